	.target	sm_80

	.elftype	@"ET_EXEC"


//--------------------- .note.nv.tkinfo           --------------------------
	.section	.note.nv.tkinfo,"",@"SHT_NOTE"
	.sectionflags	@"SHF_NOTE_NV_TKINFO"
	.tkinfo
        /*0018*/ 	.word	0x00000002
        /*0030*/ 	.string	""
        /*0030*/ 	.string	"ptxas"
        /*0030*/ 	.string	"Cuda compilation tools, release 13.0, V13.0.88"
        /*0030*/ 	.string	"Build cuda_13.0.r13.0/compiler.36424714_0"
        /*0030*/ 	.string	"-arch sm_80 -m 64 "



//--------------------- .note.nv.cuinfo           --------------------------
	.section	.note.nv.cuinfo,"",@"SHT_NOTE"
	.sectionflags	@"SHF_NOTE_NV_CUINFO"
        /*0018*/ 	.short	0x0002
        /*001a*/ 	.short	0x0050
        /*001c*/ 	.short	0x0082
	.zero		2


//--------------------- .nv.info                  --------------------------
	.section	.nv.info,"",@"SHT_CUDA_INFO"
	.align	4


	//----- nvinfo : EIATTR_REGCOUNT
	.align		4
        /*0000*/ 	.byte	0x04, 0x2f
        /*0002*/ 	.short	(.L_10 - .L_9)
	.align		4
.L_9:
        /*0004*/ 	.word	index@(_ZN10layer_norm13ln_fwd_kernelINS_13Kernel_traitsIfffffjLj256ELj1ELj4ELj1ELj16ENS_18Kernel_traits_baseILj256EfffffjLj128EEEEELb1ELb1ELb1ELb1EEEvNS_9FwdParamsE)
        /*0008*/ 	.word	0x00000046


	//----- nvinfo : EIATTR_FRAME_SIZE
	.align		4
.L_10:
        /*000c*/ 	.byte	0x04, 0x11
        /*000e*/ 	.short	(.L_12 - .L_11)
	.align		4
.L_11:
        /*0010*/ 	.word	index@($__internal_159_$__cuda_sm70_shflsync_bfly_p)
        /*0014*/ 	.word	0x00000000


	//----- nvinfo : EIATTR_FRAME_SIZE
	.align		4
.L_12:
        /*0018*/ 	.byte	0x04, 0x11
        /*001a*/ 	.short	(.L_14 - .L_13)
	.align		4
.L_13:
        /*001c*/ 	.word	index@(_ZN10layer_norm13ln_fwd_kernelINS_13Kernel_traitsIfffffjLj256ELj1ELj4ELj1ELj16ENS_18Kernel_traits_baseILj256EfffffjLj128EEEEELb1ELb1ELb1ELb1EEEvNS_9FwdParamsE)
        /*0020*/ 	.word	0x00000000


	//----- nvinfo : EIATTR_REGCOUNT
	.align		4
.L_14:
        /*0024*/ 	.byte	0x04, 0x2f
        /*0026*/ 	.short	(.L_16 - .L_15)
	.align		4
.L_15:
        /*0028*/ 	.word	index@(_ZN10layer_norm13ln_fwd_kernelINS_13Kernel_traitsIfffffjLj256ELj1ELj4ELj1ELj16ENS_18Kernel_traits_baseILj256EfffffjLj128EEEEELb1ELb1ELb1ELb0EEEvNS_9FwdParamsE)
        /*002c*/ 	.word	0x00000046


	//----- nvinfo : EIATTR_FRAME_SIZE
	.align		4
.L_16:
        /*0030*/ 	.byte	0x04, 0x11
        /*0032*/ 	.short	(.L_18 - .L_17)
	.align		4
.L_17:
        /*0034*/ 	.word	index@($__internal_158_$__cuda_sm70_shflsync_bfly_p)
        /*0038*/ 	.word	0x00000000


	//----- nvinfo : EIATTR_FRAME_SIZE
	.align		4
.L_18:
        /*003c*/ 	.byte	0x04, 0x11
        /*003e*/ 	.short	(.L_20 - .L_19)
	.align		4
.L_19:
        /*0040*/ 	.word	index@(_ZN10layer_norm13ln_fwd_kernelINS_13Kernel_traitsIfffffjLj256ELj1ELj4ELj1ELj16ENS_18Kernel_traits_baseILj256EfffffjLj128EEEEELb1ELb1ELb1ELb0EEEvNS_9FwdParamsE)
        /*0044*/ 	.word	0x00000000


	//----- nvinfo : EIATTR_REGCOUNT
	.align		4
.L_20:
        /*0048*/ 	.byte	0x04, 0x2f
        /*004a*/ 	.short	(.L_22 - .L_21)
	.align		4
.L_21:
        /*004c*/ 	.word	index@(_ZN10layer_norm13ln_fwd_kernelINS_13Kernel_traitsIfffffjLj256ELj1ELj4ELj1ELj16ENS_18Kernel_traits_baseILj256EfffffjLj128EEEEELb1ELb1ELb0ELb1EEEvNS_9FwdParamsE)
        /*0050*/ 	.word	0x0000003f


	//----- nvinfo : EIATTR_FRAME_SIZE
	.align		4
.L_22:
        /*0054*/ 	.byte	0x04, 0x11
        /*0056*/ 	.short	(.L_24 - .L_23)
	.align		4
.L_23:
        /*0058*/ 	.word	index@($__internal_157_$__cuda_sm70_shflsync_bfly_p)
        /*005c*/ 	.word	0x00000000


	//----- nvinfo : EIATTR_FRAME_SIZE
	.align		4
.L_24:
        /*0060*/ 	.byte	0x04, 0x11
        /*0062*/ 	.short	(.L_26 - .L_25)
	.align		4
.L_25:
        /*0064*/ 	.word	index@(_ZN10layer_norm13ln_fwd_kernelINS_13Kernel_traitsIfffffjLj256ELj1ELj4ELj1ELj16ENS_18Kernel_traits_baseILj256EfffffjLj128EEEEELb1ELb1ELb0ELb1EEEvNS_9FwdParamsE)
        /*0068*/ 	.word	0x00000000


	//----- nvinfo : EIATTR_REGCOUNT
	.align		4
.L_26:
        /*006c*/ 	.byte	0x04, 0x2f
        /*006e*/ 	.short	(.L_28 - .L_27)
	.align		4
.L_27:
        /*0070*/ 	.word	index@(_ZN10layer_norm13ln_fwd_kernelINS_13Kernel_traitsIfffffjLj256ELj1ELj4ELj1ELj16ENS_18Kernel_traits_baseILj256EfffffjLj128EEEEELb1ELb1ELb0ELb0EEEvNS_9FwdParamsE)
        /*0074*/ 	.word	0x00000040


	//----- nvinfo : EIATTR_FRAME_SIZE
	.align		4
.L_28:
        /*0078*/ 	.byte	0x04, 0x11
        /*007a*/ 	.short	(.L_30 - .L_29)
	.align		4
.L_29:
        /*007c*/ 	.word	index@($__internal_156_$__cuda_sm70_shflsync_bfly_p)
        /*0080*/ 	.word	0x00000000


	//----- nvinfo : EIATTR_FRAME_SIZE
	.align		4
.L_30:
        /*0084*/ 	.byte	0x04, 0x11
        /*0086*/ 	.short	(.L_32 - .L_31)
	.align		4
.L_31:
        /*0088*/ 	.word	index@(_ZN10layer_norm13ln_fwd_kernelINS_13Kernel_traitsIfffffjLj256ELj1ELj4ELj1ELj16ENS_18Kernel_traits_baseILj256EfffffjLj128EEEEELb1ELb1ELb0ELb0EEEvNS_9FwdParamsE)
        /*008c*/ 	.word	0x00000000


	//----- nvinfo : EIATTR_REGCOUNT
	.align		4
.L_32:
        /*0090*/ 	.byte	0x04, 0x2f
        /*0092*/ 	.short	(.L_34 - .L_33)
	.align		4
.L_33:
        /*0094*/ 	.word	index@(_ZN10layer_norm13ln_fwd_kernelINS_13Kernel_traitsIfffffjLj256ELj1ELj4ELj1ELj16ENS_18Kernel_traits_baseILj256EfffffjLj128EEEEELb1ELb0ELb1ELb1EEEvNS_9FwdParamsE)
        /*0098*/ 	.word	0x0000003c


	//----- nvinfo : EIATTR_FRAME_SIZE
	.align		4
.L_34:
        /*009c*/ 	.byte	0x04, 0x11
        /*009e*/ 	.short	(.L_36 - .L_35)
	.align		4
.L_35:
        /*00a0*/ 	.word	index@($__internal_155_$__cuda_sm70_shflsync_bfly_p)
        /*00a4*/ 	.word	0x00000000


	//----- nvinfo : EIATTR_FRAME_SIZE
	.align		4
.L_36:
        /*00a8*/ 	.byte	0x04, 0x11
        /*00aa*/ 	.short	(.L_38 - .L_37)
	.align		4
.L_37:
        /*00ac*/ 	.word	index@(_ZN10layer_norm13ln_fwd_kernelINS_13Kernel_traitsIfffffjLj256ELj1ELj4ELj1ELj16ENS_18Kernel_traits_baseILj256EfffffjLj128EEEEELb1ELb0ELb1ELb1EEEvNS_9FwdParamsE)
        /*00b0*/ 	.word	0x00000000


	//----- nvinfo : EIATTR_REGCOUNT
	.align		4
.L_38:
        /*00b4*/ 	.byte	0x04, 0x2f
        /*00b6*/ 	.short	(.L_40 - .L_39)
	.align		4
.L_39:
        /*00b8*/ 	.word	index@(_ZN10layer_norm13ln_fwd_kernelINS_13Kernel_traitsIfffffjLj256ELj1ELj4ELj1ELj16ENS_18Kernel_traits_baseILj256EfffffjLj128EEEEELb1ELb0ELb1ELb0EEEvNS_9FwdParamsE)
        /*00bc*/ 	.word	0x0000003e


	//----- nvinfo : EIATTR_FRAME_SIZE
	.align		4
.L_40:
        /*00c0*/ 	.byte	0x04, 0x11
        /*00c2*/ 	.short	(.L_42 - .L_41)
	.align		4
.L_41:
        /*00c4*/ 	.word	index@($__internal_154_$__cuda_sm70_shflsync_bfly_p)
        /*00c8*/ 	.word	0x00000000


	//----- nvinfo : EIATTR_FRAME_SIZE
	.align		4
.L_42:
        /*00cc*/ 	.byte	0x04, 0x11
        /*00ce*/ 	.short	(.L_44 - .L_43)
	.align		4
.L_43:
        /*00d0*/ 	.word	index@(_ZN10layer_norm13ln_fwd_kernelINS_13Kernel_traitsIfffffjLj256ELj1ELj4ELj1ELj16ENS_18Kernel_traits_baseILj256EfffffjLj128EEEEELb1ELb0ELb1ELb0EEEvNS_9FwdParamsE)
        /*00d4*/ 	.word	0x00000000


	//----- nvinfo : EIATTR_REGCOUNT
	.align		4
.L_44:
        /*00d8*/ 	.byte	0x04, 0x2f
        /*00da*/ 	.short	(.L_46 - .L_45)
	.align		4
.L_45:
        /*00dc*/ 	.word	index@(_ZN10layer_norm13ln_fwd_kernelINS_13Kernel_traitsIfffffjLj256ELj1ELj4ELj1ELj16ENS_18Kernel_traits_baseILj256EfffffjLj128EEEEELb1ELb0ELb0ELb1EEEvNS_9FwdParamsE)
        /*00e0*/ 	.word	0x00000037


	//----- nvinfo : EIATTR_FRAME_SIZE
	.align		4
.L_46:
        /*00e4*/ 	.byte	0x04, 0x11
        /*00e6*/ 	.short	(.L_48 - .L_47)
	.align		4
.L_47:
        /*00e8*/ 	.word	index@($__internal_153_$__cuda_sm70_shflsync_bfly_p)
        /*00ec*/ 	.word	0x00000000


	//----- nvinfo : EIATTR_FRAME_SIZE
	.align		4
.L_48:
        /*00f0*/ 	.byte	0x04, 0x11
        /*00f2*/ 	.short	(.L_50 - .L_49)
	.align		4
.L_49:
        /*00f4*/ 	.word	index@(_ZN10layer_norm13ln_fwd_kernelINS_13Kernel_traitsIfffffjLj256ELj1ELj4ELj1ELj16ENS_18Kernel_traits_baseILj256EfffffjLj128EEEEELb1ELb0ELb0ELb1EEEvNS_9FwdParamsE)
        /*00f8*/ 	.word	0x00000000


	//----- nvinfo : EIATTR_REGCOUNT
	.align		4
.L_50:
        /*00fc*/ 	.byte	0x04, 0x2f
        /*00fe*/ 	.short	(.L_52 - .L_51)
	.align		4
.L_51:
        /*0100*/ 	.word	index@(_ZN10layer_norm13ln_fwd_kernelINS_13Kernel_traitsIfffffjLj256ELj1ELj4ELj1ELj16ENS_18Kernel_traits_baseILj256EfffffjLj128EEEEELb1ELb0ELb0ELb0EEEvNS_9FwdParamsE)
        /*0104*/ 	.word	0x00000038


	//----- nvinfo : EIATTR_FRAME_SIZE
	.align		4
.L_52:
        /*0108*/ 	.byte	0x04, 0x11
        /*010a*/ 	.short	(.L_54 - .L_53)
	.align		4
.L_53:
        /*010c*/ 	.word	index@($__internal_152_$__cuda_sm70_shflsync_bfly_p)
        /*0110*/ 	.word	0x00000000


	//----- nvinfo : EIATTR_FRAME_SIZE
	.align		4
.L_54:
        /*0114*/ 	.byte	0x04, 0x11
        /*0116*/ 	.short	(.L_56 - .L_55)
	.align		4
.L_55:
        /*0118*/ 	.word	index@(_ZN10layer_norm13ln_fwd_kernelINS_13Kernel_traitsIfffffjLj256ELj1ELj4ELj1ELj16ENS_18Kernel_traits_baseILj256EfffffjLj128EEEEELb1ELb0ELb0ELb0EEEvNS_9FwdParamsE)
        /*011c*/ 	.word	0x00000000


	//----- nvinfo : EIATTR_REGCOUNT
	.align		4
.L_56:
        /*0120*/ 	.byte	0x04, 0x2f
        /*0122*/ 	.short	(.L_58 - .L_57)
	.align		4
.L_57:
        /*0124*/ 	.word	index@(_ZN10layer_norm13ln_fwd_kernelINS_13Kernel_traitsIfffffjLj256ELj1ELj4ELj1ELj16ENS_18Kernel_traits_baseILj256EfffffjLj128EEEEELb0ELb1ELb1ELb1EEEvNS_9FwdParamsE)
        /*0128*/ 	.word	0x00000038


	//----- nvinfo : EIATTR_FRAME_SIZE
	.align		4
.L_58:
        /*012c*/ 	.byte	0x04, 0x11
        /*012e*/ 	.short	(.L_60 - .L_59)
	.align		4
.L_59:
        /*0130*/ 	.word	index@($__internal_151_$__cuda_sm70_shflsync_bfly_p)
        /*0134*/ 	.word	0x00000000


	//----- nvinfo : EIATTR_FRAME_SIZE
	.align		4
.L_60:
        /*0138*/ 	.byte	0x04, 0x11
        /*013a*/ 	.short	(.L_62 - .L_61)
	.align		4
.L_61:
        /*013c*/ 	.word	index@(_ZN10layer_norm13ln_fwd_kernelINS_13Kernel_traitsIfffffjLj256ELj1ELj4ELj1ELj16ENS_18Kernel_traits_baseILj256EfffffjLj128EEEEELb0ELb1ELb1ELb1EEEvNS_9FwdParamsE)
        /*0140*/ 	.word	0x00000000


	//----- nvinfo : EIATTR_REGCOUNT
	.align		4
.L_62:
        /*0144*/ 	.byte	0x04, 0x2f
        /*0146*/ 	.short	(.L_64 - .L_63)
	.align		4
.L_63:
        /*0148*/ 	.word	index@(_ZN10layer_norm13ln_fwd_kernelINS_13Kernel_traitsIfffffjLj256ELj1ELj4ELj1ELj16ENS_18Kernel_traits_baseILj256EfffffjLj128EEEEELb0ELb1ELb1ELb0EEEvNS_9FwdParamsE)
        /*014c*/ 	.word	0x00000038


	//----- nvinfo : EIATTR_FRAME_SIZE
	.align		4
.L_64:
        /*0150*/ 	.byte	0x04, 0x11
        /*0152*/ 	.short	(.L_66 - .L_65)
	.align		4
.L_65:
        /*0154*/ 	.word	index@($__internal_150_$__cuda_sm70_shflsync_bfly_p)
        /*0158*/ 	.word	0x00000000


	//----- nvinfo : EIATTR_FRAME_SIZE
	.align		4
.L_66:
        /*015c*/ 	.byte	0x04, 0x11
        /*015e*/ 	.short	(.L_68 - .L_67)
	.align		4
.L_67:
        /*0160*/ 	.word	index@(_ZN10layer_norm13ln_fwd_kernelINS_13Kernel_traitsIfffffjLj256ELj1ELj4ELj1ELj16ENS_18Kernel_traits_baseILj256EfffffjLj128EEEEELb0ELb1ELb1ELb0EEEvNS_9FwdParamsE)
        /*0164*/ 	.word	0x00000000


	//----- nvinfo : EIATTR_REGCOUNT
	.align		4
.L_68:
        /*0168*/ 	.byte	0x04, 0x2f
        /*016a*/ 	.short	(.L_70 - .L_69)
	.align		4
.L_69:
        /*016c*/ 	.word	index@(_ZN10layer_norm13ln_fwd_kernelINS_13Kernel_traitsIfffffjLj256ELj1ELj4ELj1ELj16ENS_18Kernel_traits_baseILj256EfffffjLj128EEEEELb0ELb1ELb0ELb1EEEvNS_9FwdParamsE)
        /*0170*/ 	.word	0x00000038


	//----- nvinfo : EIATTR_FRAME_SIZE
	.align		4
.L_70:
        /*0174*/ 	.byte	0x04, 0x11
        /*0176*/ 	.short	(.L_72 - .L_71)
	.align		4
.L_71:
        /*0178*/ 	.word	index@($__internal_149_$__cuda_sm70_shflsync_bfly_p)
        /*017c*/ 	.word	0x00000000


	//----- nvinfo : EIATTR_FRAME_SIZE
	.align		4
.L_72:
        /*0180*/ 	.byte	0x04, 0x11
        /*0182*/ 	.short	(.L_74 - .L_73)
	.align		4
.L_73:
        /*0184*/ 	.word	index@(_ZN10layer_norm13ln_fwd_kernelINS_13Kernel_traitsIfffffjLj256ELj1ELj4ELj1ELj16ENS_18Kernel_traits_baseILj256EfffffjLj128EEEEELb0ELb1ELb0ELb1EEEvNS_9FwdParamsE)
        /*0188*/ 	.word	0x00000000


	//----- nvinfo : EIATTR_REGCOUNT
	.align		4
.L_74:
        /*018c*/ 	.byte	0x04, 0x2f
        /*018e*/ 	.short	(.L_76 - .L_75)
	.align		4
.L_75:
        /*0190*/ 	.word	index@(_ZN10layer_norm13ln_fwd_kernelINS_13Kernel_traitsIfffffjLj256ELj1ELj4ELj1ELj16ENS_18Kernel_traits_baseILj256EfffffjLj128EEEEELb0ELb1ELb0ELb0EEEvNS_9FwdParamsE)
        /*0194*/ 	.word	0x00000035


	//----- nvinfo : EIATTR_FRAME_SIZE
	.align		4
.L_76:
        /*0198*/ 	.byte	0x04, 0x11
        /*019a*/ 	.short	(.L_78 - .L_77)
	.align		4
.L_77:
        /*019c*/ 	.word	index@($__internal_148_$__cuda_sm70_shflsync_bfly_p)
        /*01a0*/ 	.word	0x00000000


	//----- nvinfo : EIATTR_FRAME_SIZE
	.align		4
.L_78:
        /*01a4*/ 	.byte	0x04, 0x11
        /*01a6*/ 	.short	(.L_80 - .L_79)
	.align		4
.L_79:
        /*01a8*/ 	.word	index@(_ZN10layer_norm13ln_fwd_kernelINS_13Kernel_traitsIfffffjLj256ELj1ELj4ELj1ELj16ENS_18Kernel_traits_baseILj256EfffffjLj128EEEEELb0ELb1ELb0ELb0EEEvNS_9FwdParamsE)
        /*01ac*/ 	.word	0x00000000


	//----- nvinfo : EIATTR_REGCOUNT
	.align		4
.L_80:
        /*01b0*/ 	.byte	0x04, 0x2f
        /*01b2*/ 	.short	(.L_82 - .L_81)
	.align		4
.L_81:
        /*01b4*/ 	.word	index@(_ZN10layer_norm13ln_fwd_kernelINS_13Kernel_traitsIfffffjLj256ELj1ELj4ELj1ELj16ENS_18Kernel_traits_baseILj256EfffffjLj128EEEEELb0ELb0ELb1ELb1EEEvNS_9FwdParamsE)
        /*01b8*/ 	.word	0x00000030


	//----- nvinfo : EIATTR_FRAME_SIZE
	.align		4
.L_82:
        /*01bc*/ 	.byte	0x04, 0x11
        /*01be*/ 	.short	(.L_84 - .L_83)
	.align		4
.L_83:
        /*01c0*/ 	.word	index@($__internal_147_$__cuda_sm70_shflsync_bfly_p)
        /*01c4*/ 	.word	0x00000000


	//----- nvinfo : EIATTR_FRAME_SIZE
	.align		4
.L_84:
        /*01c8*/ 	.byte	0x04, 0x11
        /*01ca*/ 	.short	(.L_86 - .L_85)
	.align		4
.L_85:
        /*01cc*/ 	.word	index@(_ZN10layer_norm13ln_fwd_kernelINS_13Kernel_traitsIfffffjLj256ELj1ELj4ELj1ELj16ENS_18Kernel_traits_baseILj256EfffffjLj128EEEEELb0ELb0ELb1ELb1EEEvNS_9FwdParamsE)
        /*01d0*/ 	.word	0x00000000


	//----- nvinfo : EIATTR_REGCOUNT
	.align		4
.L_86:
        /*01d4*/ 	.byte	0x04, 0x2f
        /*01d6*/ 	.short	(.L_88 - .L_87)
	.align		4
.L_87:
        /*01d8*/ 	.word	index@(_ZN10layer_norm13ln_fwd_kernelINS_13Kernel_traitsIfffffjLj256ELj1ELj4ELj1ELj16ENS_18Kernel_traits_baseILj256EfffffjLj128EEEEELb0ELb0ELb1ELb0EEEvNS_9FwdParamsE)
        /*01dc*/ 	.word	0x00000030


	//----- nvinfo : EIATTR_FRAME_SIZE
	.align		4
.L_88:
        /*01e0*/ 	.byte	0x04, 0x11
        /*01e2*/ 	.short	(.L_90 - .L_89)
	.align		4
.L_89:
        /*01e4*/ 	.word	index@($__internal_146_$__cuda_sm70_shflsync_bfly_p)
        /*01e8*/ 	.word	0x00000000


	//----- nvinfo : EIATTR_FRAME_SIZE
	.align		4
.L_90:
        /*01ec*/ 	.byte	0x04, 0x11
        /*01ee*/ 	.short	(.L_92 - .L_91)
	.align		4
.L_91:
        /*01f0*/ 	.word	index@(_ZN10layer_norm13ln_fwd_kernelINS_13Kernel_traitsIfffffjLj256ELj1ELj4ELj1ELj16ENS_18Kernel_traits_baseILj256EfffffjLj128EEEEELb0ELb0ELb1ELb0EEEvNS_9FwdParamsE)
        /*01f4*/ 	.word	0x00000000


	//----- nvinfo : EIATTR_REGCOUNT
	.align		4
.L_92:
        /*01f8*/ 	.byte	0x04, 0x2f
        /*01fa*/ 	.short	(.L_94 - .L_93)
	.align		4
.L_93:
        /*01fc*/ 	.word	index@(_ZN10layer_norm13ln_fwd_kernelINS_13Kernel_traitsIfffffjLj256ELj1ELj4ELj1ELj16ENS_18Kernel_traits_baseILj256EfffffjLj128EEEEELb0ELb0ELb0ELb1EEEvNS_9FwdParamsE)
        /*0200*/ 	.word	0x00000030


	//----- nvinfo : EIATTR_FRAME_SIZE
	.align		4
.L_94:
        /*0204*/ 	.byte	0x04, 0x11
        /*0206*/ 	.short	(.L_96 - .L_95)
	.align		4
.L_95:
        /*0208*/ 	.word	index@($__internal_145_$__cuda_sm70_shflsync_bfly_p)
        /*020c*/ 	.word	0x00000000


	//----- nvinfo : EIATTR_FRAME_SIZE
	.align		4
.L_96:
        /*0210*/ 	.byte	0x04, 0x11
        /*0212*/ 	.short	(.L_98 - .L_97)
	.align		4
.L_97:
        /*0214*/ 	.word	index@(_ZN10layer_norm13ln_fwd_kernelINS_13Kernel_traitsIfffffjLj256ELj1ELj4ELj1ELj16ENS_18Kernel_traits_baseILj256EfffffjLj128EEEEELb0ELb0ELb0ELb1EEEvNS_9FwdParamsE)
        /*0218*/ 	.word	0x00000000


	//----- nvinfo : EIATTR_REGCOUNT
	.align		4
.L_98:
        /*021c*/ 	.byte	0x04, 0x2f
        /*021e*/ 	.short	(.L_100 - .L_99)
	.align		4
.L_99:
        /*0220*/ 	.word	index@(_ZN10layer_norm13ln_fwd_kernelINS_13Kernel_traitsIfffffjLj256ELj1ELj4ELj1ELj16ENS_18Kernel_traits_baseILj256EfffffjLj128EEEEELb0ELb0ELb0ELb0EEEvNS_9FwdParamsE)
        /*0224*/ 	.word	0x00000030


	//----- nvinfo : EIATTR_FRAME_SIZE
	.align		4
.L_100:
        /*0228*/ 	.byte	0x04, 0x11
        /*022a*/ 	.short	(.L_102 - .L_101)
	.align		4
.L_101:
        /*022c*/ 	.word	index@($__internal_144_$__cuda_sm70_shflsync_bfly_p)
        /*0230*/ 	.word	0x00000000


	//----- nvinfo : EIATTR_FRAME_SIZE
	.align		4
.L_102:
        /*0234*/ 	.byte	0x04, 0x11
        /*0236*/ 	.short	(.L_104 - .L_103)
	.align		4
.L_103:
        /*0238*/ 	.word	index@(_ZN10layer_norm13ln_fwd_kernelINS_13Kernel_traitsIfffffjLj256ELj1ELj4ELj1ELj16ENS_18Kernel_traits_baseILj256EfffffjLj128EEEEELb0ELb0ELb0ELb0EEEvNS_9FwdParamsE)
        /*023c*/ 	.word	0x00000000


	//----- nvinfo : EIATTR_REGCOUNT
	.align		4
.L_104:
        /*0240*/ 	.byte	0x04, 0x2f
        /*0242*/ 	.short	(.L_106 - .L_105)
	.align		4
.L_105:
        /*0244*/ 	.word	index@(_ZN10layer_norm13ln_fwd_kernelINS_13Kernel_traitsI6__halfffffjLj256ELj1ELj4ELj1ELj16ENS_18Kernel_traits_baseILj256ES2_ffffjLj128EEEEELb1ELb1ELb1ELb1EEEvNS_9FwdParamsE)
        /*0248*/ 	.word	0x00000045


	//----- nvinfo : EIATTR_FRAME_SIZE
	.align		4
.L_106:
        /*024c*/ 	.byte	0x04, 0x11
        /*024e*/ 	.short	(.L_108 - .L_107)
	.align		4
.L_107:
        /*0250*/ 	.word	index@($__internal_143_$__cuda_sm70_shflsync_bfly_p)
        /*0254*/ 	.word	0x00000000


	//----- nvinfo : EIATTR_FRAME_SIZE
	.align		4
.L_108:
        /*0258*/ 	.byte	0x04, 0x11
        /*025a*/ 	.short	(.L_110 - .L_109)
	.align		4
.L_109:
        /*025c*/ 	.word	index@(_ZN10layer_norm13ln_fwd_kernelINS_13Kernel_traitsI6__halfffffjLj256ELj1ELj4ELj1ELj16ENS_18Kernel_traits_baseILj256ES2_ffffjLj128EEEEELb1ELb1ELb1ELb1EEEvNS_9FwdParamsE)
        /*0260*/ 	.word	0x00000000


	//----- nvinfo : EIATTR_REGCOUNT
	.align		4
.L_110:
        /*0264*/ 	.byte	0x04, 0x2f
        /*0266*/ 	.short	(.L_112 - .L_111)
	.align		4
.L_111:
        /*0268*/ 	.word	index@(_ZN10layer_norm13ln_fwd_kernelINS_13Kernel_traitsI6__halfffffjLj256ELj1ELj4ELj1ELj16ENS_18Kernel_traits_baseILj256ES2_ffffjLj128EEEEELb1ELb1ELb1ELb0EEEvNS_9FwdParamsE)
        /*026c*/ 	.word	0x00000046


	//----- nvinfo : EIATTR_FRAME_SIZE
	.align		4
.L_112:
        /*0270*/ 	.byte	0x04, 0x11
        /*0272*/ 	.short	(.L_114 - .L_113)
	.align		4
.L_113:
        /*0274*/ 	.word	index@($__internal_142_$__cuda_sm70_shflsync_bfly_p)
        /*0278*/ 	.word	0x00000000


	//----- nvinfo : EIATTR_FRAME_SIZE
	.align		4
.L_114:
        /*027c*/ 	.byte	0x04, 0x11
        /*027e*/ 	.short	(.L_116 - .L_115)
	.align		4
.L_115:
        /*0280*/ 	.word	index@(_ZN10layer_norm13ln_fwd_kernelINS_13Kernel_traitsI6__halfffffjLj256ELj1ELj4ELj1ELj16ENS_18Kernel_traits_baseILj256ES2_ffffjLj128EEEEELb1ELb1ELb1ELb0EEEvNS_9FwdParamsE)
        /*0284*/ 	.word	0x00000000


	//----- nvinfo : EIATTR_REGCOUNT
	.align		4
.L_116:
        /*0288*/ 	.byte	0x04, 0x2f
        /*028a*/ 	.short	(.L_118 - .L_117)
	.align		4
.L_117:
        /*028c*/ 	.word	index@(_ZN10layer_norm13ln_fwd_kernelINS_13Kernel_traitsI6__halfffffjLj256ELj1ELj4ELj1ELj16ENS_18Kernel_traits_baseILj256ES2_ffffjLj128EEEEELb1ELb1ELb0ELb1EEEvNS_9FwdParamsE)
        /*0290*/ 	.word	0x00000040


	//----- nvinfo : EIATTR_FRAME_SIZE
	.align		4
.L_118:
        /*0294*/ 	.byte	0x04, 0x11
        /*0296*/ 	.short	(.L_120 - .L_119)
	.align		4
.L_119:
        /*0298*/ 	.word	index@($__internal_141_$__cuda_sm70_shflsync_bfly_p)
        /*029c*/ 	.word	0x00000000


	//----- nvinfo : EIATTR_FRAME_SIZE
	.align		4
.L_120:
        /*02a0*/ 	.byte	0x04, 0x11
        /*02a2*/ 	.short	(.L_122 - .L_121)
	.align		4
.L_121:
        /*02a4*/ 	.word	index@(_ZN10layer_norm13ln_fwd_kernelINS_13Kernel_traitsI6__halfffffjLj256ELj1ELj4ELj1ELj16ENS_18Kernel_traits_baseILj256ES2_ffffjLj128EEEEELb1ELb1ELb0ELb1EEEvNS_9FwdParamsE)
        /*02a8*/ 	.word	0x00000000


	//----- nvinfo : EIATTR_REGCOUNT
	.align		4
.L_122:
        /*02ac*/ 	.byte	0x04, 0x2f
        /*02ae*/ 	.short	(.L_124 - .L_123)
	.align		4
.L_123:
        /*02b0*/ 	.word	index@(_ZN10layer_norm13ln_fwd_kernelINS_13Kernel_traitsI6__halfffffjLj256ELj1ELj4ELj1ELj16ENS_18Kernel_traits_baseILj256ES2_ffffjLj128EEEEELb1ELb1ELb0ELb0EEEvNS_9FwdParamsE)
        /*02b4*/ 	.word	0x0000003d


	//----- nvinfo : EIATTR_FRAME_SIZE
	.align		4
.L_124:
        /*02b8*/ 	.byte	0x04, 0x11
        /*02ba*/ 	.short	(.L_126 - .L_125)
	.align		4
.L_125:
        /*02bc*/ 	.word	index@($__internal_140_$__cuda_sm70_shflsync_bfly_p)
        /*02c0*/ 	.word	0x00000000


	//----- nvinfo : EIATTR_FRAME_SIZE
	.align		4
.L_126:
        /*02c4*/ 	.byte	0x04, 0x11
        /*02c6*/ 	.short	(.L_128 - .L_127)
	.align		4
.L_127:
        /*02c8*/ 	.word	index@(_ZN10layer_norm13ln_fwd_kernelINS_13Kernel_traitsI6__halfffffjLj256ELj1ELj4ELj1ELj16ENS_18Kernel_traits_baseILj256ES2_ffffjLj128EEEEELb1ELb1ELb0ELb0EEEvNS_9FwdParamsE)
        /*02cc*/ 	.word	0x00000000


	//----- nvinfo : EIATTR_REGCOUNT
	.align		4
.L_128:
        /*02d0*/ 	.byte	0x04, 0x2f
        /*02d2*/ 	.short	(.L_130 - .L_129)
	.align		4
.L_129:
        /*02d4*/ 	.word	index@(_ZN10layer_norm13ln_fwd_kernelINS_13Kernel_traitsI6__halfffffjLj256ELj1ELj4ELj1ELj16ENS_18Kernel_traits_baseILj256ES2_ffffjLj128EEEEELb1ELb0ELb1ELb1EEEvNS_9FwdParamsE)
        /*02d8*/ 	.word	0x0000003f


	//----- nvinfo : EIATTR_FRAME_SIZE
	.align		4
.L_130:
        /*02dc*/ 	.byte	0x04, 0x11
        /*02de*/ 	.short	(.L_132 - .L_131)
	.align		4
.L_131:
        /*02e0*/ 	.word	index@($__internal_139_$__cuda_sm70_shflsync_bfly_p)
        /*02e4*/ 	.word	0x00000000


	//----- nvinfo : EIATTR_FRAME_SIZE
	.align		4
.L_132:
        /*02e8*/ 	.byte	0x04, 0x11
        /*02ea*/ 	.short	(.L_134 - .L_133)
	.align		4
.L_133:
        /*02ec*/ 	.word	index@(_ZN10layer_norm13ln_fwd_kernelINS_13Kernel_traitsI6__halfffffjLj256ELj1ELj4ELj1ELj16ENS_18Kernel_traits_baseILj256ES2_ffffjLj128EEEEELb1ELb0ELb1ELb1EEEvNS_9FwdParamsE)
        /*02f0*/ 	.word	0x00000000


	//----- nvinfo : EIATTR_REGCOUNT
	.align		4
.L_134:
        /*02f4*/ 	.byte	0x04, 0x2f
        /*02f6*/ 	.short	(.L_136 - .L_135)
	.align		4
.L_135:
        /*02f8*/ 	.word	index@(_ZN10layer_norm13ln_fwd_kernelINS_13Kernel_traitsI6__halfffffjLj256ELj1ELj4ELj1ELj16ENS_18Kernel_traits_baseILj256ES2_ffffjLj128EEEEELb1ELb0ELb1ELb0EEEvNS_9FwdParamsE)
        /*02fc*/ 	.word	0x00000040


	//----- nvinfo : EIATTR_FRAME_SIZE
	.align		4
.L_136:
        /*0300*/ 	.byte	0x04, 0x11
        /*0302*/ 	.short	(.L_138 - .L_137)
	.align		4
.L_137:
        /*0304*/ 	.word	index@($__internal_138_$__cuda_sm70_shflsync_bfly_p)
        /*0308*/ 	.word	0x00000000


	//----- nvinfo : EIATTR_FRAME_SIZE
	.align		4
.L_138:
        /*030c*/ 	.byte	0x04, 0x11
        /*030e*/ 	.short	(.L_140 - .L_139)
	.align		4
.L_139:
        /*0310*/ 	.word	index@(_ZN10layer_norm13ln_fwd_kernelINS_13Kernel_traitsI6__halfffffjLj256ELj1ELj4ELj1ELj16ENS_18Kernel_traits_baseILj256ES2_ffffjLj128EEEEELb1ELb0ELb1ELb0EEEvNS_9FwdParamsE)
        /*0314*/ 	.word	0x00000000


	//----- nvinfo : EIATTR_REGCOUNT
	.align		4
.L_140:
        /*0318*/ 	.byte	0x04, 0x2f
        /*031a*/ 	.short	(.L_142 - .L_141)
	.align		4
.L_141:
        /*031c*/ 	.word	index@(_ZN10layer_norm13ln_fwd_kernelINS_13Kernel_traitsI6__halfffffjLj256ELj1ELj4ELj1ELj16ENS_18Kernel_traits_baseILj256ES2_ffffjLj128EEEEELb1ELb0ELb0ELb1EEEvNS_9FwdParamsE)
        /*0320*/ 	.word	0x00000038


	//----- nvinfo : EIATTR_FRAME_SIZE
	.align		4
.L_142:
        /*0324*/ 	.byte	0x04, 0x11
        /*0326*/ 	.short	(.L_144 - .L_143)
	.align		4
.L_143:
        /*0328*/ 	.word	index@($__internal_137_$__cuda_sm70_shflsync_bfly_p)
        /*032c*/ 	.word	0x00000000


	//----- nvinfo : EIATTR_FRAME_SIZE
	.align		4
.L_144:
        /*0330*/ 	.byte	0x04, 0x11
        /*0332*/ 	.short	(.L_146 - .L_145)
	.align		4
.L_145:
        /*0334*/ 	.word	index@(_ZN10layer_norm13ln_fwd_kernelINS_13Kernel_traitsI6__halfffffjLj256ELj1ELj4ELj1ELj16ENS_18Kernel_traits_baseILj256ES2_ffffjLj128EEEEELb1ELb0ELb0ELb1EEEvNS_9FwdParamsE)
        /*0338*/ 	.word	0x00000000


	//----- nvinfo : EIATTR_REGCOUNT
	.align		4
.L_146:
        /*033c*/ 	.byte	0x04, 0x2f
        /*033e*/ 	.short	(.L_148 - .L_147)
	.align		4
.L_147:
        /*0340*/ 	.word	index@(_ZN10layer_norm13ln_fwd_kernelINS_13Kernel_traitsI6__halfffffjLj256ELj1ELj4ELj1ELj16ENS_18Kernel_traits_baseILj256ES2_ffffjLj128EEEEELb1ELb0ELb0ELb0EEEvNS_9FwdParamsE)
        /*0344*/ 	.word	0x00000038


	//----- nvinfo : EIATTR_FRAME_SIZE
	.align		4
.L_148:
        /*0348*/ 	.byte	0x04, 0x11
        /*034a*/ 	.short	(.L_150 - .L_149)
	.align		4
.L_149:
        /*034c*/ 	.word	index@($__internal_136_$__cuda_sm70_shflsync_bfly_p)
        /*0350*/ 	.word	0x00000000


	//----- nvinfo : EIATTR_FRAME_SIZE
	.align		4
.L_150:
        /*0354*/ 	.byte	0x04, 0x11
        /*0356*/ 	.short	(.L_152 - .L_151)
	.align		4
.L_151:
        /*0358*/ 	.word	index@(_ZN10layer_norm13ln_fwd_kernelINS_13Kernel_traitsI6__halfffffjLj256ELj1ELj4ELj1ELj16ENS_18Kernel_traits_baseILj256ES2_ffffjLj128EEEEELb1ELb0ELb0ELb0EEEvNS_9FwdParamsE)
        /*035c*/ 	.word	0x00000000


	//----- nvinfo : EIATTR_REGCOUNT
	.align		4
.L_152:
        /*0360*/ 	.byte	0x04, 0x2f
        /*0362*/ 	.short	(.L_154 - .L_153)
	.align		4
.L_153:
        /*0364*/ 	.word	index@(_ZN10layer_norm13ln_fwd_kernelINS_13Kernel_traitsI6__halfffffjLj256ELj1ELj4ELj1ELj16ENS_18Kernel_traits_baseILj256ES2_ffffjLj128EEEEELb0ELb1ELb1ELb1EEEvNS_9FwdParamsE)
        /*0368*/ 	.word	0x00000036


	//----- nvinfo : EIATTR_FRAME_SIZE
	.align		4
.L_154:
        /*036c*/ 	.byte	0x04, 0x11
        /*036e*/ 	.short	(.L_156 - .L_155)
	.align		4
.L_155:
        /*0370*/ 	.word	index@($__internal_135_$__cuda_sm70_shflsync_bfly_p)
        /*0374*/ 	.word	0x00000000


	//----- nvinfo : EIATTR_FRAME_SIZE
	.align		4
.L_156:
        /*0378*/ 	.byte	0x04, 0x11
        /*037a*/ 	.short	(.L_158 - .L_157)
	.align		4
.L_157:
        /*037c*/ 	.word	index@(_ZN10layer_norm13ln_fwd_kernelINS_13Kernel_traitsI6__halfffffjLj256ELj1ELj4ELj1ELj16ENS_18Kernel_traits_baseILj256ES2_ffffjLj128EEEEELb0ELb1ELb1ELb1EEEvNS_9FwdParamsE)
        /*0380*/ 	.word	0x00000000


	//----- nvinfo : EIATTR_REGCOUNT
	.align		4
.L_158:
        /*0384*/ 	.byte	0x04, 0x2f
        /*0386*/ 	.short	(.L_160 - .L_159)
	.align		4
.L_159:
        /*0388*/ 	.word	index@(_ZN10layer_norm13ln_fwd_kernelINS_13Kernel_traitsI6__halfffffjLj256ELj1ELj4ELj1ELj16ENS_18Kernel_traits_baseILj256ES2_ffffjLj128EEEEELb0ELb1ELb1ELb0EEEvNS_9FwdParamsE)
        /*038c*/ 	.word	0x00000038


	//----- nvinfo : EIATTR_FRAME_SIZE
	.align		4
.L_160:
        /*0390*/ 	.byte	0x04, 0x11
        /*0392*/ 	.short	(.L_162 - .L_161)
	.align		4
.L_161:
        /*0394*/ 	.word	index@($__internal_134_$__cuda_sm70_shflsync_bfly_p)
        /*0398*/ 	.word	0x00000000


	//----- nvinfo : EIATTR_FRAME_SIZE
	.align		4
.L_162:
        /*039c*/ 	.byte	0x04, 0x11
        /*039e*/ 	.short	(.L_164 - .L_163)
	.align		4
.L_163:
        /*03a0*/ 	.word	index@(_ZN10layer_norm13ln_fwd_kernelINS_13Kernel_traitsI6__halfffffjLj256ELj1ELj4ELj1ELj16ENS_18Kernel_traits_baseILj256ES2_ffffjLj128EEEEELb0ELb1ELb1ELb0EEEvNS_9FwdParamsE)
        /*03a4*/ 	.word	0x00000000


	//----- nvinfo : EIATTR_REGCOUNT
	.align		4
.L_164:
        /*03a8*/ 	.byte	0x04, 0x2f
        /*03aa*/ 	.short	(.L_166 - .L_165)
	.align		4
.L_165:
        /*03ac*/ 	.word	index@(_ZN10layer_norm13ln_fwd_kernelINS_13Kernel_traitsI6__halfffffjLj256ELj1ELj4ELj1ELj16ENS_18Kernel_traits_baseILj256ES2_ffffjLj128EEEEELb0ELb1ELb0ELb1EEEvNS_9FwdParamsE)
        /*03b0*/ 	.word	0x00000038


	//----- nvinfo : EIATTR_FRAME_SIZE
	.align		4
.L_166:
        /*03b4*/ 	.byte	0x04, 0x11
        /*03b6*/ 	.short	(.L_168 - .L_167)
	.align		4
.L_167:
        /*03b8*/ 	.word	index@($__internal_133_$__cuda_sm70_shflsync_bfly_p)
        /*03bc*/ 	.word	0x00000000


	//----- nvinfo : EIATTR_FRAME_SIZE
	.align		4
.L_168:
        /*03c0*/ 	.byte	0x04, 0x11
        /*03c2*/ 	.short	(.L_170 - .L_169)
	.align		4
.L_169:
        /*03c4*/ 	.word	index@(_ZN10layer_norm13ln_fwd_kernelINS_13Kernel_traitsI6__halfffffjLj256ELj1ELj4ELj1ELj16ENS_18Kernel_traits_baseILj256ES2_ffffjLj128EEEEELb0ELb1ELb0ELb1EEEvNS_9FwdParamsE)
        /*03c8*/ 	.word	0x00000000


	//----- nvinfo : EIATTR_REGCOUNT
	.align		4
.L_170:
        /*03cc*/ 	.byte	0x04, 0x2f
        /*03ce*/ 	.short	(.L_172 - .L_171)
	.align		4
.L_171:
        /*03d0*/ 	.word	index@(_ZN10layer_norm13ln_fwd_kernelINS_13Kernel_traitsI6__halfffffjLj256ELj1ELj4ELj1ELj16ENS_18Kernel_traits_baseILj256ES2_ffffjLj128EEEEELb0ELb1ELb0ELb0EEEvNS_9FwdParamsE)
        /*03d4*/ 	.word	0x00000035


	//----- nvinfo : EIATTR_FRAME_SIZE
	.align		4
.L_172:
        /*03d8*/ 	.byte	0x04, 0x11
        /*03da*/ 	.short	(.L_174 - .L_173)
	.align		4
.L_173:
        /*03dc*/ 	.word	index@($__internal_132_$__cuda_sm70_shflsync_bfly_p)
        /*03e0*/ 	.word	0x00000000


	//----- nvinfo : EIATTR_FRAME_SIZE
	.align		4
.L_174:
        /*03e4*/ 	.byte	0x04, 0x11
        /*03e6*/ 	.short	(.L_176 - .L_175)
	.align		4
.L_175:
        /*03e8*/ 	.word	index@(_ZN10layer_norm13ln_fwd_kernelINS_13Kernel_traitsI6__halfffffjLj256ELj1ELj4ELj1ELj16ENS_18Kernel_traits_baseILj256ES2_ffffjLj128EEEEELb0ELb1ELb0ELb0EEEvNS_9FwdParamsE)
        /*03ec*/ 	.word	0x00000000


	//----- nvinfo : EIATTR_REGCOUNT
	.align		4
.L_176:
        /*03f0*/ 	.byte	0x04, 0x2f
        /*03f2*/ 	.short	(.L_178 - .L_177)
	.align		4
.L_177:
        /*03f4*/ 	.word	index@(_ZN10layer_norm13ln_fwd_kernelINS_13Kernel_traitsI6__halfffffjLj256ELj1ELj4ELj1ELj16ENS_18Kernel_traits_baseILj256ES2_ffffjLj128EEEEELb0ELb0ELb1ELb1EEEvNS_9FwdParamsE)
        /*03f8*/ 	.word	0x0000002e


	//----- nvinfo : EIATTR_FRAME_SIZE
	.align		4
.L_178:
        /*03fc*/ 	.byte	0x04, 0x11
        /*03fe*/ 	.short	(.L_180 - .L_179)
	.align		4
.L_179:
        /*0400*/ 	.word	index@($__internal_131_$__cuda_sm70_shflsync_bfly_p)
        /*0404*/ 	.word	0x00000000


	//----- nvinfo : EIATTR_FRAME_SIZE
	.align		4
.L_180:
        /*0408*/ 	.byte	0x04, 0x11
        /*040a*/ 	.short	(.L_182 - .L_181)
	.align		4
.L_181:
        /*040c*/ 	.word	index@(_ZN10layer_norm13ln_fwd_kernelINS_13Kernel_traitsI6__halfffffjLj256ELj1ELj4ELj1ELj16ENS_18Kernel_traits_baseILj256ES2_ffffjLj128EEEEELb0ELb0ELb1ELb1EEEvNS_9FwdParamsE)
        /*0410*/ 	.word	0x00000000


	//----- nvinfo : EIATTR_REGCOUNT
	.align		4
.L_182:
        /*0414*/ 	.byte	0x04, 0x2f
        /*0416*/ 	.short	(.L_184 - .L_183)
	.align		4
.L_183:
        /*0418*/ 	.word	index@(_ZN10layer_norm13ln_fwd_kernelINS_13Kernel_traitsI6__halfffffjLj256ELj1ELj4ELj1ELj16ENS_18Kernel_traits_baseILj256ES2_ffffjLj128EEEEELb0ELb0ELb1ELb0EEEvNS_9FwdParamsE)
        /*041c*/ 	.word	0x00000030


	//----- nvinfo : EIATTR_FRAME_SIZE
	.align		4
.L_184:
        /*0420*/ 	.byte	0x04, 0x11
        /*0422*/ 	.short	(.L_186 - .L_185)
	.align		4
.L_185:
        /*0424*/ 	.word	index@($__internal_130_$__cuda_sm70_shflsync_bfly_p)
        /*0428*/ 	.word	0x00000000


	//----- nvinfo : EIATTR_FRAME_SIZE
	.align		4
.L_186:
        /*042c*/ 	.byte	0x04, 0x11
        /*042e*/ 	.short	(.L_188 - .L_187)
	.align		4
.L_187:
        /*0430*/ 	.word	index@(_ZN10layer_norm13ln_fwd_kernelINS_13Kernel_traitsI6__halfffffjLj256ELj1ELj4ELj1ELj16ENS_18Kernel_traits_baseILj256ES2_ffffjLj128EEEEELb0ELb0ELb1ELb0EEEvNS_9FwdParamsE)
        /*0434*/ 	.word	0x00000000


	//----- nvinfo : EIATTR_REGCOUNT
	.align		4
.L_188:
        /*0438*/ 	.byte	0x04, 0x2f
        /*043a*/ 	.short	(.L_190 - .L_189)
	.align		4
.L_189:
        /*043c*/ 	.word	index@(_ZN10layer_norm13ln_fwd_kernelINS_13Kernel_traitsI6__halfffffjLj256ELj1ELj4ELj1ELj16ENS_18Kernel_traits_baseILj256ES2_ffffjLj128EEEEELb0ELb0ELb0ELb1EEEvNS_9FwdParamsE)
        /*0440*/ 	.word	0x00000030


	//----- nvinfo : EIATTR_FRAME_SIZE
	.align		4
.L_190:
        /*0444*/ 	.byte	0x04, 0x11
        /*0446*/ 	.short	(.L_192 - .L_191)
	.align		4
.L_191:
        /*0448*/ 	.word	index@($__internal_129_$__cuda_sm70_shflsync_bfly_p)
        /*044c*/ 	.word	0x00000000


	//----- nvinfo : EIATTR_FRAME_SIZE
	.align		4
.L_192:
        /*0450*/ 	.byte	0x04, 0x11
        /*0452*/ 	.short	(.L_194 - .L_193)
	.align		4
.L_193:
        /*0454*/ 	.word	index@(_ZN10layer_norm13ln_fwd_kernelINS_13Kernel_traitsI6__halfffffjLj256ELj1ELj4ELj1ELj16ENS_18Kernel_traits_baseILj256ES2_ffffjLj128EEEEELb0ELb0ELb0ELb1EEEvNS_9FwdParamsE)
        /*0458*/ 	.word	0x00000000


	//----- nvinfo : EIATTR_REGCOUNT
	.align		4
.L_194:
        /*045c*/ 	.byte	0x04, 0x2f
        /*045e*/ 	.short	(.L_196 - .L_195)
	.align		4
.L_195:
        /*0460*/ 	.word	index@(_ZN10layer_norm13ln_fwd_kernelINS_13Kernel_traitsI6__halfffffjLj256ELj1ELj4ELj1ELj16ENS_18Kernel_traits_baseILj256ES2_ffffjLj128EEEEELb0ELb0ELb0ELb0EEEvNS_9FwdParamsE)
        /*0464*/ 	.word	0x00000030


	//----- nvinfo : EIATTR_FRAME_SIZE
	.align		4
.L_196:
        /*0468*/ 	.byte	0x04, 0x11
        /*046a*/ 	.short	(.L_198 - .L_197)
	.align		4
.L_197:
        /*046c*/ 	.word	index@($__internal_128_$__cuda_sm70_shflsync_bfly_p)
        /*0470*/ 	.word	0x00000000


	//----- nvinfo : EIATTR_FRAME_SIZE
	.align		4
.L_198:
        /*0474*/ 	.byte	0x04, 0x11
        /*0476*/ 	.short	(.L_200 - .L_199)
	.align		4
.L_199:
        /*0478*/ 	.word	index@(_ZN10layer_norm13ln_fwd_kernelINS_13Kernel_traitsI6__halfffffjLj256ELj1ELj4ELj1ELj16ENS_18Kernel_traits_baseILj256ES2_ffffjLj128EEEEELb0ELb0ELb0ELb0EEEvNS_9FwdParamsE)
        /*047c*/ 	.word	0x00000000


	//----- nvinfo : EIATTR_REGCOUNT
	.align		4
.L_200:
        /*0480*/ 	.byte	0x04, 0x2f
        /*0482*/ 	.short	(.L_202 - .L_201)
	.align		4
.L_201:
        /*0484*/ 	.word	index@(_ZN10layer_norm13ln_fwd_kernelINS_13Kernel_traitsIf6__halffS2_fjLj256ELj1ELj4ELj1ELj16ENS_18Kernel_traits_baseILj256EfS2_fS2_fjLj128EEEEELb1ELb1ELb1ELb1EEEvNS_9FwdParamsE)
        /*0488*/ 	.word	0x0000004c


	//----- nvinfo : EIATTR_FRAME_SIZE
	.align		4
.L_202:
        /*048c*/ 	.byte	0x04, 0x11
        /*048e*/ 	.short	(.L_204 - .L_203)
	.align		4
.L_203:
        /*0490*/ 	.word	index@($__internal_127_$__cuda_sm70_shflsync_bfly_p)
        /*0494*/ 	.word	0x00000000


	//----- nvinfo : EIATTR_FRAME_SIZE
	.align		4
.L_204:
        /*0498*/ 	.byte	0x04, 0x11
        /*049a*/ 	.short	(.L_206 - .L_205)
	.align		4
.L_205:
        /*049c*/ 	.word	index@(_ZN10layer_norm13ln_fwd_kernelINS_13Kernel_traitsIf6__halffS2_fjLj256ELj1ELj4ELj1ELj16ENS_18Kernel_traits_baseILj256EfS2_fS2_fjLj128EEEEELb1ELb1ELb1ELb1EEEvNS_9FwdParamsE)
        /*04a0*/ 	.word	0x00000000


	//----- nvinfo : EIATTR_REGCOUNT
	.align		4
.L_206:
        /*04a4*/ 	.byte	0x04, 0x2f
        /*04a6*/ 	.short	(.L_208 - .L_207)
	.align		4
.L_207:
        /*04a8*/ 	.word	index@(_ZN10layer_norm13ln_fwd_kernelINS_13Kernel_traitsIf6__halffS2_fjLj256ELj1ELj4ELj1ELj16ENS_18Kernel_traits_baseILj256EfS2_fS2_fjLj128EEEEELb1ELb1ELb1ELb0EEEvNS_9FwdParamsE)
        /*04ac*/ 	.word	0x0000004f


	//----- nvinfo : EIATTR_FRAME_SIZE
	.align		4
.L_208:
        /*04b0*/ 	.byte	0x04, 0x11
        /*04b2*/ 	.short	(.L_210 - .L_209)
	.align		4
.L_209:
        /*04b4*/ 	.word	index@($__internal_126_$__cuda_sm70_shflsync_bfly_p)
        /*04b8*/ 	.word	0x00000000


	//----- nvinfo : EIATTR_FRAME_SIZE
	.align		4
.L_210:
        /*04bc*/ 	.byte	0x04, 0x11
        /*04be*/ 	.short	(.L_212 - .L_211)
	.align		4
.L_211:
        /*04c0*/ 	.word	index@(_ZN10layer_norm13ln_fwd_kernelINS_13Kernel_traitsIf6__halffS2_fjLj256ELj1ELj4ELj1ELj16ENS_18Kernel_traits_baseILj256EfS2_fS2_fjLj128EEEEELb1ELb1ELb1ELb0EEEvNS_9FwdParamsE)
        /*04c4*/ 	.word	0x00000000


	//----- nvinfo : EIATTR_REGCOUNT
	.align		4
.L_212:
        /*04c8*/ 	.byte	0x04, 0x2f
        /*04ca*/ 	.short	(.L_214 - .L_213)
	.align		4
.L_213:
        /*04cc*/ 	.word	index@(_ZN10layer_norm13ln_fwd_kernelINS_13Kernel_traitsIf6__halffS2_fjLj256ELj1ELj4ELj1ELj16ENS_18Kernel_traits_baseILj256EfS2_fS2_fjLj128EEEEELb1ELb1ELb0ELb1EEEvNS_9FwdParamsE)
        /*04d0*/ 	.word	0x00000042


	//----- nvinfo : EIATTR_FRAME_SIZE
	.align		4
.L_214:
        /*04d4*/ 	.byte	0x04, 0x11
        /*04d6*/ 	.short	(.L_216 - .L_215)
	.align		4
.L_215:
        /*04d8*/ 	.word	index@($__internal_125_$__cuda_sm70_shflsync_bfly_p)
        /*04dc*/ 	.word	0x00000000


	//----- nvinfo : EIATTR_FRAME_SIZE
	.align		4
.L_216:
        /*04e0*/ 	.byte	0x04, 0x11
        /*04e2*/ 	.short	(.L_218 - .L_217)
	.align		4
.L_217:
        /*04e4*/ 	.word	index@(_ZN10layer_norm13ln_fwd_kernelINS_13Kernel_traitsIf6__halffS2_fjLj256ELj1ELj4ELj1ELj16ENS_18Kernel_traits_baseILj256EfS2_fS2_fjLj128EEEEELb1ELb1ELb0ELb1EEEvNS_9FwdParamsE)
        /*04e8*/ 	.word	0x00000000


	//----- nvinfo : EIATTR_REGCOUNT
	.align		4
.L_218:
        /*04ec*/ 	.byte	0x04, 0x2f
        /*04ee*/ 	.short	(.L_220 - .L_219)
	.align		4
.L_219:
        /*04f0*/ 	.word	index@(_ZN10layer_norm13ln_fwd_kernelINS_13Kernel_traitsIf6__halffS2_fjLj256ELj1ELj4ELj1ELj16ENS_18Kernel_traits_baseILj256EfS2_fS2_fjLj128EEEEELb1ELb1ELb0ELb0EEEvNS_9FwdParamsE)
        /*04f4*/ 	.word	0x00000040


	//----- nvinfo : EIATTR_FRAME_SIZE
	.align		4
.L_220:
        /*04f8*/ 	.byte	0x04, 0x11
        /*04fa*/ 	.short	(.L_222 - .L_221)
	.align		4
.L_221:
        /*04fc*/ 	.word	index@($__internal_124_$__cuda_sm70_shflsync_bfly_p)
        /*0500*/ 	.word	0x00000000


	//----- nvinfo : EIATTR_FRAME_SIZE
	.align		4
.L_222:
        /*0504*/ 	.byte	0x04, 0x11
        /*0506*/ 	.short	(.L_224 - .L_223)
	.align		4
.L_223:
        /*0508*/ 	.word	index@(_ZN10layer_norm13ln_fwd_kernelINS_13Kernel_traitsIf6__halffS2_fjLj256ELj1ELj4ELj1ELj16ENS_18Kernel_traits_baseILj256EfS2_fS2_fjLj128EEEEELb1ELb1ELb0ELb0EEEvNS_9FwdParamsE)
        /*050c*/ 	.word	0x00000000


	//----- nvinfo : EIATTR_REGCOUNT
	.align		4
.L_224:
        /*0510*/ 	.byte	0x04, 0x2f
        /*0512*/ 	.short	(.L_226 - .L_225)
	.align		4
.L_225:
        /*0514*/ 	.word	index@(_ZN10layer_norm13ln_fwd_kernelINS_13Kernel_traitsIf6__halffS2_fjLj256ELj1ELj4ELj1ELj16ENS_18Kernel_traits_baseILj256EfS2_fS2_fjLj128EEEEELb1ELb0ELb1ELb1EEEvNS_9FwdParamsE)
        /*0518*/ 	.word	0x00000044


	//----- nvinfo : EIATTR_FRAME_SIZE
	.align		4
.L_226:
        /*051c*/ 	.byte	0x04, 0x11
        /*051e*/ 	.short	(.L_228 - .L_227)
	.align		4
.L_227:
        /*0520*/ 	.word	index@($__internal_123_$__cuda_sm70_shflsync_bfly_p)
        /*0524*/ 	.word	0x00000000


	//----- nvinfo : EIATTR_FRAME_SIZE
	.align		4
.L_228:
        /*0528*/ 	.byte	0x04, 0x11
        /*052a*/ 	.short	(.L_230 - .L_229)
	.align		4
.L_229:
        /*052c*/ 	.word	index@(_ZN10layer_norm13ln_fwd_kernelINS_13Kernel_traitsIf6__halffS2_fjLj256ELj1ELj4ELj1ELj16ENS_18Kernel_traits_baseILj256EfS2_fS2_fjLj128EEEEELb1ELb0ELb1ELb1EEEvNS_9FwdParamsE)
        /*0530*/ 	.word	0x00000000


	//----- nvinfo : EIATTR_REGCOUNT
	.align		4
.L_230:
        /*0534*/ 	.byte	0x04, 0x2f
        /*0536*/ 	.short	(.L_232 - .L_231)
	.align		4
.L_231:
        /*0538*/ 	.word	index@(_ZN10layer_norm13ln_fwd_kernelINS_13Kernel_traitsIf6__halffS2_fjLj256ELj1ELj4ELj1ELj16ENS_18Kernel_traits_baseILj256EfS2_fS2_fjLj128EEEEELb1ELb0ELb1ELb0EEEvNS_9FwdParamsE)
        /*053c*/ 	.word	0x00000047


	//----- nvinfo : EIATTR_FRAME_SIZE
	.align		4
.L_232:
        /*0540*/ 	.byte	0x04, 0x11
        /*0542*/ 	.short	(.L_234 - .L_233)
	.align		4
.L_233:
        /*0544*/ 	.word	index@($__internal_122_$__cuda_sm70_shflsync_bfly_p)
        /*0548*/ 	.word	0x00000000


	//----- nvinfo : EIATTR_FRAME_SIZE
	.align		4
.L_234:
        /*054c*/ 	.byte	0x04, 0x11
        /*054e*/ 	.short	(.L_236 - .L_235)
	.align		4
.L_235:
        /*0550*/ 	.word	index@(_ZN10layer_norm13ln_fwd_kernelINS_13Kernel_traitsIf6__halffS2_fjLj256ELj1ELj4ELj1ELj16ENS_18Kernel_traits_baseILj256EfS2_fS2_fjLj128EEEEELb1ELb0ELb1ELb0EEEvNS_9FwdParamsE)
        /*0554*/ 	.word	0x00000000


	//----- nvinfo : EIATTR_REGCOUNT
	.align		4
.L_236:
        /*0558*/ 	.byte	0x04, 0x2f
        /*055a*/ 	.short	(.L_238 - .L_237)
	.align		4
.L_237:
        /*055c*/ 	.word	index@(_ZN10layer_norm13ln_fwd_kernelINS_13Kernel_traitsIf6__halffS2_fjLj256ELj1ELj4ELj1ELj16ENS_18Kernel_traits_baseILj256EfS2_fS2_fjLj128EEEEELb1ELb0ELb0ELb1EEEvNS_9FwdParamsE)
        /*0560*/ 	.word	0x0000003a


	//----- nvinfo : EIATTR_FRAME_SIZE
	.align		4
.L_238:
        /*0564*/ 	.byte	0x04, 0x11
        /*0566*/ 	.short	(.L_240 - .L_239)
	.align		4
.L_239:
        /*0568*/ 	.word	index@($__internal_121_$__cuda_sm70_shflsync_bfly_p)
        /*056c*/ 	.word	0x00000000


	//----- nvinfo : EIATTR_FRAME_SIZE
	.align		4
.L_240:
        /*0570*/ 	.byte	0x04, 0x11
        /*0572*/ 	.short	(.L_242 - .L_241)
	.align		4
.L_241:
        /*0574*/ 	.word	index@(_ZN10layer_norm13ln_fwd_kernelINS_13Kernel_traitsIf6__halffS2_fjLj256ELj1ELj4ELj1ELj16ENS_18Kernel_traits_baseILj256EfS2_fS2_fjLj128EEEEELb1ELb0ELb0ELb1EEEvNS_9FwdParamsE)
        /*0578*/ 	.word	0x00000000


	//----- nvinfo : EIATTR_REGCOUNT
	.align		4
.L_242:
        /*057c*/ 	.byte	0x04, 0x2f
        /*057e*/ 	.short	(.L_244 - .L_243)
	.align		4
.L_243:
        /*0580*/ 	.word	index@(_ZN10layer_norm13ln_fwd_kernelINS_13Kernel_traitsIf6__halffS2_fjLj256ELj1ELj4ELj1ELj16ENS_18Kernel_traits_baseILj256EfS2_fS2_fjLj128EEEEELb1ELb0ELb0ELb0EEEvNS_9FwdParamsE)
        /*0584*/ 	.word	0x00000038


	//----- nvinfo : EIATTR_FRAME_SIZE
	.align		4
.L_244:
        /*0588*/ 	.byte	0x04, 0x11
        /*058a*/ 	.short	(.L_246 - .L_245)
	.align		4
.L_245:
        /*058c*/ 	.word	index@($__internal_120_$__cuda_sm70_shflsync_bfly_p)
        /*0590*/ 	.word	0x00000000


	//----- nvinfo : EIATTR_FRAME_SIZE
	.align		4
.L_246:
        /*0594*/ 	.byte	0x04, 0x11
        /*0596*/ 	.short	(.L_248 - .L_247)
	.align		4
.L_247:
        /*0598*/ 	.word	index@(_ZN10layer_norm13ln_fwd_kernelINS_13Kernel_traitsIf6__halffS2_fjLj256ELj1ELj4ELj1ELj16ENS_18Kernel_traits_baseILj256EfS2_fS2_fjLj128EEEEELb1ELb0ELb0ELb0EEEvNS_9FwdParamsE)
        /*059c*/ 	.word	0x00000000


	//----- nvinfo : EIATTR_REGCOUNT
	.align		4
.L_248:
        /*05a0*/ 	.byte	0x04, 0x2f
        /*05a2*/ 	.short	(.L_250 - .L_249)
	.align		4
.L_249:
        /*05a4*/ 	.word	index@(_ZN10layer_norm13ln_fwd_kernelINS_13Kernel_traitsIf6__halffS2_fjLj256ELj1ELj4ELj1ELj16ENS_18Kernel_traits_baseILj256EfS2_fS2_fjLj128EEEEELb0ELb1ELb1ELb1EEEvNS_9FwdParamsE)
        /*05a8*/ 	.word	0x00000038


	//----- nvinfo : EIATTR_FRAME_SIZE
	.align		4
.L_250:
        /*05ac*/ 	.byte	0x04, 0x11
        /*05ae*/ 	.short	(.L_252 - .L_251)
	.align		4
.L_251:
        /*05b0*/ 	.word	index@($__internal_119_$__cuda_sm70_shflsync_bfly_p)
        /*05b4*/ 	.word	0x00000000


	//----- nvinfo : EIATTR_FRAME_SIZE
	.align		4
.L_252:
        /*05b8*/ 	.byte	0x04, 0x11
        /*05ba*/ 	.short	(.L_254 - .L_253)
	.align		4
.L_253:
        /*05bc*/ 	.word	index@(_ZN10layer_norm13ln_fwd_kernelINS_13Kernel_traitsIf6__halffS2_fjLj256ELj1ELj4ELj1ELj16ENS_18Kernel_traits_baseILj256EfS2_fS2_fjLj128EEEEELb0ELb1ELb1ELb1EEEvNS_9FwdParamsE)
        /*05c0*/ 	.word	0x00000008


	//----- nvinfo : EIATTR_REGCOUNT
	.align		4
.L_254:
        /*05c4*/ 	.byte	0x04, 0x2f
        /*05c6*/ 	.short	(.L_256 - .L_255)
	.align		4
.L_255:
        /*05c8*/ 	.word	index@(_ZN10layer_norm13ln_fwd_kernelINS_13Kernel_traitsIf6__halffS2_fjLj256ELj1ELj4ELj1ELj16ENS_18Kernel_traits_baseILj256EfS2_fS2_fjLj128EEEEELb0ELb1ELb1ELb0EEEvNS_9FwdParamsE)
        /*05cc*/ 	.word	0x0000003f


	//----- nvinfo : EIATTR_FRAME_SIZE
	.align		4
.L_256:
        /*05d0*/ 	.byte	0x04, 0x11
        /*05d2*/ 	.short	(.L_258 - .L_257)
	.align		4
.L_257:
        /*05d4*/ 	.word	index@($__internal_118_$__cuda_sm70_shflsync_bfly_p)
        /*05d8*/ 	.word	0x00000000


	//----- nvinfo : EIATTR_FRAME_SIZE
	.align		4
.L_258:
        /*05dc*/ 	.byte	0x04, 0x11
        /*05de*/ 	.short	(.L_260 - .L_259)
	.align		4
.L_259:
        /*05e0*/ 	.word	index@(_ZN10layer_norm13ln_fwd_kernelINS_13Kernel_traitsIf6__halffS2_fjLj256ELj1ELj4ELj1ELj16ENS_18Kernel_traits_baseILj256EfS2_fS2_fjLj128EEEEELb0ELb1ELb1ELb0EEEvNS_9FwdParamsE)
        /*05e4*/ 	.word	0x00000000


	//----- nvinfo : EIATTR_REGCOUNT
	.align		4
.L_260:
        /*05e8*/ 	.byte	0x04, 0x2f
        /*05ea*/ 	.short	(.L_262 - .L_261)
	.align		4
.L_261:
        /*05ec*/ 	.word	index@(_ZN10layer_norm13ln_fwd_kernelINS_13Kernel_traitsIf6__halffS2_fjLj256ELj1ELj4ELj1ELj16ENS_18Kernel_traits_baseILj256EfS2_fS2_fjLj128EEEEELb0ELb1ELb0ELb1EEEvNS_9FwdParamsE)
        /*05f0*/ 	.word	0x00000038


	//----- nvinfo : EIATTR_FRAME_SIZE
	.align		4
.L_262:
        /*05f4*/ 	.byte	0x04, 0x11
        /*05f6*/ 	.short	(.L_264 - .L_263)
	.align		4
.L_263:
        /*05f8*/ 	.word	index@($__internal_117_$__cuda_sm70_shflsync_bfly_p)
        /*05fc*/ 	.word	0x00000000


	//----- nvinfo : EIATTR_FRAME_SIZE
	.align		4
.L_264:
        /*0600*/ 	.byte	0x04, 0x11
        /*0602*/ 	.short	(.L_266 - .L_265)
	.align		4
.L_265:
        /*0604*/ 	.word	index@(_ZN10layer_norm13ln_fwd_kernelINS_13Kernel_traitsIf6__halffS2_fjLj256ELj1ELj4ELj1ELj16ENS_18Kernel_traits_baseILj256EfS2_fS2_fjLj128EEEEELb0ELb1ELb0ELb1EEEvNS_9FwdParamsE)
        /*0608*/ 	.word	0x00000000


	//----- nvinfo : EIATTR_REGCOUNT
	.align		4
.L_266:
        /*060c*/ 	.byte	0x04, 0x2f
        /*060e*/ 	.short	(.L_268 - .L_267)
	.align		4
.L_267:
        /*0610*/ 	.word	index@(_ZN10layer_norm13ln_fwd_kernelINS_13Kernel_traitsIf6__halffS2_fjLj256ELj1ELj4ELj1ELj16ENS_18Kernel_traits_baseILj256EfS2_fS2_fjLj128EEEEELb0ELb1ELb0ELb0EEEvNS_9FwdParamsE)
        /*0614*/ 	.word	0x00000038


	//----- nvinfo : EIATTR_FRAME_SIZE
	.align		4
.L_268:
        /*0618*/ 	.byte	0x04, 0x11
        /*061a*/ 	.short	(.L_270 - .L_269)
	.align		4
.L_269:
        /*061c*/ 	.word	index@($__internal_116_$__cuda_sm70_shflsync_bfly_p)
        /*0620*/ 	.word	0x00000000


	//----- nvinfo : EIATTR_FRAME_SIZE
	.align		4
.L_270:
        /*0624*/ 	.byte	0x04, 0x11
        /*0626*/ 	.short	(.L_272 - .L_271)
	.align		4
.L_271:
        /*0628*/ 	.word	index@(_ZN10layer_norm13ln_fwd_kernelINS_13Kernel_traitsIf6__halffS2_fjLj256ELj1ELj4ELj1ELj16ENS_18Kernel_traits_baseILj256EfS2_fS2_fjLj128EEEEELb0ELb1ELb0ELb0EEEvNS_9FwdParamsE)
        /*062c*/ 	.word	0x00000000


	//----- nvinfo : EIATTR_REGCOUNT
	.align		4
.L_272:
        /*0630*/ 	.byte	0x04, 0x2f
        /*0632*/ 	.short	(.L_274 - .L_273)
	.align		4
.L_273:
        /*0634*/ 	.word	index@(_ZN10layer_norm13ln_fwd_kernelINS_13Kernel_traitsIf6__halffS2_fjLj256ELj1ELj4ELj1ELj16ENS_18Kernel_traits_baseILj256EfS2_fS2_fjLj128EEEEELb0ELb0ELb1ELb1EEEvNS_9FwdParamsE)
        /*0638*/ 	.word	0x00000033


	//----- nvinfo : EIATTR_FRAME_SIZE
	.align		4
.L_274:
        /*063c*/ 	.byte	0x04, 0x11
        /*063e*/ 	.short	(.L_276 - .L_275)
	.align		4
.L_275:
        /*0640*/ 	.word	index@($__internal_115_$__cuda_sm70_shflsync_bfly_p)
        /*0644*/ 	.word	0x00000000


	//----- nvinfo : EIATTR_FRAME_SIZE
	.align		4
.L_276:
        /*0648*/ 	.byte	0x04, 0x11
        /*064a*/ 	.short	(.L_278 - .L_277)
	.align		4
.L_277:
        /*064c*/ 	.word	index@(_ZN10layer_norm13ln_fwd_kernelINS_13Kernel_traitsIf6__halffS2_fjLj256ELj1ELj4ELj1ELj16ENS_18Kernel_traits_baseILj256EfS2_fS2_fjLj128EEEEELb0ELb0ELb1ELb1EEEvNS_9FwdParamsE)
        /*0650*/ 	.word	0x00000000


	//----- nvinfo : EIATTR_REGCOUNT
	.align		4
.L_278:
        /*0654*/ 	.byte	0x04, 0x2f
        /*0656*/ 	.short	(.L_280 - .L_279)
	.align		4
.L_279:
        /*0658*/ 	.word	index@(_ZN10layer_norm13ln_fwd_kernelINS_13Kernel_traitsIf6__halffS2_fjLj256ELj1ELj4ELj1ELj16ENS_18Kernel_traits_baseILj256EfS2_fS2_fjLj128EEEEELb0ELb0ELb1ELb0EEEvNS_9FwdParamsE)
        /*065c*/ 	.word	0x00000037


	//----- nvinfo : EIATTR_FRAME_SIZE
	.align		4
.L_280:
        /*0660*/ 	.byte	0x04, 0x11
        /*0662*/ 	.short	(.L_282 - .L_281)
	.align		4
.L_281:
        /*0664*/ 	.word	index@($__internal_114_$__cuda_sm70_shflsync_bfly_p)
        /*0668*/ 	.word	0x00000000


	//----- nvinfo : EIATTR_FRAME_SIZE
	.align		4
.L_282:
        /*066c*/ 	.byte	0x04, 0x11
        /*066e*/ 	.short	(.L_284 - .L_283)
	.align		4
.L_283:
        /*0670*/ 	.word	index@(_ZN10layer_norm13ln_fwd_kernelINS_13Kernel_traitsIf6__halffS2_fjLj256ELj1ELj4ELj1ELj16ENS_18Kernel_traits_baseILj256EfS2_fS2_fjLj128EEEEELb0ELb0ELb1ELb0EEEvNS_9FwdParamsE)
        /*0674*/ 	.word	0x00000000


	//----- nvinfo : EIATTR_REGCOUNT
	.align		4
.L_284:
        /*0678*/ 	.byte	0x04, 0x2f
        /*067a*/ 	.short	(.L_286 - .L_285)
	.align		4
.L_285:
        /*067c*/ 	.word	index@(_ZN10layer_norm13ln_fwd_kernelINS_13Kernel_traitsIf6__halffS2_fjLj256ELj1ELj4ELj1ELj16ENS_18Kernel_traits_baseILj256EfS2_fS2_fjLj128EEEEELb0ELb0ELb0ELb1EEEvNS_9FwdParamsE)
        /*0680*/ 	.word	0x0000002f


	//----- nvinfo : EIATTR_FRAME_SIZE
	.align		4
.L_286:
        /*0684*/ 	.byte	0x04, 0x11
        /*0686*/ 	.short	(.L_288 - .L_287)
	.align		4
.L_287:
        /*0688*/ 	.word	index@($__internal_113_$__cuda_sm70_shflsync_bfly_p)
        /*068c*/ 	.word	0x00000000


	//----- nvinfo : EIATTR_FRAME_SIZE
	.align		4
.L_288:
        /*0690*/ 	.byte	0x04, 0x11
        /*0692*/ 	.short	(.L_290 - .L_289)
	.align		4
.L_289:
        /*0694*/ 	.word	index@(_ZN10layer_norm13ln_fwd_kernelINS_13Kernel_traitsIf6__halffS2_fjLj256ELj1ELj4ELj1ELj16ENS_18Kernel_traits_baseILj256EfS2_fS2_fjLj128EEEEELb0ELb0ELb0ELb1EEEvNS_9FwdParamsE)
        /*0698*/ 	.word	0x00000000


	//----- nvinfo : EIATTR_REGCOUNT
	.align		4
.L_290:
        /*069c*/ 	.byte	0x04, 0x2f
        /*069e*/ 	.short	(.L_292 - .L_291)
	.align		4
.L_291:
        /*06a0*/ 	.word	index@(_ZN10layer_norm13ln_fwd_kernelINS_13Kernel_traitsIf6__halffS2_fjLj256ELj1ELj4ELj1ELj16ENS_18Kernel_traits_baseILj256EfS2_fS2_fjLj128EEEEELb0ELb0ELb0ELb0EEEvNS_9FwdParamsE)
        /*06a4*/ 	.word	0x00000030


	//----- nvinfo : EIATTR_FRAME_SIZE
	.align		4
.L_292:
        /*06a8*/ 	.byte	0x04, 0x11
        /*06aa*/ 	.short	(.L_294 - .L_293)
	.align		4
.L_293:
        /*06ac*/ 	.word	index@($__internal_112_$__cuda_sm70_shflsync_bfly_p)
        /*06b0*/ 	.word	0x00000000


	//----- nvinfo : EIATTR_FRAME_SIZE
	.align		4
.L_294:
        /*06b4*/ 	.byte	0x04, 0x11
        /*06b6*/ 	.short	(.L_296 - .L_295)
	.align		4
.L_295:
        /*06b8*/ 	.word	index@(_ZN10layer_norm13ln_fwd_kernelINS_13Kernel_traitsIf6__halffS2_fjLj256ELj1ELj4ELj1ELj16ENS_18Kernel_traits_baseILj256EfS2_fS2_fjLj128EEEEELb0ELb0ELb0ELb0EEEvNS_9FwdParamsE)
        /*06bc*/ 	.word	0x00000000


	//----- nvinfo : EIATTR_REGCOUNT
	.align		4
.L_296:
        /*06c0*/ 	.byte	0x04, 0x2f
        /*06c2*/ 	.short	(.L_298 - .L_297)
	.align		4
.L_297:
        /*06c4*/ 	.word	index@(_ZN10layer_norm13ln_fwd_kernelINS_13Kernel_traitsI6__halfS2_fS2_fjLj256ELj1ELj4ELj1ELj16ENS_18Kernel_traits_baseILj256ES2_S2_fS2_fjLj128EEEEELb1ELb1ELb1ELb1EEEvNS_9FwdParamsE)
        /*06c8*/ 	.word	0x00000044


	//----- nvinfo : EIATTR_FRAME_SIZE
	.align		4
.L_298:
        /*06cc*/ 	.byte	0x04, 0x11
        /*06ce*/ 	.short	(.L_300 - .L_299)
	.align		4
.L_299:
        /*06d0*/ 	.word	index@($__internal_111_$__cuda_sm70_shflsync_bfly_p)
        /*06d4*/ 	.word	0x00000000


	//----- nvinfo : EIATTR_FRAME_SIZE
	.align		4
.L_300:
        /*06d8*/ 	.byte	0x04, 0x11
        /*06da*/ 	.short	(.L_302 - .L_301)
	.align		4
.L_301:
        /*06dc*/ 	.word	index@(_ZN10layer_norm13ln_fwd_kernelINS_13Kernel_traitsI6__halfS2_fS2_fjLj256ELj1ELj4ELj1ELj16ENS_18Kernel_traits_baseILj256ES2_S2_fS2_fjLj128EEEEELb1ELb1ELb1ELb1EEEvNS_9FwdParamsE)
        /*06e0*/ 	.word	0x00000000


	//----- nvinfo : EIATTR_REGCOUNT
	.align		4
.L_302:
        /*06e4*/ 	.byte	0x04, 0x2f
        /*06e6*/ 	.short	(.L_304 - .L_303)
	.align		4
.L_303:
        /*06e8*/ 	.word	index@(_ZN10layer_norm13ln_fwd_kernelINS_13Kernel_traitsI6__halfS2_fS2_fjLj256ELj1ELj4ELj1ELj16ENS_18Kernel_traits_baseILj256ES2_S2_fS2_fjLj128EEEEELb1ELb1ELb1ELb0EEEvNS_9FwdParamsE)
        /*06ec*/ 	.word	0x0000004f


	//----- nvinfo : EIATTR_FRAME_SIZE
	.align		4
.L_304:
        /*06f0*/ 	.byte	0x04, 0x11
        /*06f2*/ 	.short	(.L_306 - .L_305)
	.align		4
.L_305:
        /*06f4*/ 	.word	index@($__internal_110_$__cuda_sm70_shflsync_bfly_p)
        /*06f8*/ 	.word	0x00000000


	//----- nvinfo : EIATTR_FRAME_SIZE
	.align		4
.L_306:
        /*06fc*/ 	.byte	0x04, 0x11
        /*06fe*/ 	.short	(.L_308 - .L_307)
	.align		4
.L_307:
        /*0700*/ 	.word	index@(_ZN10layer_norm13ln_fwd_kernelINS_13Kernel_traitsI6__halfS2_fS2_fjLj256ELj1ELj4ELj1ELj16ENS_18Kernel_traits_baseILj256ES2_S2_fS2_fjLj128EEEEELb1ELb1ELb1ELb0EEEvNS_9FwdParamsE)
        /*0704*/ 	.word	0x00000000


	//----- nvinfo : EIATTR_REGCOUNT
	.align		4
.L_308:
        /*0708*/ 	.byte	0x04, 0x2f
        /*070a*/ 	.short	(.L_310 - .L_309)
	.align		4
.L_309:
        /*070c*/ 	.word	index@(_ZN10layer_norm13ln_fwd_kernelINS_13Kernel_traitsI6__halfS2_fS2_fjLj256ELj1ELj4ELj1ELj16ENS_18Kernel_traits_baseILj256ES2_S2_fS2_fjLj128EEEEELb1ELb1ELb0ELb1EEEvNS_9FwdParamsE)
        /*0710*/ 	.word	0x0000003f


	//----- nvinfo : EIATTR_FRAME_SIZE
	.align		4
.L_310:
        /*0714*/ 	.byte	0x04, 0x11
        /*0716*/ 	.short	(.L_312 - .L_311)
	.align		4
.L_311:
        /*0718*/ 	.word	index@($__internal_109_$__cuda_sm70_shflsync_bfly_p)
        /*071c*/ 	.word	0x00000000


	//----- nvinfo : EIATTR_FRAME_SIZE
	.align		4
.L_312:
        /*0720*/ 	.byte	0x04, 0x11
        /*0722*/ 	.short	(.L_314 - .L_313)
	.align		4
.L_313:
        /*0724*/ 	.word	index@(_ZN10layer_norm13ln_fwd_kernelINS_13Kernel_traitsI6__halfS2_fS2_fjLj256ELj1ELj4ELj1ELj16ENS_18Kernel_traits_baseILj256ES2_S2_fS2_fjLj128EEEEELb1ELb1ELb0ELb1EEEvNS_9FwdParamsE)
        /*0728*/ 	.word	0x00000000


	//----- nvinfo : EIATTR_REGCOUNT
	.align		4
.L_314:
        /*072c*/ 	.byte	0x04, 0x2f
        /*072e*/ 	.short	(.L_316 - .L_315)
	.align		4
.L_315:
        /*0730*/ 	.word	index@(_ZN10layer_norm13ln_fwd_kernelINS_13Kernel_traitsI6__halfS2_fS2_fjLj256ELj1ELj4ELj1ELj16ENS_18Kernel_traits_baseILj256ES2_S2_fS2_fjLj128EEEEELb1ELb1ELb0ELb0EEEvNS_9FwdParamsE)
        /*0734*/ 	.word	0x00000040


	//----- nvinfo : EIATTR_FRAME_SIZE
	.align		4
.L_316:
        /*0738*/ 	.byte	0x04, 0x11
        /*073a*/ 	.short	(.L_318 - .L_317)
	.align		4
.L_317:
        /*073c*/ 	.word	index@($__internal_108_$__cuda_sm70_shflsync_bfly_p)
        /*0740*/ 	.word	0x00000000


	//----- nvinfo : EIATTR_FRAME_SIZE
	.align		4
.L_318:
        /*0744*/ 	.byte	0x04, 0x11
        /*0746*/ 	.short	(.L_320 - .L_319)
	.align		4
.L_319:
        /*0748*/ 	.word	index@(_ZN10layer_norm13ln_fwd_kernelINS_13Kernel_traitsI6__halfS2_fS2_fjLj256ELj1ELj4ELj1ELj16ENS_18Kernel_traits_baseILj256ES2_S2_fS2_fjLj128EEEEELb1ELb1ELb0ELb0EEEvNS_9FwdParamsE)
        /*074c*/ 	.word	0x00000000


	//----- nvinfo : EIATTR_REGCOUNT
	.align		4
.L_320:
        /*0750*/ 	.byte	0x04, 0x2f
        /*0752*/ 	.short	(.L_322 - .L_321)
	.align		4
.L_321:
        /*0754*/ 	.word	index@(_ZN10layer_norm13ln_fwd_kernelINS_13Kernel_traitsI6__halfS2_fS2_fjLj256ELj1ELj4ELj1ELj16ENS_18Kernel_traits_baseILj256ES2_S2_fS2_fjLj128EEEEELb1ELb0ELb1ELb1EEEvNS_9FwdParamsE)
        /*0758*/ 	.word	0x00000040


	//----- nvinfo : EIATTR_FRAME_SIZE
	.align		4
.L_322:
        /*075c*/ 	.byte	0x04, 0x11
        /*075e*/ 	.short	(.L_324 - .L_323)
	.align		4
.L_323:
        /*0760*/ 	.word	index@($__internal_107_$__cuda_sm70_shflsync_bfly_p)
        /*0764*/ 	.word	0x00000000


	//----- nvinfo : EIATTR_FRAME_SIZE
	.align		4
.L_324:
        /*0768*/ 	.byte	0x04, 0x11
        /*076a*/ 	.short	(.L_326 - .L_325)
	.align		4
.L_325:
        /*076c*/ 	.word	index@(_ZN10layer_norm13ln_fwd_kernelINS_13Kernel_traitsI6__halfS2_fS2_fjLj256ELj1ELj4ELj1ELj16ENS_18Kernel_traits_baseILj256ES2_S2_fS2_fjLj128EEEEELb1ELb0ELb1ELb1EEEvNS_9FwdParamsE)
        /*0770*/ 	.word	0x00000000


	//----- nvinfo : EIATTR_REGCOUNT
	.align		4
.L_326:
        /*0774*/ 	.byte	0x04, 0x2f
        /*0776*/ 	.short	(.L_328 - .L_327)
	.align		4
.L_327:
        /*0778*/ 	.word	index@(_ZN10layer_norm13ln_fwd_kernelINS_13Kernel_traitsI6__halfS2_fS2_fjLj256ELj1ELj4ELj1ELj16ENS_18Kernel_traits_baseILj256ES2_S2_fS2_fjLj128EEEEELb1ELb0ELb1ELb0EEEvNS_9FwdParamsE)
        /*077c*/ 	.word	0x00000047


	//----- nvinfo : EIATTR_FRAME_SIZE
	.align		4
.L_328:
        /*0780*/ 	.byte	0x04, 0x11
        /*0782*/ 	.short	(.L_330 - .L_329)
	.align		4
.L_329:
        /*0784*/ 	.word	index@($__internal_106_$__cuda_sm70_shflsync_bfly_p)
        /*0788*/ 	.word	0x00000000


	//----- nvinfo : EIATTR_FRAME_SIZE
	.align		4
.L_330:
        /*078c*/ 	.byte	0x04, 0x11
        /*078e*/ 	.short	(.L_332 - .L_331)
	.align		4
.L_331:
        /*0790*/ 	.word	index@(_ZN10layer_norm13ln_fwd_kernelINS_13Kernel_traitsI6__halfS2_fS2_fjLj256ELj1ELj4ELj1ELj16ENS_18Kernel_traits_baseILj256ES2_S2_fS2_fjLj128EEEEELb1ELb0ELb1ELb0EEEvNS_9FwdParamsE)
        /*0794*/ 	.word	0x00000000


	//----- nvinfo : EIATTR_REGCOUNT
	.align		4
.L_332:
        /*0798*/ 	.byte	0x04, 0x2f
        /*079a*/ 	.short	(.L_334 - .L_333)
	.align		4
.L_333:
        /*079c*/ 	.word	index@(_ZN10layer_norm13ln_fwd_kernelINS_13Kernel_traitsI6__halfS2_fS2_fjLj256ELj1ELj4ELj1ELj16ENS_18Kernel_traits_baseILj256ES2_S2_fS2_fjLj128EEEEELb1ELb0ELb0ELb1EEEvNS_9FwdParamsE)
        /*07a0*/ 	.word	0x00000037


	//----- nvinfo : EIATTR_FRAME_SIZE
	.align		4
.L_334:
        /*07a4*/ 	.byte	0x04, 0x11
        /*07a6*/ 	.short	(.L_336 - .L_335)
	.align		4
.L_335:
        /*07a8*/ 	.word	index@($__internal_105_$__cuda_sm70_shflsync_bfly_p)
        /*07ac*/ 	.word	0x00000000


	//----- nvinfo : EIATTR_FRAME_SIZE
	.align		4
.L_336:
        /*07b0*/ 	.byte	0x04, 0x11
        /*07b2*/ 	.short	(.L_338 - .L_337)
	.align		4
.L_337:
        /*07b4*/ 	.word	index@(_ZN10layer_norm13ln_fwd_kernelINS_13Kernel_traitsI6__halfS2_fS2_fjLj256ELj1ELj4ELj1ELj16ENS_18Kernel_traits_baseILj256ES2_S2_fS2_fjLj128EEEEELb1ELb0ELb0ELb1EEEvNS_9FwdParamsE)
        /*07b8*/ 	.word	0x00000000


	//----- nvinfo : EIATTR_REGCOUNT
	.align		4
.L_338:
        /*07bc*/ 	.byte	0x04, 0x2f
        /*07be*/ 	.short	(.L_340 - .L_339)
	.align		4
.L_339:
        /*07c0*/ 	.word	index@(_ZN10layer_norm13ln_fwd_kernelINS_13Kernel_traitsI6__halfS2_fS2_fjLj256ELj1ELj4ELj1ELj16ENS_18Kernel_traits_baseILj256ES2_S2_fS2_fjLj128EEEEELb1ELb0ELb0ELb0EEEvNS_9FwdParamsE)
        /*07c4*/ 	.word	0x0000003f


	//----- nvinfo : EIATTR_FRAME_SIZE
	.align		4
.L_340:
        /*07c8*/ 	.byte	0x04, 0x11
        /*07ca*/ 	.short	(.L_342 - .L_341)
	.align		4
.L_341:
        /*07cc*/ 	.word	index@($__internal_104_$__cuda_sm70_shflsync_bfly_p)
        /*07d0*/ 	.word	0x00000000


	//----- nvinfo : EIATTR_FRAME_SIZE
	.align		4
.L_342:
        /*07d4*/ 	.byte	0x04, 0x11
        /*07d6*/ 	.short	(.L_344 - .L_343)
	.align		4
.L_343:
        /*07d8*/ 	.word	index@(_ZN10layer_norm13ln_fwd_kernelINS_13Kernel_traitsI6__halfS2_fS2_fjLj256ELj1ELj4ELj1ELj16ENS_18Kernel_traits_baseILj256ES2_S2_fS2_fjLj128EEEEELb1ELb0ELb0ELb0EEEvNS_9FwdParamsE)
        /*07dc*/ 	.word	0x00000000


	//----- nvinfo : EIATTR_REGCOUNT
	.align		4
.L_344:
        /*07e0*/ 	.byte	0x04, 0x2f
        /*07e2*/ 	.short	(.L_346 - .L_345)
	.align		4
.L_345:
        /*07e4*/ 	.word	index@(_ZN10layer_norm13ln_fwd_kernelINS_13Kernel_traitsI6__halfS2_fS2_fjLj256ELj1ELj4ELj1ELj16ENS_18Kernel_traits_baseILj256ES2_S2_fS2_fjLj128EEEEELb0ELb1ELb1ELb1EEEvNS_9FwdParamsE)
        /*07e8*/ 	.word	0x00000038


	//----- nvinfo : EIATTR_FRAME_SIZE
	.align		4
.L_346:
        /*07ec*/ 	.byte	0x04, 0x11
        /*07ee*/ 	.short	(.L_348 - .L_347)
	.align		4
.L_347:
        /*07f0*/ 	.word	index@($__internal_103_$__cuda_sm70_shflsync_bfly_p)
        /*07f4*/ 	.word	0x00000000


	//----- nvinfo : EIATTR_FRAME_SIZE
	.align		4
.L_348:
        /*07f8*/ 	.byte	0x04, 0x11
        /*07fa*/ 	.short	(.L_350 - .L_349)
	.align		4
.L_349:
        /*07fc*/ 	.word	index@(_ZN10layer_norm13ln_fwd_kernelINS_13Kernel_traitsI6__halfS2_fS2_fjLj256ELj1ELj4ELj1ELj16ENS_18Kernel_traits_baseILj256ES2_S2_fS2_fjLj128EEEEELb0ELb1ELb1ELb1EEEvNS_9FwdParamsE)
        /*0800*/ 	.word	0x00000000


	//----- nvinfo : EIATTR_REGCOUNT
	.align		4
.L_350:
        /*0804*/ 	.byte	0x04, 0x2f
        /*0806*/ 	.short	(.L_352 - .L_351)
	.align		4
.L_351:
        /*0808*/ 	.word	index@(_ZN10layer_norm13ln_fwd_kernelINS_13Kernel_traitsI6__halfS2_fS2_fjLj256ELj1ELj4ELj1ELj16ENS_18Kernel_traits_baseILj256ES2_S2_fS2_fjLj128EEEEELb0ELb1ELb1ELb0EEEvNS_9FwdParamsE)
        /*080c*/ 	.word	0x0000003f


	//----- nvinfo : EIATTR_FRAME_SIZE
	.align		4
.L_352:
        /*0810*/ 	.byte	0x04, 0x11
        /*0812*/ 	.short	(.L_354 - .L_353)
	.align		4
.L_353:
        /*0814*/ 	.word	index@($__internal_102_$__cuda_sm70_shflsync_bfly_p)
        /*0818*/ 	.word	0x00000000


	//----- nvinfo : EIATTR_FRAME_SIZE
	.align		4
.L_354:
        /*081c*/ 	.byte	0x04, 0x11
        /*081e*/ 	.short	(.L_356 - .L_355)
	.align		4
.L_355:
        /*0820*/ 	.word	index@(_ZN10layer_norm13ln_fwd_kernelINS_13Kernel_traitsI6__halfS2_fS2_fjLj256ELj1ELj4ELj1ELj16ENS_18Kernel_traits_baseILj256ES2_S2_fS2_fjLj128EEEEELb0ELb1ELb1ELb0EEEvNS_9FwdParamsE)
        /*0824*/ 	.word	0x00000000


	//----- nvinfo : EIATTR_REGCOUNT
	.align		4
.L_356:
        /*0828*/ 	.byte	0x04, 0x2f
        /*082a*/ 	.short	(.L_358 - .L_357)
	.align		4
.L_357:
        /*082c*/ 	.word	index@(_ZN10layer_norm13ln_fwd_kernelINS_13Kernel_traitsI6__halfS2_fS2_fjLj256ELj1ELj4ELj1ELj16ENS_18Kernel_traits_baseILj256ES2_S2_fS2_fjLj128EEEEELb0ELb1ELb0ELb1EEEvNS_9FwdParamsE)
        /*0830*/ 	.word	0x00000037


	//----- nvinfo : EIATTR_FRAME_SIZE
	.align		4
.L_358:
        /*0834*/ 	.byte	0x04, 0x11
        /*0836*/ 	.short	(.L_360 - .L_359)
	.align		4
.L_359:
        /*0838*/ 	.word	index@($__internal_101_$__cuda_sm70_shflsync_bfly_p)
        /*083c*/ 	.word	0x00000000


	//----- nvinfo : EIATTR_FRAME_SIZE
	.align		4
.L_360:
        /*0840*/ 	.byte	0x04, 0x11
        /*0842*/ 	.short	(.L_362 - .L_361)
	.align		4
.L_361:
        /*0844*/ 	.word	index@(_ZN10layer_norm13ln_fwd_kernelINS_13Kernel_traitsI6__halfS2_fS2_fjLj256ELj1ELj4ELj1ELj16ENS_18Kernel_traits_baseILj256ES2_S2_fS2_fjLj128EEEEELb0ELb1ELb0ELb1EEEvNS_9FwdParamsE)
        /*0848*/ 	.word	0x00000000


	//----- nvinfo : EIATTR_REGCOUNT
	.align		4
.L_362:
        /*084c*/ 	.byte	0x04, 0x2f
        /*084e*/ 	.short	(.L_364 - .L_363)
	.align		4
.L_363:
        /*0850*/ 	.word	index@(_ZN10layer_norm13ln_fwd_kernelINS_13Kernel_traitsI6__halfS2_fS2_fjLj256ELj1ELj4ELj1ELj16ENS_18Kernel_traits_baseILj256ES2_S2_fS2_fjLj128EEEEELb0ELb1ELb0ELb0EEEvNS_9FwdParamsE)
        /*0854*/ 	.word	0x00000038


	//----- nvinfo : EIATTR_FRAME_SIZE
	.align		4
.L_364:
        /*0858*/ 	.byte	0x04, 0x11
        /*085a*/ 	.short	(.L_366 - .L_365)
	.align		4
.L_365:
        /*085c*/ 	.word	index@($__internal_100_$__cuda_sm70_shflsync_bfly_p)
        /*0860*/ 	.word	0x00000000


	//----- nvinfo : EIATTR_FRAME_SIZE
	.align		4
.L_366:
        /*0864*/ 	.byte	0x04, 0x11
        /*0866*/ 	.short	(.L_368 - .L_367)
	.align		4
.L_367:
        /*0868*/ 	.word	index@(_ZN10layer_norm13ln_fwd_kernelINS_13Kernel_traitsI6__halfS2_fS2_fjLj256ELj1ELj4ELj1ELj16ENS_18Kernel_traits_baseILj256ES2_S2_fS2_fjLj128EEEEELb0ELb1ELb0ELb0EEEvNS_9FwdParamsE)
        /*086c*/ 	.word	0x00000000


	//----- nvinfo : EIATTR_REGCOUNT
	.align		4
.L_368:
        /*0870*/ 	.byte	0x04, 0x2f
        /*0872*/ 	.short	(.L_370 - .L_369)
	.align		4
.L_369:
        /*0874*/ 	.word	index@(_ZN10layer_norm13ln_fwd_kernelINS_13Kernel_traitsI6__halfS2_fS2_fjLj256ELj1ELj4ELj1ELj16ENS_18Kernel_traits_baseILj256ES2_S2_fS2_fjLj128EEEEELb0ELb0ELb1ELb1EEEvNS_9FwdParamsE)
        /*0878*/ 	.word	0x00000034


	//----- nvinfo : EIATTR_FRAME_SIZE
	.align		4
.L_370:
        /*087c*/ 	.byte	0x04, 0x11
        /*087e*/ 	.short	(.L_372 - .L_371)
	.align		4
.L_371:
        /*0880*/ 	.word	index@($__internal_99_$__cuda_sm70_shflsync_bfly_p)
        /*0884*/ 	.word	0x00000000


	//----- nvinfo : EIATTR_FRAME_SIZE
	.align		4
.L_372:
        /*0888*/ 	.byte	0x04, 0x11
        /*088a*/ 	.short	(.L_374 - .L_373)
	.align		4
.L_373:
        /*088c*/ 	.word	index@(_ZN10layer_norm13ln_fwd_kernelINS_13Kernel_traitsI6__halfS2_fS2_fjLj256ELj1ELj4ELj1ELj16ENS_18Kernel_traits_baseILj256ES2_S2_fS2_fjLj128EEEEELb0ELb0ELb1ELb1EEEvNS_9FwdParamsE)
        /*0890*/ 	.word	0x00000000


	//----- nvinfo : EIATTR_REGCOUNT
	.align		4
.L_374:
        /*0894*/ 	.byte	0x04, 0x2f
        /*0896*/ 	.short	(.L_376 - .L_375)
	.align		4
.L_375:
        /*0898*/ 	.word	index@(_ZN10layer_norm13ln_fwd_kernelINS_13Kernel_traitsI6__halfS2_fS2_fjLj256ELj1ELj4ELj1ELj16ENS_18Kernel_traits_baseILj256ES2_S2_fS2_fjLj128EEEEELb0ELb0ELb1ELb0EEEvNS_9FwdParamsE)
        /*089c*/ 	.word	0x00000037


	//----- nvinfo : EIATTR_FRAME_SIZE
	.align		4
.L_376:
        /*08a0*/ 	.byte	0x04, 0x11
        /*08a2*/ 	.short	(.L_378 - .L_377)
	.align		4
.L_377:
        /*08a4*/ 	.word	index@($__internal_98_$__cuda_sm70_shflsync_bfly_p)
        /*08a8*/ 	.word	0x00000000


	//----- nvinfo : EIATTR_FRAME_SIZE
	.align		4
.L_378:
        /*08ac*/ 	.byte	0x04, 0x11
        /*08ae*/ 	.short	(.L_380 - .L_379)
	.align		4
.L_379:
        /*08b0*/ 	.word	index@(_ZN10layer_norm13ln_fwd_kernelINS_13Kernel_traitsI6__halfS2_fS2_fjLj256ELj1ELj4ELj1ELj16ENS_18Kernel_traits_baseILj256ES2_S2_fS2_fjLj128EEEEELb0ELb0ELb1ELb0EEEvNS_9FwdParamsE)
        /*08b4*/ 	.word	0x00000000


	//----- nvinfo : EIATTR_REGCOUNT
	.align		4
.L_380:
        /*08b8*/ 	.byte	0x04, 0x2f
        /*08ba*/ 	.short	(.L_382 - .L_381)
	.align		4
.L_381:
        /*08bc*/ 	.word	index@(_ZN10layer_norm13ln_fwd_kernelINS_13Kernel_traitsI6__halfS2_fS2_fjLj256ELj1ELj4ELj1ELj16ENS_18Kernel_traits_baseILj256ES2_S2_fS2_fjLj128EEEEELb0ELb0ELb0ELb1EEEvNS_9FwdParamsE)
        /*08c0*/ 	.word	0x0000002f


	//----- nvinfo : EIATTR_FRAME_SIZE
	.align		4
.L_382:
        /*08c4*/ 	.byte	0x04, 0x11
        /*08c6*/ 	.short	(.L_384 - .L_383)
	.align		4
.L_383:
        /*08c8*/ 	.word	index@($__internal_97_$__cuda_sm70_shflsync_bfly_p)
        /*08cc*/ 	.word	0x00000000


	//----- nvinfo : EIATTR_FRAME_SIZE
	.align		4
.L_384:
        /*08d0*/ 	.byte	0x04, 0x11
        /*08d2*/ 	.short	(.L_386 - .L_385)
	.align		4
.L_385:
        /*08d4*/ 	.word	index@(_ZN10layer_norm13ln_fwd_kernelINS_13Kernel_traitsI6__halfS2_fS2_fjLj256ELj1ELj4ELj1ELj16ENS_18Kernel_traits_baseILj256ES2_S2_fS2_fjLj128EEEEELb0ELb0ELb0ELb1EEEvNS_9FwdParamsE)
        /*08d8*/ 	.word	0x00000000


	//----- nvinfo : EIATTR_REGCOUNT
	.align		4
.L_386:
        /*08dc*/ 	.byte	0x04, 0x2f
        /*08de*/ 	.short	(.L_388 - .L_387)
	.align		4
.L_387:
        /*08e0*/ 	.word	index@(_ZN10layer_norm13ln_fwd_kernelINS_13Kernel_traitsI6__halfS2_fS2_fjLj256ELj1ELj4ELj1ELj16ENS_18Kernel_traits_baseILj256ES2_S2_fS2_fjLj128EEEEELb0ELb0ELb0ELb0EEEvNS_9FwdParamsE)
        /*08e4*/ 	.word	0x00000030


	//----- nvinfo : EIATTR_FRAME_SIZE
	.align		4
.L_388:
        /*08e8*/ 	.byte	0x04, 0x11
        /*08ea*/ 	.short	(.L_390 - .L_389)
	.align		4
.L_389:
        /*08ec*/ 	.word	index@($__internal_96_$__cuda_sm70_shflsync_bfly_p)
        /*08f0*/ 	.word	0x00000000


	//----- nvinfo : EIATTR_FRAME_SIZE
	.align		4
.L_390:
        /*08f4*/ 	.byte	0x04, 0x11
        /*08f6*/ 	.short	(.L_392 - .L_391)
	.align		4
.L_391:
        /*08f8*/ 	.word	index@(_ZN10layer_norm13ln_fwd_kernelINS_13Kernel_traitsI6__halfS2_fS2_fjLj256ELj1ELj4ELj1ELj16ENS_18Kernel_traits_baseILj256ES2_S2_fS2_fjLj128EEEEELb0ELb0ELb0ELb0EEEvNS_9FwdParamsE)
        /*08fc*/ 	.word	0x00000000


	//----- nvinfo : EIATTR_REGCOUNT
	.align		4
.L_392:
        /*0900*/ 	.byte	0x04, 0x2f
        /*0902*/ 	.short	(.L_394 - .L_393)
	.align		4
.L_393:
        /*0904*/ 	.word	index@(_ZN10layer_norm13ln_fwd_kernelINS_13Kernel_traitsIf6__halfS2_S2_fjLj256ELj1ELj4ELj1ELj16ENS_18Kernel_traits_baseILj256EfS2_S2_S2_fjLj128EEEEELb1ELb1ELb1ELb1EEEvNS_9FwdParamsE)
        /*0908*/ 	.word	0x00000048


	//----- nvinfo : EIATTR_FRAME_SIZE
	.align		4
.L_394:
        /*090c*/ 	.byte	0x04, 0x11
        /*090e*/ 	.short	(.L_396 - .L_395)
	.align		4
.L_395:
        /*0910*/ 	.word	index@($__internal_95_$__cuda_sm70_shflsync_bfly_p)
        /*0914*/ 	.word	0x00000000


	//----- nvinfo : EIATTR_FRAME_SIZE
	.align		4
.L_396:
        /*0918*/ 	.byte	0x04, 0x11
        /*091a*/ 	.short	(.L_398 - .L_397)
	.align		4
.L_397:
        /*091c*/ 	.word	index@(_ZN10layer_norm13ln_fwd_kernelINS_13Kernel_traitsIf6__halfS2_S2_fjLj256ELj1ELj4ELj1ELj16ENS_18Kernel_traits_baseILj256EfS2_S2_S2_fjLj128EEEEELb1ELb1ELb1ELb1EEEvNS_9FwdParamsE)
        /*0920*/ 	.word	0x00000000


	//----- nvinfo : EIATTR_REGCOUNT
	.align		4
.L_398:
        /*0924*/ 	.byte	0x04, 0x2f
        /*0926*/ 	.short	(.L_400 - .L_399)
	.align		4
.L_399:
        /*0928*/ 	.word	index@(_ZN10layer_norm13ln_fwd_kernelINS_13Kernel_traitsIf6__halfS2_S2_fjLj256ELj1ELj4ELj1ELj16ENS_18Kernel_traits_baseILj256EfS2_S2_S2_fjLj128EEEEELb1ELb1ELb1ELb0EEEvNS_9FwdParamsE)
        /*092c*/ 	.word	0x00000048


	//----- nvinfo : EIATTR_FRAME_SIZE
	.align		4
.L_400:
        /*0930*/ 	.byte	0x04, 0x11
        /*0932*/ 	.short	(.L_402 - .L_401)
	.align		4
.L_401:
        /*0934*/ 	.word	index@($__internal_94_$__cuda_sm70_shflsync_bfly_p)
        /*0938*/ 	.word	0x00000000


	//----- nvinfo : EIATTR_FRAME_SIZE
	.align		4
.L_402:
        /*093c*/ 	.byte	0x04, 0x11
        /*093e*/ 	.short	(.L_404 - .L_403)
	.align		4
.L_403:
        /*0940*/ 	.word	index@(_ZN10layer_norm13ln_fwd_kernelINS_13Kernel_traitsIf6__halfS2_S2_fjLj256ELj1ELj4ELj1ELj16ENS_18Kernel_traits_baseILj256EfS2_S2_S2_fjLj128EEEEELb1ELb1ELb1ELb0EEEvNS_9FwdParamsE)
        /*0944*/ 	.word	0x00000000


	//----- nvinfo : EIATTR_REGCOUNT
	.align		4
.L_404:
        /*0948*/ 	.byte	0x04, 0x2f
        /*094a*/ 	.short	(.L_406 - .L_405)
	.align		4
.L_405:
        /*094c*/ 	.word	index@(_ZN10layer_norm13ln_fwd_kernelINS_13Kernel_traitsIf6__halfS2_S2_fjLj256ELj1ELj4ELj1ELj16ENS_18Kernel_traits_baseILj256EfS2_S2_S2_fjLj128EEEEELb1ELb1ELb0ELb1EEEvNS_9FwdParamsE)
        /*0950*/ 	.word	0x00000040


	//----- nvinfo : EIATTR_FRAME_SIZE
	.align		4
.L_406:
        /*0954*/ 	.byte	0x04, 0x11
        /*0956*/ 	.short	(.L_408 - .L_407)
	.align		4
.L_407:
        /*0958*/ 	.word	index@($__internal_93_$__cuda_sm70_shflsync_bfly_p)
        /*095c*/ 	.word	0x00000000


	//----- nvinfo : EIATTR_FRAME_SIZE
	.align		4
.L_408:
        /*0960*/ 	.byte	0x04, 0x11
        /*0962*/ 	.short	(.L_410 - .L_409)
	.align		4
.L_409:
        /*0964*/ 	.word	index@(_ZN10layer_norm13ln_fwd_kernelINS_13Kernel_traitsIf6__halfS2_S2_fjLj256ELj1ELj4ELj1ELj16ENS_18Kernel_traits_baseILj256EfS2_S2_S2_fjLj128EEEEELb1ELb1ELb0ELb1EEEvNS_9FwdParamsE)
        /*0968*/ 	.word	0x00000000


	//----- nvinfo : EIATTR_REGCOUNT
	.align		4
.L_410:
        /*096c*/ 	.byte	0x04, 0x2f
        /*096e*/ 	.short	(.L_412 - .L_411)
	.align		4
.L_411:
        /*0970*/ 	.word	index@(_ZN10layer_norm13ln_fwd_kernelINS_13Kernel_traitsIf6__halfS2_S2_fjLj256ELj1ELj4ELj1ELj16ENS_18Kernel_traits_baseILj256EfS2_S2_S2_fjLj128EEEEELb1ELb1ELb0ELb0EEEvNS_9FwdParamsE)
        /*0974*/ 	.word	0x00000040


	//----- nvinfo : EIATTR_FRAME_SIZE
	.align		4
.L_412:
        /*0978*/ 	.byte	0x04, 0x11
        /*097a*/ 	.short	(.L_414 - .L_413)
	.align		4
.L_413:
        /*097c*/ 	.word	index@($__internal_92_$__cuda_sm70_shflsync_bfly_p)
        /*0980*/ 	.word	0x00000000


	//----- nvinfo : EIATTR_FRAME_SIZE
	.align		4
.L_414:
        /*0984*/ 	.byte	0x04, 0x11
        /*0986*/ 	.short	(.L_416 - .L_415)
	.align		4
.L_415:
        /*0988*/ 	.word	index@(_ZN10layer_norm13ln_fwd_kernelINS_13Kernel_traitsIf6__halfS2_S2_fjLj256ELj1ELj4ELj1ELj16ENS_18Kernel_traits_baseILj256EfS2_S2_S2_fjLj128EEEEELb1ELb1ELb0ELb0EEEvNS_9FwdParamsE)
        /*098c*/ 	.word	0x00000000


	//----- nvinfo : EIATTR_REGCOUNT
	.align		4
.L_416:
        /*0990*/ 	.byte	0x04, 0x2f
        /*0992*/ 	.short	(.L_418 - .L_417)
	.align		4
.L_417:
        /*0994*/ 	.word	index@(_ZN10layer_norm13ln_fwd_kernelINS_13Kernel_traitsIf6__halfS2_S2_fjLj256ELj1ELj4ELj1ELj16ENS_18Kernel_traits_baseILj256EfS2_S2_S2_fjLj128EEEEELb1ELb0ELb1ELb1EEEvNS_9FwdParamsE)
        /*0998*/ 	.word	0x00000040


	//----- nvinfo : EIATTR_FRAME_SIZE
	.align		4
.L_418:
        /*099c*/ 	.byte	0x04, 0x11
        /*099e*/ 	.short	(.L_420 - .L_419)
	.align		4
.L_419:
        /*09a0*/ 	.word	index@($__internal_91_$__cuda_sm70_shflsync_bfly_p)
        /*09a4*/ 	.word	0x00000000


	//----- nvinfo : EIATTR_FRAME_SIZE
	.align		4
.L_420:
        /*09a8*/ 	.byte	0x04, 0x11
        /*09aa*/ 	.short	(.L_422 - .L_421)
	.align		4
.L_421:
        /*09ac*/ 	.word	index@(_ZN10layer_norm13ln_fwd_kernelINS_13Kernel_traitsIf6__halfS2_S2_fjLj256ELj1ELj4ELj1ELj16ENS_18Kernel_traits_baseILj256EfS2_S2_S2_fjLj128EEEEELb1ELb0ELb1ELb1EEEvNS_9FwdParamsE)
        /*09b0*/ 	.word	0x00000000


	//----- nvinfo : EIATTR_REGCOUNT
	.align		4
.L_422:
        /*09b4*/ 	.byte	0x04, 0x2f
        /*09b6*/ 	.short	(.L_424 - .L_423)
	.align		4
.L_423:
        /*09b8*/ 	.word	index@(_ZN10layer_norm13ln_fwd_kernelINS_13Kernel_traitsIf6__halfS2_S2_fjLj256ELj1ELj4ELj1ELj16ENS_18Kernel_traits_baseILj256EfS2_S2_S2_fjLj128EEEEELb1ELb0ELb1ELb0EEEvNS_9FwdParamsE)
        /*09bc*/ 	.word	0x00000040


	//----- nvinfo : EIATTR_FRAME_SIZE
	.align		4
.L_424:
        /*09c0*/ 	.byte	0x04, 0x11
        /*09c2*/ 	.short	(.L_426 - .L_425)
	.align		4
.L_425:
        /*09c4*/ 	.word	index@($__internal_90_$__cuda_sm70_shflsync_bfly_p)
        /*09c8*/ 	.word	0x00000000


	//----- nvinfo : EIATTR_FRAME_SIZE
	.align		4
.L_426:
        /*09cc*/ 	.byte	0x04, 0x11
        /*09ce*/ 	.short	(.L_428 - .L_427)
	.align		4
.L_427:
        /*09d0*/ 	.word	index@(_ZN10layer_norm13ln_fwd_kernelINS_13Kernel_traitsIf6__halfS2_S2_fjLj256ELj1ELj4ELj1ELj16ENS_18Kernel_traits_baseILj256EfS2_S2_S2_fjLj128EEEEELb1ELb0ELb1ELb0EEEvNS_9FwdParamsE)
        /*09d4*/ 	.word	0x00000000


	//----- nvinfo : EIATTR_REGCOUNT
	.align		4
.L_428:
        /*09d8*/ 	.byte	0x04, 0x2f
        /*09da*/ 	.short	(.L_430 - .L_429)
	.align		4
.L_429:
        /*09dc*/ 	.word	index@(_ZN10layer_norm13ln_fwd_kernelINS_13Kernel_traitsIf6__halfS2_S2_fjLj256ELj1ELj4ELj1ELj16ENS_18Kernel_traits_baseILj256EfS2_S2_S2_fjLj128EEEEELb1ELb0ELb0ELb1EEEvNS_9FwdParamsE)
        /*09e0*/ 	.word	0x00000038


	//----- nvinfo : EIATTR_FRAME_SIZE
	.align		4
.L_430:
        /*09e4*/ 	.byte	0x04, 0x11
        /*09e6*/ 	.short	(.L_432 - .L_431)
	.align		4
.L_431:
        /*09e8*/ 	.word	index@($__internal_89_$__cuda_sm70_shflsync_bfly_p)
        /*09ec*/ 	.word	0x00000000


	//----- nvinfo : EIATTR_FRAME_SIZE
	.align		4
.L_432:
        /*09f0*/ 	.byte	0x04, 0x11
        /*09f2*/ 	.short	(.L_434 - .L_433)
	.align		4
.L_433:
        /*09f4*/ 	.word	index@(_ZN10layer_norm13ln_fwd_kernelINS_13Kernel_traitsIf6__halfS2_S2_fjLj256ELj1ELj4ELj1ELj16ENS_18Kernel_traits_baseILj256EfS2_S2_S2_fjLj128EEEEELb1ELb0ELb0ELb1EEEvNS_9FwdParamsE)
        /*09f8*/ 	.word	0x00000000


	//----- nvinfo : EIATTR_REGCOUNT
	.align		4
.L_434:
        /*09fc*/ 	.byte	0x04, 0x2f
        /*09fe*/ 	.short	(.L_436 - .L_435)
	.align		4
.L_435:
        /*0a00*/ 	.word	index@(_ZN10layer_norm13ln_fwd_kernelINS_13Kernel_traitsIf6__halfS2_S2_fjLj256ELj1ELj4ELj1ELj16ENS_18Kernel_traits_baseILj256EfS2_S2_S2_fjLj128EEEEELb1ELb0ELb0ELb0EEEvNS_9FwdParamsE)
        /*0a04*/ 	.word	0x00000038


	//----- nvinfo : EIATTR_FRAME_SIZE
	.align		4
.L_436:
        /*0a08*/ 	.byte	0x04, 0x11
        /*0a0a*/ 	.short	(.L_438 - .L_437)
	.align		4
.L_437:
        /*0a0c*/ 	.word	index@($__internal_88_$__cuda_sm70_shflsync_bfly_p)
        /*0a10*/ 	.word	0x00000000


	//----- nvinfo : EIATTR_FRAME_SIZE
	.align		4
.L_438:
        /*0a14*/ 	.byte	0x04, 0x11
        /*0a16*/ 	.short	(.L_440 - .L_439)
	.align		4
.L_439:
        /*0a18*/ 	.word	index@(_ZN10layer_norm13ln_fwd_kernelINS_13Kernel_traitsIf6__halfS2_S2_fjLj256ELj1ELj4ELj1ELj16ENS_18Kernel_traits_baseILj256EfS2_S2_S2_fjLj128EEEEELb1ELb0ELb0ELb0EEEvNS_9FwdParamsE)
        /*0a1c*/ 	.word	0x00000000


	//----- nvinfo : EIATTR_REGCOUNT
	.align		4
.L_440:
        /*0a20*/ 	.byte	0x04, 0x2f
        /*0a22*/ 	.short	(.L_442 - .L_441)
	.align		4
.L_441:
        /*0a24*/ 	.word	index@(_ZN10layer_norm13ln_fwd_kernelINS_13Kernel_traitsIf6__halfS2_S2_fjLj256ELj1ELj4ELj1ELj16ENS_18Kernel_traits_baseILj256EfS2_S2_S2_fjLj128EEEEELb0ELb1ELb1ELb1EEEvNS_9FwdParamsE)
        /*0a28*/ 	.word	0x00000038


	//----- nvinfo : EIATTR_FRAME_SIZE
	.align		4
.L_442:
        /*0a2c*/ 	.byte	0x04, 0x11
        /*0a2e*/ 	.short	(.L_444 - .L_443)
	.align		4
.L_443:
        /*0a30*/ 	.word	index@($__internal_87_$__cuda_sm70_shflsync_bfly_p)
        /*0a34*/ 	.word	0x00000000


	//----- nvinfo : EIATTR_FRAME_SIZE
	.align		4
.L_444:
        /*0a38*/ 	.byte	0x04, 0x11
        /*0a3a*/ 	.short	(.L_446 - .L_445)
	.align		4
.L_445:
        /*0a3c*/ 	.word	index@(_ZN10layer_norm13ln_fwd_kernelINS_13Kernel_traitsIf6__halfS2_S2_fjLj256ELj1ELj4ELj1ELj16ENS_18Kernel_traits_baseILj256EfS2_S2_S2_fjLj128EEEEELb0ELb1ELb1ELb1EEEvNS_9FwdParamsE)
        /*0a40*/ 	.word	0x00000000


	//----- nvinfo : EIATTR_REGCOUNT
	.align		4
.L_446:
        /*0a44*/ 	.byte	0x04, 0x2f
        /*0a46*/ 	.short	(.L_448 - .L_447)
	.align		4
.L_447:
        /*0a48*/ 	.word	index@(_ZN10layer_norm13ln_fwd_kernelINS_13Kernel_traitsIf6__halfS2_S2_fjLj256ELj1ELj4ELj1ELj16ENS_18Kernel_traits_baseILj256EfS2_S2_S2_fjLj128EEEEELb0ELb1ELb1ELb0EEEvNS_9FwdParamsE)
        /*0a4c*/ 	.word	0x00000038


	//----- nvinfo : EIATTR_FRAME_SIZE
	.align		4
.L_448:
        /*0a50*/ 	.byte	0x04, 0x11
        /*0a52*/ 	.short	(.L_450 - .L_449)
	.align		4
.L_449:
        /*0a54*/ 	.word	index@($__internal_86_$__cuda_sm70_shflsync_bfly_p)
        /*0a58*/ 	.word	0x00000000


	//----- nvinfo : EIATTR_FRAME_SIZE
	.align		4
.L_450:
        /*0a5c*/ 	.byte	0x04, 0x11
        /*0a5e*/ 	.short	(.L_452 - .L_451)
	.align		4
.L_451:
        /*0a60*/ 	.word	index@(_ZN10layer_norm13ln_fwd_kernelINS_13Kernel_traitsIf6__halfS2_S2_fjLj256ELj1ELj4ELj1ELj16ENS_18Kernel_traits_baseILj256EfS2_S2_S2_fjLj128EEEEELb0ELb1ELb1ELb0EEEvNS_9FwdParamsE)
        /*0a64*/ 	.word	0x00000000


	//----- nvinfo : EIATTR_REGCOUNT
	.align		4
.L_452:
        /*0a68*/ 	.byte	0x04, 0x2f
        /*0a6a*/ 	.short	(.L_454 - .L_453)
	.align		4
.L_453:
        /*0a6c*/ 	.word	index@(_ZN10layer_norm13ln_fwd_kernelINS_13Kernel_traitsIf6__halfS2_S2_fjLj256ELj1ELj4ELj1ELj16ENS_18Kernel_traits_baseILj256EfS2_S2_S2_fjLj128EEEEELb0ELb1ELb0ELb1EEEvNS_9FwdParamsE)
        /*0a70*/ 	.word	0x00000034


	//----- nvinfo : EIATTR_FRAME_SIZE
	.align		4
.L_454:
        /*0a74*/ 	.byte	0x04, 0x11
        /*0a76*/ 	.short	(.L_456 - .L_455)
	.align		4
.L_455:
        /*0a78*/ 	.word	index@($__internal_85_$__cuda_sm70_shflsync_bfly_p)
        /*0a7c*/ 	.word	0x00000000


	//----- nvinfo : EIATTR_FRAME_SIZE
	.align		4
.L_456:
        /*0a80*/ 	.byte	0x04, 0x11
        /*0a82*/ 	.short	(.L_458 - .L_457)
	.align		4
.L_457:
        /*0a84*/ 	.word	index@(_ZN10layer_norm13ln_fwd_kernelINS_13Kernel_traitsIf6__halfS2_S2_fjLj256ELj1ELj4ELj1ELj16ENS_18Kernel_traits_baseILj256EfS2_S2_S2_fjLj128EEEEELb0ELb1ELb0ELb1EEEvNS_9FwdParamsE)
        /*0a88*/ 	.word	0x00000000


	//----- nvinfo : EIATTR_REGCOUNT
	.align		4
.L_458:
        /*0a8c*/ 	.byte	0x04, 0x2f
        /*0a8e*/ 	.short	(.L_460 - .L_459)
	.align		4
.L_459:
        /*0a90*/ 	.word	index@(_ZN10layer_norm13ln_fwd_kernelINS_13Kernel_traitsIf6__halfS2_S2_fjLj256ELj1ELj4ELj1ELj16ENS_18Kernel_traits_baseILj256EfS2_S2_S2_fjLj128EEEEELb0ELb1ELb0ELb0EEEvNS_9FwdParamsE)
        /*0a94*/ 	.word	0x00000037


	//----- nvinfo : EIATTR_FRAME_SIZE
	.align		4
.L_460:
        /*0a98*/ 	.byte	0x04, 0x11
        /*0a9a*/ 	.short	(.L_462 - .L_461)
	.align		4
.L_461:
        /*0a9c*/ 	.word	index@($__internal_84_$__cuda_sm70_shflsync_bfly_p)
        /*0aa0*/ 	.word	0x00000000


	//----- nvinfo : EIATTR_FRAME_SIZE
	.align		4
.L_462:
        /*0aa4*/ 	.byte	0x04, 0x11
        /*0aa6*/ 	.short	(.L_464 - .L_463)
	.align		4
.L_463:
        /*0aa8*/ 	.word	index@(_ZN10layer_norm13ln_fwd_kernelINS_13Kernel_traitsIf6__halfS2_S2_fjLj256ELj1ELj4ELj1ELj16ENS_18Kernel_traits_baseILj256EfS2_S2_S2_fjLj128EEEEELb0ELb1ELb0ELb0EEEvNS_9FwdParamsE)
        /*0aac*/ 	.word	0x00000000


	//----- nvinfo : EIATTR_REGCOUNT
	.align		4
.L_464:
        /*0ab0*/ 	.byte	0x04, 0x2f
        /*0ab2*/ 	.short	(.L_466 - .L_465)
	.align		4
.L_465:
        /*0ab4*/ 	.word	index@(_ZN10layer_norm13ln_fwd_kernelINS_13Kernel_traitsIf6__halfS2_S2_fjLj256ELj1ELj4ELj1ELj16ENS_18Kernel_traits_baseILj256EfS2_S2_S2_fjLj128EEEEELb0ELb0ELb1ELb1EEEvNS_9FwdParamsE)
        /*0ab8*/ 	.word	0x00000030


	//----- nvinfo : EIATTR_FRAME_SIZE
	.align		4
.L_466:
        /*0abc*/ 	.byte	0x04, 0x11
        /*0abe*/ 	.short	(.L_468 - .L_467)
	.align		4
.L_467:
        /*0ac0*/ 	.word	index@($__internal_83_$__cuda_sm70_shflsync_bfly_p)
        /*0ac4*/ 	.word	0x00000000


	//----- nvinfo : EIATTR_FRAME_SIZE
	.align		4
.L_468:
        /*0ac8*/ 	.byte	0x04, 0x11
        /*0aca*/ 	.short	(.L_470 - .L_469)
	.align		4
.L_469:
        /*0acc*/ 	.word	index@(_ZN10layer_norm13ln_fwd_kernelINS_13Kernel_traitsIf6__halfS2_S2_fjLj256ELj1ELj4ELj1ELj16ENS_18Kernel_traits_baseILj256EfS2_S2_S2_fjLj128EEEEELb0ELb0ELb1ELb1EEEvNS_9FwdParamsE)
        /*0ad0*/ 	.word	0x00000000


	//----- nvinfo : EIATTR_REGCOUNT
	.align		4
.L_470:
        /*0ad4*/ 	.byte	0x04, 0x2f
        /*0ad6*/ 	.short	(.L_472 - .L_471)
	.align		4
.L_471:
        /*0ad8*/ 	.word	index@(_ZN10layer_norm13ln_fwd_kernelINS_13Kernel_traitsIf6__halfS2_S2_fjLj256ELj1ELj4ELj1ELj16ENS_18Kernel_traits_baseILj256EfS2_S2_S2_fjLj128EEEEELb0ELb0ELb1ELb0EEEvNS_9FwdParamsE)
        /*0adc*/ 	.word	0x00000030


	//----- nvinfo : EIATTR_FRAME_SIZE
	.align		4
.L_472:
        /*0ae0*/ 	.byte	0x04, 0x11
        /*0ae2*/ 	.short	(.L_474 - .L_473)
	.align		4
.L_473:
        /*0ae4*/ 	.word	index@($__internal_82_$__cuda_sm70_shflsync_bfly_p)
        /*0ae8*/ 	.word	0x00000000


	//----- nvinfo : EIATTR_FRAME_SIZE
	.align		4
.L_474:
        /*0aec*/ 	.byte	0x04, 0x11
        /*0aee*/ 	.short	(.L_476 - .L_475)
	.align		4
.L_475:
        /*0af0*/ 	.word	index@(_ZN10layer_norm13ln_fwd_kernelINS_13Kernel_traitsIf6__halfS2_S2_fjLj256ELj1ELj4ELj1ELj16ENS_18Kernel_traits_baseILj256EfS2_S2_S2_fjLj128EEEEELb0ELb0ELb1ELb0EEEvNS_9FwdParamsE)
        /*0af4*/ 	.word	0x00000000


	//----- nvinfo : EIATTR_REGCOUNT
	.align		4
.L_476:
        /*0af8*/ 	.byte	0x04, 0x2f
        /*0afa*/ 	.short	(.L_478 - .L_477)
	.align		4
.L_477:
        /*0afc*/ 	.word	index@(_ZN10layer_norm13ln_fwd_kernelINS_13Kernel_traitsIf6__halfS2_S2_fjLj256ELj1ELj4ELj1ELj16ENS_18Kernel_traits_baseILj256EfS2_S2_S2_fjLj128EEEEELb0ELb0ELb0ELb1EEEvNS_9FwdParamsE)
        /*0b00*/ 	.word	0x0000002f


	//----- nvinfo : EIATTR_FRAME_SIZE
	.align		4
.L_478:
        /*0b04*/ 	.byte	0x04, 0x11
        /*0b06*/ 	.short	(.L_480 - .L_479)
	.align		4
.L_479:
        /*0b08*/ 	.word	index@($__internal_81_$__cuda_sm70_shflsync_bfly_p)
        /*0b0c*/ 	.word	0x00000000


	//----- nvinfo : EIATTR_FRAME_SIZE
	.align		4
.L_480:
        /*0b10*/ 	.byte	0x04, 0x11
        /*0b12*/ 	.short	(.L_482 - .L_481)
	.align		4
.L_481:
        /*0b14*/ 	.word	index@(_ZN10layer_norm13ln_fwd_kernelINS_13Kernel_traitsIf6__halfS2_S2_fjLj256ELj1ELj4ELj1ELj16ENS_18Kernel_traits_baseILj256EfS2_S2_S2_fjLj128EEEEELb0ELb0ELb0ELb1EEEvNS_9FwdParamsE)
        /*0b18*/ 	.word	0x00000000


	//----- nvinfo : EIATTR_REGCOUNT
	.align		4
.L_482:
        /*0b1c*/ 	.byte	0x04, 0x2f
        /*0b1e*/ 	.short	(.L_484 - .L_483)
	.align		4
.L_483:
        /*0b20*/ 	.word	index@(_ZN10layer_norm13ln_fwd_kernelINS_13Kernel_traitsIf6__halfS2_S2_fjLj256ELj1ELj4ELj1ELj16ENS_18Kernel_traits_baseILj256EfS2_S2_S2_fjLj128EEEEELb0ELb0ELb0ELb0EEEvNS_9FwdParamsE)
        /*0b24*/ 	.word	0x00000030


	//----- nvinfo : EIATTR_FRAME_SIZE
	.align		4
.L_484:
        /*0b28*/ 	.byte	0x04, 0x11
        /*0b2a*/ 	.short	(.L_486 - .L_485)
	.align		4
.L_485:
        /*0b2c*/ 	.word	index@($__internal_80_$__cuda_sm70_shflsync_bfly_p)
        /*0b30*/ 	.word	0x00000000


	//----- nvinfo : EIATTR_FRAME_SIZE
	.align		4
.L_486:
        /*0b34*/ 	.byte	0x04, 0x11
        /*0b36*/ 	.short	(.L_488 - .L_487)
	.align		4
.L_487:
        /*0b38*/ 	.word	index@(_ZN10layer_norm13ln_fwd_kernelINS_13Kernel_traitsIf6__halfS2_S2_fjLj256ELj1ELj4ELj1ELj16ENS_18Kernel_traits_baseILj256EfS2_S2_S2_fjLj128EEEEELb0ELb0ELb0ELb0EEEvNS_9FwdParamsE)
        /*0b3c*/ 	.word	0x00000000


	//----- nvinfo : EIATTR_REGCOUNT
	.align		4
.L_488:
        /*0b40*/ 	.byte	0x04, 0x2f
        /*0b42*/ 	.short	(.L_490 - .L_489)
	.align		4
.L_489:
        /*0b44*/ 	.word	index@(_ZN10layer_norm13ln_fwd_kernelINS_13Kernel_traitsIf13__nv_bfloat16fS2_fjLj256ELj1ELj4ELj1ELj16ENS_18Kernel_traits_baseILj256EfS2_fS2_fjLj128EEEEELb1ELb1ELb1ELb1EEEvNS_9FwdParamsE)
        /*0b48*/ 	.word	0x0000004c


	//----- nvinfo : EIATTR_FRAME_SIZE
	.align		4
.L_490:
        /*0b4c*/ 	.byte	0x04, 0x11
        /*0b4e*/ 	.short	(.L_492 - .L_491)
	.align		4
.L_491:
        /*0b50*/ 	.word	index@($__internal_79_$__cuda_sm70_shflsync_bfly_p)
        /*0b54*/ 	.word	0x00000000


	//----- nvinfo : EIATTR_FRAME_SIZE
	.align		4
.L_492:
        /*0b58*/ 	.byte	0x04, 0x11
        /*0b5a*/ 	.short	(.L_494 - .L_493)
	.align		4
.L_493:
        /*0b5c*/ 	.word	index@(_ZN10layer_norm13ln_fwd_kernelINS_13Kernel_traitsIf13__nv_bfloat16fS2_fjLj256ELj1ELj4ELj1ELj16ENS_18Kernel_traits_baseILj256EfS2_fS2_fjLj128EEEEELb1ELb1ELb1ELb1EEEvNS_9FwdParamsE)
        /*0b60*/ 	.word	0x00000000


	//----- nvinfo : EIATTR_REGCOUNT
	.align		4
.L_494:
        /*0b64*/ 	.byte	0x04, 0x2f
        /*0b66*/ 	.short	(.L_496 - .L_495)
	.align		4
.L_495:
        /*0b68*/ 	.word	index@(_ZN10layer_norm13ln_fwd_kernelINS_13Kernel_traitsIf13__nv_bfloat16fS2_fjLj256ELj1ELj4ELj1ELj16ENS_18Kernel_traits_baseILj256EfS2_fS2_fjLj128EEEEELb1ELb1ELb1ELb0EEEvNS_9FwdParamsE)
        /*0b6c*/ 	.word	0x0000004f


	//----- nvinfo : EIATTR_FRAME_SIZE
	.align		4
.L_496:
        /*0b70*/ 	.byte	0x04, 0x11
        /*0b72*/ 	.short	(.L_498 - .L_497)
	.align		4
.L_497:
        /*0b74*/ 	.word	index@($__internal_78_$__cuda_sm70_shflsync_bfly_p)
        /*0b78*/ 	.word	0x00000000


	//----- nvinfo : EIATTR_FRAME_SIZE
	.align		4
.L_498:
        /*0b7c*/ 	.byte	0x04, 0x11
        /*0b7e*/ 	.short	(.L_500 - .L_499)
	.align		4
.L_499:
        /*0b80*/ 	.word	index@(_ZN10layer_norm13ln_fwd_kernelINS_13Kernel_traitsIf13__nv_bfloat16fS2_fjLj256ELj1ELj4ELj1ELj16ENS_18Kernel_traits_baseILj256EfS2_fS2_fjLj128EEEEELb1ELb1ELb1ELb0EEEvNS_9FwdParamsE)
        /*0b84*/ 	.word	0x00000000


	//----- nvinfo : EIATTR_REGCOUNT
	.align		4
.L_500:
        /*0b88*/ 	.byte	0x04, 0x2f
        /*0b8a*/ 	.short	(.L_502 - .L_501)
	.align		4
.L_501:
        /*0b8c*/ 	.word	index@(_ZN10layer_norm13ln_fwd_kernelINS_13Kernel_traitsIf13__nv_bfloat16fS2_fjLj256ELj1ELj4ELj1ELj16ENS_18Kernel_traits_baseILj256EfS2_fS2_fjLj128EEEEELb1ELb1ELb0ELb1EEEvNS_9FwdParamsE)
        /*0b90*/ 	.word	0x00000042


	//----- nvinfo : EIATTR_FRAME_SIZE
	.align		4
.L_502:
        /*0b94*/ 	.byte	0x04, 0x11
        /*0b96*/ 	.short	(.L_504 - .L_503)
	.align		4
.L_503:
        /*0b98*/ 	.word	index@($__internal_77_$__cuda_sm70_shflsync_bfly_p)
        /*0b9c*/ 	.word	0x00000000


	//----- nvinfo : EIATTR_FRAME_SIZE
	.align		4
.L_504:
        /*0ba0*/ 	.byte	0x04, 0x11
        /*0ba2*/ 	.short	(.L_506 - .L_505)
	.align		4
.L_505:
        /*0ba4*/ 	.word	index@(_ZN10layer_norm13ln_fwd_kernelINS_13Kernel_traitsIf13__nv_bfloat16fS2_fjLj256ELj1ELj4ELj1ELj16ENS_18Kernel_traits_baseILj256EfS2_fS2_fjLj128EEEEELb1ELb1ELb0ELb1EEEvNS_9FwdParamsE)
        /*0ba8*/ 	.word	0x00000000


	//----- nvinfo : EIATTR_REGCOUNT
	.align		4
.L_506:
        /*0bac*/ 	.byte	0x04, 0x2f
        /*0bae*/ 	.short	(.L_508 - .L_507)
	.align		4
.L_507:
        /*0bb0*/ 	.word	index@(_ZN10layer_norm13ln_fwd_kernelINS_13Kernel_traitsIf13__nv_bfloat16fS2_fjLj256ELj1ELj4ELj1ELj16ENS_18Kernel_traits_baseILj256EfS2_fS2_fjLj128EEEEELb1ELb1ELb0ELb0EEEvNS_9FwdParamsE)
        /*0bb4*/ 	.word	0x00000040


	//----- nvinfo : EIATTR_FRAME_SIZE
	.align		4
.L_508:
        /*0bb8*/ 	.byte	0x04, 0x11
        /*0bba*/ 	.short	(.L_510 - .L_509)
	.align		4
.L_509:
        /*0bbc*/ 	.word	index@($__internal_76_$__cuda_sm70_shflsync_bfly_p)
        /*0bc0*/ 	.word	0x00000000


	//----- nvinfo : EIATTR_FRAME_SIZE
	.align		4
.L_510:
        /*0bc4*/ 	.byte	0x04, 0x11
        /*0bc6*/ 	.short	(.L_512 - .L_511)
	.align		4
.L_511:
        /*0bc8*/ 	.word	index@(_ZN10layer_norm13ln_fwd_kernelINS_13Kernel_traitsIf13__nv_bfloat16fS2_fjLj256ELj1ELj4ELj1ELj16ENS_18Kernel_traits_baseILj256EfS2_fS2_fjLj128EEEEELb1ELb1ELb0ELb0EEEvNS_9FwdParamsE)
        /*0bcc*/ 	.word	0x00000000


	//----- nvinfo : EIATTR_REGCOUNT
	.align		4
.L_512:
        /*0bd0*/ 	.byte	0x04, 0x2f
        /*0bd2*/ 	.short	(.L_514 - .L_513)
	.align		4
.L_513:
        /*0bd4*/ 	.word	index@(_ZN10layer_norm13ln_fwd_kernelINS_13Kernel_traitsIf13__nv_bfloat16fS2_fjLj256ELj1ELj4ELj1ELj16ENS_18Kernel_traits_baseILj256EfS2_fS2_fjLj128EEEEELb1ELb0ELb1ELb1EEEvNS_9FwdParamsE)
        /*0bd8*/ 	.word	0x00000044


	//----- nvinfo : EIATTR_FRAME_SIZE
	.align		4
.L_514:
        /*0bdc*/ 	.byte	0x04, 0x11
        /*0bde*/ 	.short	(.L_516 - .L_515)
	.align		4
.L_515:
        /*0be0*/ 	.word	index@($__internal_75_$__cuda_sm70_shflsync_bfly_p)
        /*0be4*/ 	.word	0x00000000


	//----- nvinfo : EIATTR_FRAME_SIZE
	.align		4
.L_516:
        /*0be8*/ 	.byte	0x04, 0x11
        /*0bea*/ 	.short	(.L_518 - .L_517)
	.align		4
.L_517:
        /*0bec*/ 	.word	index@(_ZN10layer_norm13ln_fwd_kernelINS_13Kernel_traitsIf13__nv_bfloat16fS2_fjLj256ELj1ELj4ELj1ELj16ENS_18Kernel_traits_baseILj256EfS2_fS2_fjLj128EEEEELb1ELb0ELb1ELb1EEEvNS_9FwdParamsE)
        /*0bf0*/ 	.word	0x00000000


	//----- nvinfo : EIATTR_REGCOUNT
	.align		4
.L_518:
        /*0bf4*/ 	.byte	0x04, 0x2f
        /*0bf6*/ 	.short	(.L_520 - .L_519)
	.align		4
.L_519:
        /*0bf8*/ 	.word	index@(_ZN10layer_norm13ln_fwd_kernelINS_13Kernel_traitsIf13__nv_bfloat16fS2_fjLj256ELj1ELj4ELj1ELj16ENS_18Kernel_traits_baseILj256EfS2_fS2_fjLj128EEEEELb1ELb0ELb1ELb0EEEvNS_9FwdParamsE)
        /*0bfc*/ 	.word	0x00000047


	//----- nvinfo : EIATTR_FRAME_SIZE
	.align		4
.L_520:
        /*0c00*/ 	.byte	0x04, 0x11
        /*0c02*/ 	.short	(.L_522 - .L_521)
	.align		4
.L_521:
        /*0c04*/ 	.word	index@($__internal_74_$__cuda_sm70_shflsync_bfly_p)
        /*0c08*/ 	.word	0x00000000


	//----- nvinfo : EIATTR_FRAME_SIZE
	.align		4
.L_522:
        /*0c0c*/ 	.byte	0x04, 0x11
        /*0c0e*/ 	.short	(.L_524 - .L_523)
	.align		4
.L_523:
        /*0c10*/ 	.word	index@(_ZN10layer_norm13ln_fwd_kernelINS_13Kernel_traitsIf13__nv_bfloat16fS2_fjLj256ELj1ELj4ELj1ELj16ENS_18Kernel_traits_baseILj256EfS2_fS2_fjLj128EEEEELb1ELb0ELb1ELb0EEEvNS_9FwdParamsE)
        /*0c14*/ 	.word	0x00000000


	//----- nvinfo : EIATTR_REGCOUNT
	.align		4
.L_524:
        /*0c18*/ 	.byte	0x04, 0x2f
        /*0c1a*/ 	.short	(.L_526 - .L_525)
	.align		4
.L_525:
        /*0c1c*/ 	.word	index@(_ZN10layer_norm13ln_fwd_kernelINS_13Kernel_traitsIf13__nv_bfloat16fS2_fjLj256ELj1ELj4ELj1ELj16ENS_18Kernel_traits_baseILj256EfS2_fS2_fjLj128EEEEELb1ELb0ELb0ELb1EEEvNS_9FwdParamsE)
        /*0c20*/ 	.word	0x0000003a


	//----- nvinfo : EIATTR_FRAME_SIZE
	.align		4
.L_526:
        /*0c24*/ 	.byte	0x04, 0x11
        /*0c26*/ 	.short	(.L_528 - .L_527)
	.align		4
.L_527:
        /*0c28*/ 	.word	index@($__internal_73_$__cuda_sm70_shflsync_bfly_p)
        /*0c2c*/ 	.word	0x00000000


	//----- nvinfo : EIATTR_FRAME_SIZE
	.align		4
.L_528:
        /*0c30*/ 	.byte	0x04, 0x11
        /*0c32*/ 	.short	(.L_530 - .L_529)
	.align		4
.L_529:
        /*0c34*/ 	.word	index@(_ZN10layer_norm13ln_fwd_kernelINS_13Kernel_traitsIf13__nv_bfloat16fS2_fjLj256ELj1ELj4ELj1ELj16ENS_18Kernel_traits_baseILj256EfS2_fS2_fjLj128EEEEELb1ELb0ELb0ELb1EEEvNS_9FwdParamsE)
        /*0c38*/ 	.word	0x00000000


	//----- nvinfo : EIATTR_REGCOUNT
	.align		4
.L_530:
        /*0c3c*/ 	.byte	0x04, 0x2f
        /*0c3e*/ 	.short	(.L_532 - .L_531)
	.align		4
.L_531:
        /*0c40*/ 	.word	index@(_ZN10layer_norm13ln_fwd_kernelINS_13Kernel_traitsIf13__nv_bfloat16fS2_fjLj256ELj1ELj4ELj1ELj16ENS_18Kernel_traits_baseILj256EfS2_fS2_fjLj128EEEEELb1ELb0ELb0ELb0EEEvNS_9FwdParamsE)
        /*0c44*/ 	.word	0x00000038


	//----- nvinfo : EIATTR_FRAME_SIZE
	.align		4
.L_532:
        /*0c48*/ 	.byte	0x04, 0x11
        /*0c4a*/ 	.short	(.L_534 - .L_533)
	.align		4
.L_533:
        /*0c4c*/ 	.word	index@($__internal_72_$__cuda_sm70_shflsync_bfly_p)
        /*0c50*/ 	.word	0x00000000


	//----- nvinfo : EIATTR_FRAME_SIZE
	.align		4
.L_534:
        /*0c54*/ 	.byte	0x04, 0x11
        /*0c56*/ 	.short	(.L_536 - .L_535)
	.align		4
.L_535:
        /*0c58*/ 	.word	index@(_ZN10layer_norm13ln_fwd_kernelINS_13Kernel_traitsIf13__nv_bfloat16fS2_fjLj256ELj1ELj4ELj1ELj16ENS_18Kernel_traits_baseILj256EfS2_fS2_fjLj128EEEEELb1ELb0ELb0ELb0EEEvNS_9FwdParamsE)
        /*0c5c*/ 	.word	0x00000000


	//----- nvinfo : EIATTR_REGCOUNT
	.align		4
.L_536:
        /*0c60*/ 	.byte	0x04, 0x2f
        /*0c62*/ 	.short	(.L_538 - .L_537)
	.align		4
.L_537:
        /*0c64*/ 	.word	index@(_ZN10layer_norm13ln_fwd_kernelINS_13Kernel_traitsIf13__nv_bfloat16fS2_fjLj256ELj1ELj4ELj1ELj16ENS_18Kernel_traits_baseILj256EfS2_fS2_fjLj128EEEEELb0ELb1ELb1ELb1EEEvNS_9FwdParamsE)
        /*0c68*/ 	.word	0x00000038


	//----- nvinfo : EIATTR_FRAME_SIZE
	.align		4
.L_538:
        /*0c6c*/ 	.byte	0x04, 0x11
        /*0c6e*/ 	.short	(.L_540 - .L_539)
	.align		4
.L_539:
        /*0c70*/ 	.word	index@($__internal_71_$__cuda_sm70_shflsync_bfly_p)
        /*0c74*/ 	.word	0x00000000


	//----- nvinfo : EIATTR_FRAME_SIZE
	.align		4
.L_540:
        /*0c78*/ 	.byte	0x04, 0x11
        /*0c7a*/ 	.short	(.L_542 - .L_541)
	.align		4
.L_541:
        /*0c7c*/ 	.word	index@(_ZN10layer_norm13ln_fwd_kernelINS_13Kernel_traitsIf13__nv_bfloat16fS2_fjLj256ELj1ELj4ELj1ELj16ENS_18Kernel_traits_baseILj256EfS2_fS2_fjLj128EEEEELb0ELb1ELb1ELb1EEEvNS_9FwdParamsE)
        /*0c80*/ 	.word	0x00000008


	//----- nvinfo : EIATTR_REGCOUNT
	.align		4
.L_542:
        /*0c84*/ 	.byte	0x04, 0x2f
        /*0c86*/ 	.short	(.L_544 - .L_543)
	.align		4
.L_543:
        /*0c88*/ 	.word	index@(_ZN10layer_norm13ln_fwd_kernelINS_13Kernel_traitsIf13__nv_bfloat16fS2_fjLj256ELj1ELj4ELj1ELj16ENS_18Kernel_traits_baseILj256EfS2_fS2_fjLj128EEEEELb0ELb1ELb1ELb0EEEvNS_9FwdParamsE)
        /*0c8c*/ 	.word	0x0000003f


	//----- nvinfo : EIATTR_FRAME_SIZE
	.align		4
.L_544:
        /*0c90*/ 	.byte	0x04, 0x11
        /*0c92*/ 	.short	(.L_546 - .L_545)
	.align		4
.L_545:
        /*0c94*/ 	.word	index@($__internal_70_$__cuda_sm70_shflsync_bfly_p)
        /*0c98*/ 	.word	0x00000000


	//----- nvinfo : EIATTR_FRAME_SIZE
	.align		4
.L_546:
        /*0c9c*/ 	.byte	0x04, 0x11
        /*0c9e*/ 	.short	(.L_548 - .L_547)
	.align		4
.L_547:
        /*0ca0*/ 	.word	index@(_ZN10layer_norm13ln_fwd_kernelINS_13Kernel_traitsIf13__nv_bfloat16fS2_fjLj256ELj1ELj4ELj1ELj16ENS_18Kernel_traits_baseILj256EfS2_fS2_fjLj128EEEEELb0ELb1ELb1ELb0EEEvNS_9FwdParamsE)
        /*0ca4*/ 	.word	0x00000000


	//----- nvinfo : EIATTR_REGCOUNT
	.align		4
.L_548:
        /*0ca8*/ 	.byte	0x04, 0x2f
        /*0caa*/ 	.short	(.L_550 - .L_549)
	.align		4
.L_549:
        /*0cac*/ 	.word	index@(_ZN10layer_norm13ln_fwd_kernelINS_13Kernel_traitsIf13__nv_bfloat16fS2_fjLj256ELj1ELj4ELj1ELj16ENS_18Kernel_traits_baseILj256EfS2_fS2_fjLj128EEEEELb0ELb1ELb0ELb1EEEvNS_9FwdParamsE)
        /*0cb0*/ 	.word	0x00000038


	//----- nvinfo : EIATTR_FRAME_SIZE
	.align		4
.L_550:
        /*0cb4*/ 	.byte	0x04, 0x11
        /*0cb6*/ 	.short	(.L_552 - .L_551)
	.align		4
.L_551:
        /*0cb8*/ 	.word	index@($__internal_69_$__cuda_sm70_shflsync_bfly_p)
        /*0cbc*/ 	.word	0x00000000


	//----- nvinfo : EIATTR_FRAME_SIZE
	.align		4
.L_552:
        /*0cc0*/ 	.byte	0x04, 0x11
        /*0cc2*/ 	.short	(.L_554 - .L_553)
	.align		4
.L_553:
        /*0cc4*/ 	.word	index@(_ZN10layer_norm13ln_fwd_kernelINS_13Kernel_traitsIf13__nv_bfloat16fS2_fjLj256ELj1ELj4ELj1ELj16ENS_18Kernel_traits_baseILj256EfS2_fS2_fjLj128EEEEELb0ELb1ELb0ELb1EEEvNS_9FwdParamsE)
        /*0cc8*/ 	.word	0x00000000


	//----- nvinfo : EIATTR_REGCOUNT
	.align		4
.L_554:
        /*0ccc*/ 	.byte	0x04, 0x2f
        /*0cce*/ 	.short	(.L_556 - .L_555)
	.align		4
.L_555:
        /*0cd0*/ 	.word	index@(_ZN10layer_norm13ln_fwd_kernelINS_13Kernel_traitsIf13__nv_bfloat16fS2_fjLj256ELj1ELj4ELj1ELj16ENS_18Kernel_traits_baseILj256EfS2_fS2_fjLj128EEEEELb0ELb1ELb0ELb0EEEvNS_9FwdParamsE)
        /*0cd4*/ 	.word	0x00000038


	//----- nvinfo : EIATTR_FRAME_SIZE
	.align		4
.L_556:
        /*0cd8*/ 	.byte	0x04, 0x11
        /*0cda*/ 	.short	(.L_558 - .L_557)
	.align		4
.L_557:
        /*0cdc*/ 	.word	index@($__internal_68_$__cuda_sm70_shflsync_bfly_p)
        /*0ce0*/ 	.word	0x00000000


	//----- nvinfo : EIATTR_FRAME_SIZE
	.align		4
.L_558:
        /*0ce4*/ 	.byte	0x04, 0x11
        /*0ce6*/ 	.short	(.L_560 - .L_559)
	.align		4
.L_559:
        /*0ce8*/ 	.word	index@(_ZN10layer_norm13ln_fwd_kernelINS_13Kernel_traitsIf13__nv_bfloat16fS2_fjLj256ELj1ELj4ELj1ELj16ENS_18Kernel_traits_baseILj256EfS2_fS2_fjLj128EEEEELb0ELb1ELb0ELb0EEEvNS_9FwdParamsE)
        /*0cec*/ 	.word	0x00000000


	//----- nvinfo : EIATTR_REGCOUNT
	.align		4
.L_560:
        /*0cf0*/ 	.byte	0x04, 0x2f
        /*0cf2*/ 	.short	(.L_562 - .L_561)
	.align		4
.L_561:
        /*0cf4*/ 	.word	index@(_ZN10layer_norm13ln_fwd_kernelINS_13Kernel_traitsIf13__nv_bfloat16fS2_fjLj256ELj1ELj4ELj1ELj16ENS_18Kernel_traits_baseILj256EfS2_fS2_fjLj128EEEEELb0ELb0ELb1ELb1EEEvNS_9FwdParamsE)
        /*0cf8*/ 	.word	0x00000033


	//----- nvinfo : EIATTR_FRAME_SIZE
	.align		4
.L_562:
        /*0cfc*/ 	.byte	0x04, 0x11
        /*0cfe*/ 	.short	(.L_564 - .L_563)
	.align		4
.L_563:
        /*0d00*/ 	.word	index@($__internal_67_$__cuda_sm70_shflsync_bfly_p)
        /*0d04*/ 	.word	0x00000000


	//----- nvinfo : EIATTR_FRAME_SIZE
	.align		4
.L_564:
        /*0d08*/ 	.byte	0x04, 0x11
        /*0d0a*/ 	.short	(.L_566 - .L_565)
	.align		4
.L_565:
        /*0d0c*/ 	.word	index@(_ZN10layer_norm13ln_fwd_kernelINS_13Kernel_traitsIf13__nv_bfloat16fS2_fjLj256ELj1ELj4ELj1ELj16ENS_18Kernel_traits_baseILj256EfS2_fS2_fjLj128EEEEELb0ELb0ELb1ELb1EEEvNS_9FwdParamsE)
        /*0d10*/ 	.word	0x00000000


	//----- nvinfo : EIATTR_REGCOUNT
	.align		4
.L_566:
        /*0d14*/ 	.byte	0x04, 0x2f
        /*0d16*/ 	.short	(.L_568 - .L_567)
	.align		4
.L_567:
        /*0d18*/ 	.word	index@(_ZN10layer_norm13ln_fwd_kernelINS_13Kernel_traitsIf13__nv_bfloat16fS2_fjLj256ELj1ELj4ELj1ELj16ENS_18Kernel_traits_baseILj256EfS2_fS2_fjLj128EEEEELb0ELb0ELb1ELb0EEEvNS_9FwdParamsE)
        /*0d1c*/ 	.word	0x00000037


	//----- nvinfo : EIATTR_FRAME_SIZE
	.align		4
.L_568:
        /*0d20*/ 	.byte	0x04, 0x11
        /*0d22*/ 	.short	(.L_570 - .L_569)
	.align		4
.L_569:
        /*0d24*/ 	.word	index@($__internal_66_$__cuda_sm70_shflsync_bfly_p)
        /*0d28*/ 	.word	0x00000000


	//----- nvinfo : EIATTR_FRAME_SIZE
	.align		4
.L_570:
        /*0d2c*/ 	.byte	0x04, 0x11
        /*0d2e*/ 	.short	(.L_572 - .L_571)
	.align		4
.L_571:
        /*0d30*/ 	.word	index@(_ZN10layer_norm13ln_fwd_kernelINS_13Kernel_traitsIf13__nv_bfloat16fS2_fjLj256ELj1ELj4ELj1ELj16ENS_18Kernel_traits_baseILj256EfS2_fS2_fjLj128EEEEELb0ELb0ELb1ELb0EEEvNS_9FwdParamsE)
        /*0d34*/ 	.word	0x00000000


	//----- nvinfo : EIATTR_REGCOUNT
	.align		4
.L_572:
        /*0d38*/ 	.byte	0x04, 0x2f
        /*0d3a*/ 	.short	(.L_574 - .L_573)
	.align		4
.L_573:
        /*0d3c*/ 	.word	index@(_ZN10layer_norm13ln_fwd_kernelINS_13Kernel_traitsIf13__nv_bfloat16fS2_fjLj256ELj1ELj4ELj1ELj16ENS_18Kernel_traits_baseILj256EfS2_fS2_fjLj128EEEEELb0ELb0ELb0ELb1EEEvNS_9FwdParamsE)
        /*0d40*/ 	.word	0x0000002f


	//----- nvinfo : EIATTR_FRAME_SIZE
	.align		4
.L_574:
        /*0d44*/ 	.byte	0x04, 0x11
        /*0d46*/ 	.short	(.L_576 - .L_575)
	.align		4
.L_575:
        /*0d48*/ 	.word	index@($__internal_65_$__cuda_sm70_shflsync_bfly_p)
        /*0d4c*/ 	.word	0x00000000


	//----- nvinfo : EIATTR_FRAME_SIZE
	.align		4
.L_576:
        /*0d50*/ 	.byte	0x04, 0x11
        /*0d52*/ 	.short	(.L_578 - .L_577)
	.align		4
.L_577:
        /*0d54*/ 	.word	index@(_ZN10layer_norm13ln_fwd_kernelINS_13Kernel_traitsIf13__nv_bfloat16fS2_fjLj256ELj1ELj4ELj1ELj16ENS_18Kernel_traits_baseILj256EfS2_fS2_fjLj128EEEEELb0ELb0ELb0ELb1EEEvNS_9FwdParamsE)
        /*0d58*/ 	.word	0x00000000


	//----- nvinfo : EIATTR_REGCOUNT
	.align		4
.L_578:
        /*0d5c*/ 	.byte	0x04, 0x2f
        /*0d5e*/ 	.short	(.L_580 - .L_579)
	.align		4
.L_579:
        /*0d60*/ 	.word	index@(_ZN10layer_norm13ln_fwd_kernelINS_13Kernel_traitsIf13__nv_bfloat16fS2_fjLj256ELj1ELj4ELj1ELj16ENS_18Kernel_traits_baseILj256EfS2_fS2_fjLj128EEEEELb0ELb0ELb0ELb0EEEvNS_9FwdParamsE)
        /*0d64*/ 	.word	0x00000030


	//----- nvinfo : EIATTR_FRAME_SIZE
	.align		4
.L_580:
        /*0d68*/ 	.byte	0x04, 0x11
        /*0d6a*/ 	.short	(.L_582 - .L_581)
	.align		4
.L_581:
        /*0d6c*/ 	.word	index@($__internal_64_$__cuda_sm70_shflsync_bfly_p)
        /*0d70*/ 	.word	0x00000000


	//----- nvinfo : EIATTR_FRAME_SIZE
	.align		4
.L_582:
        /*0d74*/ 	.byte	0x04, 0x11
        /*0d76*/ 	.short	(.L_584 - .L_583)
	.align		4
.L_583:
        /*0d78*/ 	.word	index@(_ZN10layer_norm13ln_fwd_kernelINS_13Kernel_traitsIf13__nv_bfloat16fS2_fjLj256ELj1ELj4ELj1ELj16ENS_18Kernel_traits_baseILj256EfS2_fS2_fjLj128EEEEELb0ELb0ELb0ELb0EEEvNS_9FwdParamsE)
        /*0d7c*/ 	.word	0x00000000


	//----- nvinfo : EIATTR_REGCOUNT
	.align		4
.L_584:
        /*0d80*/ 	.byte	0x04, 0x2f
        /*0d82*/ 	.short	(.L_586 - .L_585)
	.align		4
.L_585:
        /*0d84*/ 	.word	index@(_ZN10layer_norm13ln_fwd_kernelINS_13Kernel_traitsI13__nv_bfloat16S2_fS2_fjLj256ELj1ELj4ELj1ELj16ENS_18Kernel_traits_baseILj256ES2_S2_fS2_fjLj128EEEEELb1ELb1ELb1ELb1EEEvNS_9FwdParamsE)
        /*0d88*/ 	.word	0x00000044


	//----- nvinfo : EIATTR_FRAME_SIZE
	.align		4
.L_586:
        /*0d8c*/ 	.byte	0x04, 0x11
        /*0d8e*/ 	.short	(.L_588 - .L_587)
	.align		4
.L_587:
        /*0d90*/ 	.word	index@($__internal_63_$__cuda_sm70_shflsync_bfly_p)
        /*0d94*/ 	.word	0x00000000


	//----- nvinfo : EIATTR_FRAME_SIZE
	.align		4
.L_588:
        /*0d98*/ 	.byte	0x04, 0x11
        /*0d9a*/ 	.short	(.L_590 - .L_589)
	.align		4
.L_589:
        /*0d9c*/ 	.word	index@(_ZN10layer_norm13ln_fwd_kernelINS_13Kernel_traitsI13__nv_bfloat16S2_fS2_fjLj256ELj1ELj4ELj1ELj16ENS_18Kernel_traits_baseILj256ES2_S2_fS2_fjLj128EEEEELb1ELb1ELb1ELb1EEEvNS_9FwdParamsE)
        /*0da0*/ 	.word	0x00000000


	//----- nvinfo : EIATTR_REGCOUNT
	.align		4
.L_590:
        /*0da4*/ 	.byte	0x04, 0x2f
        /*0da6*/ 	.short	(.L_592 - .L_591)
	.align		4
.L_591:
        /*0da8*/ 	.word	index@(_ZN10layer_norm13ln_fwd_kernelINS_13Kernel_traitsI13__nv_bfloat16S2_fS2_fjLj256ELj1ELj4ELj1ELj16ENS_18Kernel_traits_baseILj256ES2_S2_fS2_fjLj128EEEEELb1ELb1ELb1ELb0EEEvNS_9FwdParamsE)
        /*0dac*/ 	.word	0x0000004f


	//----- nvinfo : EIATTR_FRAME_SIZE
	.align		4
.L_592:
        /*0db0*/ 	.byte	0x04, 0x11
        /*0db2*/ 	.short	(.L_594 - .L_593)
	.align		4
.L_593:
        /*0db4*/ 	.word	index@($__internal_62_$__cuda_sm70_shflsync_bfly_p)
        /*0db8*/ 	.word	0x00000000


	//----- nvinfo : EIATTR_FRAME_SIZE
	.align		4
.L_594:
        /*0dbc*/ 	.byte	0x04, 0x11
        /*0dbe*/ 	.short	(.L_596 - .L_595)
	.align		4
.L_595:
        /*0dc0*/ 	.word	index@(_ZN10layer_norm13ln_fwd_kernelINS_13Kernel_traitsI13__nv_bfloat16S2_fS2_fjLj256ELj1ELj4ELj1ELj16ENS_18Kernel_traits_baseILj256ES2_S2_fS2_fjLj128EEEEELb1ELb1ELb1ELb0EEEvNS_9FwdParamsE)
        /*0dc4*/ 	.word	0x00000000


	//----- nvinfo : EIATTR_REGCOUNT
	.align		4
.L_596:
        /*0dc8*/ 	.byte	0x04, 0x2f
        /*0dca*/ 	.short	(.L_598 - .L_597)
	.align		4
.L_597:
        /*0dcc*/ 	.word	index@(_ZN10layer_norm13ln_fwd_kernelINS_13Kernel_traitsI13__nv_bfloat16S2_fS2_fjLj256ELj1ELj4ELj1ELj16ENS_18Kernel_traits_baseILj256ES2_S2_fS2_fjLj128EEEEELb1ELb1ELb0ELb1EEEvNS_9FwdParamsE)
        /*0dd0*/ 	.word	0x0000003f


	//----- nvinfo : EIATTR_FRAME_SIZE
	.align		4
.L_598:
        /*0dd4*/ 	.byte	0x04, 0x11
        /*0dd6*/ 	.short	(.L_600 - .L_599)
	.align		4
.L_599:
        /*0dd8*/ 	.word	index@($__internal_61_$__cuda_sm70_shflsync_bfly_p)
        /*0ddc*/ 	.word	0x00000000


	//----- nvinfo : EIATTR_FRAME_SIZE
	.align		4
.L_600:
        /*0de0*/ 	.byte	0x04, 0x11
        /*0de2*/ 	.short	(.L_602 - .L_601)
	.align		4
.L_601:
        /*0de4*/ 	.word	index@(_ZN10layer_norm13ln_fwd_kernelINS_13Kernel_traitsI13__nv_bfloat16S2_fS2_fjLj256ELj1ELj4ELj1ELj16ENS_18Kernel_traits_baseILj256ES2_S2_fS2_fjLj128EEEEELb1ELb1ELb0ELb1EEEvNS_9FwdParamsE)
        /*0de8*/ 	.word	0x00000000


	//----- nvinfo : EIATTR_REGCOUNT
	.align		4
.L_602:
        /*0dec*/ 	.byte	0x04, 0x2f
        /*0dee*/ 	.short	(.L_604 - .L_603)
	.align		4
.L_603:
        /*0df0*/ 	.word	index@(_ZN10layer_norm13ln_fwd_kernelINS_13Kernel_traitsI13__nv_bfloat16S2_fS2_fjLj256ELj1ELj4ELj1ELj16ENS_18Kernel_traits_baseILj256ES2_S2_fS2_fjLj128EEEEELb1ELb1ELb0ELb0EEEvNS_9FwdParamsE)
        /*0df4*/ 	.word	0x00000040


	//----- nvinfo : EIATTR_FRAME_SIZE
	.align		4
.L_604:
        /*0df8*/ 	.byte	0x04, 0x11
        /*0dfa*/ 	.short	(.L_606 - .L_605)
	.align		4
.L_605:
        /*0dfc*/ 	.word	index@($__internal_60_$__cuda_sm70_shflsync_bfly_p)
        /*0e00*/ 	.word	0x00000000


	//----- nvinfo : EIATTR_FRAME_SIZE
	.align		4
.L_606:
        /*0e04*/ 	.byte	0x04, 0x11
        /*0e06*/ 	.short	(.L_608 - .L_607)
	.align		4
.L_607:
        /*0e08*/ 	.word	index@(_ZN10layer_norm13ln_fwd_kernelINS_13Kernel_traitsI13__nv_bfloat16S2_fS2_fjLj256ELj1ELj4ELj1ELj16ENS_18Kernel_traits_baseILj256ES2_S2_fS2_fjLj128EEEEELb1ELb1ELb0ELb0EEEvNS_9FwdParamsE)
        /*0e0c*/ 	.word	0x00000000


	//----- nvinfo : EIATTR_REGCOUNT
	.align		4
.L_608:
        /*0e10*/ 	.byte	0x04, 0x2f
        /*0e12*/ 	.short	(.L_610 - .L_609)
	.align		4
.L_609:
        /*0e14*/ 	.word	index@(_ZN10layer_norm13ln_fwd_kernelINS_13Kernel_traitsI13__nv_bfloat16S2_fS2_fjLj256ELj1ELj4ELj1ELj16ENS_18Kernel_traits_baseILj256ES2_S2_fS2_fjLj128EEEEELb1ELb0ELb1ELb1EEEvNS_9FwdParamsE)
        /*0e18*/ 	.word	0x00000040


	//----- nvinfo : EIATTR_FRAME_SIZE
	.align		4
.L_610:
        /*0e1c*/ 	.byte	0x04, 0x11
        /*0e1e*/ 	.short	(.L_612 - .L_611)
	.align		4
.L_611:
        /*0e20*/ 	.word	index@($__internal_59_$__cuda_sm70_shflsync_bfly_p)
        /*0e24*/ 	.word	0x00000000


	//----- nvinfo : EIATTR_FRAME_SIZE
	.align		4
.L_612:
        /*0e28*/ 	.byte	0x04, 0x11
        /*0e2a*/ 	.short	(.L_614 - .L_613)
	.align		4
.L_613:
        /*0e2c*/ 	.word	index@(_ZN10layer_norm13ln_fwd_kernelINS_13Kernel_traitsI13__nv_bfloat16S2_fS2_fjLj256ELj1ELj4ELj1ELj16ENS_18Kernel_traits_baseILj256ES2_S2_fS2_fjLj128EEEEELb1ELb0ELb1ELb1EEEvNS_9FwdParamsE)
        /*0e30*/ 	.word	0x00000000


	//----- nvinfo : EIATTR_REGCOUNT
	.align		4
.L_614:
        /*0e34*/ 	.byte	0x04, 0x2f
        /*0e36*/ 	.short	(.L_616 - .L_615)
	.align		4
.L_615:
        /*0e38*/ 	.word	index@(_ZN10layer_norm13ln_fwd_kernelINS_13Kernel_traitsI13__nv_bfloat16S2_fS2_fjLj256ELj1ELj4ELj1ELj16ENS_18Kernel_traits_baseILj256ES2_S2_fS2_fjLj128EEEEELb1ELb0ELb1ELb0EEEvNS_9FwdParamsE)
        /*0e3c*/ 	.word	0x00000047


	//----- nvinfo : EIATTR_FRAME_SIZE
	.align		4
.L_616:
        /*0e40*/ 	.byte	0x04, 0x11
        /*0e42*/ 	.short	(.L_618 - .L_617)
	.align		4
.L_617:
        /*0e44*/ 	.word	index@($__internal_58_$__cuda_sm70_shflsync_bfly_p)
        /*0e48*/ 	.word	0x00000000


	//----- nvinfo : EIATTR_FRAME_SIZE
	.align		4
.L_618:
        /*0e4c*/ 	.byte	0x04, 0x11
        /*0e4e*/ 	.short	(.L_620 - .L_619)
	.align		4
.L_619:
        /*0e50*/ 	.word	index@(_ZN10layer_norm13ln_fwd_kernelINS_13Kernel_traitsI13__nv_bfloat16S2_fS2_fjLj256ELj1ELj4ELj1ELj16ENS_18Kernel_traits_baseILj256ES2_S2_fS2_fjLj128EEEEELb1ELb0ELb1ELb0EEEvNS_9FwdParamsE)
        /*0e54*/ 	.word	0x00000000


	//----- nvinfo : EIATTR_REGCOUNT
	.align		4
.L_620:
        /*0e58*/ 	.byte	0x04, 0x2f
        /*0e5a*/ 	.short	(.L_622 - .L_621)
	.align		4
.L_621:
        /*0e5c*/ 	.word	index@(_ZN10layer_norm13ln_fwd_kernelINS_13Kernel_traitsI13__nv_bfloat16S2_fS2_fjLj256ELj1ELj4ELj1ELj16ENS_18Kernel_traits_baseILj256ES2_S2_fS2_fjLj128EEEEELb1ELb0ELb0ELb1EEEvNS_9FwdParamsE)
        /*0e60*/ 	.word	0x00000036


	//----- nvinfo : EIATTR_FRAME_SIZE
	.align		4
.L_622:
        /*0e64*/ 	.byte	0x04, 0x11
        /*0e66*/ 	.short	(.L_624 - .L_623)
	.align		4
.L_623:
        /*0e68*/ 	.word	index@($__internal_57_$__cuda_sm70_shflsync_bfly_p)
        /*0e6c*/ 	.word	0x00000000


	//----- nvinfo : EIATTR_FRAME_SIZE
	.align		4
.L_624:
        /*0e70*/ 	.byte	0x04, 0x11
        /*0e72*/ 	.short	(.L_626 - .L_625)
	.align		4
.L_625:
        /*0e74*/ 	.word	index@(_ZN10layer_norm13ln_fwd_kernelINS_13Kernel_traitsI13__nv_bfloat16S2_fS2_fjLj256ELj1ELj4ELj1ELj16ENS_18Kernel_traits_baseILj256ES2_S2_fS2_fjLj128EEEEELb1ELb0ELb0ELb1EEEvNS_9FwdParamsE)
        /*0e78*/ 	.word	0x00000000


	//----- nvinfo : EIATTR_REGCOUNT
	.align		4
.L_626:
        /*0e7c*/ 	.byte	0x04, 0x2f
        /*0e7e*/ 	.short	(.L_628 - .L_627)
	.align		4
.L_627:
        /*0e80*/ 	.word	index@(_ZN10layer_norm13ln_fwd_kernelINS_13Kernel_traitsI13__nv_bfloat16S2_fS2_fjLj256ELj1ELj4ELj1ELj16ENS_18Kernel_traits_baseILj256ES2_S2_fS2_fjLj128EEEEELb1ELb0ELb0ELb0EEEvNS_9FwdParamsE)
        /*0e84*/ 	.word	0x0000003d


	//----- nvinfo : EIATTR_FRAME_SIZE
	.align		4
.L_628:
        /*0e88*/ 	.byte	0x04, 0x11
        /*0e8a*/ 	.short	(.L_630 - .L_629)
	.align		4
.L_629:
        /*0e8c*/ 	.word	index@($__internal_56_$__cuda_sm70_shflsync_bfly_p)
        /*0e90*/ 	.word	0x00000000


	//----- nvinfo : EIATTR_FRAME_SIZE
	.align		4
.L_630:
        /*0e94*/ 	.byte	0x04, 0x11
        /*0e96*/ 	.short	(.L_632 - .L_631)
	.align		4
.L_631:
        /*0e98*/ 	.word	index@(_ZN10layer_norm13ln_fwd_kernelINS_13Kernel_traitsI13__nv_bfloat16S2_fS2_fjLj256ELj1ELj4ELj1ELj16ENS_18Kernel_traits_baseILj256ES2_S2_fS2_fjLj128EEEEELb1ELb0ELb0ELb0EEEvNS_9FwdParamsE)
        /*0e9c*/ 	.word	0x00000000


	//----- nvinfo : EIATTR_REGCOUNT
	.align		4
.L_632:
        /*0ea0*/ 	.byte	0x04, 0x2f
        /*0ea2*/ 	.short	(.L_634 - .L_633)
	.align		4
.L_633:
        /*0ea4*/ 	.word	index@(_ZN10layer_norm13ln_fwd_kernelINS_13Kernel_traitsI13__nv_bfloat16S2_fS2_fjLj256ELj1ELj4ELj1ELj16ENS_18Kernel_traits_baseILj256ES2_S2_fS2_fjLj128EEEEELb0ELb1ELb1ELb1EEEvNS_9FwdParamsE)
        /*0ea8*/ 	.word	0x00000038


	//----- nvinfo : EIATTR_FRAME_SIZE
	.align		4
.L_634:
        /*0eac*/ 	.byte	0x04, 0x11
        /*0eae*/ 	.short	(.L_636 - .L_635)
	.align		4
.L_635:
        /*0eb0*/ 	.word	index@($__internal_55_$__cuda_sm70_shflsync_bfly_p)
        /*0eb4*/ 	.word	0x00000000


	//----- nvinfo : EIATTR_FRAME_SIZE
	.align		4
.L_636:
        /*0eb8*/ 	.byte	0x04, 0x11
        /*0eba*/ 	.short	(.L_638 - .L_637)
	.align		4
.L_637:
        /*0ebc*/ 	.word	index@(_ZN10layer_norm13ln_fwd_kernelINS_13Kernel_traitsI13__nv_bfloat16S2_fS2_fjLj256ELj1ELj4ELj1ELj16ENS_18Kernel_traits_baseILj256ES2_S2_fS2_fjLj128EEEEELb0ELb1ELb1ELb1EEEvNS_9FwdParamsE)
        /*0ec0*/ 	.word	0x00000000


	//----- nvinfo : EIATTR_REGCOUNT
	.align		4
.L_638:
        /*0ec4*/ 	.byte	0x04, 0x2f
        /*0ec6*/ 	.short	(.L_640 - .L_639)
	.align		4
.L_639:
        /*0ec8*/ 	.word	index@(_ZN10layer_norm13ln_fwd_kernelINS_13Kernel_traitsI13__nv_bfloat16S2_fS2_fjLj256ELj1ELj4ELj1ELj16ENS_18Kernel_traits_baseILj256ES2_S2_fS2_fjLj128EEEEELb0ELb1ELb1ELb0EEEvNS_9FwdParamsE)
        /*0ecc*/ 	.word	0x0000003f


	//----- nvinfo : EIATTR_FRAME_SIZE
	.align		4
.L_640:
        /*0ed0*/ 	.byte	0x04, 0x11
        /*0ed2*/ 	.short	(.L_642 - .L_641)
	.align		4
.L_641:
        /*0ed4*/ 	.word	index@($__internal_54_$__cuda_sm70_shflsync_bfly_p)
        /*0ed8*/ 	.word	0x00000000


	//----- nvinfo : EIATTR_FRAME_SIZE
	.align		4
.L_642:
        /*0edc*/ 	.byte	0x04, 0x11
        /*0ede*/ 	.short	(.L_644 - .L_643)
	.align		4
.L_643:
        /*0ee0*/ 	.word	index@(_ZN10layer_norm13ln_fwd_kernelINS_13Kernel_traitsI13__nv_bfloat16S2_fS2_fjLj256ELj1ELj4ELj1ELj16ENS_18Kernel_traits_baseILj256ES2_S2_fS2_fjLj128EEEEELb0ELb1ELb1ELb0EEEvNS_9FwdParamsE)
        /*0ee4*/ 	.word	0x00000000


	//----- nvinfo : EIATTR_REGCOUNT
	.align		4
.L_644:
        /*0ee8*/ 	.byte	0x04, 0x2f
        /*0eea*/ 	.short	(.L_646 - .L_645)
	.align		4
.L_645:
        /*0eec*/ 	.word	index@(_ZN10layer_norm13ln_fwd_kernelINS_13Kernel_traitsI13__nv_bfloat16S2_fS2_fjLj256ELj1ELj4ELj1ELj16ENS_18Kernel_traits_baseILj256ES2_S2_fS2_fjLj128EEEEELb0ELb1ELb0ELb1EEEvNS_9FwdParamsE)
        /*0ef0*/ 	.word	0x00000037


	//----- nvinfo : EIATTR_FRAME_SIZE
	.align		4
.L_646:
        /*0ef4*/ 	.byte	0x04, 0x11
        /*0ef6*/ 	.short	(.L_648 - .L_647)
	.align		4
.L_647:
        /*0ef8*/ 	.word	index@($__internal_53_$__cuda_sm70_shflsync_bfly_p)
        /*0efc*/ 	.word	0x00000000


	//----- nvinfo : EIATTR_FRAME_SIZE
	.align		4
.L_648:
        /*0f00*/ 	.byte	0x04, 0x11
        /*0f02*/ 	.short	(.L_650 - .L_649)
	.align		4
.L_649:
        /*0f04*/ 	.word	index@(_ZN10layer_norm13ln_fwd_kernelINS_13Kernel_traitsI13__nv_bfloat16S2_fS2_fjLj256ELj1ELj4ELj1ELj16ENS_18Kernel_traits_baseILj256ES2_S2_fS2_fjLj128EEEEELb0ELb1ELb0ELb1EEEvNS_9FwdParamsE)
        /*0f08*/ 	.word	0x00000000


	//----- nvinfo : EIATTR_REGCOUNT
	.align		4
.L_650:
        /*0f0c*/ 	.byte	0x04, 0x2f
        /*0f0e*/ 	.short	(.L_652 - .L_651)
	.align		4
.L_651:
        /*0f10*/ 	.word	index@(_ZN10layer_norm13ln_fwd_kernelINS_13Kernel_traitsI13__nv_bfloat16S2_fS2_fjLj256ELj1ELj4ELj1ELj16ENS_18Kernel_traits_baseILj256ES2_S2_fS2_fjLj128EEEEELb0ELb1ELb0ELb0EEEvNS_9FwdParamsE)
        /*0f14*/ 	.word	0x00000038


	//----- nvinfo : EIATTR_FRAME_SIZE
	.align		4
.L_652:
        /*0f18*/ 	.byte	0x04, 0x11
        /*0f1a*/ 	.short	(.L_654 - .L_653)
	.align		4
.L_653:
        /*0f1c*/ 	.word	index@($__internal_52_$__cuda_sm70_shflsync_bfly_p)
        /*0f20*/ 	.word	0x00000000


	//----- nvinfo : EIATTR_FRAME_SIZE
	.align		4
.L_654:
        /*0f24*/ 	.byte	0x04, 0x11
        /*0f26*/ 	.short	(.L_656 - .L_655)
	.align		4
.L_655:
        /*0f28*/ 	.word	index@(_ZN10layer_norm13ln_fwd_kernelINS_13Kernel_traitsI13__nv_bfloat16S2_fS2_fjLj256ELj1ELj4ELj1ELj16ENS_18Kernel_traits_baseILj256ES2_S2_fS2_fjLj128EEEEELb0ELb1ELb0ELb0EEEvNS_9FwdParamsE)
        /*0f2c*/ 	.word	0x00000000


	//----- nvinfo : EIATTR_REGCOUNT
	.align		4
.L_656:
        /*0f30*/ 	.byte	0x04, 0x2f
        /*0f32*/ 	.short	(.L_658 - .L_657)
	.align		4
.L_657:
        /*0f34*/ 	.word	index@(_ZN10layer_norm13ln_fwd_kernelINS_13Kernel_traitsI13__nv_bfloat16S2_fS2_fjLj256ELj1ELj4ELj1ELj16ENS_18Kernel_traits_baseILj256ES2_S2_fS2_fjLj128EEEEELb0ELb0ELb1ELb1EEEvNS_9FwdParamsE)
        /*0f38*/ 	.word	0x00000034


	//----- nvinfo : EIATTR_FRAME_SIZE
	.align		4
.L_658:
        /*0f3c*/ 	.byte	0x04, 0x11
        /*0f3e*/ 	.short	(.L_660 - .L_659)
	.align		4
.L_659:
        /*0f40*/ 	.word	index@($__internal_51_$__cuda_sm70_shflsync_bfly_p)
        /*0f44*/ 	.word	0x00000000


	//----- nvinfo : EIATTR_FRAME_SIZE
	.align		4
.L_660:
        /*0f48*/ 	.byte	0x04, 0x11
        /*0f4a*/ 	.short	(.L_662 - .L_661)
	.align		4
.L_661:
        /*0f4c*/ 	.word	index@(_ZN10layer_norm13ln_fwd_kernelINS_13Kernel_traitsI13__nv_bfloat16S2_fS2_fjLj256ELj1ELj4ELj1ELj16ENS_18Kernel_traits_baseILj256ES2_S2_fS2_fjLj128EEEEELb0ELb0ELb1ELb1EEEvNS_9FwdParamsE)
        /*0f50*/ 	.word	0x00000000


	//----- nvinfo : EIATTR_REGCOUNT
	.align		4
.L_662:
        /*0f54*/ 	.byte	0x04, 0x2f
        /*0f56*/ 	.short	(.L_664 - .L_663)
	.align		4
.L_663:
        /*0f58*/ 	.word	index@(_ZN10layer_norm13ln_fwd_kernelINS_13Kernel_traitsI13__nv_bfloat16S2_fS2_fjLj256ELj1ELj4ELj1ELj16ENS_18Kernel_traits_baseILj256ES2_S2_fS2_fjLj128EEEEELb0ELb0ELb1ELb0EEEvNS_9FwdParamsE)
        /*0f5c*/ 	.word	0x00000037


	//----- nvinfo : EIATTR_FRAME_SIZE
	.align		4
.L_664:
        /*0f60*/ 	.byte	0x04, 0x11
        /*0f62*/ 	.short	(.L_666 - .L_665)
	.align		4
.L_665:
        /*0f64*/ 	.word	index@($__internal_50_$__cuda_sm70_shflsync_bfly_p)
        /*0f68*/ 	.word	0x00000000


	//----- nvinfo : EIATTR_FRAME_SIZE
	.align		4
.L_666:
        /*0f6c*/ 	.byte	0x04, 0x11
        /*0f6e*/ 	.short	(.L_668 - .L_667)
	.align		4
.L_667:
        /*0f70*/ 	.word	index@(_ZN10layer_norm13ln_fwd_kernelINS_13Kernel_traitsI13__nv_bfloat16S2_fS2_fjLj256ELj1ELj4ELj1ELj16ENS_18Kernel_traits_baseILj256ES2_S2_fS2_fjLj128EEEEELb0ELb0ELb1ELb0EEEvNS_9FwdParamsE)
        /*0f74*/ 	.word	0x00000000


	//----- nvinfo : EIATTR_REGCOUNT
	.align		4
.L_668:
        /*0f78*/ 	.byte	0x04, 0x2f
        /*0f7a*/ 	.short	(.L_670 - .L_669)
	.align		4
.L_669:
        /*0f7c*/ 	.word	index@(_ZN10layer_norm13ln_fwd_kernelINS_13Kernel_traitsI13__nv_bfloat16S2_fS2_fjLj256ELj1ELj4ELj1ELj16ENS_18Kernel_traits_baseILj256ES2_S2_fS2_fjLj128EEEEELb0ELb0ELb0ELb1EEEvNS_9FwdParamsE)
        /*0f80*/ 	.word	0x0000002f


	//----- nvinfo : EIATTR_FRAME_SIZE
	.align		4
.L_670:
        /*0f84*/ 	.byte	0x04, 0x11
        /*0f86*/ 	.short	(.L_672 - .L_671)
	.align		4
.L_671:
        /*0f88*/ 	.word	index@($__internal_49_$__cuda_sm70_shflsync_bfly_p)
        /*0f8c*/ 	.word	0x00000000


	//----- nvinfo : EIATTR_FRAME_SIZE
	.align		4
.L_672:
        /*0f90*/ 	.byte	0x04, 0x11
        /*0f92*/ 	.short	(.L_674 - .L_673)
	.align		4
.L_673:
        /*0f94*/ 	.word	index@(_ZN10layer_norm13ln_fwd_kernelINS_13Kernel_traitsI13__nv_bfloat16S2_fS2_fjLj256ELj1ELj4ELj1ELj16ENS_18Kernel_traits_baseILj256ES2_S2_fS2_fjLj128EEEEELb0ELb0ELb0ELb1EEEvNS_9FwdParamsE)
        /*0f98*/ 	.word	0x00000000


	//----- nvinfo : EIATTR_REGCOUNT
	.align		4
.L_674:
        /*0f9c*/ 	.byte	0x04, 0x2f
        /*0f9e*/ 	.short	(.L_676 - .L_675)
	.align		4
.L_675:
        /*0fa0*/ 	.word	index@(_ZN10layer_norm13ln_fwd_kernelINS_13Kernel_traitsI13__nv_bfloat16S2_fS2_fjLj256ELj1ELj4ELj1ELj16ENS_18Kernel_traits_baseILj256ES2_S2_fS2_fjLj128EEEEELb0ELb0ELb0ELb0EEEvNS_9FwdParamsE)
        /*0fa4*/ 	.word	0x00000030


	//----- nvinfo : EIATTR_FRAME_SIZE
	.align		4
.L_676:
        /*0fa8*/ 	.byte	0x04, 0x11
        /*0faa*/ 	.short	(.L_678 - .L_677)
	.align		4
.L_677:
        /*0fac*/ 	.word	index@($__internal_48_$__cuda_sm70_shflsync_bfly_p)
        /*0fb0*/ 	.word	0x00000000


	//----- nvinfo : EIATTR_FRAME_SIZE
	.align		4
.L_678:
        /*0fb4*/ 	.byte	0x04, 0x11
        /*0fb6*/ 	.short	(.L_680 - .L_679)
	.align		4
.L_679:
        /*0fb8*/ 	.word	index@(_ZN10layer_norm13ln_fwd_kernelINS_13Kernel_traitsI13__nv_bfloat16S2_fS2_fjLj256ELj1ELj4ELj1ELj16ENS_18Kernel_traits_baseILj256ES2_S2_fS2_fjLj128EEEEELb0ELb0ELb0ELb0EEEvNS_9FwdParamsE)
        /*0fbc*/ 	.word	0x00000000


	//----- nvinfo : EIATTR_REGCOUNT
	.align		4
.L_680:
        /*0fc0*/ 	.byte	0x04, 0x2f
        /*0fc2*/ 	.short	(.L_682 - .L_681)
	.align		4
.L_681:
        /*0fc4*/ 	.word	index@(_ZN10layer_norm13ln_fwd_kernelINS_13Kernel_traitsIf13__nv_bfloat16S2_S2_fjLj256ELj1ELj4ELj1ELj16ENS_18Kernel_traits_baseILj256EfS2_S2_S2_fjLj128EEEEELb1ELb1ELb1ELb1EEEvNS_9FwdParamsE)
        /*0fc8*/ 	.word	0x00000048


	//----- nvinfo : EIATTR_FRAME_SIZE
	.align		4
.L_682:
        /*0fcc*/ 	.byte	0x04, 0x11
        /*0fce*/ 	.short	(.L_684 - .L_683)
	.align		4
.L_683:
        /*0fd0*/ 	.word	index@($__internal_47_$__cuda_sm70_shflsync_bfly_p)
        /*0fd4*/ 	.word	0x00000000


	//----- nvinfo : EIATTR_FRAME_SIZE
	.align		4
.L_684:
        /*0fd8*/ 	.byte	0x04, 0x11
        /*0fda*/ 	.short	(.L_686 - .L_685)
	.align		4
.L_685:
        /*0fdc*/ 	.word	index@(_ZN10layer_norm13ln_fwd_kernelINS_13Kernel_traitsIf13__nv_bfloat16S2_S2_fjLj256ELj1ELj4ELj1ELj16ENS_18Kernel_traits_baseILj256EfS2_S2_S2_fjLj128EEEEELb1ELb1ELb1ELb1EEEvNS_9FwdParamsE)
        /*0fe0*/ 	.word	0x00000000


	//----- nvinfo : EIATTR_REGCOUNT
	.align		4
.L_686:
        /*0fe4*/ 	.byte	0x04, 0x2f
        /*0fe6*/ 	.short	(.L_688 - .L_687)
	.align		4
.L_687:
        /*0fe8*/ 	.word	index@(_ZN10layer_norm13ln_fwd_kernelINS_13Kernel_traitsIf13__nv_bfloat16S2_S2_fjLj256ELj1ELj4ELj1ELj16ENS_18Kernel_traits_baseILj256EfS2_S2_S2_fjLj128EEEEELb1ELb1ELb1ELb0EEEvNS_9FwdParamsE)
        /*0fec*/ 	.word	0x00000048


	//----- nvinfo : EIATTR_FRAME_SIZE
	.align		4
.L_688:
        /*0ff0*/ 	.byte	0x04, 0x11
        /*0ff2*/ 	.short	(.L_690 - .L_689)
	.align		4
.L_689:
        /*0ff4*/ 	.word	index@($__internal_46_$__cuda_sm70_shflsync_bfly_p)
        /*0ff8*/ 	.word	0x00000000


	//----- nvinfo : EIATTR_FRAME_SIZE
	.align		4
.L_690:
        /*0ffc*/ 	.byte	0x04, 0x11
        /*0ffe*/ 	.short	(.L_692 - .L_691)
	.align		4
.L_691:
        /*1000*/ 	.word	index@(_ZN10layer_norm13ln_fwd_kernelINS_13Kernel_traitsIf13__nv_bfloat16S2_S2_fjLj256ELj1ELj4ELj1ELj16ENS_18Kernel_traits_baseILj256EfS2_S2_S2_fjLj128EEEEELb1ELb1ELb1ELb0EEEvNS_9FwdParamsE)
        /*1004*/ 	.word	0x00000000


	//----- nvinfo : EIATTR_REGCOUNT
	.align		4
.L_692:
        /*1008*/ 	.byte	0x04, 0x2f
        /*100a*/ 	.short	(.L_694 - .L_693)
	.align		4
.L_693:
        /*100c*/ 	.word	index@(_ZN10layer_norm13ln_fwd_kernelINS_13Kernel_traitsIf13__nv_bfloat16S2_S2_fjLj256ELj1ELj4ELj1ELj16ENS_18Kernel_traits_baseILj256EfS2_S2_S2_fjLj128EEEEELb1ELb1ELb0ELb1EEEvNS_9FwdParamsE)
        /*1010*/ 	.word	0x00000040


	//----- nvinfo : EIATTR_FRAME_SIZE
	.align		4
.L_694:
        /*1014*/ 	.byte	0x04, 0x11
        /*1016*/ 	.short	(.L_696 - .L_695)
	.align		4
.L_695:
        /*1018*/ 	.word	index@($__internal_45_$__cuda_sm70_shflsync_bfly_p)
        /*101c*/ 	.word	0x00000000


	//----- nvinfo : EIATTR_FRAME_SIZE
	.align		4
.L_696:
        /*1020*/ 	.byte	0x04, 0x11
        /*1022*/ 	.short	(.L_698 - .L_697)
	.align		4
.L_697:
        /*1024*/ 	.word	index@(_ZN10layer_norm13ln_fwd_kernelINS_13Kernel_traitsIf13__nv_bfloat16S2_S2_fjLj256ELj1ELj4ELj1ELj16ENS_18Kernel_traits_baseILj256EfS2_S2_S2_fjLj128EEEEELb1ELb1ELb0ELb1EEEvNS_9FwdParamsE)
        /*1028*/ 	.word	0x00000000


	//----- nvinfo : EIATTR_REGCOUNT
	.align		4
.L_698:
        /*102c*/ 	.byte	0x04, 0x2f
        /*102e*/ 	.short	(.L_700 - .L_699)
	.align		4
.L_699:
        /*1030*/ 	.word	index@(_ZN10layer_norm13ln_fwd_kernelINS_13Kernel_traitsIf13__nv_bfloat16S2_S2_fjLj256ELj1ELj4ELj1ELj16ENS_18Kernel_traits_baseILj256EfS2_S2_S2_fjLj128EEEEELb1ELb1ELb0ELb0EEEvNS_9FwdParamsE)
        /*1034*/ 	.word	0x00000040


	//----- nvinfo : EIATTR_FRAME_SIZE
	.align		4
.L_700:
        /*1038*/ 	.byte	0x04, 0x11
        /*103a*/ 	.short	(.L_702 - .L_701)
	.align		4
.L_701:
        /*103c*/ 	.word	index@($__internal_44_$__cuda_sm70_shflsync_bfly_p)
        /*1040*/ 	.word	0x00000000


	//----- nvinfo : EIATTR_FRAME_SIZE
	.align		4
.L_702:
        /*1044*/ 	.byte	0x04, 0x11
        /*1046*/ 	.short	(.L_704 - .L_703)
	.align		4
.L_703:
        /*1048*/ 	.word	index@(_ZN10layer_norm13ln_fwd_kernelINS_13Kernel_traitsIf13__nv_bfloat16S2_S2_fjLj256ELj1ELj4ELj1ELj16ENS_18Kernel_traits_baseILj256EfS2_S2_S2_fjLj128EEEEELb1ELb1ELb0ELb0EEEvNS_9FwdParamsE)
        /*104c*/ 	.word	0x00000000


	//----- nvinfo : EIATTR_REGCOUNT
	.align		4
.L_704:
        /*1050*/ 	.byte	0x04, 0x2f
        /*1052*/ 	.short	(.L_706 - .L_705)
	.align		4
.L_705:
        /*1054*/ 	.word	index@(_ZN10layer_norm13ln_fwd_kernelINS_13Kernel_traitsIf13__nv_bfloat16S2_S2_fjLj256ELj1ELj4ELj1ELj16ENS_18Kernel_traits_baseILj256EfS2_S2_S2_fjLj128EEEEELb1ELb0ELb1ELb1EEEvNS_9FwdParamsE)
        /*1058*/ 	.word	0x00000040


	//----- nvinfo : EIATTR_FRAME_SIZE
	.align		4
.L_706:
        /*105c*/ 	.byte	0x04, 0x11
        /*105e*/ 	.short	(.L_708 - .L_707)
	.align		4
.L_707:
        /*1060*/ 	.word	index@($__internal_43_$__cuda_sm70_shflsync_bfly_p)
        /*1064*/ 	.word	0x00000000


	//----- nvinfo : EIATTR_FRAME_SIZE
	.align		4
.L_708:
        /*1068*/ 	.byte	0x04, 0x11
        /*106a*/ 	.short	(.L_710 - .L_709)
	.align		4
.L_709:
        /*106c*/ 	.word	index@(_ZN10layer_norm13ln_fwd_kernelINS_13Kernel_traitsIf13__nv_bfloat16S2_S2_fjLj256ELj1ELj4ELj1ELj16ENS_18Kernel_traits_baseILj256EfS2_S2_S2_fjLj128EEEEELb1ELb0ELb1ELb1EEEvNS_9FwdParamsE)
        /*1070*/ 	.word	0x00000000


	//----- nvinfo : EIATTR_REGCOUNT
	.align		4
.L_710:
        /*1074*/ 	.byte	0x04, 0x2f
        /*1076*/ 	.short	(.L_712 - .L_711)
	.align		4
.L_711:
        /*1078*/ 	.word	index@(_ZN10layer_norm13ln_fwd_kernelINS_13Kernel_traitsIf13__nv_bfloat16S2_S2_fjLj256ELj1ELj4ELj1ELj16ENS_18Kernel_traits_baseILj256EfS2_S2_S2_fjLj128EEEEELb1ELb0ELb1ELb0EEEvNS_9FwdParamsE)
        /*107c*/ 	.word	0x00000040


	//----- nvinfo : EIATTR_FRAME_SIZE
	.align		4
.L_712:
        /*1080*/ 	.byte	0x04, 0x11
        /*1082*/ 	.short	(.L_714 - .L_713)
	.align		4
.L_713:
        /*1084*/ 	.word	index@($__internal_42_$__cuda_sm70_shflsync_bfly_p)
        /*1088*/ 	.word	0x00000000


	//----- nvinfo : EIATTR_FRAME_SIZE
	.align		4
.L_714:
        /*108c*/ 	.byte	0x04, 0x11
        /*108e*/ 	.short	(.L_716 - .L_715)
	.align		4
.L_715:
        /*1090*/ 	.word	index@(_ZN10layer_norm13ln_fwd_kernelINS_13Kernel_traitsIf13__nv_bfloat16S2_S2_fjLj256ELj1ELj4ELj1ELj16ENS_18Kernel_traits_baseILj256EfS2_S2_S2_fjLj128EEEEELb1ELb0ELb1ELb0EEEvNS_9FwdParamsE)
        /*1094*/ 	.word	0x00000000


	//----- nvinfo : EIATTR_REGCOUNT
	.align		4
.L_716:
        /*1098*/ 	.byte	0x04, 0x2f
        /*109a*/ 	.short	(.L_718 - .L_717)
	.align		4
.L_717:
        /*109c*/ 	.word	index@(_ZN10layer_norm13ln_fwd_kernelINS_13Kernel_traitsIf13__nv_bfloat16S2_S2_fjLj256ELj1ELj4ELj1ELj16ENS_18Kernel_traits_baseILj256EfS2_S2_S2_fjLj128EEEEELb1ELb0ELb0ELb1EEEvNS_9FwdParamsE)
        /*10a0*/ 	.word	0x00000038


	//----- nvinfo : EIATTR_FRAME_SIZE
	.align		4
.L_718:
        /*10a4*/ 	.byte	0x04, 0x11
        /*10a6*/ 	.short	(.L_720 - .L_719)
	.align		4
.L_719:
        /*10a8*/ 	.word	index@($__internal_41_$__cuda_sm70_shflsync_bfly_p)
        /*10ac*/ 	.word	0x00000000


	//----- nvinfo : EIATTR_FRAME_SIZE
	.align		4
.L_720:
        /*10b0*/ 	.byte	0x04, 0x11
        /*10b2*/ 	.short	(.L_722 - .L_721)
	.align		4
.L_721:
        /*10b4*/ 	.word	index@(_ZN10layer_norm13ln_fwd_kernelINS_13Kernel_traitsIf13__nv_bfloat16S2_S2_fjLj256ELj1ELj4ELj1ELj16ENS_18Kernel_traits_baseILj256EfS2_S2_S2_fjLj128EEEEELb1ELb0ELb0ELb1EEEvNS_9FwdParamsE)
        /*10b8*/ 	.word	0x00000000


	//----- nvinfo : EIATTR_REGCOUNT
	.align		4
.L_722:
        /*10bc*/ 	.byte	0x04, 0x2f
        /*10be*/ 	.short	(.L_724 - .L_723)
	.align		4
.L_723:
        /*10c0*/ 	.word	index@(_ZN10layer_norm13ln_fwd_kernelINS_13Kernel_traitsIf13__nv_bfloat16S2_S2_fjLj256ELj1ELj4ELj1ELj16ENS_18Kernel_traits_baseILj256EfS2_S2_S2_fjLj128EEEEELb1ELb0ELb0ELb0EEEvNS_9FwdParamsE)
        /*10c4*/ 	.word	0x00000038


	//----- nvinfo : EIATTR_FRAME_SIZE
	.align		4
.L_724:
        /*10c8*/ 	.byte	0x04, 0x11
        /*10ca*/ 	.short	(.L_726 - .L_725)
	.align		4
.L_725:
        /*10cc*/ 	.word	index@($__internal_40_$__cuda_sm70_shflsync_bfly_p)
        /*10d0*/ 	.word	0x00000000


	//----- nvinfo : EIATTR_FRAME_SIZE
	.align		4
.L_726:
        /*10d4*/ 	.byte	0x04, 0x11
        /*10d6*/ 	.short	(.L_728 - .L_727)
	.align		4
.L_727:
        /*10d8*/ 	.word	index@(_ZN10layer_norm13ln_fwd_kernelINS_13Kernel_traitsIf13__nv_bfloat16S2_S2_fjLj256ELj1ELj4ELj1ELj16ENS_18Kernel_traits_baseILj256EfS2_S2_S2_fjLj128EEEEELb1ELb0ELb0ELb0EEEvNS_9FwdParamsE)
        /*10dc*/ 	.word	0x00000000


	//----- nvinfo : EIATTR_REGCOUNT
	.align		4
.L_728:
        /*10e0*/ 	.byte	0x04, 0x2f
        /*10e2*/ 	.short	(.L_730 - .L_729)
	.align		4
.L_729:
        /*10e4*/ 	.word	index@(_ZN10layer_norm13ln_fwd_kernelINS_13Kernel_traitsIf13__nv_bfloat16S2_S2_fjLj256ELj1ELj4ELj1ELj16ENS_18Kernel_traits_baseILj256EfS2_S2_S2_fjLj128EEEEELb0ELb1ELb1ELb1EEEvNS_9FwdParamsE)
        /*10e8*/ 	.word	0x00000038


	//----- nvinfo : EIATTR_FRAME_SIZE
	.align		4
.L_730:
        /*10ec*/ 	.byte	0x04, 0x11
        /*10ee*/ 	.short	(.L_732 - .L_731)
	.align		4
.L_731:
        /*10f0*/ 	.word	index@($__internal_39_$__cuda_sm70_shflsync_bfly_p)
        /*10f4*/ 	.word	0x00000000


	//----- nvinfo : EIATTR_FRAME_SIZE
	.align		4
.L_732:
        /*10f8*/ 	.byte	0x04, 0x11
        /*10fa*/ 	.short	(.L_734 - .L_733)
	.align		4
.L_733:
        /*10fc*/ 	.word	index@(_ZN10layer_norm13ln_fwd_kernelINS_13Kernel_traitsIf13__nv_bfloat16S2_S2_fjLj256ELj1ELj4ELj1ELj16ENS_18Kernel_traits_baseILj256EfS2_S2_S2_fjLj128EEEEELb0ELb1ELb1ELb1EEEvNS_9FwdParamsE)
        /*1100*/ 	.word	0x00000000


	//----- nvinfo : EIATTR_REGCOUNT
	.align		4
.L_734:
        /*1104*/ 	.byte	0x04, 0x2f
        /*1106*/ 	.short	(.L_736 - .L_735)
	.align		4
.L_735:
        /*1108*/ 	.word	index@(_ZN10layer_norm13ln_fwd_kernelINS_13Kernel_traitsIf13__nv_bfloat16S2_S2_fjLj256ELj1ELj4ELj1ELj16ENS_18Kernel_traits_baseILj256EfS2_S2_S2_fjLj128EEEEELb0ELb1ELb1ELb0EEEvNS_9FwdParamsE)
        /*110c*/ 	.word	0x00000038


	//----- nvinfo : EIATTR_FRAME_SIZE
	.align		4
.L_736:
        /*1110*/ 	.byte	0x04, 0x11
        /*1112*/ 	.short	(.L_738 - .L_737)
	.align		4
.L_737:
        /*1114*/ 	.word	index@($__internal_38_$__cuda_sm70_shflsync_bfly_p)
        /*1118*/ 	.word	0x00000000


	//----- nvinfo : EIATTR_FRAME_SIZE
	.align		4
.L_738:
        /*111c*/ 	.byte	0x04, 0x11
        /*111e*/ 	.short	(.L_740 - .L_739)
	.align		4
.L_739:
        /*1120*/ 	.word	index@(_ZN10layer_norm13ln_fwd_kernelINS_13Kernel_traitsIf13__nv_bfloat16S2_S2_fjLj256ELj1ELj4ELj1ELj16ENS_18Kernel_traits_baseILj256EfS2_S2_S2_fjLj128EEEEELb0ELb1ELb1ELb0EEEvNS_9FwdParamsE)
        /*1124*/ 	.word	0x00000000


	//----- nvinfo : EIATTR_REGCOUNT
	.align		4
.L_740:
        /*1128*/ 	.byte	0x04, 0x2f
        /*112a*/ 	.short	(.L_742 - .L_741)
	.align		4
.L_741:
        /*112c*/ 	.word	index@(_ZN10layer_norm13ln_fwd_kernelINS_13Kernel_traitsIf13__nv_bfloat16S2_S2_fjLj256ELj1ELj4ELj1ELj16ENS_18Kernel_traits_baseILj256EfS2_S2_S2_fjLj128EEEEELb0ELb1ELb0ELb1EEEvNS_9FwdParamsE)
        /*1130*/ 	.word	0x00000034


	//----- nvinfo : EIATTR_FRAME_SIZE
	.align		4
.L_742:
        /*1134*/ 	.byte	0x04, 0x11
        /*1136*/ 	.short	(.L_744 - .L_743)
	.align		4
.L_743:
        /*1138*/ 	.word	index@($__internal_37_$__cuda_sm70_shflsync_bfly_p)
        /*113c*/ 	.word	0x00000000


	//----- nvinfo : EIATTR_FRAME_SIZE
	.align		4
.L_744:
        /*1140*/ 	.byte	0x04, 0x11
        /*1142*/ 	.short	(.L_746 - .L_745)
	.align		4
.L_745:
        /*1144*/ 	.word	index@(_ZN10layer_norm13ln_fwd_kernelINS_13Kernel_traitsIf13__nv_bfloat16S2_S2_fjLj256ELj1ELj4ELj1ELj16ENS_18Kernel_traits_baseILj256EfS2_S2_S2_fjLj128EEEEELb0ELb1ELb0ELb1EEEvNS_9FwdParamsE)
        /*1148*/ 	.word	0x00000000


	//----- nvinfo : EIATTR_REGCOUNT
	.align		4
.L_746:
        /*114c*/ 	.byte	0x04, 0x2f
        /*114e*/ 	.short	(.L_748 - .L_747)
	.align		4
.L_747:
        /*1150*/ 	.word	index@(_ZN10layer_norm13ln_fwd_kernelINS_13Kernel_traitsIf13__nv_bfloat16S2_S2_fjLj256ELj1ELj4ELj1ELj16ENS_18Kernel_traits_baseILj256EfS2_S2_S2_fjLj128EEEEELb0ELb1ELb0ELb0EEEvNS_9FwdParamsE)
        /*1154*/ 	.word	0x00000037


	//----- nvinfo : EIATTR_FRAME_SIZE
	.align		4
.L_748:
        /*1158*/ 	.byte	0x04, 0x11
        /*115a*/ 	.short	(.L_750 - .L_749)
	.align		4
.L_749:
        /*115c*/ 	.word	index@($__internal_36_$__cuda_sm70_shflsync_bfly_p)
        /*1160*/ 	.word	0x00000000


	//----- nvinfo : EIATTR_FRAME_SIZE
	.align		4
.L_750:
        /*1164*/ 	.byte	0x04, 0x11
        /*1166*/ 	.short	(.L_752 - .L_751)
	.align		4
.L_751:
        /*1168*/ 	.word	index@(_ZN10layer_norm13ln_fwd_kernelINS_13Kernel_traitsIf13__nv_bfloat16S2_S2_fjLj256ELj1ELj4ELj1ELj16ENS_18Kernel_traits_baseILj256EfS2_S2_S2_fjLj128EEEEELb0ELb1ELb0ELb0EEEvNS_9FwdParamsE)
        /*116c*/ 	.word	0x00000000


	//----- nvinfo : EIATTR_REGCOUNT
	.align		4
.L_752:
        /*1170*/ 	.byte	0x04, 0x2f
        /*1172*/ 	.short	(.L_754 - .L_753)
	.align		4
.L_753:
        /*1174*/ 	.word	index@(_ZN10layer_norm13ln_fwd_kernelINS_13Kernel_traitsIf13__nv_bfloat16S2_S2_fjLj256ELj1ELj4ELj1ELj16ENS_18Kernel_traits_baseILj256EfS2_S2_S2_fjLj128EEEEELb0ELb0ELb1ELb1EEEvNS_9FwdParamsE)
        /*1178*/ 	.word	0x00000030


	//----- nvinfo : EIATTR_FRAME_SIZE
	.align		4
.L_754:
        /*117c*/ 	.byte	0x04, 0x11
        /*117e*/ 	.short	(.L_756 - .L_755)
	.align		4
.L_755:
        /*1180*/ 	.word	index@($__internal_35_$__cuda_sm70_shflsync_bfly_p)
        /*1184*/ 	.word	0x00000000


	//----- nvinfo : EIATTR_FRAME_SIZE
	.align		4
.L_756:
        /*1188*/ 	.byte	0x04, 0x11
        /*118a*/ 	.short	(.L_758 - .L_757)
	.align		4
.L_757:
        /*118c*/ 	.word	index@(_ZN10layer_norm13ln_fwd_kernelINS_13Kernel_traitsIf13__nv_bfloat16S2_S2_fjLj256ELj1ELj4ELj1ELj16ENS_18Kernel_traits_baseILj256EfS2_S2_S2_fjLj128EEEEELb0ELb0ELb1ELb1EEEvNS_9FwdParamsE)
        /*1190*/ 	.word	0x00000000


	//----- nvinfo : EIATTR_REGCOUNT
	.align		4
.L_758:
        /*1194*/ 	.byte	0x04, 0x2f
        /*1196*/ 	.short	(.L_760 - .L_759)
	.align		4
.L_759:
        /*1198*/ 	.word	index@(_ZN10layer_norm13ln_fwd_kernelINS_13Kernel_traitsIf13__nv_bfloat16S2_S2_fjLj256ELj1ELj4ELj1ELj16ENS_18Kernel_traits_baseILj256EfS2_S2_S2_fjLj128EEEEELb0ELb0ELb1ELb0EEEvNS_9FwdParamsE)
        /*119c*/ 	.word	0x00000030


	//----- nvinfo : EIATTR_FRAME_SIZE
	.align		4
.L_760:
        /*11a0*/ 	.byte	0x04, 0x11
        /*11a2*/ 	.short	(.L_762 - .L_761)
	.align		4
.L_761:
        /*11a4*/ 	.word	index@($__internal_34_$__cuda_sm70_shflsync_bfly_p)
        /*11a8*/ 	.word	0x00000000


	//----- nvinfo : EIATTR_FRAME_SIZE
	.align		4
.L_762:
        /*11ac*/ 	.byte	0x04, 0x11
        /*11ae*/ 	.short	(.L_764 - .L_763)
	.align		4
.L_763:
        /*11b0*/ 	.word	index@(_ZN10layer_norm13ln_fwd_kernelINS_13Kernel_traitsIf13__nv_bfloat16S2_S2_fjLj256ELj1ELj4ELj1ELj16ENS_18Kernel_traits_baseILj256EfS2_S2_S2_fjLj128EEEEELb0ELb0ELb1ELb0EEEvNS_9FwdParamsE)
        /*11b4*/ 	.word	0x00000000


	//----- nvinfo : EIATTR_REGCOUNT
	.align		4
.L_764:
        /*11b8*/ 	.byte	0x04, 0x2f
        /*11ba*/ 	.short	(.L_766 - .L_765)
	.align		4
.L_765:
        /*11bc*/ 	.word	index@(_ZN10layer_norm13ln_fwd_kernelINS_13Kernel_traitsIf13__nv_bfloat16S2_S2_fjLj256ELj1ELj4ELj1ELj16ENS_18Kernel_traits_baseILj256EfS2_S2_S2_fjLj128EEEEELb0ELb0ELb0ELb1EEEvNS_9FwdParamsE)
        /*11c0*/ 	.word	0x0000002f


	//----- nvinfo : EIATTR_FRAME_SIZE
	.align		4
.L_766:
        /*11c4*/ 	.byte	0x04, 0x11
        /*11c6*/ 	.short	(.L_768 - .L_767)
	.align		4
.L_767:
        /*11c8*/ 	.word	index@($__internal_33_$__cuda_sm70_shflsync_bfly_p)
        /*11cc*/ 	.word	0x00000000


	//----- nvinfo : EIATTR_FRAME_SIZE
	.align		4
.L_768:
        /*11d0*/ 	.byte	0x04, 0x11
        /*11d2*/ 	.short	(.L_770 - .L_769)
	.align		4
.L_769:
        /*11d4*/ 	.word	index@(_ZN10layer_norm13ln_fwd_kernelINS_13Kernel_traitsIf13__nv_bfloat16S2_S2_fjLj256ELj1ELj4ELj1ELj16ENS_18Kernel_traits_baseILj256EfS2_S2_S2_fjLj128EEEEELb0ELb0ELb0ELb1EEEvNS_9FwdParamsE)
        /*11d8*/ 	.word	0x00000000


	//----- nvinfo : EIATTR_REGCOUNT
	.align		4
.L_770:
        /*11dc*/ 	.byte	0x04, 0x2f
        /*11de*/ 	.short	(.L_772 - .L_771)
	.align		4
.L_771:
        /*11e0*/ 	.word	index@(_ZN10layer_norm13ln_fwd_kernelINS_13Kernel_traitsIf13__nv_bfloat16S2_S2_fjLj256ELj1ELj4ELj1ELj16ENS_18Kernel_traits_baseILj256EfS2_S2_S2_fjLj128EEEEELb0ELb0ELb0ELb0EEEvNS_9FwdParamsE)
        /*11e4*/ 	.word	0x00000030


	//----- nvinfo : EIATTR_FRAME_SIZE
	.align		4
.L_772:
        /*11e8*/ 	.byte	0x04, 0x11
        /*11ea*/ 	.short	(.L_774 - .L_773)
	.align		4
.L_773:
        /*11ec*/ 	.word	index@($__internal_32_$__cuda_sm70_shflsync_bfly_p)
        /*11f0*/ 	.word	0x00000000


	//----- nvinfo : EIATTR_FRAME_SIZE
	.align		4
.L_774:
        /*11f4*/ 	.byte	0x04, 0x11
        /*11f6*/ 	.short	(.L_776 - .L_775)
	.align		4
.L_775:
        /*11f8*/ 	.word	index@(_ZN10layer_norm13ln_fwd_kernelINS_13Kernel_traitsIf13__nv_bfloat16S2_S2_fjLj256ELj1ELj4ELj1ELj16ENS_18Kernel_traits_baseILj256EfS2_S2_S2_fjLj128EEEEELb0ELb0ELb0ELb0EEEvNS_9FwdParamsE)
        /*11fc*/ 	.word	0x00000000


	//----- nvinfo : EIATTR_REGCOUNT
	.align		4
.L_776:
        /*1200*/ 	.byte	0x04, 0x2f
        /*1202*/ 	.short	(.L_778 - .L_777)
	.align		4
.L_777:
        /*1204*/ 	.word	index@(_ZN10layer_norm13ln_fwd_kernelINS_13Kernel_traitsI6__halfS2_S2_S2_fjLj256ELj1ELj4ELj1ELj16ENS_18Kernel_traits_baseILj256ES2_S2_S2_S2_fjLj128EEEEELb1ELb1ELb1ELb1EEEvNS_9FwdParamsE)
        /*1208*/ 	.word	0x00000040


	//----- nvinfo : EIATTR_FRAME_SIZE
	.align		4
.L_778:
        /*120c*/ 	.byte	0x04, 0x11
        /*120e*/ 	.short	(.L_780 - .L_779)
	.align		4
.L_779:
        /*1210*/ 	.word	index@($__internal_31_$__cuda_sm70_shflsync_bfly_p)
        /*1214*/ 	.word	0x00000000


	//----- nvinfo : EIATTR_FRAME_SIZE
	.align		4
.L_780:
        /*1218*/ 	.byte	0x04, 0x11
        /*121a*/ 	.short	(.L_782 - .L_781)
	.align		4
.L_781:
        /*121c*/ 	.word	index@(_ZN10layer_norm13ln_fwd_kernelINS_13Kernel_traitsI6__halfS2_S2_S2_fjLj256ELj1ELj4ELj1ELj16ENS_18Kernel_traits_baseILj256ES2_S2_S2_S2_fjLj128EEEEELb1ELb1ELb1ELb1EEEvNS_9FwdParamsE)
        /*1220*/ 	.word	0x00000000


	//----- nvinfo : EIATTR_REGCOUNT
	.align		4
.L_782:
        /*1224*/ 	.byte	0x04, 0x2f
        /*1226*/ 	.short	(.L_784 - .L_783)
	.align		4
.L_783:
        /*1228*/ 	.word	index@(_ZN10layer_norm13ln_fwd_kernelINS_13Kernel_traitsI6__halfS2_S2_S2_fjLj256ELj1ELj4ELj1ELj16ENS_18Kernel_traits_baseILj256ES2_S2_S2_S2_fjLj128EEEEELb1ELb1ELb1ELb0EEEvNS_9FwdParamsE)
        /*122c*/ 	.word	0x00000048


	//----- nvinfo : EIATTR_FRAME_SIZE
	.align		4
.L_784:
        /*1230*/ 	.byte	0x04, 0x11
        /*1232*/ 	.short	(.L_786 - .L_785)
	.align		4
.L_785:
        /*1234*/ 	.word	index@($__internal_30_$__cuda_sm70_shflsync_bfly_p)
        /*1238*/ 	.word	0x00000000


	//----- nvinfo : EIATTR_FRAME_SIZE
	.align		4
.L_786:
        /*123c*/ 	.byte	0x04, 0x11
        /*123e*/ 	.short	(.L_788 - .L_787)
	.align		4
.L_787:
        /*1240*/ 	.word	index@(_ZN10layer_norm13ln_fwd_kernelINS_13Kernel_traitsI6__halfS2_S2_S2_fjLj256ELj1ELj4ELj1ELj16ENS_18Kernel_traits_baseILj256ES2_S2_S2_S2_fjLj128EEEEELb1ELb1ELb1ELb0EEEvNS_9FwdParamsE)
        /*1244*/ 	.word	0x00000000


	//----- nvinfo : EIATTR_REGCOUNT
	.align		4
.L_788:
        /*1248*/ 	.byte	0x04, 0x2f
        /*124a*/ 	.short	(.L_790 - .L_789)
	.align		4
.L_789:
        /*124c*/ 	.word	index@(_ZN10layer_norm13ln_fwd_kernelINS_13Kernel_traitsI6__halfS2_S2_S2_fjLj256ELj1ELj4ELj1ELj16ENS_18Kernel_traits_baseILj256ES2_S2_S2_S2_fjLj128EEEEELb1ELb1ELb0ELb1EEEvNS_9FwdParamsE)
        /*1250*/ 	.word	0x00000040


	//----- nvinfo : EIATTR_FRAME_SIZE
	.align		4
.L_790:
        /*1254*/ 	.byte	0x04, 0x11
        /*1256*/ 	.short	(.L_792 - .L_791)
	.align		4
.L_791:
        /*1258*/ 	.word	index@($__internal_29_$__cuda_sm70_shflsync_bfly_p)
        /*125c*/ 	.word	0x00000000


	//----- nvinfo : EIATTR_FRAME_SIZE
	.align		4
.L_792:
        /*1260*/ 	.byte	0x04, 0x11
        /*1262*/ 	.short	(.L_794 - .L_793)
	.align		4
.L_793:
        /*1264*/ 	.word	index@(_ZN10layer_norm13ln_fwd_kernelINS_13Kernel_traitsI6__halfS2_S2_S2_fjLj256ELj1ELj4ELj1ELj16ENS_18Kernel_traits_baseILj256ES2_S2_S2_S2_fjLj128EEEEELb1ELb1ELb0ELb1EEEvNS_9FwdParamsE)
        /*1268*/ 	.word	0x00000000


	//----- nvinfo : EIATTR_REGCOUNT
	.align		4
.L_794:
        /*126c*/ 	.byte	0x04, 0x2f
        /*126e*/ 	.short	(.L_796 - .L_795)
	.align		4
.L_795:
        /*1270*/ 	.word	index@(_ZN10layer_norm13ln_fwd_kernelINS_13Kernel_traitsI6__halfS2_S2_S2_fjLj256ELj1ELj4ELj1ELj16ENS_18Kernel_traits_baseILj256ES2_S2_S2_S2_fjLj128EEEEELb1ELb1ELb0ELb0EEEvNS_9FwdParamsE)
        /*1274*/ 	.word	0x00000040


	//----- nvinfo : EIATTR_FRAME_SIZE
	.align		4
.L_796:
        /*1278*/ 	.byte	0x04, 0x11
        /*127a*/ 	.short	(.L_798 - .L_797)
	.align		4
.L_797:
        /*127c*/ 	.word	index@($__internal_28_$__cuda_sm70_shflsync_bfly_p)
        /*1280*/ 	.word	0x00000000


	//----- nvinfo : EIATTR_FRAME_SIZE
	.align		4
.L_798:
        /*1284*/ 	.byte	0x04, 0x11
        /*1286*/ 	.short	(.L_800 - .L_799)
	.align		4
.L_799:
        /*1288*/ 	.word	index@(_ZN10layer_norm13ln_fwd_kernelINS_13Kernel_traitsI6__halfS2_S2_S2_fjLj256ELj1ELj4ELj1ELj16ENS_18Kernel_traits_baseILj256ES2_S2_S2_S2_fjLj128EEEEELb1ELb1ELb0ELb0EEEvNS_9FwdParamsE)
        /*128c*/ 	.word	0x00000000


	//----- nvinfo : EIATTR_REGCOUNT
	.align		4
.L_800:
        /*1290*/ 	.byte	0x04, 0x2f
        /*1292*/ 	.short	(.L_802 - .L_801)
	.align		4
.L_801:
        /*1294*/ 	.word	index@(_ZN10layer_norm13ln_fwd_kernelINS_13Kernel_traitsI6__halfS2_S2_S2_fjLj256ELj1ELj4ELj1ELj16ENS_18Kernel_traits_baseILj256ES2_S2_S2_S2_fjLj128EEEEELb1ELb0ELb1ELb1EEEvNS_9FwdParamsE)
        /*1298*/ 	.word	0x0000003d


	//----- nvinfo : EIATTR_FRAME_SIZE
	.align		4
.L_802:
        /*129c*/ 	.byte	0x04, 0x11
        /*129e*/ 	.short	(.L_804 - .L_803)
	.align		4
.L_803:
        /*12a0*/ 	.word	index@($__internal_27_$__cuda_sm70_shflsync_bfly_p)
        /*12a4*/ 	.word	0x00000000


	//----- nvinfo : EIATTR_FRAME_SIZE
	.align		4
.L_804:
        /*12a8*/ 	.byte	0x04, 0x11
        /*12aa*/ 	.short	(.L_806 - .L_805)
	.align		4
.L_805:
        /*12ac*/ 	.word	index@(_ZN10layer_norm13ln_fwd_kernelINS_13Kernel_traitsI6__halfS2_S2_S2_fjLj256ELj1ELj4ELj1ELj16ENS_18Kernel_traits_baseILj256ES2_S2_S2_S2_fjLj128EEEEELb1ELb0ELb1ELb1EEEvNS_9FwdParamsE)
        /*12b0*/ 	.word	0x00000000


	//----- nvinfo : EIATTR_REGCOUNT
	.align		4
.L_806:
        /*12b4*/ 	.byte	0x04, 0x2f
        /*12b6*/ 	.short	(.L_808 - .L_807)
	.align		4
.L_807:
        /*12b8*/ 	.word	index@(_ZN10layer_norm13ln_fwd_kernelINS_13Kernel_traitsI6__halfS2_S2_S2_fjLj256ELj1ELj4ELj1ELj16ENS_18Kernel_traits_baseILj256ES2_S2_S2_S2_fjLj128EEEEELb1ELb0ELb1ELb0EEEvNS_9FwdParamsE)
        /*12bc*/ 	.word	0x00000040


	//----- nvinfo : EIATTR_FRAME_SIZE
	.align		4
.L_808:
        /*12c0*/ 	.byte	0x04, 0x11
        /*12c2*/ 	.short	(.L_810 - .L_809)
	.align		4
.L_809:
        /*12c4*/ 	.word	index@($__internal_26_$__cuda_sm70_shflsync_bfly_p)
        /*12c8*/ 	.word	0x00000000


	//----- nvinfo : EIATTR_FRAME_SIZE
	.align		4
.L_810:
        /*12cc*/ 	.byte	0x04, 0x11
        /*12ce*/ 	.short	(.L_812 - .L_811)
	.align		4
.L_811:
        /*12d0*/ 	.word	index@(_ZN10layer_norm13ln_fwd_kernelINS_13Kernel_traitsI6__halfS2_S2_S2_fjLj256ELj1ELj4ELj1ELj16ENS_18Kernel_traits_baseILj256ES2_S2_S2_S2_fjLj128EEEEELb1ELb0ELb1ELb0EEEvNS_9FwdParamsE)
        /*12d4*/ 	.word	0x00000000


	//----- nvinfo : EIATTR_REGCOUNT
	.align		4
.L_812:
        /*12d8*/ 	.byte	0x04, 0x2f
        /*12da*/ 	.short	(.L_814 - .L_813)
	.align		4
.L_813:
        /*12dc*/ 	.word	index@(_ZN10layer_norm13ln_fwd_kernelINS_13Kernel_traitsI6__halfS2_S2_S2_fjLj256ELj1ELj4ELj1ELj16ENS_18Kernel_traits_baseILj256ES2_S2_S2_S2_fjLj128EEEEELb1ELb0ELb0ELb1EEEvNS_9FwdParamsE)
        /*12e0*/ 	.word	0x00000038


	//----- nvinfo : EIATTR_FRAME_SIZE
	.align		4
.L_814:
        /*12e4*/ 	.byte	0x04, 0x11
        /*12e6*/ 	.short	(.L_816 - .L_815)
	.align		4
.L_815:
        /*12e8*/ 	.word	index@($__internal_25_$__cuda_sm70_shflsync_bfly_p)
        /*12ec*/ 	.word	0x00000000


	//----- nvinfo : EIATTR_FRAME_SIZE
	.align		4
.L_816:
        /*12f0*/ 	.byte	0x04, 0x11
        /*12f2*/ 	.short	(.L_818 - .L_817)
	.align		4
.L_817:
        /*12f4*/ 	.word	index@(_ZN10layer_norm13ln_fwd_kernelINS_13Kernel_traitsI6__halfS2_S2_S2_fjLj256ELj1ELj4ELj1ELj16ENS_18Kernel_traits_baseILj256ES2_S2_S2_S2_fjLj128EEEEELb1ELb0ELb0ELb1EEEvNS_9FwdParamsE)
        /*12f8*/ 	.word	0x00000000


	//----- nvinfo : EIATTR_REGCOUNT
	.align		4
.L_818:
        /*12fc*/ 	.byte	0x04, 0x2f
        /*12fe*/ 	.short	(.L_820 - .L_819)
	.align		4
.L_819:
        /*1300*/ 	.word	index@(_ZN10layer_norm13ln_fwd_kernelINS_13Kernel_traitsI6__halfS2_S2_S2_fjLj256ELj1ELj4ELj1ELj16ENS_18Kernel_traits_baseILj256ES2_S2_S2_S2_fjLj128EEEEELb1ELb0ELb0ELb0EEEvNS_9FwdParamsE)
        /*1304*/ 	.word	0x00000038


	//----- nvinfo : EIATTR_FRAME_SIZE
	.align		4
.L_820:
        /*1308*/ 	.byte	0x04, 0x11
        /*130a*/ 	.short	(.L_822 - .L_821)
	.align		4
.L_821:
        /*130c*/ 	.word	index@($__internal_24_$__cuda_sm70_shflsync_bfly_p)
        /*1310*/ 	.word	0x00000000


	//----- nvinfo : EIATTR_FRAME_SIZE
	.align		4
.L_822:
        /*1314*/ 	.byte	0x04, 0x11
        /*1316*/ 	.short	(.L_824 - .L_823)
	.align		4
.L_823:
        /*1318*/ 	.word	index@(_ZN10layer_norm13ln_fwd_kernelINS_13Kernel_traitsI6__halfS2_S2_S2_fjLj256ELj1ELj4ELj1ELj16ENS_18Kernel_traits_baseILj256ES2_S2_S2_S2_fjLj128EEEEELb1ELb0ELb0ELb0EEEvNS_9FwdParamsE)
        /*131c*/ 	.word	0x00000000


	//----- nvinfo : EIATTR_REGCOUNT
	.align		4
.L_824:
        /*1320*/ 	.byte	0x04, 0x2f
        /*1322*/ 	.short	(.L_826 - .L_825)
	.align		4
.L_825:
        /*1324*/ 	.word	index@(_ZN10layer_norm13ln_fwd_kernelINS_13Kernel_traitsI6__halfS2_S2_S2_fjLj256ELj1ELj4ELj1ELj16ENS_18Kernel_traits_baseILj256ES2_S2_S2_S2_fjLj128EEEEELb0ELb1ELb1ELb1EEEvNS_9FwdParamsE)
        /*1328*/ 	.word	0x00000038


	//----- nvinfo : EIATTR_FRAME_SIZE
	.align		4
.L_826:
        /*132c*/ 	.byte	0x04, 0x11
        /*132e*/ 	.short	(.L_828 - .L_827)
	.align		4
.L_827:
        /*1330*/ 	.word	index@($__internal_23_$__cuda_sm70_shflsync_bfly_p)
        /*1334*/ 	.word	0x00000000


	//----- nvinfo : EIATTR_FRAME_SIZE
	.align		4
.L_828:
        /*1338*/ 	.byte	0x04, 0x11
        /*133a*/ 	.short	(.L_830 - .L_829)
	.align		4
.L_829:
        /*133c*/ 	.word	index@(_ZN10layer_norm13ln_fwd_kernelINS_13Kernel_traitsI6__halfS2_S2_S2_fjLj256ELj1ELj4ELj1ELj16ENS_18Kernel_traits_baseILj256ES2_S2_S2_S2_fjLj128EEEEELb0ELb1ELb1ELb1EEEvNS_9FwdParamsE)
        /*1340*/ 	.word	0x00000000


	//----- nvinfo : EIATTR_REGCOUNT
	.align		4
.L_830:
        /*1344*/ 	.byte	0x04, 0x2f
        /*1346*/ 	.short	(.L_832 - .L_831)
	.align		4
.L_831:
        /*1348*/ 	.word	index@(_ZN10layer_norm13ln_fwd_kernelINS_13Kernel_traitsI6__halfS2_S2_S2_fjLj256ELj1ELj4ELj1ELj16ENS_18Kernel_traits_baseILj256ES2_S2_S2_S2_fjLj128EEEEELb0ELb1ELb1ELb0EEEvNS_9FwdParamsE)
        /*134c*/ 	.word	0x00000038


	//----- nvinfo : EIATTR_FRAME_SIZE
	.align		4
.L_832:
        /*1350*/ 	.byte	0x04, 0x11
        /*1352*/ 	.short	(.L_834 - .L_833)
	.align		4
.L_833:
        /*1354*/ 	.word	index@($__internal_22_$__cuda_sm70_shflsync_bfly_p)
        /*1358*/ 	.word	0x00000000


	//----- nvinfo : EIATTR_FRAME_SIZE
	.align		4
.L_834:
        /*135c*/ 	.byte	0x04, 0x11
        /*135e*/ 	.short	(.L_836 - .L_835)
	.align		4
.L_835:
        /*1360*/ 	.word	index@(_ZN10layer_norm13ln_fwd_kernelINS_13Kernel_traitsI6__halfS2_S2_S2_fjLj256ELj1ELj4ELj1ELj16ENS_18Kernel_traits_baseILj256ES2_S2_S2_S2_fjLj128EEEEELb0ELb1ELb1ELb0EEEvNS_9FwdParamsE)
        /*1364*/ 	.word	0x00000000


	//----- nvinfo : EIATTR_REGCOUNT
	.align		4
.L_836:
        /*1368*/ 	.byte	0x04, 0x2f
        /*136a*/ 	.short	(.L_838 - .L_837)
	.align		4
.L_837:
        /*136c*/ 	.word	index@(_ZN10layer_norm13ln_fwd_kernelINS_13Kernel_traitsI6__halfS2_S2_S2_fjLj256ELj1ELj4ELj1ELj16ENS_18Kernel_traits_baseILj256ES2_S2_S2_S2_fjLj128EEEEELb0ELb1ELb0ELb1EEEvNS_9FwdParamsE)
        /*1370*/ 	.word	0x00000037


	//----- nvinfo : EIATTR_FRAME_SIZE
	.align		4
.L_838:
        /*1374*/ 	.byte	0x04, 0x11
        /*1376*/ 	.short	(.L_840 - .L_839)
	.align		4
.L_839:
        /*1378*/ 	.word	index@($__internal_21_$__cuda_sm70_shflsync_bfly_p)
        /*137c*/ 	.word	0x00000000


	//----- nvinfo : EIATTR_FRAME_SIZE
	.align		4
.L_840:
        /*1380*/ 	.byte	0x04, 0x11
        /*1382*/ 	.short	(.L_842 - .L_841)
	.align		4
.L_841:
        /*1384*/ 	.word	index@(_ZN10layer_norm13ln_fwd_kernelINS_13Kernel_traitsI6__halfS2_S2_S2_fjLj256ELj1ELj4ELj1ELj16ENS_18Kernel_traits_baseILj256ES2_S2_S2_S2_fjLj128EEEEELb0ELb1ELb0ELb1EEEvNS_9FwdParamsE)
        /*1388*/ 	.word	0x00000000


	//----- nvinfo : EIATTR_REGCOUNT
	.align		4
.L_842:
        /*138c*/ 	.byte	0x04, 0x2f
        /*138e*/ 	.short	(.L_844 - .L_843)
	.align		4
.L_843:
        /*1390*/ 	.word	index@(_ZN10layer_norm13ln_fwd_kernelINS_13Kernel_traitsI6__halfS2_S2_S2_fjLj256ELj1ELj4ELj1ELj16ENS_18Kernel_traits_baseILj256ES2_S2_S2_S2_fjLj128EEEEELb0ELb1ELb0ELb0EEEvNS_9FwdParamsE)
        /*1394*/ 	.word	0x00000038


	//----- nvinfo : EIATTR_FRAME_SIZE
	.align		4
.L_844:
        /*1398*/ 	.byte	0x04, 0x11
        /*139a*/ 	.short	(.L_846 - .L_845)
	.align		4
.L_845:
        /*139c*/ 	.word	index@($__internal_20_$__cuda_sm70_shflsync_bfly_p)
        /*13a0*/ 	.word	0x00000000


	//----- nvinfo : EIATTR_FRAME_SIZE
	.align		4
.L_846:
        /*13a4*/ 	.byte	0x04, 0x11
        /*13a6*/ 	.short	(.L_848 - .L_847)
	.align		4
.L_847:
        /*13a8*/ 	.word	index@(_ZN10layer_norm13ln_fwd_kernelINS_13Kernel_traitsI6__halfS2_S2_S2_fjLj256ELj1ELj4ELj1ELj16ENS_18Kernel_traits_baseILj256ES2_S2_S2_S2_fjLj128EEEEELb0ELb1ELb0ELb0EEEvNS_9FwdParamsE)
        /*13ac*/ 	.word	0x00000000


	//----- nvinfo : EIATTR_REGCOUNT
	.align		4
.L_848:
        /*13b0*/ 	.byte	0x04, 0x2f
        /*13b2*/ 	.short	(.L_850 - .L_849)
	.align		4
.L_849:
        /*13b4*/ 	.word	index@(_ZN10layer_norm13ln_fwd_kernelINS_13Kernel_traitsI6__halfS2_S2_S2_fjLj256ELj1ELj4ELj1ELj16ENS_18Kernel_traits_baseILj256ES2_S2_S2_S2_fjLj128EEEEELb0ELb0ELb1ELb1EEEvNS_9FwdParamsE)
        /*13b8*/ 	.word	0x00000030


	//----- nvinfo : EIATTR_FRAME_SIZE
	.align		4
.L_850:
        /*13bc*/ 	.byte	0x04, 0x11
        /*13be*/ 	.short	(.L_852 - .L_851)
	.align		4
.L_851:
        /*13c0*/ 	.word	index@($__internal_19_$__cuda_sm70_shflsync_bfly_p)
        /*13c4*/ 	.word	0x00000000


	//----- nvinfo : EIATTR_FRAME_SIZE
	.align		4
.L_852:
        /*13c8*/ 	.byte	0x04, 0x11
        /*13ca*/ 	.short	(.L_854 - .L_853)
	.align		4
.L_853:
        /*13cc*/ 	.word	index@(_ZN10layer_norm13ln_fwd_kernelINS_13Kernel_traitsI6__halfS2_S2_S2_fjLj256ELj1ELj4ELj1ELj16ENS_18Kernel_traits_baseILj256ES2_S2_S2_S2_fjLj128EEEEELb0ELb0ELb1ELb1EEEvNS_9FwdParamsE)
        /*13d0*/ 	.word	0x00000000


	//----- nvinfo : EIATTR_REGCOUNT
	.align		4
.L_854:
        /*13d4*/ 	.byte	0x04, 0x2f
        /*13d6*/ 	.short	(.L_856 - .L_855)
	.align		4
.L_855:
        /*13d8*/ 	.word	index@(_ZN10layer_norm13ln_fwd_kernelINS_13Kernel_traitsI6__halfS2_S2_S2_fjLj256ELj1ELj4ELj1ELj16ENS_18Kernel_traits_baseILj256ES2_S2_S2_S2_fjLj128EEEEELb0ELb0ELb1ELb0EEEvNS_9FwdParamsE)
        /*13dc*/ 	.word	0x00000030


	//----- nvinfo : EIATTR_FRAME_SIZE
	.align		4
.L_856:
        /*13e0*/ 	.byte	0x04, 0x11
        /*13e2*/ 	.short	(.L_858 - .L_857)
	.align		4
.L_857:
        /*13e4*/ 	.word	index@($__internal_18_$__cuda_sm70_shflsync_bfly_p)
        /*13e8*/ 	.word	0x00000000


	//----- nvinfo : EIATTR_FRAME_SIZE
	.align		4
.L_858:
        /*13ec*/ 	.byte	0x04, 0x11
        /*13ee*/ 	.short	(.L_860 - .L_859)
	.align		4
.L_859:
        /*13f0*/ 	.word	index@(_ZN10layer_norm13ln_fwd_kernelINS_13Kernel_traitsI6__halfS2_S2_S2_fjLj256ELj1ELj4ELj1ELj16ENS_18Kernel_traits_baseILj256ES2_S2_S2_S2_fjLj128EEEEELb0ELb0ELb1ELb0EEEvNS_9FwdParamsE)
        /*13f4*/ 	.word	0x00000000


	//----- nvinfo : EIATTR_REGCOUNT
	.align		4
.L_860:
        /*13f8*/ 	.byte	0x04, 0x2f
        /*13fa*/ 	.short	(.L_862 - .L_861)
	.align		4
.L_861:
        /*13fc*/ 	.word	index@(_ZN10layer_norm13ln_fwd_kernelINS_13Kernel_traitsI6__halfS2_S2_S2_fjLj256ELj1ELj4ELj1ELj16ENS_18Kernel_traits_baseILj256ES2_S2_S2_S2_fjLj128EEEEELb0ELb0ELb0ELb1EEEvNS_9FwdParamsE)
        /*1400*/ 	.word	0x0000002f


	//----- nvinfo : EIATTR_FRAME_SIZE
	.align		4
.L_862:
        /*1404*/ 	.byte	0x04, 0x11
        /*1406*/ 	.short	(.L_864 - .L_863)
	.align		4
.L_863:
        /*1408*/ 	.word	index@($__internal_17_$__cuda_sm70_shflsync_bfly_p)
        /*140c*/ 	.word	0x00000000


	//----- nvinfo : EIATTR_FRAME_SIZE
	.align		4
.L_864:
        /*1410*/ 	.byte	0x04, 0x11
        /*1412*/ 	.short	(.L_866 - .L_865)
	.align		4
.L_865:
        /*1414*/ 	.word	index@(_ZN10layer_norm13ln_fwd_kernelINS_13Kernel_traitsI6__halfS2_S2_S2_fjLj256ELj1ELj4ELj1ELj16ENS_18Kernel_traits_baseILj256ES2_S2_S2_S2_fjLj128EEEEELb0ELb0ELb0ELb1EEEvNS_9FwdParamsE)
        /*1418*/ 	.word	0x00000000


	//----- nvinfo : EIATTR_REGCOUNT
	.align		4
.L_866:
        /*141c*/ 	.byte	0x04, 0x2f
        /*141e*/ 	.short	(.L_868 - .L_867)
	.align		4
.L_867:
        /*1420*/ 	.word	index@(_ZN10layer_norm13ln_fwd_kernelINS_13Kernel_traitsI6__halfS2_S2_S2_fjLj256ELj1ELj4ELj1ELj16ENS_18Kernel_traits_baseILj256ES2_S2_S2_S2_fjLj128EEEEELb0ELb0ELb0ELb0EEEvNS_9FwdParamsE)
        /*1424*/ 	.word	0x0000002f


	//----- nvinfo : EIATTR_FRAME_SIZE
	.align		4
.L_868:
        /*1428*/ 	.byte	0x04, 0x11
        /*142a*/ 	.short	(.L_870 - .L_869)
	.align		4
.L_869:
        /*142c*/ 	.word	index@($__internal_16_$__cuda_sm70_shflsync_bfly_p)
        /*1430*/ 	.word	0x00000000


	//----- nvinfo : EIATTR_FRAME_SIZE
	.align		4
.L_870:
        /*1434*/ 	.byte	0x04, 0x11
        /*1436*/ 	.short	(.L_872 - .L_871)
	.align		4
.L_871:
        /*1438*/ 	.word	index@(_ZN10layer_norm13ln_fwd_kernelINS_13Kernel_traitsI6__halfS2_S2_S2_fjLj256ELj1ELj4ELj1ELj16ENS_18Kernel_traits_baseILj256ES2_S2_S2_S2_fjLj128EEEEELb0ELb0ELb0ELb0EEEvNS_9FwdParamsE)
        /*143c*/ 	.word	0x00000000


	//----- nvinfo : EIATTR_REGCOUNT
	.align		4
.L_872:
        /*1440*/ 	.byte	0x04, 0x2f
        /*1442*/ 	.short	(.L_874 - .L_873)
	.align		4
.L_873:
        /*1444*/ 	.word	index@(_ZN10layer_norm13ln_fwd_kernelINS_13Kernel_traitsI13__nv_bfloat16S2_S2_S2_fjLj256ELj1ELj4ELj1ELj16ENS_18Kernel_traits_baseILj256ES2_S2_S2_S2_fjLj128EEEEELb1ELb1ELb1ELb1EEEvNS_9FwdParamsE)
        /*1448*/ 	.word	0x00000040


	//----- nvinfo : EIATTR_FRAME_SIZE
	.align		4
.L_874:
        /*144c*/ 	.byte	0x04, 0x11
        /*144e*/ 	.short	(.L_876 - .L_875)
	.align		4
.L_875:
        /*1450*/ 	.word	index@($__internal_15_$__cuda_sm70_shflsync_bfly_p)
        /*1454*/ 	.word	0x00000000


	//----- nvinfo : EIATTR_FRAME_SIZE
	.align		4
.L_876:
        /*1458*/ 	.byte	0x04, 0x11
        /*145a*/ 	.short	(.L_878 - .L_877)
	.align		4
.L_877:
        /*145c*/ 	.word	index@(_ZN10layer_norm13ln_fwd_kernelINS_13Kernel_traitsI13__nv_bfloat16S2_S2_S2_fjLj256ELj1ELj4ELj1ELj16ENS_18Kernel_traits_baseILj256ES2_S2_S2_S2_fjLj128EEEEELb1ELb1ELb1ELb1EEEvNS_9FwdParamsE)
        /*1460*/ 	.word	0x00000000


	//----- nvinfo : EIATTR_REGCOUNT
	.align		4
.L_878:
        /*1464*/ 	.byte	0x04, 0x2f
        /*1466*/ 	.short	(.L_880 - .L_879)
	.align		4
.L_879:
        /*1468*/ 	.word	index@(_ZN10layer_norm13ln_fwd_kernelINS_13Kernel_traitsI13__nv_bfloat16S2_S2_S2_fjLj256ELj1ELj4ELj1ELj16ENS_18Kernel_traits_baseILj256ES2_S2_S2_S2_fjLj128EEEEELb1ELb1ELb1ELb0EEEvNS_9FwdParamsE)
        /*146c*/ 	.word	0x00000048


	//----- nvinfo : EIATTR_FRAME_SIZE
	.align		4
.L_880:
        /*1470*/ 	.byte	0x04, 0x11
        /*1472*/ 	.short	(.L_882 - .L_881)
	.align		4
.L_881:
        /*1474*/ 	.word	index@($__internal_14_$__cuda_sm70_shflsync_bfly_p)
        /*1478*/ 	.word	0x00000000


	//----- nvinfo : EIATTR_FRAME_SIZE
	.align		4
.L_882:
        /*147c*/ 	.byte	0x04, 0x11
        /*147e*/ 	.short	(.L_884 - .L_883)
	.align		4
.L_883:
        /*1480*/ 	.word	index@(_ZN10layer_norm13ln_fwd_kernelINS_13Kernel_traitsI13__nv_bfloat16S2_S2_S2_fjLj256ELj1ELj4ELj1ELj16ENS_18Kernel_traits_baseILj256ES2_S2_S2_S2_fjLj128EEEEELb1ELb1ELb1ELb0EEEvNS_9FwdParamsE)
        /*1484*/ 	.word	0x00000000


	//----- nvinfo : EIATTR_REGCOUNT
	.align		4
.L_884:
        /*1488*/ 	.byte	0x04, 0x2f
        /*148a*/ 	.short	(.L_886 - .L_885)
	.align		4
.L_885:
        /*148c*/ 	.word	index@(_ZN10layer_norm13ln_fwd_kernelINS_13Kernel_traitsI13__nv_bfloat16S2_S2_S2_fjLj256ELj1ELj4ELj1ELj16ENS_18Kernel_traits_baseILj256ES2_S2_S2_S2_fjLj128EEEEELb1ELb1ELb0ELb1EEEvNS_9FwdParamsE)
        /*1490*/ 	.word	0x00000040


	//----- nvinfo : EIATTR_FRAME_SIZE
	.align		4
.L_886:
        /*1494*/ 	.byte	0x04, 0x11
        /*1496*/ 	.short	(.L_888 - .L_887)
	.align		4
.L_887:
        /*1498*/ 	.word	index@($__internal_13_$__cuda_sm70_shflsync_bfly_p)
        /*149c*/ 	.word	0x00000000


	//----- nvinfo : EIATTR_FRAME_SIZE
	.align		4
.L_888:
        /*14a0*/ 	.byte	0x04, 0x11
        /*14a2*/ 	.short	(.L_890 - .L_889)
	.align		4
.L_889:
        /*14a4*/ 	.word	index@(_ZN10layer_norm13ln_fwd_kernelINS_13Kernel_traitsI13__nv_bfloat16S2_S2_S2_fjLj256ELj1ELj4ELj1ELj16ENS_18Kernel_traits_baseILj256ES2_S2_S2_S2_fjLj128EEEEELb1ELb1ELb0ELb1EEEvNS_9FwdParamsE)
        /*14a8*/ 	.word	0x00000000


	//----- nvinfo : EIATTR_REGCOUNT
	.align		4
.L_890:
        /*14ac*/ 	.byte	0x04, 0x2f
        /*14ae*/ 	.short	(.L_892 - .L_891)
	.align		4
.L_891:
        /*14b0*/ 	.word	index@(_ZN10layer_norm13ln_fwd_kernelINS_13Kernel_traitsI13__nv_bfloat16S2_S2_S2_fjLj256ELj1ELj4ELj1ELj16ENS_18Kernel_traits_baseILj256ES2_S2_S2_S2_fjLj128EEEEELb1ELb1ELb0ELb0EEEvNS_9FwdParamsE)
        /*14b4*/ 	.word	0x00000040


	//----- nvinfo : EIATTR_FRAME_SIZE
	.align		4
.L_892:
        /*14b8*/ 	.byte	0x04, 0x11
        /*14ba*/ 	.short	(.L_894 - .L_893)
	.align		4
.L_893:
        /*14bc*/ 	.word	index@($__internal_12_$__cuda_sm70_shflsync_bfly_p)
        /*14c0*/ 	.word	0x00000000


	//----- nvinfo : EIATTR_FRAME_SIZE
	.align		4
.L_894:
        /*14c4*/ 	.byte	0x04, 0x11
        /*14c6*/ 	.short	(.L_896 - .L_895)
	.align		4
.L_895:
        /*14c8*/ 	.word	index@(_ZN10layer_norm13ln_fwd_kernelINS_13Kernel_traitsI13__nv_bfloat16S2_S2_S2_fjLj256ELj1ELj4ELj1ELj16ENS_18Kernel_traits_baseILj256ES2_S2_S2_S2_fjLj128EEEEELb1ELb1ELb0ELb0EEEvNS_9FwdParamsE)
        /*14cc*/ 	.word	0x00000000


	//----- nvinfo : EIATTR_REGCOUNT
	.align		4
.L_896:
        /*14d0*/ 	.byte	0x04, 0x2f
        /*14d2*/ 	.short	(.L_898 - .L_897)
	.align		4
.L_897:
        /*14d4*/ 	.word	index@(_ZN10layer_norm13ln_fwd_kernelINS_13Kernel_traitsI13__nv_bfloat16S2_S2_S2_fjLj256ELj1ELj4ELj1ELj16ENS_18Kernel_traits_baseILj256ES2_S2_S2_S2_fjLj128EEEEELb1ELb0ELb1ELb1EEEvNS_9FwdParamsE)
        /*14d8*/ 	.word	0x0000003e


	//----- nvinfo : EIATTR_FRAME_SIZE
	.align		4
.L_898:
        /*14dc*/ 	.byte	0x04, 0x11
        /*14de*/ 	.short	(.L_900 - .L_899)
	.align		4
.L_899:
        /*14e0*/ 	.word	index@($__internal_11_$__cuda_sm70_shflsync_bfly_p)
        /*14e4*/ 	.word	0x00000000


	//----- nvinfo : EIATTR_FRAME_SIZE
	.align		4
.L_900:
        /*14e8*/ 	.byte	0x04, 0x11
        /*14ea*/ 	.short	(.L_902 - .L_901)
	.align		4
.L_901:
        /*14ec*/ 	.word	index@(_ZN10layer_norm13ln_fwd_kernelINS_13Kernel_traitsI13__nv_bfloat16S2_S2_S2_fjLj256ELj1ELj4ELj1ELj16ENS_18Kernel_traits_baseILj256ES2_S2_S2_S2_fjLj128EEEEELb1ELb0ELb1ELb1EEEvNS_9FwdParamsE)
        /*14f0*/ 	.word	0x00000000


	//----- nvinfo : EIATTR_REGCOUNT
	.align		4
.L_902:
        /*14f4*/ 	.byte	0x04, 0x2f
        /*14f6*/ 	.short	(.L_904 - .L_903)
	.align		4
.L_903:
        /*14f8*/ 	.word	index@(_ZN10layer_norm13ln_fwd_kernelINS_13Kernel_traitsI13__nv_bfloat16S2_S2_S2_fjLj256ELj1ELj4ELj1ELj16ENS_18Kernel_traits_baseILj256ES2_S2_S2_S2_fjLj128EEEEELb1ELb0ELb1ELb0EEEvNS_9FwdParamsE)
        /*14fc*/ 	.word	0x00000040


	//----- nvinfo : EIATTR_FRAME_SIZE
	.align		4
.L_904:
        /*1500*/ 	.byte	0x04, 0x11
        /*1502*/ 	.short	(.L_906 - .L_905)
	.align		4
.L_905:
        /*1504*/ 	.word	index@($__internal_10_$__cuda_sm70_shflsync_bfly_p)
        /*1508*/ 	.word	0x00000000


	//----- nvinfo : EIATTR_FRAME_SIZE
	.align		4
.L_906:
        /*150c*/ 	.byte	0x04, 0x11
        /*150e*/ 	.short	(.L_908 - .L_907)
	.align		4
.L_907:
        /*1510*/ 	.word	index@(_ZN10layer_norm13ln_fwd_kernelINS_13Kernel_traitsI13__nv_bfloat16S2_S2_S2_fjLj256ELj1ELj4ELj1ELj16ENS_18Kernel_traits_baseILj256ES2_S2_S2_S2_fjLj128EEEEELb1ELb0ELb1ELb0EEEvNS_9FwdParamsE)
        /*1514*/ 	.word	0x00000000


	//----- nvinfo : EIATTR_REGCOUNT
	.align		4
.L_908:
        /*1518*/ 	.byte	0x04, 0x2f
        /*151a*/ 	.short	(.L_910 - .L_909)
	.align		4
.L_909:
        /*151c*/ 	.word	index@(_ZN10layer_norm13ln_fwd_kernelINS_13Kernel_traitsI13__nv_bfloat16S2_S2_S2_fjLj256ELj1ELj4ELj1ELj16ENS_18Kernel_traits_baseILj256ES2_S2_S2_S2_fjLj128EEEEELb1ELb0ELb0ELb1EEEvNS_9FwdParamsE)
        /*1520*/ 	.word	0x00000038


	//----- nvinfo : EIATTR_FRAME_SIZE
	.align		4
.L_910:
        /*1524*/ 	.byte	0x04, 0x11
        /*1526*/ 	.short	(.L_912 - .L_911)
	.align		4
.L_911:
        /*1528*/ 	.word	index@($__internal_9_$__cuda_sm70_shflsync_bfly_p)
        /*152c*/ 	.word	0x00000000


	//----- nvinfo : EIATTR_FRAME_SIZE
	.align		4
.L_912:
        /*1530*/ 	.byte	0x04, 0x11
        /*1532*/ 	.short	(.L_914 - .L_913)
	.align		4
.L_913:
        /*1534*/ 	.word	index@(_ZN10layer_norm13ln_fwd_kernelINS_13Kernel_traitsI13__nv_bfloat16S2_S2_S2_fjLj256ELj1ELj4ELj1ELj16ENS_18Kernel_traits_baseILj256ES2_S2_S2_S2_fjLj128EEEEELb1ELb0ELb0ELb1EEEvNS_9FwdParamsE)
        /*1538*/ 	.word	0x00000000


	//----- nvinfo : EIATTR_REGCOUNT
	.align		4
.L_914:
        /*153c*/ 	.byte	0x04, 0x2f
        /*153e*/ 	.short	(.L_916 - .L_915)
	.align		4
.L_915:
        /*1540*/ 	.word	index@(_ZN10layer_norm13ln_fwd_kernelINS_13Kernel_traitsI13__nv_bfloat16S2_S2_S2_fjLj256ELj1ELj4ELj1ELj16ENS_18Kernel_traits_baseILj256ES2_S2_S2_S2_fjLj128EEEEELb1ELb0ELb0ELb0EEEvNS_9FwdParamsE)
        /*1544*/ 	.word	0x00000038


	//----- nvinfo : EIATTR_FRAME_SIZE
	.align		4
.L_916:
        /*1548*/ 	.byte	0x04, 0x11
        /*154a*/ 	.short	(.L_918 - .L_917)
	.align		4
.L_917:
        /*154c*/ 	.word	index@($__internal_8_$__cuda_sm70_shflsync_bfly_p)
        /*1550*/ 	.word	0x00000000


	//----- nvinfo : EIATTR_FRAME_SIZE
	.align		4
.L_918:
        /*1554*/ 	.byte	0x04, 0x11
        /*1556*/ 	.short	(.L_920 - .L_919)
	.align		4
.L_919:
        /*1558*/ 	.word	index@(_ZN10layer_norm13ln_fwd_kernelINS_13Kernel_traitsI13__nv_bfloat16S2_S2_S2_fjLj256ELj1ELj4ELj1ELj16ENS_18Kernel_traits_baseILj256ES2_S2_S2_S2_fjLj128EEEEELb1ELb0ELb0ELb0EEEvNS_9FwdParamsE)
        /*155c*/ 	.word	0x00000000


	//----- nvinfo : EIATTR_REGCOUNT
	.align		4
.L_920:
        /*1560*/ 	.byte	0x04, 0x2f
        /*1562*/ 	.short	(.L_922 - .L_921)
	.align		4
.L_921:
        /*1564*/ 	.word	index@(_ZN10layer_norm13ln_fwd_kernelINS_13Kernel_traitsI13__nv_bfloat16S2_S2_S2_fjLj256ELj1ELj4ELj1ELj16ENS_18Kernel_traits_baseILj256ES2_S2_S2_S2_fjLj128EEEEELb0ELb1ELb1ELb1EEEvNS_9FwdParamsE)
        /*1568*/ 	.word	0x00000038


	//----- nvinfo : EIATTR_FRAME_SIZE
	.align		4
.L_922:
        /*156c*/ 	.byte	0x04, 0x11
        /*156e*/ 	.short	(.L_924 - .L_923)
	.align		4
.L_923:
        /*1570*/ 	.word	index@($__internal_7_$__cuda_sm70_shflsync_bfly_p)
        /*1574*/ 	.word	0x00000000


	//----- nvinfo : EIATTR_FRAME_SIZE
	.align		4
.L_924:
        /*1578*/ 	.byte	0x04, 0x11
        /*157a*/ 	.short	(.L_926 - .L_925)
	.align		4
.L_925:
        /*157c*/ 	.word	index@(_ZN10layer_norm13ln_fwd_kernelINS_13Kernel_traitsI13__nv_bfloat16S2_S2_S2_fjLj256ELj1ELj4ELj1ELj16ENS_18Kernel_traits_baseILj256ES2_S2_S2_S2_fjLj128EEEEELb0ELb1ELb1ELb1EEEvNS_9FwdParamsE)
        /*1580*/ 	.word	0x00000000


	//----- nvinfo : EIATTR_REGCOUNT
	.align		4
.L_926:
        /*1584*/ 	.byte	0x04, 0x2f
        /*1586*/ 	.short	(.L_928 - .L_927)
	.align		4
.L_927:
        /*1588*/ 	.word	index@(_ZN10layer_norm13ln_fwd_kernelINS_13Kernel_traitsI13__nv_bfloat16S2_S2_S2_fjLj256ELj1ELj4ELj1ELj16ENS_18Kernel_traits_baseILj256ES2_S2_S2_S2_fjLj128EEEEELb0ELb1ELb1ELb0EEEvNS_9FwdParamsE)
        /*158c*/ 	.word	0x00000038


	//----- nvinfo : EIATTR_FRAME_SIZE
	.align		4
.L_928:
        /*1590*/ 	.byte	0x04, 0x11
        /*1592*/ 	.short	(.L_930 - .L_929)
	.align		4
.L_929:
        /*1594*/ 	.word	index@($__internal_6_$__cuda_sm70_shflsync_bfly_p)
        /*1598*/ 	.word	0x00000000


	//----- nvinfo : EIATTR_FRAME_SIZE
	.align		4
.L_930:
        /*159c*/ 	.byte	0x04, 0x11
        /*159e*/ 	.short	(.L_932 - .L_931)
	.align		4
.L_931:
        /*15a0*/ 	.word	index@(_ZN10layer_norm13ln_fwd_kernelINS_13Kernel_traitsI13__nv_bfloat16S2_S2_S2_fjLj256ELj1ELj4ELj1ELj16ENS_18Kernel_traits_baseILj256ES2_S2_S2_S2_fjLj128EEEEELb0ELb1ELb1ELb0EEEvNS_9FwdParamsE)
        /*15a4*/ 	.word	0x00000000


	//----- nvinfo : EIATTR_REGCOUNT
	.align		4
.L_932:
        /*15a8*/ 	.byte	0x04, 0x2f
        /*15aa*/ 	.short	(.L_934 - .L_933)
	.align		4
.L_933:
        /*15ac*/ 	.word	index@(_ZN10layer_norm13ln_fwd_kernelINS_13Kernel_traitsI13__nv_bfloat16S2_S2_S2_fjLj256ELj1ELj4ELj1ELj16ENS_18Kernel_traits_baseILj256ES2_S2_S2_S2_fjLj128EEEEELb0ELb1ELb0ELb1EEEvNS_9FwdParamsE)
        /*15b0*/ 	.word	0x00000037


	//----- nvinfo : EIATTR_FRAME_SIZE
	.align		4
.L_934:
        /*15b4*/ 	.byte	0x04, 0x11
        /*15b6*/ 	.short	(.L_936 - .L_935)
	.align		4
.L_935:
        /*15b8*/ 	.word	index@($__internal_5_$__cuda_sm70_shflsync_bfly_p)
        /*15bc*/ 	.word	0x00000000


	//----- nvinfo : EIATTR_FRAME_SIZE
	.align		4
.L_936:
        /*15c0*/ 	.byte	0x04, 0x11
        /*15c2*/ 	.short	(.L_938 - .L_937)
	.align		4
.L_937:
        /*15c4*/ 	.word	index@(_ZN10layer_norm13ln_fwd_kernelINS_13Kernel_traitsI13__nv_bfloat16S2_S2_S2_fjLj256ELj1ELj4ELj1ELj16ENS_18Kernel_traits_baseILj256ES2_S2_S2_S2_fjLj128EEEEELb0ELb1ELb0ELb1EEEvNS_9FwdParamsE)
        /*15c8*/ 	.word	0x00000000


	//----- nvinfo : EIATTR_REGCOUNT
	.align		4
.L_938:
        /*15cc*/ 	.byte	0x04, 0x2f
        /*15ce*/ 	.short	(.L_940 - .L_939)
	.align		4
.L_939:
        /*15d0*/ 	.word	index@(_ZN10layer_norm13ln_fwd_kernelINS_13Kernel_traitsI13__nv_bfloat16S2_S2_S2_fjLj256ELj1ELj4ELj1ELj16ENS_18Kernel_traits_baseILj256ES2_S2_S2_S2_fjLj128EEEEELb0ELb1ELb0ELb0EEEvNS_9FwdParamsE)
        /*15d4*/ 	.word	0x00000037


	//----- nvinfo : EIATTR_FRAME_SIZE
	.align		4
.L_940:
        /*15d8*/ 	.byte	0x04, 0x11
        /*15da*/ 	.short	(.L_942 - .L_941)
	.align		4
.L_941:
        /*15dc*/ 	.word	index@($__internal_4_$__cuda_sm70_shflsync_bfly_p)
        /*15e0*/ 	.word	0x00000000


	//----- nvinfo : EIATTR_FRAME_SIZE
	.align		4
.L_942:
        /*15e4*/ 	.byte	0x04, 0x11
        /*15e6*/ 	.short	(.L_944 - .L_943)
	.align		4
.L_943:
        /*15e8*/ 	.word	index@(_ZN10layer_norm13ln_fwd_kernelINS_13Kernel_traitsI13__nv_bfloat16S2_S2_S2_fjLj256ELj1ELj4ELj1ELj16ENS_18Kernel_traits_baseILj256ES2_S2_S2_S2_fjLj128EEEEELb0ELb1ELb0ELb0EEEvNS_9FwdParamsE)
        /*15ec*/ 	.word	0x00000000


	//----- nvinfo : EIATTR_REGCOUNT
	.align		4
.L_944:
        /*15f0*/ 	.byte	0x04, 0x2f
        /*15f2*/ 	.short	(.L_946 - .L_945)
	.align		4
.L_945:
        /*15f4*/ 	.word	index@(_ZN10layer_norm13ln_fwd_kernelINS_13Kernel_traitsI13__nv_bfloat16S2_S2_S2_fjLj256ELj1ELj4ELj1ELj16ENS_18Kernel_traits_baseILj256ES2_S2_S2_S2_fjLj128EEEEELb0ELb0ELb1ELb1EEEvNS_9FwdParamsE)
        /*15f8*/ 	.word	0x00000030


	//----- nvinfo : EIATTR_FRAME_SIZE
	.align		4
.L_946:
        /*15fc*/ 	.byte	0x04, 0x11
        /*15fe*/ 	.short	(.L_948 - .L_947)
	.align		4
.L_947:
        /*1600*/ 	.word	index@($__internal_3_$__cuda_sm70_shflsync_bfly_p)
        /*1604*/ 	.word	0x00000000


	//----- nvinfo : EIATTR_FRAME_SIZE
	.align		4
.L_948:
        /*1608*/ 	.byte	0x04, 0x11
        /*160a*/ 	.short	(.L_950 - .L_949)
	.align		4
.L_949:
        /*160c*/ 	.word	index@(_ZN10layer_norm13ln_fwd_kernelINS_13Kernel_traitsI13__nv_bfloat16S2_S2_S2_fjLj256ELj1ELj4ELj1ELj16ENS_18Kernel_traits_baseILj256ES2_S2_S2_S2_fjLj128EEEEELb0ELb0ELb1ELb1EEEvNS_9FwdParamsE)
        /*1610*/ 	.word	0x00000000


	//----- nvinfo : EIATTR_REGCOUNT
	.align		4
.L_950:
        /*1614*/ 	.byte	0x04, 0x2f
        /*1616*/ 	.short	(.L_952 - .L_951)
	.align		4
.L_951:
        /*1618*/ 	.word	index@(_ZN10layer_norm13ln_fwd_kernelINS_13Kernel_traitsI13__nv_bfloat16S2_S2_S2_fjLj256ELj1ELj4ELj1ELj16ENS_18Kernel_traits_baseILj256ES2_S2_S2_S2_fjLj128EEEEELb0ELb0ELb1ELb0EEEvNS_9FwdParamsE)
        /*161c*/ 	.word	0x00000030


	//----- nvinfo : EIATTR_FRAME_SIZE
	.align		4
.L_952:
        /*1620*/ 	.byte	0x04, 0x11
        /*1622*/ 	.short	(.L_954 - .L_953)
	.align		4
.L_953:
        /*1624*/ 	.word	index@($__internal_2_$__cuda_sm70_shflsync_bfly_p)
        /*1628*/ 	.word	0x00000000


	//----- nvinfo : EIATTR_FRAME_SIZE
	.align		4
.L_954:
        /*162c*/ 	.byte	0x04, 0x11
        /*162e*/ 	.short	(.L_956 - .L_955)
	.align		4
.L_955:
        /*1630*/ 	.word	index@(_ZN10layer_norm13ln_fwd_kernelINS_13Kernel_traitsI13__nv_bfloat16S2_S2_S2_fjLj256ELj1ELj4ELj1ELj16ENS_18Kernel_traits_baseILj256ES2_S2_S2_S2_fjLj128EEEEELb0ELb0ELb1ELb0EEEvNS_9FwdParamsE)
        /*1634*/ 	.word	0x00000000


	//----- nvinfo : EIATTR_REGCOUNT
	.align		4
.L_956:
        /*1638*/ 	.byte	0x04, 0x2f
        /*163a*/ 	.short	(.L_958 - .L_957)
	.align		4
.L_957:
        /*163c*/ 	.word	index@(_ZN10layer_norm13ln_fwd_kernelINS_13Kernel_traitsI13__nv_bfloat16S2_S2_S2_fjLj256ELj1ELj4ELj1ELj16ENS_18Kernel_traits_baseILj256ES2_S2_S2_S2_fjLj128EEEEELb0ELb0ELb0ELb1EEEvNS_9FwdParamsE)
        /*1640*/ 	.word	0x0000002f


	//----- nvinfo : EIATTR_FRAME_SIZE
	.align		4
.L_958:
        /*1644*/ 	.byte	0x04, 0x11
        /*1646*/ 	.short	(.L_960 - .L_959)
	.align		4
.L_959:
        /*1648*/ 	.word	index@($__internal_1_$__cuda_sm70_shflsync_bfly_p)
        /*164c*/ 	.word	0x00000000


	//----- nvinfo : EIATTR_FRAME_SIZE
	.align		4
.L_960:
        /*1650*/ 	.byte	0x04, 0x11
        /*1652*/ 	.short	(.L_962 - .L_961)
	.align		4
.L_961:
        /*1654*/ 	.word	index@(_ZN10layer_norm13ln_fwd_kernelINS_13Kernel_traitsI13__nv_bfloat16S2_S2_S2_fjLj256ELj1ELj4ELj1ELj16ENS_18Kernel_traits_baseILj256ES2_S2_S2_S2_fjLj128EEEEELb0ELb0ELb0ELb1EEEvNS_9FwdParamsE)
        /*1658*/ 	.word	0x00000000


	//----- nvinfo : EIATTR_REGCOUNT
	.align		4
.L_962:
        /*165c*/ 	.byte	0x04, 0x2f
        /*165e*/ 	.short	(.L_964 - .L_963)
	.align		4
.L_963:
        /*1660*/ 	.word	index@(_ZN10layer_norm13ln_fwd_kernelINS_13Kernel_traitsI13__nv_bfloat16S2_S2_S2_fjLj256ELj1ELj4ELj1ELj16ENS_18Kernel_traits_baseILj256ES2_S2_S2_S2_fjLj128EEEEELb0ELb0ELb0ELb0EEEvNS_9FwdParamsE)
        /*1664*/ 	.word	0x0000002f


	//----- nvinfo : EIATTR_FRAME_SIZE
	.align		4
.L_964:
        /*1668*/ 	.byte	0x04, 0x11
        /*166a*/ 	.short	(.L_966 - .L_965)
	.align		4
.L_965:
        /*166c*/ 	.word	index@($__internal_0_$__cuda_sm70_shflsync_bfly_p)
        /*1670*/ 	.word	0x00000000


	//----- nvinfo : EIATTR_FRAME_SIZE
	.align		4
.L_966:
        /*1674*/ 	.byte	0x04, 0x11
        /*1676*/ 	.short	(.L_968 - .L_967)
	.align		4
.L_967:
        /*1678*/ 	.word	index@(_ZN10layer_norm13ln_fwd_kernelINS_13Kernel_traitsI13__nv_bfloat16S2_S2_S2_fjLj256ELj1ELj4ELj1ELj16ENS_18Kernel_traits_baseILj256ES2_S2_S2_S2_fjLj128EEEEELb0ELb0ELb0ELb0EEEvNS_9FwdParamsE)
        /*167c*/ 	.word	0x00000000


	//----- nvinfo : EIATTR_MIN_STACK_SIZE
	.align		4
.L_968:
        /*1680*/ 	.byte	0x04, 0x12
        /*1682*/ 	.short	(.L_970 - .L_969)
	.align		4
.L_969:
        /*1684*/ 	.word	index@(_ZN10layer_norm13ln_fwd_kernelINS_13Kernel_traitsI13__nv_bfloat16S2_S2_S2_fjLj256ELj1ELj4ELj1ELj16ENS_18Kernel_traits_baseILj256ES2_S2_S2_S2_fjLj128EEEEELb0ELb0ELb0ELb0EEEvNS_9FwdParamsE)
        /*1688*/ 	.word	0x00000000


	//----- nvinfo : EIATTR_MIN_STACK_SIZE
	.align		4
.L_970:
        /*168c*/ 	.byte	0x04, 0x12
        /*168e*/ 	.short	(.L_972 - .L_971)
	.align		4
.L_971:
        /*1690*/ 	.word	index@(_ZN10layer_norm13ln_fwd_kernelINS_13Kernel_traitsI13__nv_bfloat16S2_S2_S2_fjLj256ELj1ELj4ELj1ELj16ENS_18Kernel_traits_baseILj256ES2_S2_S2_S2_fjLj128EEEEELb0ELb0ELb0ELb1EEEvNS_9FwdParamsE)
        /*1694*/ 	.word	0x00000000


	//----- nvinfo : EIATTR_MIN_STACK_SIZE
	.align		4
.L_972:
        /*1698*/ 	.byte	0x04, 0x12
        /*169a*/ 	.short	(.L_974 - .L_973)
	.align		4
.L_973:
        /*169c*/ 	.word	index@(_ZN10layer_norm13ln_fwd_kernelINS_13Kernel_traitsI13__nv_bfloat16S2_S2_S2_fjLj256ELj1ELj4ELj1ELj16ENS_18Kernel_traits_baseILj256ES2_S2_S2_S2_fjLj128EEEEELb0ELb0ELb1ELb0EEEvNS_9FwdParamsE)
        /*16a0*/ 	.word	0x00000000


	//----- nvinfo : EIATTR_MIN_STACK_SIZE
	.align		4
.L_974:
        /*16a4*/ 	.byte	0x04, 0x12
        /*16a6*/ 	.short	(.L_976 - .L_975)
	.align		4
.L_975:
        /*16a8*/ 	.word	index@(_ZN10layer_norm13ln_fwd_kernelINS_13Kernel_traitsI13__nv_bfloat16S2_S2_S2_fjLj256ELj1ELj4ELj1ELj16ENS_18Kernel_traits_baseILj256ES2_S2_S2_S2_fjLj128EEEEELb0ELb0ELb1ELb1EEEvNS_9FwdParamsE)
        /*16ac*/ 	.word	0x00000000


	//----- nvinfo : EIATTR_MIN_STACK_SIZE
	.align		4
.L_976:
        /*16b0*/ 	.byte	0x04, 0x12
        /*16b2*/ 	.short	(.L_978 - .L_977)
	.align		4
.L_977:
        /*16b4*/ 	.word	index@(_ZN10layer_norm13ln_fwd_kernelINS_13Kernel_traitsI13__nv_bfloat16S2_S2_S2_fjLj256ELj1ELj4ELj1ELj16ENS_18Kernel_traits_baseILj256ES2_S2_S2_S2_fjLj128EEEEELb0ELb1ELb0ELb0EEEvNS_9FwdParamsE)
        /*16b8*/ 	.word	0x00000000


	//----- nvinfo : EIATTR_MIN_STACK_SIZE
	.align		4
.L_978:
        /*16bc*/ 	.byte	0x04, 0x12
        /*16be*/ 	.short	(.L_980 - .L_979)
	.align		4
.L_979:
        /*16c0*/ 	.word	index@(_ZN10layer_norm13ln_fwd_kernelINS_13Kernel_traitsI13__nv_bfloat16S2_S2_S2_fjLj256ELj1ELj4ELj1ELj16ENS_18Kernel_traits_baseILj256ES2_S2_S2_S2_fjLj128EEEEELb0ELb1ELb0ELb1EEEvNS_9FwdParamsE)
        /*16c4*/ 	.word	0x00000000


	//----- nvinfo : EIATTR_MIN_STACK_SIZE
	.align		4
.L_980:
        /*16c8*/ 	.byte	0x04, 0x12
        /*16ca*/ 	.short	(.L_982 - .L_981)
	.align		4
.L_981:
        /*16cc*/ 	.word	index@(_ZN10layer_norm13ln_fwd_kernelINS_13Kernel_traitsI13__nv_bfloat16S2_S2_S2_fjLj256ELj1ELj4ELj1ELj16ENS_18Kernel_traits_baseILj256ES2_S2_S2_S2_fjLj128EEEEELb0ELb1ELb1ELb0EEEvNS_9FwdParamsE)
        /*16d0*/ 	.word	0x00000000


	//----- nvinfo : EIATTR_MIN_STACK_SIZE
	.align		4
.L_982:
        /*16d4*/ 	.byte	0x04, 0x12
        /*16d6*/ 	.short	(.L_984 - .L_983)
	.align		4
.L_983:
        /*16d8*/ 	.word	index@(_ZN10layer_norm13ln_fwd_kernelINS_13Kernel_traitsI13__nv_bfloat16S2_S2_S2_fjLj256ELj1ELj4ELj1ELj16ENS_18Kernel_traits_baseILj256ES2_S2_S2_S2_fjLj128EEEEELb0ELb1ELb1ELb1EEEvNS_9FwdParamsE)
        /*16dc*/ 	.word	0x00000000


	//----- nvinfo : EIATTR_MIN_STACK_SIZE
	.align		4
.L_984:
        /*16e0*/ 	.byte	0x04, 0x12
        /*16e2*/ 	.short	(.L_986 - .L_985)
	.align		4
.L_985:
        /*16e4*/ 	.word	index@(_ZN10layer_norm13ln_fwd_kernelINS_13Kernel_traitsI13__nv_bfloat16S2_S2_S2_fjLj256ELj1ELj4ELj1ELj16ENS_18Kernel_traits_baseILj256ES2_S2_S2_S2_fjLj128EEEEELb1ELb0ELb0ELb0EEEvNS_9FwdParamsE)
        /*16e8*/ 	.word	0x00000000


	//----- nvinfo : EIATTR_MIN_STACK_SIZE
	.align		4
.L_986:
        /*16ec*/ 	.byte	0x04, 0x12
        /*16ee*/ 	.short	(.L_988 - .L_987)
	.align		4
.L_987:
        /*16f0*/ 	.word	index@(_ZN10layer_norm13ln_fwd_kernelINS_13Kernel_traitsI13__nv_bfloat16S2_S2_S2_fjLj256ELj1ELj4ELj1ELj16ENS_18Kernel_traits_baseILj256ES2_S2_S2_S2_fjLj128EEEEELb1ELb0ELb0ELb1EEEvNS_9FwdParamsE)
        /*16f4*/ 	.word	0x00000000


	//----- nvinfo : EIATTR_MIN_STACK_SIZE
	.align		4
.L_988:
        /*16f8*/ 	.byte	0x04, 0x12
        /*16fa*/ 	.short	(.L_990 - .L_989)
	.align		4
.L_989:
        /*16fc*/ 	.word	index@(_ZN10layer_norm13ln_fwd_kernelINS_13Kernel_traitsI13__nv_bfloat16S2_S2_S2_fjLj256ELj1ELj4ELj1ELj16ENS_18Kernel_traits_baseILj256ES2_S2_S2_S2_fjLj128EEEEELb1ELb0ELb1ELb0EEEvNS_9FwdParamsE)
        /*1700*/ 	.word	0x00000000


	//----- nvinfo : EIATTR_MIN_STACK_SIZE
	.align		4
.L_990:
        /*1704*/ 	.byte	0x04, 0x12
        /*1706*/ 	.short	(.L_992 - .L_991)
	.align		4
.L_991:
        /*1708*/ 	.word	index@(_ZN10layer_norm13ln_fwd_kernelINS_13Kernel_traitsI13__nv_bfloat16S2_S2_S2_fjLj256ELj1ELj4ELj1ELj16ENS_18Kernel_traits_baseILj256ES2_S2_S2_S2_fjLj128EEEEELb1ELb0ELb1ELb1EEEvNS_9FwdParamsE)
        /*170c*/ 	.word	0x00000000


	//----- nvinfo : EIATTR_MIN_STACK_SIZE
	.align		4
.L_992:
        /*1710*/ 	.byte	0x04, 0x12
        /*1712*/ 	.short	(.L_994 - .L_993)
	.align		4
.L_993:
        /*1714*/ 	.word	index@(_ZN10layer_norm13ln_fwd_kernelINS_13Kernel_traitsI13__nv_bfloat16S2_S2_S2_fjLj256ELj1ELj4ELj1ELj16ENS_18Kernel_traits_baseILj256ES2_S2_S2_S2_fjLj128EEEEELb1ELb1ELb0ELb0EEEvNS_9FwdParamsE)
        /*1718*/ 	.word	0x00000000


	//----- nvinfo : EIATTR_MIN_STACK_SIZE
	.align		4
.L_994:
        /*171c*/ 	.byte	0x04, 0x12
        /*171e*/ 	.short	(.L_996 - .L_995)
	.align		4
.L_995:
        /*1720*/ 	.word	index@(_ZN10layer_norm13ln_fwd_kernelINS_13Kernel_traitsI13__nv_bfloat16S2_S2_S2_fjLj256ELj1ELj4ELj1ELj16ENS_18Kernel_traits_baseILj256ES2_S2_S2_S2_fjLj128EEEEELb1ELb1ELb0ELb1EEEvNS_9FwdParamsE)
        /*1724*/ 	.word	0x00000000


	//----- nvinfo : EIATTR_MIN_STACK_SIZE
	.align		4
.L_996:
        /*1728*/ 	.byte	0x04, 0x12
        /*172a*/ 	.short	(.L_998 - .L_997)
	.align		4
.L_997:
        /*172c*/ 	.word	index@(_ZN10layer_norm13ln_fwd_kernelINS_13Kernel_traitsI13__nv_bfloat16S2_S2_S2_fjLj256ELj1ELj4ELj1ELj16ENS_18Kernel_traits_baseILj256ES2_S2_S2_S2_fjLj128EEEEELb1ELb1ELb1ELb0EEEvNS_9FwdParamsE)
        /*1730*/ 	.word	0x00000000


	//----- nvinfo : EIATTR_MIN_STACK_SIZE
	.align		4
.L_998:
        /*1734*/ 	.byte	0x04, 0x12
        /*1736*/ 	.short	(.L_1000 - .L_999)
	.align		4
.L_999:
        /*1738*/ 	.word	index@(_ZN10layer_norm13ln_fwd_kernelINS_13Kernel_traitsI13__nv_bfloat16S2_S2_S2_fjLj256ELj1ELj4ELj1ELj16ENS_18Kernel_traits_baseILj256ES2_S2_S2_S2_fjLj128EEEEELb1ELb1ELb1ELb1EEEvNS_9FwdParamsE)
        /*173c*/ 	.word	0x00000000


	//----- nvinfo : EIATTR_MIN_STACK_SIZE
	.align		4
.L_1000:
        /*1740*/ 	.byte	0x04, 0x12
        /*1742*/ 	.short	(.L_1002 - .L_1001)
	.align		4
.L_1001:
        /*1744*/ 	.word	index@(_ZN10layer_norm13ln_fwd_kernelINS_13Kernel_traitsI6__halfS2_S2_S2_fjLj256ELj1ELj4ELj1ELj16ENS_18Kernel_traits_baseILj256ES2_S2_S2_S2_fjLj128EEEEELb0ELb0ELb0ELb0EEEvNS_9FwdParamsE)
        /*1748*/ 	.word	0x00000000


	//----- nvinfo : EIATTR_MIN_STACK_SIZE
	.align		4
.L_1002:
        /*174c*/ 	.byte	0x04, 0x12
        /*174e*/ 	.short	(.L_1004 - .L_1003)
	.align		4
.L_1003:
        /*1750*/ 	.word	index@(_ZN10layer_norm13ln_fwd_kernelINS_13Kernel_traitsI6__halfS2_S2_S2_fjLj256ELj1ELj4ELj1ELj16ENS_18Kernel_traits_baseILj256ES2_S2_S2_S2_fjLj128EEEEELb0ELb0ELb0ELb1EEEvNS_9FwdParamsE)
        /*1754*/ 	.word	0x00000000


	//----- nvinfo : EIATTR_MIN_STACK_SIZE
	.align		4
.L_1004:
        /*1758*/ 	.byte	0x04, 0x12
        /*175a*/ 	.short	(.L_1006 - .L_1005)
	.align		4
.L_1005:
        /*175c*/ 	.word	index@(_ZN10layer_norm13ln_fwd_kernelINS_13Kernel_traitsI6__halfS2_S2_S2_fjLj256ELj1ELj4ELj1ELj16ENS_18Kernel_traits_baseILj256ES2_S2_S2_S2_fjLj128EEEEELb0ELb0ELb1ELb0EEEvNS_9FwdParamsE)
        /*1760*/ 	.word	0x00000000


	//----- nvinfo : EIATTR_MIN_STACK_SIZE
	.align		4
.L_1006:
        /*1764*/ 	.byte	0x04, 0x12
        /*1766*/ 	.short	(.L_1008 - .L_1007)
	.align		4
.L_1007:
        /*1768*/ 	.word	index@(_ZN10layer_norm13ln_fwd_kernelINS_13Kernel_traitsI6__halfS2_S2_S2_fjLj256ELj1ELj4ELj1ELj16ENS_18Kernel_traits_baseILj256ES2_S2_S2_S2_fjLj128EEEEELb0ELb0ELb1ELb1EEEvNS_9FwdParamsE)
        /*176c*/ 	.word	0x00000000


	//----- nvinfo : EIATTR_MIN_STACK_SIZE
	.align		4
.L_1008:
        /*1770*/ 	.byte	0x04, 0x12
        /*1772*/ 	.short	(.L_1010 - .L_1009)
	.align		4
.L_1009:
        /*1774*/ 	.word	index@(_ZN10layer_norm13ln_fwd_kernelINS_13Kernel_traitsI6__halfS2_S2_S2_fjLj256ELj1ELj4ELj1ELj16ENS_18Kernel_traits_baseILj256ES2_S2_S2_S2_fjLj128EEEEELb0ELb1ELb0ELb0EEEvNS_9FwdParamsE)
        /*1778*/ 	.word	0x00000000


	//----- nvinfo : EIATTR_MIN_STACK_SIZE
	.align		4
.L_1010:
        /*177c*/ 	.byte	0x04, 0x12
        /*177e*/ 	.short	(.L_1012 - .L_1011)
	.align		4
.L_1011:
        /*1780*/ 	.word	index@(_ZN10layer_norm13ln_fwd_kernelINS_13Kernel_traitsI6__halfS2_S2_S2_fjLj256ELj1ELj4ELj1ELj16ENS_18Kernel_traits_baseILj256ES2_S2_S2_S2_fjLj128EEEEELb0ELb1ELb0ELb1EEEvNS_9FwdParamsE)
        /*1784*/ 	.word	0x00000000


	//----- nvinfo : EIATTR_MIN_STACK_SIZE
	.align		4
.L_1012:
        /*1788*/ 	.byte	0x04, 0x12
        /*178a*/ 	.short	(.L_1014 - .L_1013)
	.align		4
.L_1013:
        /*178c*/ 	.word	index@(_ZN10layer_norm13ln_fwd_kernelINS_13Kernel_traitsI6__halfS2_S2_S2_fjLj256ELj1ELj4ELj1ELj16ENS_18Kernel_traits_baseILj256ES2_S2_S2_S2_fjLj128EEEEELb0ELb1ELb1ELb0EEEvNS_9FwdParamsE)
        /*1790*/ 	.word	0x00000000


	//----- nvinfo : EIATTR_MIN_STACK_SIZE
	.align		4
.L_1014:
        /*1794*/ 	.byte	0x04, 0x12
        /*1796*/ 	.short	(.L_1016 - .L_1015)
	.align		4
.L_1015:
        /*1798*/ 	.word	index@(_ZN10layer_norm13ln_fwd_kernelINS_13Kernel_traitsI6__halfS2_S2_S2_fjLj256ELj1ELj4ELj1ELj16ENS_18Kernel_traits_baseILj256ES2_S2_S2_S2_fjLj128EEEEELb0ELb1ELb1ELb1EEEvNS_9FwdParamsE)
        /*179c*/ 	.word	0x00000000


	//----- nvinfo : EIATTR_MIN_STACK_SIZE
	.align		4
.L_1016:
        /*17a0*/ 	.byte	0x04, 0x12
        /*17a2*/ 	.short	(.L_1018 - .L_1017)
	.align		4
.L_1017:
        /*17a4*/ 	.word	index@(_ZN10layer_norm13ln_fwd_kernelINS_13Kernel_traitsI6__halfS2_S2_S2_fjLj256ELj1ELj4ELj1ELj16ENS_18Kernel_traits_baseILj256ES2_S2_S2_S2_fjLj128EEEEELb1ELb0ELb0ELb0EEEvNS_9FwdParamsE)
        /*17a8*/ 	.word	0x00000000


	//----- nvinfo : EIATTR_MIN_STACK_SIZE
	.align		4
.L_1018:
        /*17ac*/ 	.byte	0x04, 0x12
        /*17ae*/ 	.short	(.L_1020 - .L_1019)
	.align		4
.L_1019:
        /*17b0*/ 	.word	index@(_ZN10layer_norm13ln_fwd_kernelINS_13Kernel_traitsI6__halfS2_S2_S2_fjLj256ELj1ELj4ELj1ELj16ENS_18Kernel_traits_baseILj256ES2_S2_S2_S2_fjLj128EEEEELb1ELb0ELb0ELb1EEEvNS_9FwdParamsE)
        /*17b4*/ 	.word	0x00000000


	//----- nvinfo : EIATTR_MIN_STACK_SIZE
	.align		4
.L_1020:
        /*17b8*/ 	.byte	0x04, 0x12
        /*17ba*/ 	.short	(.L_1022 - .L_1021)
	.align		4
.L_1021:
        /*17bc*/ 	.word	index@(_ZN10layer_norm13ln_fwd_kernelINS_13Kernel_traitsI6__halfS2_S2_S2_fjLj256ELj1ELj4ELj1ELj16ENS_18Kernel_traits_baseILj256ES2_S2_S2_S2_fjLj128EEEEELb1ELb0ELb1ELb0EEEvNS_9FwdParamsE)
        /*17c0*/ 	.word	0x00000000


	//----- nvinfo : EIATTR_MIN_STACK_SIZE
	.align		4
.L_1022:
        /*17c4*/ 	.byte	0x04, 0x12
        /*17c6*/ 	.short	(.L_1024 - .L_1023)
	.align		4
.L_1023:
        /*17c8*/ 	.word	index@(_ZN10layer_norm13ln_fwd_kernelINS_13Kernel_traitsI6__halfS2_S2_S2_fjLj256ELj1ELj4ELj1ELj16ENS_18Kernel_traits_baseILj256ES2_S2_S2_S2_fjLj128EEEEELb1ELb0ELb1ELb1EEEvNS_9FwdParamsE)
        /*17cc*/ 	.word	0x00000000


	//----- nvinfo : EIATTR_MIN_STACK_SIZE
	.align		4
.L_1024:
        /*17d0*/ 	.byte	0x04, 0x12
        /*17d2*/ 	.short	(.L_1026 - .L_1025)
	.align		4
.L_1025:
        /*17d4*/ 	.word	index@(_ZN10layer_norm13ln_fwd_kernelINS_13Kernel_traitsI6__halfS2_S2_S2_fjLj256ELj1ELj4ELj1ELj16ENS_18Kernel_traits_baseILj256ES2_S2_S2_S2_fjLj128EEEEELb1ELb1ELb0ELb0EEEvNS_9FwdParamsE)
        /*17d8*/ 	.word	0x00000000


	//----- nvinfo : EIATTR_MIN_STACK_SIZE
	.align		4
.L_1026:
        /*17dc*/ 	.byte	0x04, 0x12
        /*17de*/ 	.short	(.L_1028 - .L_1027)
	.align		4
.L_1027:
        /*17e0*/ 	.word	index@(_ZN10layer_norm13ln_fwd_kernelINS_13Kernel_traitsI6__halfS2_S2_S2_fjLj256ELj1ELj4ELj1ELj16ENS_18Kernel_traits_baseILj256ES2_S2_S2_S2_fjLj128EEEEELb1ELb1ELb0ELb1EEEvNS_9FwdParamsE)
        /*17e4*/ 	.word	0x00000000


	//----- nvinfo : EIATTR_MIN_STACK_SIZE
	.align		4
.L_1028:
        /*17e8*/ 	.byte	0x04, 0x12
        /*17ea*/ 	.short	(.L_1030 - .L_1029)
	.align		4
.L_1029:
        /*17ec*/ 	.word	index@(_ZN10layer_norm13ln_fwd_kernelINS_13Kernel_traitsI6__halfS2_S2_S2_fjLj256ELj1ELj4ELj1ELj16ENS_18Kernel_traits_baseILj256ES2_S2_S2_S2_fjLj128EEEEELb1ELb1ELb1ELb0EEEvNS_9FwdParamsE)
        /*17f0*/ 	.word	0x00000000


	//----- nvinfo : EIATTR_MIN_STACK_SIZE
	.align		4
.L_1030:
        /*17f4*/ 	.byte	0x04, 0x12
        /*17f6*/ 	.short	(.L_1032 - .L_1031)
	.align		4
.L_1031:
        /*17f8*/ 	.word	index@(_ZN10layer_norm13ln_fwd_kernelINS_13Kernel_traitsI6__halfS2_S2_S2_fjLj256ELj1ELj4ELj1ELj16ENS_18Kernel_traits_baseILj256ES2_S2_S2_S2_fjLj128EEEEELb1ELb1ELb1ELb1EEEvNS_9FwdParamsE)
        /*17fc*/ 	.word	0x00000000


	//----- nvinfo : EIATTR_MIN_STACK_SIZE
	.align		4
.L_1032:
        /*1800*/ 	.byte	0x04, 0x12
        /*1802*/ 	.short	(.L_1034 - .L_1033)
	.align		4
.L_1033:
        /*1804*/ 	.word	index@(_ZN10layer_norm13ln_fwd_kernelINS_13Kernel_traitsIf13__nv_bfloat16S2_S2_fjLj256ELj1ELj4ELj1ELj16ENS_18Kernel_traits_baseILj256EfS2_S2_S2_fjLj128EEEEELb0ELb0ELb0ELb0EEEvNS_9FwdParamsE)
        /*1808*/ 	.word	0x00000000


	//----- nvinfo : EIATTR_MIN_STACK_SIZE
	.align		4
.L_1034:
        /*180c*/ 	.byte	0x04, 0x12
        /*180e*/ 	.short	(.L_1036 - .L_1035)
	.align		4
.L_1035:
        /*1810*/ 	.word	index@(_ZN10layer_norm13ln_fwd_kernelINS_13Kernel_traitsIf13__nv_bfloat16S2_S2_fjLj256ELj1ELj4ELj1ELj16ENS_18Kernel_traits_baseILj256EfS2_S2_S2_fjLj128EEEEELb0ELb0ELb0ELb1EEEvNS_9FwdParamsE)
        /*1814*/ 	.word	0x00000000


	//----- nvinfo : EIATTR_MIN_STACK_SIZE
	.align		4
.L_1036:
        /*1818*/ 	.byte	0x04, 0x12
        /*181a*/ 	.short	(.L_1038 - .L_1037)
	.align		4
.L_1037:
        /*181c*/ 	.word	index@(_ZN10layer_norm13ln_fwd_kernelINS_13Kernel_traitsIf13__nv_bfloat16S2_S2_fjLj256ELj1ELj4ELj1ELj16ENS_18Kernel_traits_baseILj256EfS2_S2_S2_fjLj128EEEEELb0ELb0ELb1ELb0EEEvNS_9FwdParamsE)
        /*1820*/ 	.word	0x00000000


	//----- nvinfo : EIATTR_MIN_STACK_SIZE
	.align		4
.L_1038:
        /*1824*/ 	.byte	0x04, 0x12
        /*1826*/ 	.short	(.L_1040 - .L_1039)
	.align		4
.L_1039:
        /*1828*/ 	.word	index@(_ZN10layer_norm13ln_fwd_kernelINS_13Kernel_traitsIf13__nv_bfloat16S2_S2_fjLj256ELj1ELj4ELj1ELj16ENS_18Kernel_traits_baseILj256EfS2_S2_S2_fjLj128EEEEELb0ELb0ELb1ELb1EEEvNS_9FwdParamsE)
        /*182c*/ 	.word	0x00000000


	//----- nvinfo : EIATTR_MIN_STACK_SIZE
	.align		4
.L_1040:
        /*1830*/ 	.byte	0x04, 0x12
        /*1832*/ 	.short	(.L_1042 - .L_1041)
	.align		4
.L_1041:
        /*1834*/ 	.word	index@(_ZN10layer_norm13ln_fwd_kernelINS_13Kernel_traitsIf13__nv_bfloat16S2_S2_fjLj256ELj1ELj4ELj1ELj16ENS_18Kernel_traits_baseILj256EfS2_S2_S2_fjLj128EEEEELb0ELb1ELb0ELb0EEEvNS_9FwdParamsE)
        /*1838*/ 	.word	0x00000000


	//----- nvinfo : EIATTR_MIN_STACK_SIZE
	.align		4
.L_1042:
        /*183c*/ 	.byte	0x04, 0x12
        /*183e*/ 	.short	(.L_1044 - .L_1043)
	.align		4
.L_1043:
        /*1840*/ 	.word	index@(_ZN10layer_norm13ln_fwd_kernelINS_13Kernel_traitsIf13__nv_bfloat16S2_S2_fjLj256ELj1ELj4ELj1ELj16ENS_18Kernel_traits_baseILj256EfS2_S2_S2_fjLj128EEEEELb0ELb1ELb0ELb1EEEvNS_9FwdParamsE)
        /*1844*/ 	.word	0x00000000


	//----- nvinfo : EIATTR_MIN_STACK_SIZE
	.align		4
.L_1044:
        /*1848*/ 	.byte	0x04, 0x12
        /*184a*/ 	.short	(.L_1046 - .L_1045)
	.align		4
.L_1045:
        /*184c*/ 	.word	index@(_ZN10layer_norm13ln_fwd_kernelINS_13Kernel_traitsIf13__nv_bfloat16S2_S2_fjLj256ELj1ELj4ELj1ELj16ENS_18Kernel_traits_baseILj256EfS2_S2_S2_fjLj128EEEEELb0ELb1ELb1ELb0EEEvNS_9FwdParamsE)
        /*1850*/ 	.word	0x00000000


	//----- nvinfo : EIATTR_MIN_STACK_SIZE
	.align		4
.L_1046:
        /*1854*/ 	.byte	0x04, 0x12
        /*1856*/ 	.short	(.L_1048 - .L_1047)
	.align		4
.L_1047:
        /*1858*/ 	.word	index@(_ZN10layer_norm13ln_fwd_kernelINS_13Kernel_traitsIf13__nv_bfloat16S2_S2_fjLj256ELj1ELj4ELj1ELj16ENS_18Kernel_traits_baseILj256EfS2_S2_S2_fjLj128EEEEELb0ELb1ELb1ELb1EEEvNS_9FwdParamsE)
        /*185c*/ 	.word	0x00000000


	//----- nvinfo : EIATTR_MIN_STACK_SIZE
	.align		4
.L_1048:
        /*1860*/ 	.byte	0x04, 0x12
        /*1862*/ 	.short	(.L_1050 - .L_1049)
	.align		4
.L_1049:
        /*1864*/ 	.word	index@(_ZN10layer_norm13ln_fwd_kernelINS_13Kernel_traitsIf13__nv_bfloat16S2_S2_fjLj256ELj1ELj4ELj1ELj16ENS_18Kernel_traits_baseILj256EfS2_S2_S2_fjLj128EEEEELb1ELb0ELb0ELb0EEEvNS_9FwdParamsE)
        /*1868*/ 	.word	0x00000000


	//----- nvinfo : EIATTR_MIN_STACK_SIZE
	.align		4
.L_1050:
        /*186c*/ 	.byte	0x04, 0x12
        /*186e*/ 	.short	(.L_1052 - .L_1051)
	.align		4
.L_1051:
        /*1870*/ 	.word	index@(_ZN10layer_norm13ln_fwd_kernelINS_13Kernel_traitsIf13__nv_bfloat16S2_S2_fjLj256ELj1ELj4ELj1ELj16ENS_18Kernel_traits_baseILj256EfS2_S2_S2_fjLj128EEEEELb1ELb0ELb0ELb1EEEvNS_9FwdParamsE)
        /*1874*/ 	.word	0x00000000


	//----- nvinfo : EIATTR_MIN_STACK_SIZE
	.align		4
.L_1052:
        /*1878*/ 	.byte	0x04, 0x12
        /*187a*/ 	.short	(.L_1054 - .L_1053)
	.align		4
.L_1053:
        /*187c*/ 	.word	index@(_ZN10layer_norm13ln_fwd_kernelINS_13Kernel_traitsIf13__nv_bfloat16S2_S2_fjLj256ELj1ELj4ELj1ELj16ENS_18Kernel_traits_baseILj256EfS2_S2_S2_fjLj128EEEEELb1ELb0ELb1ELb0EEEvNS_9FwdParamsE)
        /*1880*/ 	.word	0x00000000


	//----- nvinfo : EIATTR_MIN_STACK_SIZE
	.align		4
.L_1054:
        /*1884*/ 	.byte	0x04, 0x12
        /*1886*/ 	.short	(.L_1056 - .L_1055)
	.align		4
.L_1055:
        /*1888*/ 	.word	index@(_ZN10layer_norm13ln_fwd_kernelINS_13Kernel_traitsIf13__nv_bfloat16S2_S2_fjLj256ELj1ELj4ELj1ELj16ENS_18Kernel_traits_baseILj256EfS2_S2_S2_fjLj128EEEEELb1ELb0ELb1ELb1EEEvNS_9FwdParamsE)
        /*188c*/ 	.word	0x00000000


	//----- nvinfo : EIATTR_MIN_STACK_SIZE
	.align		4
.L_1056:
        /*1890*/ 	.byte	0x04, 0x12
        /*1892*/ 	.short	(.L_1058 - .L_1057)
	.align		4
.L_1057:
        /*1894*/ 	.word	index@(_ZN10layer_norm13ln_fwd_kernelINS_13Kernel_traitsIf13__nv_bfloat16S2_S2_fjLj256ELj1ELj4ELj1ELj16ENS_18Kernel_traits_baseILj256EfS2_S2_S2_fjLj128EEEEELb1ELb1ELb0ELb0EEEvNS_9FwdParamsE)
        /*1898*/ 	.word	0x00000000


	//----- nvinfo : EIATTR_MIN_STACK_SIZE
	.align		4
.L_1058:
        /*189c*/ 	.byte	0x04, 0x12
        /*189e*/ 	.short	(.L_1060 - .L_1059)
	.align		4
.L_1059:
        /*18a0*/ 	.word	index@(_ZN10layer_norm13ln_fwd_kernelINS_13Kernel_traitsIf13__nv_bfloat16S2_S2_fjLj256ELj1ELj4ELj1ELj16ENS_18Kernel_traits_baseILj256EfS2_S2_S2_fjLj128EEEEELb1ELb1ELb0ELb1EEEvNS_9FwdParamsE)
        /*18a4*/ 	.word	0x00000000


	//----- nvinfo : EIATTR_MIN_STACK_SIZE
	.align		4
.L_1060:
        /*18a8*/ 	.byte	0x04, 0x12
        /*18aa*/ 	.short	(.L_1062 - .L_1061)
	.align		4
.L_1061:
        /*18ac*/ 	.word	index@(_ZN10layer_norm13ln_fwd_kernelINS_13Kernel_traitsIf13__nv_bfloat16S2_S2_fjLj256ELj1ELj4ELj1ELj16ENS_18Kernel_traits_baseILj256EfS2_S2_S2_fjLj128EEEEELb1ELb1ELb1ELb0EEEvNS_9FwdParamsE)
        /*18b0*/ 	.word	0x00000000


	//----- nvinfo : EIATTR_MIN_STACK_SIZE
	.align		4
.L_1062:
        /*18b4*/ 	.byte	0x04, 0x12
        /*18b6*/ 	.short	(.L_1064 - .L_1063)
	.align		4
.L_1063:
        /*18b8*/ 	.word	index@(_ZN10layer_norm13ln_fwd_kernelINS_13Kernel_traitsIf13__nv_bfloat16S2_S2_fjLj256ELj1ELj4ELj1ELj16ENS_18Kernel_traits_baseILj256EfS2_S2_S2_fjLj128EEEEELb1ELb1ELb1ELb1EEEvNS_9FwdParamsE)
        /*18bc*/ 	.word	0x00000000


	//----- nvinfo : EIATTR_MIN_STACK_SIZE
	.align		4
.L_1064:
        /*18c0*/ 	.byte	0x04, 0x12
        /*18c2*/ 	.short	(.L_1066 - .L_1065)
	.align		4
.L_1065:
        /*18c4*/ 	.word	index@(_ZN10layer_norm13ln_fwd_kernelINS_13Kernel_traitsI13__nv_bfloat16S2_fS2_fjLj256ELj1ELj4ELj1ELj16ENS_18Kernel_traits_baseILj256ES2_S2_fS2_fjLj128EEEEELb0ELb0ELb0ELb0EEEvNS_9FwdParamsE)
        /*18c8*/ 	.word	0x00000000


	//----- nvinfo : EIATTR_MIN_STACK_SIZE
	.align		4
.L_1066:
        /*18cc*/ 	.byte	0x04, 0x12
        /*18ce*/ 	.short	(.L_1068 - .L_1067)
	.align		4
.L_1067:
        /*18d0*/ 	.word	index@(_ZN10layer_norm13ln_fwd_kernelINS_13Kernel_traitsI13__nv_bfloat16S2_fS2_fjLj256ELj1ELj4ELj1ELj16ENS_18Kernel_traits_baseILj256ES2_S2_fS2_fjLj128EEEEELb0ELb0ELb0ELb1EEEvNS_9FwdParamsE)
        /*18d4*/ 	.word	0x00000000


	//----- nvinfo : EIATTR_MIN_STACK_SIZE
	.align		4
.L_1068:
        /*18d8*/ 	.byte	0x04, 0x12
        /*18da*/ 	.short	(.L_1070 - .L_1069)
	.align		4
.L_1069:
        /*18dc*/ 	.word	index@(_ZN10layer_norm13ln_fwd_kernelINS_13Kernel_traitsI13__nv_bfloat16S2_fS2_fjLj256ELj1ELj4ELj1ELj16ENS_18Kernel_traits_baseILj256ES2_S2_fS2_fjLj128EEEEELb0ELb0ELb1ELb0EEEvNS_9FwdParamsE)
        /*18e0*/ 	.word	0x00000000


	//----- nvinfo : EIATTR_MIN_STACK_SIZE
	.align		4
.L_1070:
        /*18e4*/ 	.byte	0x04, 0x12
        /*18e6*/ 	.short	(.L_1072 - .L_1071)
	.align		4
.L_1071:
        /*18e8*/ 	.word	index@(_ZN10layer_norm13ln_fwd_kernelINS_13Kernel_traitsI13__nv_bfloat16S2_fS2_fjLj256ELj1ELj4ELj1ELj16ENS_18Kernel_traits_baseILj256ES2_S2_fS2_fjLj128EEEEELb0ELb0ELb1ELb1EEEvNS_9FwdParamsE)
        /*18ec*/ 	.word	0x00000000


	//----- nvinfo : EIATTR_MIN_STACK_SIZE
	.align		4
.L_1072:
        /*18f0*/ 	.byte	0x04, 0x12
        /*18f2*/ 	.short	(.L_1074 - .L_1073)
	.align		4
.L_1073:
        /*18f4*/ 	.word	index@(_ZN10layer_norm13ln_fwd_kernelINS_13Kernel_traitsI13__nv_bfloat16S2_fS2_fjLj256ELj1ELj4ELj1ELj16ENS_18Kernel_traits_baseILj256ES2_S2_fS2_fjLj128EEEEELb0ELb1ELb0ELb0EEEvNS_9FwdParamsE)
        /*18f8*/ 	.word	0x00000000


	//----- nvinfo : EIATTR_MIN_STACK_SIZE
	.align		4
.L_1074:
        /*18fc*/ 	.byte	0x04, 0x12
        /*18fe*/ 	.short	(.L_1076 - .L_1075)
	.align		4
.L_1075:
        /*1900*/ 	.word	index@(_ZN10layer_norm13ln_fwd_kernelINS_13Kernel_traitsI13__nv_bfloat16S2_fS2_fjLj256ELj1ELj4ELj1ELj16ENS_18Kernel_traits_baseILj256ES2_S2_fS2_fjLj128EEEEELb0ELb1ELb0ELb1EEEvNS_9FwdParamsE)
        /*1904*/ 	.word	0x00000000


	//----- nvinfo : EIATTR_MIN_STACK_SIZE
	.align		4
.L_1076:
        /*1908*/ 	.byte	0x04, 0x12
        /*190a*/ 	.short	(.L_1078 - .L_1077)
	.align		4
.L_1077:
        /*190c*/ 	.word	index@(_ZN10layer_norm13ln_fwd_kernelINS_13Kernel_traitsI13__nv_bfloat16S2_fS2_fjLj256ELj1ELj4ELj1ELj16ENS_18Kernel_traits_baseILj256ES2_S2_fS2_fjLj128EEEEELb0ELb1ELb1ELb0EEEvNS_9FwdParamsE)
        /*1910*/ 	.word	0x00000000


	//----- nvinfo : EIATTR_MIN_STACK_SIZE
	.align		4
.L_1078:
        /*1914*/ 	.byte	0x04, 0x12
        /*1916*/ 	.short	(.L_1080 - .L_1079)
	.align		4
.L_1079:
        /*1918*/ 	.word	index@(_ZN10layer_norm13ln_fwd_kernelINS_13Kernel_traitsI13__nv_bfloat16S2_fS2_fjLj256ELj1ELj4ELj1ELj16ENS_18Kernel_traits_baseILj256ES2_S2_fS2_fjLj128EEEEELb0ELb1ELb1ELb1EEEvNS_9FwdParamsE)
        /*191c*/ 	.word	0x00000000


	//----- nvinfo : EIATTR_MIN_STACK_SIZE
	.align		4
.L_1080:
        /*1920*/ 	.byte	0x04, 0x12
        /*1922*/ 	.short	(.L_1082 - .L_1081)
	.align		4
.L_1081:
        /*1924*/ 	.word	index@(_ZN10layer_norm13ln_fwd_kernelINS_13Kernel_traitsI13__nv_bfloat16S2_fS2_fjLj256ELj1ELj4ELj1ELj16ENS_18Kernel_traits_baseILj256ES2_S2_fS2_fjLj128EEEEELb1ELb0ELb0ELb0EEEvNS_9FwdParamsE)
        /*1928*/ 	.word	0x00000000


	//----- nvinfo : EIATTR_MIN_STACK_SIZE
	.align		4
.L_1082:
        /*192c*/ 	.byte	0x04, 0x12
        /*192e*/ 	.short	(.L_1084 - .L_1083)
	.align		4
.L_1083:
        /*1930*/ 	.word	index@(_ZN10layer_norm13ln_fwd_kernelINS_13Kernel_traitsI13__nv_bfloat16S2_fS2_fjLj256ELj1ELj4ELj1ELj16ENS_18Kernel_traits_baseILj256ES2_S2_fS2_fjLj128EEEEELb1ELb0ELb0ELb1EEEvNS_9FwdParamsE)
        /*1934*/ 	.word	0x00000000


	//----- nvinfo : EIATTR_MIN_STACK_SIZE
	.align		4
.L_1084:
        /*1938*/ 	.byte	0x04, 0x12
        /*193a*/ 	.short	(.L_1086 - .L_1085)
	.align		4
.L_1085:
        /*193c*/ 	.word	index@(_ZN10layer_norm13ln_fwd_kernelINS_13Kernel_traitsI13__nv_bfloat16S2_fS2_fjLj256ELj1ELj4ELj1ELj16ENS_18Kernel_traits_baseILj256ES2_S2_fS2_fjLj128EEEEELb1ELb0ELb1ELb0EEEvNS_9FwdParamsE)
        /*1940*/ 	.word	0x00000000


	//----- nvinfo : EIATTR_MIN_STACK_SIZE
	.align		4
.L_1086:
        /*1944*/ 	.byte	0x04, 0x12
        /*1946*/ 	.short	(.L_1088 - .L_1087)
	.align		4
.L_1087:
        /*1948*/ 	.word	index@(_ZN10layer_norm13ln_fwd_kernelINS_13Kernel_traitsI13__nv_bfloat16S2_fS2_fjLj256ELj1ELj4ELj1ELj16ENS_18Kernel_traits_baseILj256ES2_S2_fS2_fjLj128EEEEELb1ELb0ELb1ELb1EEEvNS_9FwdParamsE)
        /*194c*/ 	.word	0x00000000


	//----- nvinfo : EIATTR_MIN_STACK_SIZE
	.align		4
.L_1088:
        /*1950*/ 	.byte	0x04, 0x12
        /*1952*/ 	.short	(.L_1090 - .L_1089)
	.align		4
.L_1089:
        /*1954*/ 	.word	index@(_ZN10layer_norm13ln_fwd_kernelINS_13Kernel_traitsI13__nv_bfloat16S2_fS2_fjLj256ELj1ELj4ELj1ELj16ENS_18Kernel_traits_baseILj256ES2_S2_fS2_fjLj128EEEEELb1ELb1ELb0ELb0EEEvNS_9FwdParamsE)
        /*1958*/ 	.word	0x00000000


	//----- nvinfo : EIATTR_MIN_STACK_SIZE
	.align		4
.L_1090:
        /*195c*/ 	.byte	0x04, 0x12
        /*195e*/ 	.short	(.L_1092 - .L_1091)
	.align		4
.L_1091:
        /*1960*/ 	.word	index@(_ZN10layer_norm13ln_fwd_kernelINS_13Kernel_traitsI13__nv_bfloat16S2_fS2_fjLj256ELj1ELj4ELj1ELj16ENS_18Kernel_traits_baseILj256ES2_S2_fS2_fjLj128EEEEELb1ELb1ELb0ELb1EEEvNS_9FwdParamsE)
        /*1964*/ 	.word	0x00000000


	//----- nvinfo : EIATTR_MIN_STACK_SIZE
	.align		4
.L_1092:
        /*1968*/ 	.byte	0x04, 0x12
        /*196a*/ 	.short	(.L_1094 - .L_1093)
	.align		4
.L_1093:
        /*196c*/ 	.word	index@(_ZN10layer_norm13ln_fwd_kernelINS_13Kernel_traitsI13__nv_bfloat16S2_fS2_fjLj256ELj1ELj4ELj1ELj16ENS_18Kernel_traits_baseILj256ES2_S2_fS2_fjLj128EEEEELb1ELb1ELb1ELb0EEEvNS_9FwdParamsE)
        /*1970*/ 	.word	0x00000000


	//----- nvinfo : EIATTR_MIN_STACK_SIZE
	.align		4
.L_1094:
        /*1974*/ 	.byte	0x04, 0x12
        /*1976*/ 	.short	(.L_1096 - .L_1095)
	.align		4
.L_1095:
        /*1978*/ 	.word	index@(_ZN10layer_norm13ln_fwd_kernelINS_13Kernel_traitsI13__nv_bfloat16S2_fS2_fjLj256ELj1ELj4ELj1ELj16ENS_18Kernel_traits_baseILj256ES2_S2_fS2_fjLj128EEEEELb1ELb1ELb1ELb1EEEvNS_9FwdParamsE)
        /*197c*/ 	.word	0x00000000


	//----- nvinfo : EIATTR_MIN_STACK_SIZE
	.align		4
.L_1096:
        /*1980*/ 	.byte	0x04, 0x12
        /*1982*/ 	.short	(.L_1098 - .L_1097)
	.align		4
.L_1097:
        /*1984*/ 	.word	index@(_ZN10layer_norm13ln_fwd_kernelINS_13Kernel_traitsIf13__nv_bfloat16fS2_fjLj256ELj1ELj4ELj1ELj16ENS_18Kernel_traits_baseILj256EfS2_fS2_fjLj128EEEEELb0ELb0ELb0ELb0EEEvNS_9FwdParamsE)
        /*1988*/ 	.word	0x00000000


	//----- nvinfo : EIATTR_MIN_STACK_SIZE
	.align		4
.L_1098:
        /*198c*/ 	.byte	0x04, 0x12
        /*198e*/ 	.short	(.L_1100 - .L_1099)
	.align		4
.L_1099:
        /*1990*/ 	.word	index@(_ZN10layer_norm13ln_fwd_kernelINS_13Kernel_traitsIf13__nv_bfloat16fS2_fjLj256ELj1ELj4ELj1ELj16ENS_18Kernel_traits_baseILj256EfS2_fS2_fjLj128EEEEELb0ELb0ELb0ELb1EEEvNS_9FwdParamsE)
        /*1994*/ 	.word	0x00000000


	//----- nvinfo : EIATTR_MIN_STACK_SIZE
	.align		4
.L_1100:
        /*1998*/ 	.byte	0x04, 0x12
        /*199a*/ 	.short	(.L_1102 - .L_1101)
	.align		4
.L_1101:
        /*199c*/ 	.word	index@(_ZN10layer_norm13ln_fwd_kernelINS_13Kernel_traitsIf13__nv_bfloat16fS2_fjLj256ELj1ELj4ELj1ELj16ENS_18Kernel_traits_baseILj256EfS2_fS2_fjLj128EEEEELb0ELb0ELb1ELb0EEEvNS_9FwdParamsE)
        /*19a0*/ 	.word	0x00000000


	//----- nvinfo : EIATTR_MIN_STACK_SIZE
	.align		4
.L_1102:
        /*19a4*/ 	.byte	0x04, 0x12
        /*19a6*/ 	.short	(.L_1104 - .L_1103)
	.align		4
.L_1103:
        /*19a8*/ 	.word	index@(_ZN10layer_norm13ln_fwd_kernelINS_13Kernel_traitsIf13__nv_bfloat16fS2_fjLj256ELj1ELj4ELj1ELj16ENS_18Kernel_traits_baseILj256EfS2_fS2_fjLj128EEEEELb0ELb0ELb1ELb1EEEvNS_9FwdParamsE)
        /*19ac*/ 	.word	0x00000000


	//----- nvinfo : EIATTR_MIN_STACK_SIZE
	.align		4
.L_1104:
        /*19b0*/ 	.byte	0x04, 0x12
        /*19b2*/ 	.short	(.L_1106 - .L_1105)
	.align		4
.L_1105:
        /*19b4*/ 	.word	index@(_ZN10layer_norm13ln_fwd_kernelINS_13Kernel_traitsIf13__nv_bfloat16fS2_fjLj256ELj1ELj4ELj1ELj16ENS_18Kernel_traits_baseILj256EfS2_fS2_fjLj128EEEEELb0ELb1ELb0ELb0EEEvNS_9FwdParamsE)
        /*19b8*/ 	.word	0x00000000


	//----- nvinfo : EIATTR_MIN_STACK_SIZE
	.align		4
.L_1106:
        /*19bc*/ 	.byte	0x04, 0x12
        /*19be*/ 	.short	(.L_1108 - .L_1107)
	.align		4
.L_1107:
        /*19c0*/ 	.word	index@(_ZN10layer_norm13ln_fwd_kernelINS_13Kernel_traitsIf13__nv_bfloat16fS2_fjLj256ELj1ELj4ELj1ELj16ENS_18Kernel_traits_baseILj256EfS2_fS2_fjLj128EEEEELb0ELb1ELb0ELb1EEEvNS_9FwdParamsE)
        /*19c4*/ 	.word	0x00000000


	//----- nvinfo : EIATTR_MIN_STACK_SIZE
	.align		4
.L_1108:
        /*19c8*/ 	.byte	0x04, 0x12
        /*19ca*/ 	.short	(.L_1110 - .L_1109)
	.align		4
.L_1109:
        /*19cc*/ 	.word	index@(_ZN10layer_norm13ln_fwd_kernelINS_13Kernel_traitsIf13__nv_bfloat16fS2_fjLj256ELj1ELj4ELj1ELj16ENS_18Kernel_traits_baseILj256EfS2_fS2_fjLj128EEEEELb0ELb1ELb1ELb0EEEvNS_9FwdParamsE)
        /*19d0*/ 	.word	0x00000000


	//----- nvinfo : EIATTR_MIN_STACK_SIZE
	.align		4
.L_1110:
        /*19d4*/ 	.byte	0x04, 0x12
        /*19d6*/ 	.short	(.L_1112 - .L_1111)
	.align		4
.L_1111:
        /*19d8*/ 	.word	index@(_ZN10layer_norm13ln_fwd_kernelINS_13Kernel_traitsIf13__nv_bfloat16fS2_fjLj256ELj1ELj4ELj1ELj16ENS_18Kernel_traits_baseILj256EfS2_fS2_fjLj128EEEEELb0ELb1ELb1ELb1EEEvNS_9FwdParamsE)
        /*19dc*/ 	.word	0x00000008


	//----- nvinfo : EIATTR_MIN_STACK_SIZE
	.align		4
.L_1112:
        /*19e0*/ 	.byte	0x04, 0x12
        /*19e2*/ 	.short	(.L_1114 - .L_1113)
	.align		4
.L_1113:
        /*19e4*/ 	.word	index@(_ZN10layer_norm13ln_fwd_kernelINS_13Kernel_traitsIf13__nv_bfloat16fS2_fjLj256ELj1ELj4ELj1ELj16ENS_18Kernel_traits_baseILj256EfS2_fS2_fjLj128EEEEELb1ELb0ELb0ELb0EEEvNS_9FwdParamsE)
        /*19e8*/ 	.word	0x00000000


	//----- nvinfo : EIATTR_MIN_STACK_SIZE
	.align		4
.L_1114:
        /*19ec*/ 	.byte	0x04, 0x12
        /*19ee*/ 	.short	(.L_1116 - .L_1115)
	.align		4
.L_1115:
        /*19f0*/ 	.word	index@(_ZN10layer_norm13ln_fwd_kernelINS_13Kernel_traitsIf13__nv_bfloat16fS2_fjLj256ELj1ELj4ELj1ELj16ENS_18Kernel_traits_baseILj256EfS2_fS2_fjLj128EEEEELb1ELb0ELb0ELb1EEEvNS_9FwdParamsE)
        /*19f4*/ 	.word	0x00000000


	//----- nvinfo : EIATTR_MIN_STACK_SIZE
	.align		4
.L_1116:
        /*19f8*/ 	.byte	0x04, 0x12
        /*19fa*/ 	.short	(.L_1118 - .L_1117)
	.align		4
.L_1117:
        /*19fc*/ 	.word	index@(_ZN10layer_norm13ln_fwd_kernelINS_13Kernel_traitsIf13__nv_bfloat16fS2_fjLj256ELj1ELj4ELj1ELj16ENS_18Kernel_traits_baseILj256EfS2_fS2_fjLj128EEEEELb1ELb0ELb1ELb0EEEvNS_9FwdParamsE)
        /*1a00*/ 	.word	0x00000000


	//----- nvinfo : EIATTR_MIN_STACK_SIZE
	.align		4
.L_1118:
        /*1a04*/ 	.byte	0x04, 0x12
        /*1a06*/ 	.short	(.L_1120 - .L_1119)
	.align		4
.L_1119:
        /*1a08*/ 	.word	index@(_ZN10layer_norm13ln_fwd_kernelINS_13Kernel_traitsIf13__nv_bfloat16fS2_fjLj256ELj1ELj4ELj1ELj16ENS_18Kernel_traits_baseILj256EfS2_fS2_fjLj128EEEEELb1ELb0ELb1ELb1EEEvNS_9FwdParamsE)
        /*1a0c*/ 	.word	0x00000000


	//----- nvinfo : EIATTR_MIN_STACK_SIZE
	.align		4
.L_1120:
        /*1a10*/ 	.byte	0x04, 0x12
        /*1a12*/ 	.short	(.L_1122 - .L_1121)
	.align		4
.L_1121:
        /*1a14*/ 	.word	index@(_ZN10layer_norm13ln_fwd_kernelINS_13Kernel_traitsIf13__nv_bfloat16fS2_fjLj256ELj1ELj4ELj1ELj16ENS_18Kernel_traits_baseILj256EfS2_fS2_fjLj128EEEEELb1ELb1ELb0ELb0EEEvNS_9FwdParamsE)
        /*1a18*/ 	.word	0x00000000


	//----- nvinfo : EIATTR_MIN_STACK_SIZE
	.align		4
.L_1122:
        /*1a1c*/ 	.byte	0x04, 0x12
        /*1a1e*/ 	.short	(.L_1124 - .L_1123)
	.align		4
.L_1123:
        /*1a20*/ 	.word	index@(_ZN10layer_norm13ln_fwd_kernelINS_13Kernel_traitsIf13__nv_bfloat16fS2_fjLj256ELj1ELj4ELj1ELj16ENS_18Kernel_traits_baseILj256EfS2_fS2_fjLj128EEEEELb1ELb1ELb0ELb1EEEvNS_9FwdParamsE)
        /*1a24*/ 	.word	0x00000000


	//----- nvinfo : EIATTR_MIN_STACK_SIZE
	.align		4
.L_1124:
        /*1a28*/ 	.byte	0x04, 0x12
        /*1a2a*/ 	.short	(.L_1126 - .L_1125)
	.align		4
.L_1125:
        /*1a2c*/ 	.word	index@(_ZN10layer_norm13ln_fwd_kernelINS_13Kernel_traitsIf13__nv_bfloat16fS2_fjLj256ELj1ELj4ELj1ELj16ENS_18Kernel_traits_baseILj256EfS2_fS2_fjLj128EEEEELb1ELb1ELb1ELb0EEEvNS_9FwdParamsE)
        /*1a30*/ 	.word	0x00000000


	//----- nvinfo : EIATTR_MIN_STACK_SIZE
	.align		4
.L_1126:
        /*1a34*/ 	.byte	0x04, 0x12
        /*1a36*/ 	.short	(.L_1128 - .L_1127)
	.align		4
.L_1127:
        /*1a38*/ 	.word	index@(_ZN10layer_norm13ln_fwd_kernelINS_13Kernel_traitsIf13__nv_bfloat16fS2_fjLj256ELj1ELj4ELj1ELj16ENS_18Kernel_traits_baseILj256EfS2_fS2_fjLj128EEEEELb1ELb1ELb1ELb1EEEvNS_9FwdParamsE)
        /*1a3c*/ 	.word	0x00000000


	//----- nvinfo : EIATTR_MIN_STACK_SIZE
	.align		4
.L_1128:
        /*1a40*/ 	.byte	0x04, 0x12
        /*1a42*/ 	.short	(.L_1130 - .L_1129)
	.align		4
.L_1129:
        /*1a44*/ 	.word	index@(_ZN10layer_norm13ln_fwd_kernelINS_13Kernel_traitsIf6__halfS2_S2_fjLj256ELj1ELj4ELj1ELj16ENS_18Kernel_traits_baseILj256EfS2_S2_S2_fjLj128EEEEELb0ELb0ELb0ELb0EEEvNS_9FwdParamsE)
        /*1a48*/ 	.word	0x00000000


	//----- nvinfo : EIATTR_MIN_STACK_SIZE
	.align		4
.L_1130:
        /*1a4c*/ 	.byte	0x04, 0x12
        /*1a4e*/ 	.short	(.L_1132 - .L_1131)
	.align		4
.L_1131:
        /*1a50*/ 	.word	index@(_ZN10layer_norm13ln_fwd_kernelINS_13Kernel_traitsIf6__halfS2_S2_fjLj256ELj1ELj4ELj1ELj16ENS_18Kernel_traits_baseILj256EfS2_S2_S2_fjLj128EEEEELb0ELb0ELb0ELb1EEEvNS_9FwdParamsE)
        /*1a54*/ 	.word	0x00000000


	//----- nvinfo : EIATTR_MIN_STACK_SIZE
	.align		4
.L_1132:
        /*1a58*/ 	.byte	0x04, 0x12
        /*1a5a*/ 	.short	(.L_1134 - .L_1133)
	.align		4
.L_1133:
        /*1a5c*/ 	.word	index@(_ZN10layer_norm13ln_fwd_kernelINS_13Kernel_traitsIf6__halfS2_S2_fjLj256ELj1ELj4ELj1ELj16ENS_18Kernel_traits_baseILj256EfS2_S2_S2_fjLj128EEEEELb0ELb0ELb1ELb0EEEvNS_9FwdParamsE)
        /*1a60*/ 	.word	0x00000000


	//----- nvinfo : EIATTR_MIN_STACK_SIZE
	.align		4
.L_1134:
        /*1a64*/ 	.byte	0x04, 0x12
        /*1a66*/ 	.short	(.L_1136 - .L_1135)
	.align		4
.L_1135:
        /*1a68*/ 	.word	index@(_ZN10layer_norm13ln_fwd_kernelINS_13Kernel_traitsIf6__halfS2_S2_fjLj256ELj1ELj4ELj1ELj16ENS_18Kernel_traits_baseILj256EfS2_S2_S2_fjLj128EEEEELb0ELb0ELb1ELb1EEEvNS_9FwdParamsE)
        /*1a6c*/ 	.word	0x00000000


	//----- nvinfo : EIATTR_MIN_STACK_SIZE
	.align		4
.L_1136:
        /*1a70*/ 	.byte	0x04, 0x12
        /*1a72*/ 	.short	(.L_1138 - .L_1137)
	.align		4
.L_1137:
        /*1a74*/ 	.word	index@(_ZN10layer_norm13ln_fwd_kernelINS_13Kernel_traitsIf6__halfS2_S2_fjLj256ELj1ELj4ELj1ELj16ENS_18Kernel_traits_baseILj256EfS2_S2_S2_fjLj128EEEEELb0ELb1ELb0ELb0EEEvNS_9FwdParamsE)
        /*1a78*/ 	.word	0x00000000


	//----- nvinfo : EIATTR_MIN_STACK_SIZE
	.align		4
.L_1138:
        /*1a7c*/ 	.byte	0x04, 0x12
        /*1a7e*/ 	.short	(.L_1140 - .L_1139)
	.align		4
.L_1139:
        /*1a80*/ 	.word	index@(_ZN10layer_norm13ln_fwd_kernelINS_13Kernel_traitsIf6__halfS2_S2_fjLj256ELj1ELj4ELj1ELj16ENS_18Kernel_traits_baseILj256EfS2_S2_S2_fjLj128EEEEELb0ELb1ELb0ELb1EEEvNS_9FwdParamsE)
        /*1a84*/ 	.word	0x00000000


	//----- nvinfo : EIATTR_MIN_STACK_SIZE
	.align		4
.L_1140:
        /*1a88*/ 	.byte	0x04, 0x12
        /*1a8a*/ 	.short	(.L_1142 - .L_1141)
	.align		4
.L_1141:
        /*1a8c*/ 	.word	index@(_ZN10layer_norm13ln_fwd_kernelINS_13Kernel_traitsIf6__halfS2_S2_fjLj256ELj1ELj4ELj1ELj16ENS_18Kernel_traits_baseILj256EfS2_S2_S2_fjLj128EEEEELb0ELb1ELb1ELb0EEEvNS_9FwdParamsE)
        /*1a90*/ 	.word	0x00000000


	//----- nvinfo : EIATTR_MIN_STACK_SIZE
	.align		4
.L_1142:
        /*1a94*/ 	.byte	0x04, 0x12
        /*1a96*/ 	.short	(.L_1144 - .L_1143)
	.align		4
.L_1143:
        /*1a98*/ 	.word	index@(_ZN10layer_norm13ln_fwd_kernelINS_13Kernel_traitsIf6__halfS2_S2_fjLj256ELj1ELj4ELj1ELj16ENS_18Kernel_traits_baseILj256EfS2_S2_S2_fjLj128EEEEELb0ELb1ELb1ELb1EEEvNS_9FwdParamsE)
        /*1a9c*/ 	.word	0x00000000


	//----- nvinfo : EIATTR_MIN_STACK_SIZE
	.align		4
.L_1144:
        /*1aa0*/ 	.byte	0x04, 0x12
        /*1aa2*/ 	.short	(.L_1146 - .L_1145)
	.align		4
.L_1145:
        /*1aa4*/ 	.word	index@(_ZN10layer_norm13ln_fwd_kernelINS_13Kernel_traitsIf6__halfS2_S2_fjLj256ELj1ELj4ELj1ELj16ENS_18Kernel_traits_baseILj256EfS2_S2_S2_fjLj128EEEEELb1ELb0ELb0ELb0EEEvNS_9FwdParamsE)
        /*1aa8*/ 	.word	0x00000000


	//----- nvinfo : EIATTR_MIN_STACK_SIZE
	.align		4
.L_1146:
        /*1aac*/ 	.byte	0x04, 0x12
        /*1aae*/ 	.short	(.L_1148 - .L_1147)
	.align		4
.L_1147:
        /*1ab0*/ 	.word	index@(_ZN10layer_norm13ln_fwd_kernelINS_13Kernel_traitsIf6__halfS2_S2_fjLj256ELj1ELj4ELj1ELj16ENS_18Kernel_traits_baseILj256EfS2_S2_S2_fjLj128EEEEELb1ELb0ELb0ELb1EEEvNS_9FwdParamsE)
        /*1ab4*/ 	.word	0x00000000


	//----- nvinfo : EIATTR_MIN_STACK_SIZE
	.align		4
.L_1148:
        /*1ab8*/ 	.byte	0x04, 0x12
        /*1aba*/ 	.short	(.L_1150 - .L_1149)
	.align		4
.L_1149:
        /*1abc*/ 	.word	index@(_ZN10layer_norm13ln_fwd_kernelINS_13Kernel_traitsIf6__halfS2_S2_fjLj256ELj1ELj4ELj1ELj16ENS_18Kernel_traits_baseILj256EfS2_S2_S2_fjLj128EEEEELb1ELb0ELb1ELb0EEEvNS_9FwdParamsE)
        /*1ac0*/ 	.word	0x00000000


	//----- nvinfo : EIATTR_MIN_STACK_SIZE
	.align		4
.L_1150:
        /*1ac4*/ 	.byte	0x04, 0x12
        /*1ac6*/ 	.short	(.L_1152 - .L_1151)
	.align		4
.L_1151:
        /*1ac8*/ 	.word	index@(_ZN10layer_norm13ln_fwd_kernelINS_13Kernel_traitsIf6__halfS2_S2_fjLj256ELj1ELj4ELj1ELj16ENS_18Kernel_traits_baseILj256EfS2_S2_S2_fjLj128EEEEELb1ELb0ELb1ELb1EEEvNS_9FwdParamsE)
        /*1acc*/ 	.word	0x00000000


	//----- nvinfo : EIATTR_MIN_STACK_SIZE
	.align		4
.L_1152:
        /*1ad0*/ 	.byte	0x04, 0x12
        /*1ad2*/ 	.short	(.L_1154 - .L_1153)
	.align		4
.L_1153:
        /*1ad4*/ 	.word	index@(_ZN10layer_norm13ln_fwd_kernelINS_13Kernel_traitsIf6__halfS2_S2_fjLj256ELj1ELj4ELj1ELj16ENS_18Kernel_traits_baseILj256EfS2_S2_S2_fjLj128EEEEELb1ELb1ELb0ELb0EEEvNS_9FwdParamsE)
        /*1ad8*/ 	.word	0x00000000


	//----- nvinfo : EIATTR_MIN_STACK_SIZE
	.align		4
.L_1154:
        /*1adc*/ 	.byte	0x04, 0x12
        /*1ade*/ 	.short	(.L_1156 - .L_1155)
	.align		4
.L_1155:
        /*1ae0*/ 	.word	index@(_ZN10layer_norm13ln_fwd_kernelINS_13Kernel_traitsIf6__halfS2_S2_fjLj256ELj1ELj4ELj1ELj16ENS_18Kernel_traits_baseILj256EfS2_S2_S2_fjLj128EEEEELb1ELb1ELb0ELb1EEEvNS_9FwdParamsE)
        /*1ae4*/ 	.word	0x00000000


	//----- nvinfo : EIATTR_MIN_STACK_SIZE
	.align		4
.L_1156:
        /*1ae8*/ 	.byte	0x04, 0x12
        /*1aea*/ 	.short	(.L_1158 - .L_1157)
	.align		4
.L_1157:
        /*1aec*/ 	.word	index@(_ZN10layer_norm13ln_fwd_kernelINS_13Kernel_traitsIf6__halfS2_S2_fjLj256ELj1ELj4ELj1ELj16ENS_18Kernel_traits_baseILj256EfS2_S2_S2_fjLj128EEEEELb1ELb1ELb1ELb0EEEvNS_9FwdParamsE)
        /*1af0*/ 	.word	0x00000000


	//----- nvinfo : EIATTR_MIN_STACK_SIZE
	.align		4
.L_1158:
        /*1af4*/ 	.byte	0x04, 0x12
        /*1af6*/ 	.short	(.L_1160 - .L_1159)
	.align		4
.L_1159:
        /*1af8*/ 	.word	index@(_ZN10layer_norm13ln_fwd_kernelINS_13Kernel_traitsIf6__halfS2_S2_fjLj256ELj1ELj4ELj1ELj16ENS_18Kernel_traits_baseILj256EfS2_S2_S2_fjLj128EEEEELb1ELb1ELb1ELb1EEEvNS_9FwdParamsE)
        /*1afc*/ 	.word	0x00000000


	//----- nvinfo : EIATTR_MIN_STACK_SIZE
	.align		4
.L_1160:
        /*1b00*/ 	.byte	0x04, 0x12
        /*1b02*/ 	.short	(.L_1162 - .L_1161)
	.align		4
.L_1161:
        /*1b04*/ 	.word	index@(_ZN10layer_norm13ln_fwd_kernelINS_13Kernel_traitsI6__halfS2_fS2_fjLj256ELj1ELj4ELj1ELj16ENS_18Kernel_traits_baseILj256ES2_S2_fS2_fjLj128EEEEELb0ELb0ELb0ELb0EEEvNS_9FwdParamsE)
        /*1b08*/ 	.word	0x00000000


	//----- nvinfo : EIATTR_MIN_STACK_SIZE
	.align		4
.L_1162:
        /*1b0c*/ 	.byte	0x04, 0x12
        /*1b0e*/ 	.short	(.L_1164 - .L_1163)
	.align		4
.L_1163:
        /*1b10*/ 	.word	index@(_ZN10layer_norm13ln_fwd_kernelINS_13Kernel_traitsI6__halfS2_fS2_fjLj256ELj1ELj4ELj1ELj16ENS_18Kernel_traits_baseILj256ES2_S2_fS2_fjLj128EEEEELb0ELb0ELb0ELb1EEEvNS_9FwdParamsE)
        /*1b14*/ 	.word	0x00000000


	//----- nvinfo : EIATTR_MIN_STACK_SIZE
	.align		4
.L_1164:
        /*1b18*/ 	.byte	0x04, 0x12
        /*1b1a*/ 	.short	(.L_1166 - .L_1165)
	.align		4
.L_1165:
        /*1b1c*/ 	.word	index@(_ZN10layer_norm13ln_fwd_kernelINS_13Kernel_traitsI6__halfS2_fS2_fjLj256ELj1ELj4ELj1ELj16ENS_18Kernel_traits_baseILj256ES2_S2_fS2_fjLj128EEEEELb0ELb0ELb1ELb0EEEvNS_9FwdParamsE)
        /*1b20*/ 	.word	0x00000000


	//----- nvinfo : EIATTR_MIN_STACK_SIZE
	.align		4
.L_1166:
        /*1b24*/ 	.byte	0x04, 0x12
        /*1b26*/ 	.short	(.L_1168 - .L_1167)
	.align		4
.L_1167:
        /*1b28*/ 	.word	index@(_ZN10layer_norm13ln_fwd_kernelINS_13Kernel_traitsI6__halfS2_fS2_fjLj256ELj1ELj4ELj1ELj16ENS_18Kernel_traits_baseILj256ES2_S2_fS2_fjLj128EEEEELb0ELb0ELb1ELb1EEEvNS_9FwdParamsE)
        /*1b2c*/ 	.word	0x00000000


	//----- nvinfo : EIATTR_MIN_STACK_SIZE
	.align		4
.L_1168:
        /*1b30*/ 	.byte	0x04, 0x12
        /*1b32*/ 	.short	(.L_1170 - .L_1169)
	.align		4
.L_1169:
        /*1b34*/ 	.word	index@(_ZN10layer_norm13ln_fwd_kernelINS_13Kernel_traitsI6__halfS2_fS2_fjLj256ELj1ELj4ELj1ELj16ENS_18Kernel_traits_baseILj256ES2_S2_fS2_fjLj128EEEEELb0ELb1ELb0ELb0EEEvNS_9FwdParamsE)
        /*1b38*/ 	.word	0x00000000


	//----- nvinfo : EIATTR_MIN_STACK_SIZE
	.align		4
.L_1170:
        /*1b3c*/ 	.byte	0x04, 0x12
        /*1b3e*/ 	.short	(.L_1172 - .L_1171)
	.align		4
.L_1171:
        /*1b40*/ 	.word	index@(_ZN10layer_norm13ln_fwd_kernelINS_13Kernel_traitsI6__halfS2_fS2_fjLj256ELj1ELj4ELj1ELj16ENS_18Kernel_traits_baseILj256ES2_S2_fS2_fjLj128EEEEELb0ELb1ELb0ELb1EEEvNS_9FwdParamsE)
        /*1b44*/ 	.word	0x00000000


	//----- nvinfo : EIATTR_MIN_STACK_SIZE
	.align		4
.L_1172:
        /*1b48*/ 	.byte	0x04, 0x12
        /*1b4a*/ 	.short	(.L_1174 - .L_1173)
	.align		4
.L_1173:
        /*1b4c*/ 	.word	index@(_ZN10layer_norm13ln_fwd_kernelINS_13Kernel_traitsI6__halfS2_fS2_fjLj256ELj1ELj4ELj1ELj16ENS_18Kernel_traits_baseILj256ES2_S2_fS2_fjLj128EEEEELb0ELb1ELb1ELb0EEEvNS_9FwdParamsE)
        /*1b50*/ 	.word	0x00000000


	//----- nvinfo : EIATTR_MIN_STACK_SIZE
	.align		4
.L_1174:
        /*1b54*/ 	.byte	0x04, 0x12
        /*1b56*/ 	.short	(.L_1176 - .L_1175)
	.align		4
.L_1175:
        /*1b58*/ 	.word	index@(_ZN10layer_norm13ln_fwd_kernelINS_13Kernel_traitsI6__halfS2_fS2_fjLj256ELj1ELj4ELj1ELj16ENS_18Kernel_traits_baseILj256ES2_S2_fS2_fjLj128EEEEELb0ELb1ELb1ELb1EEEvNS_9FwdParamsE)
        /*1b5c*/ 	.word	0x00000000


	//----- nvinfo : EIATTR_MIN_STACK_SIZE
	.align		4
.L_1176:
        /*1b60*/ 	.byte	0x04, 0x12
        /*1b62*/ 	.short	(.L_1178 - .L_1177)
	.align		4
.L_1177:
        /*1b64*/ 	.word	index@(_ZN10layer_norm13ln_fwd_kernelINS_13Kernel_traitsI6__halfS2_fS2_fjLj256ELj1ELj4ELj1ELj16ENS_18Kernel_traits_baseILj256ES2_S2_fS2_fjLj128EEEEELb1ELb0ELb0ELb0EEEvNS_9FwdParamsE)
        /*1b68*/ 	.word	0x00000000


	//----- nvinfo : EIATTR_MIN_STACK_SIZE
	.align		4
.L_1178:
        /*1b6c*/ 	.byte	0x04, 0x12
        /*1b6e*/ 	.short	(.L_1180 - .L_1179)
	.align		4
.L_1179:
        /*1b70*/ 	.word	index@(_ZN10layer_norm13ln_fwd_kernelINS_13Kernel_traitsI6__halfS2_fS2_fjLj256ELj1ELj4ELj1ELj16ENS_18Kernel_traits_baseILj256ES2_S2_fS2_fjLj128EEEEELb1ELb0ELb0ELb1EEEvNS_9FwdParamsE)
        /*1b74*/ 	.word	0x00000000


	//----- nvinfo : EIATTR_MIN_STACK_SIZE
	.align		4
.L_1180:
        /*1b78*/ 	.byte	0x04, 0x12
        /*1b7a*/ 	.short	(.L_1182 - .L_1181)
	.align		4
.L_1181:
        /*1b7c*/ 	.word	index@(_ZN10layer_norm13ln_fwd_kernelINS_13Kernel_traitsI6__halfS2_fS2_fjLj256ELj1ELj4ELj1ELj16ENS_18Kernel_traits_baseILj256ES2_S2_fS2_fjLj128EEEEELb1ELb0ELb1ELb0EEEvNS_9FwdParamsE)
        /*1b80*/ 	.word	0x00000000


	//----- nvinfo : EIATTR_MIN_STACK_SIZE
	.align		4
.L_1182:
        /*1b84*/ 	.byte	0x04, 0x12
        /*1b86*/ 	.short	(.L_1184 - .L_1183)
	.align		4
.L_1183:
        /*1b88*/ 	.word	index@(_ZN10layer_norm13ln_fwd_kernelINS_13Kernel_traitsI6__halfS2_fS2_fjLj256ELj1ELj4ELj1ELj16ENS_18Kernel_traits_baseILj256ES2_S2_fS2_fjLj128EEEEELb1ELb0ELb1ELb1EEEvNS_9FwdParamsE)
        /*1b8c*/ 	.word	0x00000000


	//----- nvinfo : EIATTR_MIN_STACK_SIZE
	.align		4
.L_1184:
        /*1b90*/ 	.byte	0x04, 0x12
        /*1b92*/ 	.short	(.L_1186 - .L_1185)
	.align		4
.L_1185:
        /*1b94*/ 	.word	index@(_ZN10layer_norm13ln_fwd_kernelINS_13Kernel_traitsI6__halfS2_fS2_fjLj256ELj1ELj4ELj1ELj16ENS_18Kernel_traits_baseILj256ES2_S2_fS2_fjLj128EEEEELb1ELb1ELb0ELb0EEEvNS_9FwdParamsE)
        /*1b98*/ 	.word	0x00000000


	//----- nvinfo : EIATTR_MIN_STACK_SIZE
	.align		4
.L_1186:
        /*1b9c*/ 	.byte	0x04, 0x12
        /*1b9e*/ 	.short	(.L_1188 - .L_1187)
	.align		4
.L_1187:
        /*1ba0*/ 	.word	index@(_ZN10layer_norm13ln_fwd_kernelINS_13Kernel_traitsI6__halfS2_fS2_fjLj256ELj1ELj4ELj1ELj16ENS_18Kernel_traits_baseILj256ES2_S2_fS2_fjLj128EEEEELb1ELb1ELb0ELb1EEEvNS_9FwdParamsE)
        /*1ba4*/ 	.word	0x00000000


	//----- nvinfo : EIATTR_MIN_STACK_SIZE
	.align		4
.L_1188:
        /*1ba8*/ 	.byte	0x04, 0x12
        /*1baa*/ 	.short	(.L_1190 - .L_1189)
	.align		4
.L_1189:
        /*1bac*/ 	.word	index@(_ZN10layer_norm13ln_fwd_kernelINS_13Kernel_traitsI6__halfS2_fS2_fjLj256ELj1ELj4ELj1ELj16ENS_18Kernel_traits_baseILj256ES2_S2_fS2_fjLj128EEEEELb1ELb1ELb1ELb0EEEvNS_9FwdParamsE)
        /*1bb0*/ 	.word	0x00000000


	//----- nvinfo : EIATTR_MIN_STACK_SIZE
	.align		4
.L_1190:
        /*1bb4*/ 	.byte	0x04, 0x12
        /*1bb6*/ 	.short	(.L_1192 - .L_1191)
	.align		4
.L_1191:
        /*1bb8*/ 	.word	index@(_ZN10layer_norm13ln_fwd_kernelINS_13Kernel_traitsI6__halfS2_fS2_fjLj256ELj1ELj4ELj1ELj16ENS_18Kernel_traits_baseILj256ES2_S2_fS2_fjLj128EEEEELb1ELb1ELb1ELb1EEEvNS_9FwdParamsE)
        /*1bbc*/ 	.word	0x00000000


	//----- nvinfo : EIATTR_MIN_STACK_SIZE
	.align		4
.L_1192:
        /*1bc0*/ 	.byte	0x04, 0x12
        /*1bc2*/ 	.short	(.L_1194 - .L_1193)
	.align		4
.L_1193:
        /*1bc4*/ 	.word	index@(_ZN10layer_norm13ln_fwd_kernelINS_13Kernel_traitsIf6__halffS2_fjLj256ELj1ELj4ELj1ELj16ENS_18Kernel_traits_baseILj256EfS2_fS2_fjLj128EEEEELb0ELb0ELb0ELb0EEEvNS_9FwdParamsE)
        /*1bc8*/ 	.word	0x00000000


	//----- nvinfo : EIATTR_MIN_STACK_SIZE
	.align		4
.L_1194:
        /*1bcc*/ 	.byte	0x04, 0x12
        /*1bce*/ 	.short	(.L_1196 - .L_1195)
	.align		4
.L_1195:
        /*1bd0*/ 	.word	index@(_ZN10layer_norm13ln_fwd_kernelINS_13Kernel_traitsIf6__halffS2_fjLj256ELj1ELj4ELj1ELj16ENS_18Kernel_traits_baseILj256EfS2_fS2_fjLj128EEEEELb0ELb0ELb0ELb1EEEvNS_9FwdParamsE)
        /*1bd4*/ 	.word	0x00000000


	//----- nvinfo : EIATTR_MIN_STACK_SIZE
	.align		4
.L_1196:
        /*1bd8*/ 	.byte	0x04, 0x12
        /*1bda*/ 	.short	(.L_1198 - .L_1197)
	.align		4
.L_1197:
        /*1bdc*/ 	.word	index@(_ZN10layer_norm13ln_fwd_kernelINS_13Kernel_traitsIf6__halffS2_fjLj256ELj1ELj4ELj1ELj16ENS_18Kernel_traits_baseILj256EfS2_fS2_fjLj128EEEEELb0ELb0ELb1ELb0EEEvNS_9FwdParamsE)
        /*1be0*/ 	.word	0x00000000


	//----- nvinfo : EIATTR_MIN_STACK_SIZE
	.align		4
.L_1198:
        /*1be4*/ 	.byte	0x04, 0x12
        /*1be6*/ 	.short	(.L_1200 - .L_1199)
	.align		4
.L_1199:
        /*1be8*/ 	.word	index@(_ZN10layer_norm13ln_fwd_kernelINS_13Kernel_traitsIf6__halffS2_fjLj256ELj1ELj4ELj1ELj16ENS_18Kernel_traits_baseILj256EfS2_fS2_fjLj128EEEEELb0ELb0ELb1ELb1EEEvNS_9FwdParamsE)
        /*1bec*/ 	.word	0x00000000


	//----- nvinfo : EIATTR_MIN_STACK_SIZE
	.align		4
.L_1200:
        /*1bf0*/ 	.byte	0x04, 0x12
        /*1bf2*/ 	.short	(.L_1202 - .L_1201)
	.align		4
.L_1201:
        /*1bf4*/ 	.word	index@(_ZN10layer_norm13ln_fwd_kernelINS_13Kernel_traitsIf6__halffS2_fjLj256ELj1ELj4ELj1ELj16ENS_18Kernel_traits_baseILj256EfS2_fS2_fjLj128EEEEELb0ELb1ELb0ELb0EEEvNS_9FwdParamsE)
        /*1bf8*/ 	.word	0x00000000


	//----- nvinfo : EIATTR_MIN_STACK_SIZE
	.align		4
.L_1202:
        /*1bfc*/ 	.byte	0x04, 0x12
        /*1bfe*/ 	.short	(.L_1204 - .L_1203)
	.align		4
.L_1203:
        /*1c00*/ 	.word	index@(_ZN10layer_norm13ln_fwd_kernelINS_13Kernel_traitsIf6__halffS2_fjLj256ELj1ELj4ELj1ELj16ENS_18Kernel_traits_baseILj256EfS2_fS2_fjLj128EEEEELb0ELb1ELb0ELb1EEEvNS_9FwdParamsE)
        /*1c04*/ 	.word	0x00000000


	//----- nvinfo : EIATTR_MIN_STACK_SIZE
	.align		4
.L_1204:
        /*1c08*/ 	.byte	0x04, 0x12
        /*1c0a*/ 	.short	(.L_1206 - .L_1205)
	.align		4
.L_1205:
        /*1c0c*/ 	.word	index@(_ZN10layer_norm13ln_fwd_kernelINS_13Kernel_traitsIf6__halffS2_fjLj256ELj1ELj4ELj1ELj16ENS_18Kernel_traits_baseILj256EfS2_fS2_fjLj128EEEEELb0ELb1ELb1ELb0EEEvNS_9FwdParamsE)
        /*1c10*/ 	.word	0x00000000


	//----- nvinfo : EIATTR_MIN_STACK_SIZE
	.align		4
.L_1206:
        /*1c14*/ 	.byte	0x04, 0x12
        /*1c16*/ 	.short	(.L_1208 - .L_1207)
	.align		4
.L_1207:
        /*1c18*/ 	.word	index@(_ZN10layer_norm13ln_fwd_kernelINS_13Kernel_traitsIf6__halffS2_fjLj256ELj1ELj4ELj1ELj16ENS_18Kernel_traits_baseILj256EfS2_fS2_fjLj128EEEEELb0ELb1ELb1ELb1EEEvNS_9FwdParamsE)
        /*1c1c*/ 	.word	0x00000008


	//----- nvinfo : EIATTR_MIN_STACK_SIZE
	.align		4
.L_1208:
        /*1c20*/ 	.byte	0x04, 0x12
        /*1c22*/ 	.short	(.L_1210 - .L_1209)
	.align		4
.L_1209:
        /*1c24*/ 	.word	index@(_ZN10layer_norm13ln_fwd_kernelINS_13Kernel_traitsIf6__halffS2_fjLj256ELj1ELj4ELj1ELj16ENS_18Kernel_traits_baseILj256EfS2_fS2_fjLj128EEEEELb1ELb0ELb0ELb0EEEvNS_9FwdParamsE)
        /*1c28*/ 	.word	0x00000000


	//----- nvinfo : EIATTR_MIN_STACK_SIZE
	.align		4
.L_1210:
        /*1c2c*/ 	.byte	0x04, 0x12
        /*1c2e*/ 	.short	(.L_1212 - .L_1211)
	.align		4
.L_1211:
        /*1c30*/ 	.word	index@(_ZN10layer_norm13ln_fwd_kernelINS_13Kernel_traitsIf6__halffS2_fjLj256ELj1ELj4ELj1ELj16ENS_18Kernel_traits_baseILj256EfS2_fS2_fjLj128EEEEELb1ELb0ELb0ELb1EEEvNS_9FwdParamsE)
        /*1c34*/ 	.word	0x00000000


	//----- nvinfo : EIATTR_MIN_STACK_SIZE
	.align		4
.L_1212:
        /*1c38*/ 	.byte	0x04, 0x12
        /*1c3a*/ 	.short	(.L_1214 - .L_1213)
	.align		4
.L_1213:
        /*1c3c*/ 	.word	index@(_ZN10layer_norm13ln_fwd_kernelINS_13Kernel_traitsIf6__halffS2_fjLj256ELj1ELj4ELj1ELj16ENS_18Kernel_traits_baseILj256EfS2_fS2_fjLj128EEEEELb1ELb0ELb1ELb0EEEvNS_9FwdParamsE)
        /*1c40*/ 	.word	0x00000000


	//----- nvinfo : EIATTR_MIN_STACK_SIZE
	.align		4
.L_1214:
        /*1c44*/ 	.byte	0x04, 0x12
        /*1c46*/ 	.short	(.L_1216 - .L_1215)
	.align		4
.L_1215:
        /*1c48*/ 	.word	index@(_ZN10layer_norm13ln_fwd_kernelINS_13Kernel_traitsIf6__halffS2_fjLj256ELj1ELj4ELj1ELj16ENS_18Kernel_traits_baseILj256EfS2_fS2_fjLj128EEEEELb1ELb0ELb1ELb1EEEvNS_9FwdParamsE)
        /*1c4c*/ 	.word	0x00000000


	//----- nvinfo : EIATTR_MIN_STACK_SIZE
	.align		4
.L_1216:
        /*1c50*/ 	.byte	0x04, 0x12
        /*1c52*/ 	.short	(.L_1218 - .L_1217)
	.align		4
.L_1217:
        /*1c54*/ 	.word	index@(_ZN10layer_norm13ln_fwd_kernelINS_13Kernel_traitsIf6__halffS2_fjLj256ELj1ELj4ELj1ELj16ENS_18Kernel_traits_baseILj256EfS2_fS2_fjLj128EEEEELb1ELb1ELb0ELb0EEEvNS_9FwdParamsE)
        /*1c58*/ 	.word	0x00000000


	//----- nvinfo : EIATTR_MIN_STACK_SIZE
	.align		4
.L_1218:
        /*1c5c*/ 	.byte	0x04, 0x12
        /*1c5e*/ 	.short	(.L_1220 - .L_1219)
	.align		4
.L_1219:
        /*1c60*/ 	.word	index@(_ZN10layer_norm13ln_fwd_kernelINS_13Kernel_traitsIf6__halffS2_fjLj256ELj1ELj4ELj1ELj16ENS_18Kernel_traits_baseILj256EfS2_fS2_fjLj128EEEEELb1ELb1ELb0ELb1EEEvNS_9FwdParamsE)
        /*1c64*/ 	.word	0x00000000


	//----- nvinfo : EIATTR_MIN_STACK_SIZE
	.align		4
.L_1220:
        /*1c68*/ 	.byte	0x04, 0x12
        /*1c6a*/ 	.short	(.L_1222 - .L_1221)
	.align		4
.L_1221:
        /*1c6c*/ 	.word	index@(_ZN10layer_norm13ln_fwd_kernelINS_13Kernel_traitsIf6__halffS2_fjLj256ELj1ELj4ELj1ELj16ENS_18Kernel_traits_baseILj256EfS2_fS2_fjLj128EEEEELb1ELb1ELb1ELb0EEEvNS_9FwdParamsE)
        /*1c70*/ 	.word	0x00000000


	//----- nvinfo : EIATTR_MIN_STACK_SIZE
	.align		4
.L_1222:
        /*1c74*/ 	.byte	0x04, 0x12
        /*1c76*/ 	.short	(.L_1224 - .L_1223)
	.align		4
.L_1223:
        /*1c78*/ 	.word	index@(_ZN10layer_norm13ln_fwd_kernelINS_13Kernel_traitsIf6__halffS2_fjLj256ELj1ELj4ELj1ELj16ENS_18Kernel_traits_baseILj256EfS2_fS2_fjLj128EEEEELb1ELb1ELb1ELb1EEEvNS_9FwdParamsE)
        /*1c7c*/ 	.word	0x00000000


	//----- nvinfo : EIATTR_MIN_STACK_SIZE
	.align		4
.L_1224:
        /*1c80*/ 	.byte	0x04, 0x12
        /*1c82*/ 	.short	(.L_1226 - .L_1225)
	.align		4
.L_1225:
        /*1c84*/ 	.word	index@(_ZN10layer_norm13ln_fwd_kernelINS_13Kernel_traitsI6__halfffffjLj256ELj1ELj4ELj1ELj16ENS_18Kernel_traits_baseILj256ES2_ffffjLj128EEEEELb0ELb0ELb0ELb0EEEvNS_9FwdParamsE)
        /*1c88*/ 	.word	0x00000000


	//----- nvinfo : EIATTR_MIN_STACK_SIZE
	.align		4
.L_1226:
        /*1c8c*/ 	.byte	0x04, 0x12
        /*1c8e*/ 	.short	(.L_1228 - .L_1227)
	.align		4
.L_1227:
        /*1c90*/ 	.word	index@(_ZN10layer_norm13ln_fwd_kernelINS_13Kernel_traitsI6__halfffffjLj256ELj1ELj4ELj1ELj16ENS_18Kernel_traits_baseILj256ES2_ffffjLj128EEEEELb0ELb0ELb0ELb1EEEvNS_9FwdParamsE)
        /*1c94*/ 	.word	0x00000000


	//----- nvinfo : EIATTR_MIN_STACK_SIZE
	.align		4
.L_1228:
        /*1c98*/ 	.byte	0x04, 0x12
        /*1c9a*/ 	.short	(.L_1230 - .L_1229)
	.align		4
.L_1229:
        /*1c9c*/ 	.word	index@(_ZN10layer_norm13ln_fwd_kernelINS_13Kernel_traitsI6__halfffffjLj256ELj1ELj4ELj1ELj16ENS_18Kernel_traits_baseILj256ES2_ffffjLj128EEEEELb0ELb0ELb1ELb0EEEvNS_9FwdParamsE)
        /*1ca0*/ 	.word	0x00000000


	//----- nvinfo : EIATTR_MIN_STACK_SIZE
	.align		4
.L_1230:
        /*1ca4*/ 	.byte	0x04, 0x12
        /*1ca6*/ 	.short	(.L_1232 - .L_1231)
	.align		4
.L_1231:
        /*1ca8*/ 	.word	index@(_ZN10layer_norm13ln_fwd_kernelINS_13Kernel_traitsI6__halfffffjLj256ELj1ELj4ELj1ELj16ENS_18Kernel_traits_baseILj256ES2_ffffjLj128EEEEELb0ELb0ELb1ELb1EEEvNS_9FwdParamsE)
        /*1cac*/ 	.word	0x00000000


	//----- nvinfo : EIATTR_MIN_STACK_SIZE
	.align		4
.L_1232:
        /*1cb0*/ 	.byte	0x04, 0x12
        /*1cb2*/ 	.short	(.L_1234 - .L_1233)
	.align		4
.L_1233:
        /*1cb4*/ 	.word	index@(_ZN10layer_norm13ln_fwd_kernelINS_13Kernel_traitsI6__halfffffjLj256ELj1ELj4ELj1ELj16ENS_18Kernel_traits_baseILj256ES2_ffffjLj128EEEEELb0ELb1ELb0ELb0EEEvNS_9FwdParamsE)
        /*1cb8*/ 	.word	0x00000000


	//----- nvinfo : EIATTR_MIN_STACK_SIZE
	.align		4
.L_1234:
        /*1cbc*/ 	.byte	0x04, 0x12
        /*1cbe*/ 	.short	(.L_1236 - .L_1235)
	.align		4
.L_1235:
        /*1cc0*/ 	.word	index@(_ZN10layer_norm13ln_fwd_kernelINS_13Kernel_traitsI6__halfffffjLj256ELj1ELj4ELj1ELj16ENS_18Kernel_traits_baseILj256ES2_ffffjLj128EEEEELb0ELb1ELb0ELb1EEEvNS_9FwdParamsE)
        /*1cc4*/ 	.word	0x00000000


	//----- nvinfo : EIATTR_MIN_STACK_SIZE
	.align		4
.L_1236:
        /*1cc8*/ 	.byte	0x04, 0x12
        /*1cca*/ 	.short	(.L_1238 - .L_1237)
	.align		4
.L_1237:
        /*1ccc*/ 	.word	index@(_ZN10layer_norm13ln_fwd_kernelINS_13Kernel_traitsI6__halfffffjLj256ELj1ELj4ELj1ELj16ENS_18Kernel_traits_baseILj256ES2_ffffjLj128EEEEELb0ELb1ELb1ELb0EEEvNS_9FwdParamsE)
        /*1cd0*/ 	.word	0x00000000


	//----- nvinfo : EIATTR_MIN_STACK_SIZE
	.align		4
.L_1238:
        /*1cd4*/ 	.byte	0x04, 0x12
        /*1cd6*/ 	.short	(.L_1240 - .L_1239)
	.align		4
.L_1239:
        /*1cd8*/ 	.word	index@(_ZN10layer_norm13ln_fwd_kernelINS_13Kernel_traitsI6__halfffffjLj256ELj1ELj4ELj1ELj16ENS_18Kernel_traits_baseILj256ES2_ffffjLj128EEEEELb0ELb1ELb1ELb1EEEvNS_9FwdParamsE)
        /*1cdc*/ 	.word	0x00000000


	//----- nvinfo : EIATTR_MIN_STACK_SIZE
	.align		4
.L_1240:
        /*1ce0*/ 	.byte	0x04, 0x12
        /*1ce2*/ 	.short	(.L_1242 - .L_1241)
	.align		4
.L_1241:
        /*1ce4*/ 	.word	index@(_ZN10layer_norm13ln_fwd_kernelINS_13Kernel_traitsI6__halfffffjLj256ELj1ELj4ELj1ELj16ENS_18Kernel_traits_baseILj256ES2_ffffjLj128EEEEELb1ELb0ELb0ELb0EEEvNS_9FwdParamsE)
        /*1ce8*/ 	.word	0x00000000


	//----- nvinfo : EIATTR_MIN_STACK_SIZE
	.align		4
.L_1242:
        /*1cec*/ 	.byte	0x04, 0x12
        /*1cee*/ 	.short	(.L_1244 - .L_1243)
	.align		4
.L_1243:
        /*1cf0*/ 	.word	index@(_ZN10layer_norm13ln_fwd_kernelINS_13Kernel_traitsI6__halfffffjLj256ELj1ELj4ELj1ELj16ENS_18Kernel_traits_baseILj256ES2_ffffjLj128EEEEELb1ELb0ELb0ELb1EEEvNS_9FwdParamsE)
        /*1cf4*/ 	.word	0x00000000


	//----- nvinfo : EIATTR_MIN_STACK_SIZE
	.align		4
.L_1244:
        /*1cf8*/ 	.byte	0x04, 0x12
        /*1cfa*/ 	.short	(.L_1246 - .L_1245)
	.align		4
.L_1245:
        /*1cfc*/ 	.word	index@(_ZN10layer_norm13ln_fwd_kernelINS_13Kernel_traitsI6__halfffffjLj256ELj1ELj4ELj1ELj16ENS_18Kernel_traits_baseILj256ES2_ffffjLj128EEEEELb1ELb0ELb1ELb0EEEvNS_9FwdParamsE)
        /*1d00*/ 	.word	0x00000000


	//----- nvinfo : EIATTR_MIN_STACK_SIZE
	.align		4
.L_1246:
        /*1d04*/ 	.byte	0x04, 0x12
        /*1d06*/ 	.short	(.L_1248 - .L_1247)
	.align		4
.L_1247:
        /*1d08*/ 	.word	index@(_ZN10layer_norm13ln_fwd_kernelINS_13Kernel_traitsI6__halfffffjLj256ELj1ELj4ELj1ELj16ENS_18Kernel_traits_baseILj256ES2_ffffjLj128EEEEELb1ELb0ELb1ELb1EEEvNS_9FwdParamsE)
        /*1d0c*/ 	.word	0x00000000


	//----- nvinfo : EIATTR_MIN_STACK_SIZE
	.align		4
.L_1248:
        /*1d10*/ 	.byte	0x04, 0x12
        /*1d12*/ 	.short	(.L_1250 - .L_1249)
	.align		4
.L_1249:
        /*1d14*/ 	.word	index@(_ZN10layer_norm13ln_fwd_kernelINS_13Kernel_traitsI6__halfffffjLj256ELj1ELj4ELj1ELj16ENS_18Kernel_traits_baseILj256ES2_ffffjLj128EEEEELb1ELb1ELb0ELb0EEEvNS_9FwdParamsE)
        /*1d18*/ 	.word	0x00000000


	//----- nvinfo : EIATTR_MIN_STACK_SIZE
	.align		4
.L_1250:
        /*1d1c*/ 	.byte	0x04, 0x12
        /*1d1e*/ 	.short	(.L_1252 - .L_1251)
	.align		4
.L_1251:
        /*1d20*/ 	.word	index@(_ZN10layer_norm13ln_fwd_kernelINS_13Kernel_traitsI6__halfffffjLj256ELj1ELj4ELj1ELj16ENS_18Kernel_traits_baseILj256ES2_ffffjLj128EEEEELb1ELb1ELb0ELb1EEEvNS_9FwdParamsE)
        /*1d24*/ 	.word	0x00000000


	//----- nvinfo : EIATTR_MIN_STACK_SIZE
	.align		4
.L_1252:
        /*1d28*/ 	.byte	0x04, 0x12
        /*1d2a*/ 	.short	(.L_1254 - .L_1253)
	.align		4
.L_1253:
        /*1d2c*/ 	.word	index@(_ZN10layer_norm13ln_fwd_kernelINS_13Kernel_traitsI6__halfffffjLj256ELj1ELj4ELj1ELj16ENS_18Kernel_traits_baseILj256ES2_ffffjLj128EEEEELb1ELb1ELb1ELb0EEEvNS_9FwdParamsE)
        /*1d30*/ 	.word	0x00000000


	//----- nvinfo : EIATTR_MIN_STACK_SIZE
	.align		4
.L_1254:
        /*1d34*/ 	.byte	0x04, 0x12
        /*1d36*/ 	.short	(.L_1256 - .L_1255)
	.align		4
.L_1255:
        /*1d38*/ 	.word	index@(_ZN10layer_norm13ln_fwd_kernelINS_13Kernel_traitsI6__halfffffjLj256ELj1ELj4ELj1ELj16ENS_18Kernel_traits_baseILj256ES2_ffffjLj128EEEEELb1ELb1ELb1ELb1EEEvNS_9FwdParamsE)
        /*1d3c*/ 	.word	0x00000000


	//----- nvinfo : EIATTR_MIN_STACK_SIZE
	.align		4
.L_1256:
        /*1d40*/ 	.byte	0x04, 0x12
        /*1d42*/ 	.short	(.L_1258 - .L_1257)
	.align		4
.L_1257:
        /*1d44*/ 	.word	index@(_ZN10layer_norm13ln_fwd_kernelINS_13Kernel_traitsIfffffjLj256ELj1ELj4ELj1ELj16ENS_18Kernel_traits_baseILj256EfffffjLj128EEEEELb0ELb0ELb0ELb0EEEvNS_9FwdParamsE)
        /*1d48*/ 	.word	0x00000000


	//----- nvinfo : EIATTR_MIN_STACK_SIZE
	.align		4
.L_1258:
        /*1d4c*/ 	.byte	0x04, 0x12
        /*1d4e*/ 	.short	(.L_1260 - .L_1259)
	.align		4
.L_1259:
        /*1d50*/ 	.word	index@(_ZN10layer_norm13ln_fwd_kernelINS_13Kernel_traitsIfffffjLj256ELj1ELj4ELj1ELj16ENS_18Kernel_traits_baseILj256EfffffjLj128EEEEELb0ELb0ELb0ELb1EEEvNS_9FwdParamsE)
        /*1d54*/ 	.word	0x00000000


	//----- nvinfo : EIATTR_MIN_STACK_SIZE
	.align		4
.L_1260:
        /*1d58*/ 	.byte	0x04, 0x12
        /*1d5a*/ 	.short	(.L_1262 - .L_1261)
	.align		4
.L_1261:
        /*1d5c*/ 	.word	index@(_ZN10layer_norm13ln_fwd_kernelINS_13Kernel_traitsIfffffjLj256ELj1ELj4ELj1ELj16ENS_18Kernel_traits_baseILj256EfffffjLj128EEEEELb0ELb0ELb1ELb0EEEvNS_9FwdParamsE)
        /*1d60*/ 	.word	0x00000000


	//----- nvinfo : EIATTR_MIN_STACK_SIZE
	.align		4
.L_1262:
        /*1d64*/ 	.byte	0x04, 0x12
        /*1d66*/ 	.short	(.L_1264 - .L_1263)
	.align		4
.L_1263:
        /*1d68*/ 	.word	index@(_ZN10layer_norm13ln_fwd_kernelINS_13Kernel_traitsIfffffjLj256ELj1ELj4ELj1ELj16ENS_18Kernel_traits_baseILj256EfffffjLj128EEEEELb0ELb0ELb1ELb1EEEvNS_9FwdParamsE)
        /*1d6c*/ 	.word	0x00000000


	//----- nvinfo : EIATTR_MIN_STACK_SIZE
	.align		4
.L_1264:
        /*1d70*/ 	.byte	0x04, 0x12
        /*1d72*/ 	.short	(.L_1266 - .L_1265)
	.align		4
.L_1265:
        /*1d74*/ 	.word	index@(_ZN10layer_norm13ln_fwd_kernelINS_13Kernel_traitsIfffffjLj256ELj1ELj4ELj1ELj16ENS_18Kernel_traits_baseILj256EfffffjLj128EEEEELb0ELb1ELb0ELb0EEEvNS_9FwdParamsE)
        /*1d78*/ 	.word	0x00000000


	//----- nvinfo : EIATTR_MIN_STACK_SIZE
	.align		4
.L_1266:
        /*1d7c*/ 	.byte	0x04, 0x12
        /*1d7e*/ 	.short	(.L_1268 - .L_1267)
	.align		4
.L_1267:
        /*1d80*/ 	.word	index@(_ZN10layer_norm13ln_fwd_kernelINS_13Kernel_traitsIfffffjLj256ELj1ELj4ELj1ELj16ENS_18Kernel_traits_baseILj256EfffffjLj128EEEEELb0ELb1ELb0ELb1EEEvNS_9FwdParamsE)
        /*1d84*/ 	.word	0x00000000


	//----- nvinfo : EIATTR_MIN_STACK_SIZE
	.align		4
.L_1268:
        /*1d88*/ 	.byte	0x04, 0x12
        /*1d8a*/ 	.short	(.L_1270 - .L_1269)
	.align		4
.L_1269:
        /*1d8c*/ 	.word	index@(_ZN10layer_norm13ln_fwd_kernelINS_13Kernel_traitsIfffffjLj256ELj1ELj4ELj1ELj16ENS_18Kernel_traits_baseILj256EfffffjLj128EEEEELb0ELb1ELb1ELb0EEEvNS_9FwdParamsE)
        /*1d90*/ 	.word	0x00000000


	//----- nvinfo : EIATTR_MIN_STACK_SIZE
	.align		4
.L_1270:
        /*1d94*/ 	.byte	0x04, 0x12
        /*1d96*/ 	.short	(.L_1272 - .L_1271)
	.align		4
.L_1271:
        /*1d98*/ 	.word	index@(_ZN10layer_norm13ln_fwd_kernelINS_13Kernel_traitsIfffffjLj256ELj1ELj4ELj1ELj16ENS_18Kernel_traits_baseILj256EfffffjLj128EEEEELb0ELb1ELb1ELb1EEEvNS_9FwdParamsE)
        /*1d9c*/ 	.word	0x00000000


	//----- nvinfo : EIATTR_MIN_STACK_SIZE
	.align		4
.L_1272:
        /*1da0*/ 	.byte	0x04, 0x12
        /*1da2*/ 	.short	(.L_1274 - .L_1273)
	.align		4
.L_1273:
        /*1da4*/ 	.word	index@(_ZN10layer_norm13ln_fwd_kernelINS_13Kernel_traitsIfffffjLj256ELj1ELj4ELj1ELj16ENS_18Kernel_traits_baseILj256EfffffjLj128EEEEELb1ELb0ELb0ELb0EEEvNS_9FwdParamsE)
        /*1da8*/ 	.word	0x00000000


	//----- nvinfo : EIATTR_MIN_STACK_SIZE
	.align		4
.L_1274:
        /*1dac*/ 	.byte	0x04, 0x12
        /*1dae*/ 	.short	(.L_1276 - .L_1275)
	.align		4
.L_1275:
        /*1db0*/ 	.word	index@(_ZN10layer_norm13ln_fwd_kernelINS_13Kernel_traitsIfffffjLj256ELj1ELj4ELj1ELj16ENS_18Kernel_traits_baseILj256EfffffjLj128EEEEELb1ELb0ELb0ELb1EEEvNS_9FwdParamsE)
        /*1db4*/ 	.word	0x00000000


	//----- nvinfo : EIATTR_MIN_STACK_SIZE
	.align		4
.L_1276:
        /*1db8*/ 	.byte	0x04, 0x12
        /*1dba*/ 	.short	(.L_1278 - .L_1277)
	.align		4
.L_1277:
        /*1dbc*/ 	.word	index@(_ZN10layer_norm13ln_fwd_kernelINS_13Kernel_traitsIfffffjLj256ELj1ELj4ELj1ELj16ENS_18Kernel_traits_baseILj256EfffffjLj128EEEEELb1ELb0ELb1ELb0EEEvNS_9FwdParamsE)
        /*1dc0*/ 	.word	0x00000000


	//----- nvinfo : EIATTR_MIN_STACK_SIZE
	.align		4
.L_1278:
        /*1dc4*/ 	.byte	0x04, 0x12
        /*1dc6*/ 	.short	(.L_1280 - .L_1279)
	.align		4
.L_1279:
        /*1dc8*/ 	.word	index@(_ZN10layer_norm13ln_fwd_kernelINS_13Kernel_traitsIfffffjLj256ELj1ELj4ELj1ELj16ENS_18Kernel_traits_baseILj256EfffffjLj128EEEEELb1ELb0ELb1ELb1EEEvNS_9FwdParamsE)
        /*1dcc*/ 	.word	0x00000000


	//----- nvinfo : EIATTR_MIN_STACK_SIZE
	.align		4
.L_1280:
        /*1dd0*/ 	.byte	0x04, 0x12
        /*1dd2*/ 	.short	(.L_1282 - .L_1281)
	.align		4
.L_1281:
        /*1dd4*/ 	.word	index@(_ZN10layer_norm13ln_fwd_kernelINS_13Kernel_traitsIfffffjLj256ELj1ELj4ELj1ELj16ENS_18Kernel_traits_baseILj256EfffffjLj128EEEEELb1ELb1ELb0ELb0EEEvNS_9FwdParamsE)
        /*1dd8*/ 	.word	0x00000000


	//----- nvinfo : EIATTR_MIN_STACK_SIZE
	.align		4
.L_1282:
        /*1ddc*/ 	.byte	0x04, 0x12
        /*1dde*/ 	.short	(.L_1284 - .L_1283)
	.align		4
.L_1283:
        /*1de0*/ 	.word	index@(_ZN10layer_norm13ln_fwd_kernelINS_13Kernel_traitsIfffffjLj256ELj1ELj4ELj1ELj16ENS_18Kernel_traits_baseILj256EfffffjLj128EEEEELb1ELb1ELb0ELb1EEEvNS_9FwdParamsE)
        /*1de4*/ 	.word	0x00000000


	//----- nvinfo : EIATTR_MIN_STACK_SIZE
	.align		4
.L_1284:
        /*1de8*/ 	.byte	0x04, 0x12
        /*1dea*/ 	.short	(.L_1286 - .L_1285)
	.align		4
.L_1285:
        /*1dec*/ 	.word	index@(_ZN10layer_norm13ln_fwd_kernelINS_13Kernel_traitsIfffffjLj256ELj1ELj4ELj1ELj16ENS_18Kernel_traits_baseILj256EfffffjLj128EEEEELb1ELb1ELb1ELb0EEEvNS_9FwdParamsE)
        /*1df0*/ 	.word	0x00000000


	//----- nvinfo : EIATTR_MIN_STACK_SIZE
	.align		4
.L_1286:
        /*1df4*/ 	.byte	0x04, 0x12
        /*1df6*/ 	.short	(.L_1288 - .L_1287)
	.align		4
.L_1287:
        /*1df8*/ 	.word	index@(_ZN10layer_norm13ln_fwd_kernelINS_13Kernel_traitsIfffffjLj256ELj1ELj4ELj1ELj16ENS_18Kernel_traits_baseILj256EfffffjLj128EEEEELb1ELb1ELb1ELb1EEEvNS_9FwdParamsE)
        /*1dfc*/ 	.word	0x00000000
.L_1288:


//--------------------- .nv.info._ZN10layer_norm13ln_fwd_kernelINS_13Kernel_traitsI13__nv_bfloat16S2_S2_S2_fjLj256ELj1ELj4ELj1ELj16ENS_18Kernel_traits_baseILj256ES2_S2_S2_S2_fjLj128EEEEELb0ELb0ELb0ELb0EEEvNS_9FwdParamsE --------------------------
	.section	.nv.info._ZN10layer_norm13ln_fwd_kernelINS_13Kernel_traitsI13__nv_bfloat16S2_S2_S2_fjLj256ELj1ELj4ELj1ELj16ENS_18Kernel_traits_baseILj256ES2_S2_S2_S2_fjLj128EEEEELb0ELb0ELb0ELb0EEEvNS_9FwdParamsE,"",@"SHT_CUDA_INFO"
	.sectionflags	@""
	.align	4


	//----- nvinfo : EIATTR_CUDA_API_VERSION
	.align		4
        /*0000*/ 	.byte	0x04, 0x37
        /*0002*/ 	.short	(.L_1290 - .L_1289)
.L_1289:
        /*0004*/ 	.word	0x00000082


	//----- nvinfo : EIATTR_SW2861232_WAR
	.align		4
.L_1290:
        /*0008*/ 	.byte	0x01, 0x35
	.zero		2


	//----- nvinfo : EIATTR_PARAM_CBANK
	.align		4
        /*000c*/ 	.byte	0x04, 0x0a
        /*000e*/ 	.short	(.L_1292 - .L_1291)
	.align		4
.L_1291:
        /*0010*/ 	.word	index@(.nv.constant0._ZN10layer_norm13ln_fwd_kernelINS_13Kernel_traitsI13__nv_bfloat16S2_S2_S2_fjLj256ELj1ELj4ELj1ELj16ENS_18Kernel_traits_baseILj256ES2_S2_S2_S2_fjLj128EEEEELb0ELb0ELb0ELb0EEEvNS_9FwdParamsE)
        /*0014*/ 	.short	0x0160
        /*0016*/ 	.short	0x00e8


	//----- nvinfo : EIATTR_CBANK_PARAM_SIZE
	.align		4
.L_1292:
        /*0018*/ 	.byte	0x03, 0x19
        /*001a*/ 	.short	0x00e8


	//----- nvinfo : EIATTR_KPARAM_INFO
	.align		4
        /*001c*/ 	.byte	0x04, 0x17
        /*001e*/ 	.short	(.L_1294 - .L_1293)
.L_1293:
        /*0020*/ 	.word	0x00000000
        /*0024*/ 	.short	0x0000
        /*0026*/ 	.short	0x0000
        /*0028*/ 	.byte	0x00, 0xf0, 0xa1, 0x03


	//----- nvinfo : EIATTR_MAXREG_COUNT
	.align		4
.L_1294:
        /*002c*/ 	.byte	0x03, 0x1b
        /*002e*/ 	.short	0x00ff


	//----- nvinfo : EIATTR_MERCURY_ISA_VERSION
	.align		4
        /*0030*/ 	.byte	0x03, 0x5f
        /*0032*/ 	.short	0x0000


	//----- nvinfo : EIATTR_COOP_GROUP_MASK_REGIDS
	.align		4
        /*0034*/ 	.byte	0x04, 0x29
        /*0036*/ 	.short	(.L_1296 - .L_1295)


	//   ....[0]....
.L_1295:
        /*0038*/ 	.word	0xffffffff


	//   ....[1]....
        /*003c*/ 	.word	0xffffffff


	//   ....[2]....
        /*0040*/ 	.word	0xffffffff


	//   ....[3]....
        /*0044*/ 	.word	0xffffffff


	//   ....[4]....
        /*0048*/ 	.word	0xffffffff


	//   ....[5]....
        /*004c*/ 	.word	0xffffffff


	//   ....[6]....
        /*0050*/ 	.word	0xffffffff


	//   ....[7]....
        /*0054*/ 	.word	0xffffffff


	//   ....[8]....
        /*0058*/ 	.word	0xffffffff


	//   ....[9]....
        /*005c*/ 	.word	0xffffffff


	//   ....[10]....
        /*0060*/ 	.word	0xffffffff


	//   ....[11]....
        /*0064*/ 	.word	0xffffffff


	//   ....[12]....
        /*0068*/ 	.word	0xffffffff


	//   ....[13]....
        /*006c*/ 	.word	0xffffffff


	//   ....[14]....
        /*0070*/ 	.word	0xffffffff


	//   ....[15]....
        /*0074*/ 	.word	0xffffffff


	//   ....[16]....
        /*0078*/ 	.word	0xffffffff


	//   ....[17]....
        /*007c*/ 	.word	0xffffffff


	//   ....[18]....
        /*0080*/ 	.word	0xffffffff


	//   ....[19]....
        /*0084*/ 	.word	0xffffffff


	//----- nvinfo : EIATTR_COOP_GROUP_INSTR_OFFSETS
	.align		4
.L_1296:
        /*0088*/ 	.byte	0x04, 0x28
        /*008a*/ 	.short	(.L_1298 - .L_1297)


	//   ....[0]....
.L_1297:
        /*008c*/ 	.word	0x00000bf0


	//   ....[1]....
        /*0090*/ 	.word	0x00000c20


	//   ....[2]....
        /*0094*/ 	.word	0x00000c40


	//   ....[3]....
        /*0098*/ 	.word	0x00000c60


	//   ....[4]....
        /*009c*/ 	.word	0x00000c80


	//   ....[5]....
        /*00a0*/ 	.word	0x00000dc0


	//   ....[6]....
        /*00a4*/ 	.word	0x00000de0


	//   ....[7]....
        /*00a8*/ 	.word	0x00000e00


	//   ....[8]....
        /*00ac*/ 	.word	0x00000e20


	//   ....[9]....
        /*00b0*/ 	.word	0x00000e40


	//   ....[10]....
        /*00b4*/ 	.word	0x00001200


	//   ....[11]....
        /*00b8*/ 	.word	0x00001260


	//   ....[12]....
        /*00bc*/ 	.word	0x000012c0


	//   ....[13]....
        /*00c0*/ 	.word	0x00001320


	//   ....[14]....
        /*00c4*/ 	.word	0x00001380


	//   ....[15]....
        /*00c8*/ 	.word	0x00001500


	//   ....[16]....
        /*00cc*/ 	.word	0x00001560


	//   ....[17]....
        /*00d0*/ 	.word	0x000015c0


	//   ....[18]....
        /*00d4*/ 	.word	0x00001620


	//   ....[19]....
        /*00d8*/ 	.word	0x00001680


	//----- nvinfo : EIATTR_EXIT_INSTR_OFFSETS
	.align		4
.L_1298:
        /*00dc*/ 	.byte	0x04, 0x1c
        /*00de*/ 	.short	(.L_1300 - .L_1299)


	//   ....[0]....
.L_1299:
        /*00e0*/ 	.word	0x000001b0


	//   ....[1]....
        /*00e4*/ 	.word	0x000011b0


	//----- nvinfo : EIATTR_MAX_THREADS
	.align		4
.L_1300:
        /*00e8*/ 	.byte	0x04, 0x05
        /*00ea*/ 	.short	(.L_1302 - .L_1301)
.L_1301:
        /*00ec*/ 	.word	0x00000080
        /*00f0*/ 	.word	0x00000001
        /*00f4*/ 	.word	0x00000001


	//----- nvinfo : EIATTR_CRS_STACK_SIZE
	.align		4
.L_1302:
        /*00f8*/ 	.byte	0x04, 0x1e
        /*00fa*/ 	.short	(.L_1304 - .L_1303)
.L_1303:
        /*00fc*/ 	.word	0x00000000
.L_1304:


//--------------------- .nv.info._ZN10layer_norm13ln_fwd_kernelINS_13Kernel_traitsI13__nv_bfloat16S2_S2_S2_fjLj256ELj1ELj4ELj1ELj16ENS_18Kernel_traits_baseILj256ES2_S2_S2_S2_fjLj128EEEEELb0ELb0ELb0ELb1EEEvNS_9FwdParamsE --------------------------
	.section	.nv.info._ZN10layer_norm13ln_fwd_kernelINS_13Kernel_traitsI13__nv_bfloat16S2_S2_S2_fjLj256ELj1ELj4ELj1ELj16ENS_18Kernel_traits_baseILj256ES2_S2_S2_S2_fjLj128EEEEELb0ELb0ELb0ELb1EEEvNS_9FwdParamsE,"",@"SHT_CUDA_INFO"
	.sectionflags	@""
	.align	4


	//----- nvinfo : EIATTR_CUDA_API_VERSION
	.align		4
        /*0000*/ 	.byte	0x04, 0x37
        /*0002*/ 	.short	(.L_1306 - .L_1305)
.L_1305:
        /*0004*/ 	.word	0x00000082


	//----- nvinfo : EIATTR_SW2861232_WAR
	.align		4
.L_1306:
        /*0008*/ 	.byte	0x01, 0x35
	.zero		2


	//----- nvinfo : EIATTR_PARAM_CBANK
	.align		4
        /*000c*/ 	.byte	0x04, 0x0a
        /*000e*/ 	.short	(.L_1308 - .L_1307)
	.align		4
.L_1307:
        /*0010*/ 	.word	index@(.nv.constant0._ZN10layer_norm13ln_fwd_kernelINS_13Kernel_traitsI13__nv_bfloat16S2_S2_S2_fjLj256ELj1ELj4ELj1ELj16ENS_18Kernel_traits_baseILj256ES2_S2_S2_S2_fjLj128EEEEELb0ELb0ELb0ELb1EEEvNS_9FwdParamsE)
        /*0014*/ 	.short	0x0160
        /*0016*/ 	.short	0x00e8


	//----- nvinfo : EIATTR_CBANK_PARAM_SIZE
	.align		4
.L_1308:
        /*0018*/ 	.byte	0x03, 0x19
        /*001a*/ 	.short	0x00e8


	//----- nvinfo : EIATTR_KPARAM_INFO
	.align		4
        /*001c*/ 	.byte	0x04, 0x17
        /*001e*/ 	.short	(.L_1310 - .L_1309)
.L_1309:
        /*0020*/ 	.word	0x00000000
        /*0024*/ 	.short	0x0000
        /*0026*/ 	.short	0x0000
        /*0028*/ 	.byte	0x00, 0xf0, 0xa1, 0x03


	//----- nvinfo : EIATTR_MAXREG_COUNT
	.align		4
.L_1310:
        /*002c*/ 	.byte	0x03, 0x1b
        /*002e*/ 	.short	0x00ff


	//----- nvinfo : EIATTR_MERCURY_ISA_VERSION
	.align		4
        /*0030*/ 	.byte	0x03, 0x5f
        /*0032*/ 	.short	0x0000


	//----- nvinfo : EIATTR_COOP_GROUP_MASK_REGIDS
	.align		4
        /*0034*/ 	.byte	0x04, 0x29
        /*0036*/ 	.short	(.L_1312 - .L_1311)


	//   ....[0]....
.L_1311:
        /*0038*/ 	.word	0xffffffff


	//   ....[1]....
        /*003c*/ 	.word	0xffffffff


	//   ....[2]....
        /*0040*/ 	.word	0xffffffff


	//   ....[3]....
        /*0044*/ 	.word	0xffffffff


	//   ....[4]....
        /*0048*/ 	.word	0xffffffff


	//   ....[5]....
        /*004c*/ 	.word	0xffffffff


	//   ....[6]....
        /*0050*/ 	.word	0xffffffff


	//   ....[7]....
        /*0054*/ 	.word	0xffffffff


	//   ....[8]....
        /*0058*/ 	.word	0xffffffff


	//   ....[9]....
        /*005c*/ 	.word	0xffffffff


	//   ....[10]....
        /*0060*/ 	.word	0xffffffff


	//   ....[11]....
        /*0064*/ 	.word	0xffffffff


	//   ....[12]....
        /*0068*/ 	.word	0xffffffff


	//   ....[13]....
        /*006c*/ 	.word	0xffffffff


	//   ....[14]....
        /*0070*/ 	.word	0xffffffff


	//   ....[15]....
        /*0074*/ 	.word	0xffffffff


	//   ....[16]....
        /*0078*/ 	.word	0xffffffff


	//   ....[17]....
        /*007c*/ 	.word	0xffffffff


	//   ....[18]....
        /*0080*/ 	.word	0xffffffff


	//   ....[19]....
        /*0084*/ 	.word	0xffffffff


	//----- nvinfo : EIATTR_COOP_GROUP_INSTR_OFFSETS
	.align		4
.L_1312:
        /*0088*/ 	.byte	0x04, 0x28
        /*008a*/ 	.short	(.L_1314 - .L_1313)


	//   ....[0]....
.L_1313:
        /*008c*/ 	.word	0x00000940


	//   ....[1]....
        /*0090*/ 	.word	0x00000970


	//   ....[2]....
        /*0094*/ 	.word	0x00000990


	//   ....[3]....
        /*0098*/ 	.word	0x000009b0


	//   ....[4]....
        /*009c*/ 	.word	0x000009d0


	//   ....[5]....
        /*00a0*/ 	.word	0x00000b00


	//   ....[6]....
        /*00a4*/ 	.word	0x00000b20


	//   ....[7]....
        /*00a8*/ 	.word	0x00000b40


	//   ....[8]....
        /*00ac*/ 	.word	0x00000b60


	//   ....[9]....
        /*00b0*/ 	.word	0x00000b80


	//   ....[10]....
        /*00b4*/ 	.word	0x00000ef0


	//   ....[11]....
        /*00b8*/ 	.word	0x00000f50


	//   ....[12]....
        /*00bc*/ 	.word	0x00000fb0


	//   ....[13]....
        /*00c0*/ 	.word	0x00001010


	//   ....[14]....
        /*00c4*/ 	.word	0x00001070


	//   ....[15]....
        /*00c8*/ 	.word	0x000011e0


	//   ....[16]....
        /*00cc*/ 	.word	0x00001240


	//   ....[17]....
        /*00d0*/ 	.word	0x000012a0


	//   ....[18]....
        /*00d4*/ 	.word	0x00001300


	//   ....[19]....
        /*00d8*/ 	.word	0x00001360


	//----- nvinfo : EIATTR_EXIT_INSTR_OFFSETS
	.align		4
.L_1314:
        /*00dc*/ 	.byte	0x04, 0x1c
        /*00de*/ 	.short	(.L_1316 - .L_1315)


	//   ....[0]....
.L_1315:
        /*00e0*/ 	.word	0x00000110


	//   ....[1]....
        /*00e4*/ 	.word	0x00000ea0


	//----- nvinfo : EIATTR_MAX_THREADS
	.align		4
.L_1316:
        /*00e8*/ 	.byte	0x04, 0x05
        /*00ea*/ 	.short	(.L_1318 - .L_1317)
.L_1317:
        /*00ec*/ 	.word	0x00000080
        /*00f0*/ 	.word	0x00000001
        /*00f4*/ 	.word	0x00000001


	//----- nvinfo : EIATTR_CRS_STACK_SIZE
	.align		4
.L_1318:
        /*00f8*/ 	.byte	0x04, 0x1e
        /*00fa*/ 	.short	(.L_1320 - .L_1319)
.L_1319:
        /*00fc*/ 	.word	0x00000000
.L_1320:


//--------------------- .nv.info._ZN10layer_norm13ln_fwd_kernelINS_13Kernel_traitsI13__nv_bfloat16S2_S2_S2_fjLj256ELj1ELj4ELj1ELj16ENS_18Kernel_traits_baseILj256ES2_S2_S2_S2_fjLj128EEEEELb0ELb0ELb1ELb0EEEvNS_9FwdParamsE --------------------------
	.section	.nv.info._ZN10layer_norm13ln_fwd_kernelINS_13Kernel_traitsI13__nv_bfloat16S2_S2_S2_fjLj256ELj1ELj4ELj1ELj16ENS_18Kernel_traits_baseILj256ES2_S2_S2_S2_fjLj128EEEEELb0ELb0ELb1ELb0EEEvNS_9FwdParamsE,"",@"SHT_CUDA_INFO"
	.sectionflags	@""
	.align	4


	//----- nvinfo : EIATTR_CUDA_API_VERSION
	.align		4
        /*0000*/ 	.byte	0x04, 0x37
        /*0002*/ 	.short	(.L_1322 - .L_1321)
.L_1321:
        /*0004*/ 	.word	0x00000082


	//----- nvinfo : EIATTR_SW2861232_WAR
	.align		4
.L_1322:
        /*0008*/ 	.byte	0x01, 0x35
	.zero		2


	//----- nvinfo : EIATTR_PARAM_CBANK
	.align		4
        /*000c*/ 	.byte	0x04, 0x0a
        /*000e*/ 	.short	(.L_1324 - .L_1323)
	.align		4
.L_1323:
        /*0010*/ 	.word	index@(.nv.constant0._ZN10layer_norm13ln_fwd_kernelINS_13Kernel_traitsI13__nv_bfloat16S2_S2_S2_fjLj256ELj1ELj4ELj1ELj16ENS_18Kernel_traits_baseILj256ES2_S2_S2_S2_fjLj128EEEEELb0ELb0ELb1ELb0EEEvNS_9FwdParamsE)
        /*0014*/ 	.short	0x0160
        /*0016*/ 	.short	0x00e8


	//----- nvinfo : EIATTR_CBANK_PARAM_SIZE
	.align		4
.L_1324:
        /*0018*/ 	.byte	0x03, 0x19
        /*001a*/ 	.short	0x00e8


	//----- nvinfo : EIATTR_KPARAM_INFO
	.align		4
        /*001c*/ 	.byte	0x04, 0x17
        /*001e*/ 	.short	(.L_1326 - .L_1325)
.L_1325:
        /*0020*/ 	.word	0x00000000
        /*0024*/ 	.short	0x0000
        /*0026*/ 	.short	0x0000
        /*0028*/ 	.byte	0x00, 0xf0, 0xa1, 0x03


	//----- nvinfo : EIATTR_MAXREG_COUNT
	.align		4
.L_1326:
        /*002c*/ 	.byte	0x03, 0x1b
        /*002e*/ 	.short	0x00ff


	//----- nvinfo : EIATTR_MERCURY_ISA_VERSION
	.align		4
        /*0030*/ 	.byte	0x03, 0x5f
        /*0032*/ 	.short	0x0000


	//----- nvinfo : EIATTR_COOP_GROUP_MASK_REGIDS
	.align		4
        /*0034*/ 	.byte	0x04, 0x29
        /*0036*/ 	.short	(.L_1328 - .L_1327)


	//   ....[0]....
.L_1327:
        /*0038*/ 	.word	0xffffffff


	//   ....[1]....
        /*003c*/ 	.word	0xffffffff


	//   ....[2]....
        /*0040*/ 	.word	0xffffffff


	//   ....[3]....
        /*0044*/ 	.word	0xffffffff


	//   ....[4]....
        /*0048*/ 	.word	0xffffffff


	//   ....[5]....
        /*004c*/ 	.word	0xffffffff


	//   ....[6]....
        /*0050*/ 	.word	0xffffffff


	//   ....[7]....
        /*0054*/ 	.word	0xffffffff


	//   ....[8]....
        /*0058*/ 	.word	0xffffffff


	//   ....[9]....
        /*005c*/ 	.word	0xffffffff


	//   ....[10]....
        /*0060*/ 	.word	0xffffffff


	//   ....[11]....
        /*0064*/ 	.word	0xffffffff


	//   ....[12]....
        /*0068*/ 	.word	0xffffffff


	//   ....[13]....
        /*006c*/ 	.word	0xffffffff


	//   ....[14]....
        /*0070*/ 	.word	0xffffffff


	//   ....[15]....
        /*0074*/ 	.word	0xffffffff


	//   ....[16]....
        /*0078*/ 	.word	0xffffffff


	//   ....[17]....
        /*007c*/ 	.word	0xffffffff


	//   ....[18]....
        /*0080*/ 	.word	0xffffffff


	//   ....[19]....
        /*0084*/ 	.word	0xffffffff


	//----- nvinfo : EIATTR_COOP_GROUP_INSTR_OFFSETS
	.align		4
.L_1328:
        /*0088*/ 	.byte	0x04, 0x28
        /*008a*/ 	.short	(.L_1330 - .L_1329)


	//   ....[0]....
.L_1329:
        /*008c*/ 	.word	0x00000b40


	//   ....[1]....
        /*0090*/ 	.word	0x00000b70


	//   ....[2]....
        /*0094*/ 	.word	0x00000b90


	//   ....[3]....
        /*0098*/ 	.word	0x00000bb0


	//   ....[4]....
        /*009c*/ 	.word	0x00000bd0


	//   ....[5]....
        /*00a0*/ 	.word	0x00000d10


	//   ....[6]....
        /*00a4*/ 	.word	0x00000d30


	//   ....[7]....
        /*00a8*/ 	.word	0x00000d50


	//   ....[8]....
        /*00ac*/ 	.word	0x00000d70


	//   ....[9]....
        /*00b0*/ 	.word	0x00000d90


	//   ....[10]....
        /*00b4*/ 	.word	0x000011d0


	//   ....[11]....
        /*00b8*/ 	.word	0x00001230


	//   ....[12]....
        /*00bc*/ 	.word	0x00001290


	//   ....[13]....
        /*00c0*/ 	.word	0x000012f0


	//   ....[14]....
        /*00c4*/ 	.word	0x00001350


	//   ....[15]....
        /*00c8*/ 	.word	0x000014d0


	//   ....[16]....
        /*00cc*/ 	.word	0x00001530


	//   ....[17]....
        /*00d0*/ 	.word	0x00001590


	//   ....[18]....
        /*00d4*/ 	.word	0x000015f0


	//   ....[19]....
        /*00d8*/ 	.word	0x00001650


	//----- nvinfo : EIATTR_EXIT_INSTR_OFFSETS
	.align		4
.L_1330:
        /*00dc*/ 	.byte	0x04, 0x1c
        /*00de*/ 	.short	(.L_1332 - .L_1331)


	//   ....[0]....
.L_1331:
        /*00e0*/ 	.word	0x000001b0


	//   ....[1]....
        /*00e4*/ 	.word	0x00001170


	//----- nvinfo : EIATTR_MAX_THREADS
	.align		4
.L_1332:
        /*00e8*/ 	.byte	0x04, 0x05
        /*00ea*/ 	.short	(.L_1334 - .L_1333)
.L_1333:
        /*00ec*/ 	.word	0x00000080
        /*00f0*/ 	.word	0x00000001
        /*00f4*/ 	.word	0x00000001


	//----- nvinfo : EIATTR_CRS_STACK_SIZE
	.align		4
.L_1334:
        /*00f8*/ 	.byte	0x04, 0x1e
        /*00fa*/ 	.short	(.L_1336 - .L_1335)
.L_1335:
        /*00fc*/ 	.word	0x00000000
.L_1336:


//--------------------- .nv.info._ZN10layer_norm13ln_fwd_kernelINS_13Kernel_traitsI13__nv_bfloat16S2_S2_S2_fjLj256ELj1ELj4ELj1ELj16ENS_18Kernel_traits_baseILj256ES2_S2_S2_S2_fjLj128EEEEELb0ELb0ELb1ELb1EEEvNS_9FwdParamsE --------------------------
	.section	.nv.info._ZN10layer_norm13ln_fwd_kernelINS_13Kernel_traitsI13__nv_bfloat16S2_S2_S2_fjLj256ELj1ELj4ELj1ELj16ENS_18Kernel_traits_baseILj256ES2_S2_S2_S2_fjLj128EEEEELb0ELb0ELb1ELb1EEEvNS_9FwdParamsE,"",@"SHT_CUDA_INFO"
	.sectionflags	@""
	.align	4


	//----- nvinfo : EIATTR_CUDA_API_VERSION
	.align		4
        /*0000*/ 	.byte	0x04, 0x37
        /*0002*/ 	.short	(.L_1338 - .L_1337)
.L_1337:
        /*0004*/ 	.word	0x00000082


	//----- nvinfo : EIATTR_SW2861232_WAR
	.align		4
.L_1338:
        /*0008*/ 	.byte	0x01, 0x35
	.zero		2


	//----- nvinfo : EIATTR_PARAM_CBANK
	.align		4
        /*000c*/ 	.byte	0x04, 0x0a
        /*000e*/ 	.short	(.L_1340 - .L_1339)
	.align		4
.L_1339:
        /*0010*/ 	.word	index@(.nv.constant0._ZN10layer_norm13ln_fwd_kernelINS_13Kernel_traitsI13__nv_bfloat16S2_S2_S2_fjLj256ELj1ELj4ELj1ELj16ENS_18Kernel_traits_baseILj256ES2_S2_S2_S2_fjLj128EEEEELb0ELb0ELb1ELb1EEEvNS_9FwdParamsE)
        /*0014*/ 	.short	0x0160
        /*0016*/ 	.short	0x00e8


	//----- nvinfo : EIATTR_CBANK_PARAM_SIZE
	.align		4
.L_1340:
        /*0018*/ 	.byte	0x03, 0x19
        /*001a*/ 	.short	0x00e8


	//----- nvinfo : EIATTR_KPARAM_INFO
	.align		4
        /*001c*/ 	.byte	0x04, 0x17
        /*001e*/ 	.short	(.L_1342 - .L_1341)
.L_1341:
        /*0020*/ 	.word	0x00000000
        /*0024*/ 	.short	0x0000
        /*0026*/ 	.short	0x0000
        /*0028*/ 	.byte	0x00, 0xf0, 0xa1, 0x03


	//----- nvinfo : EIATTR_MAXREG_COUNT
	.align		4
.L_1342:
        /*002c*/ 	.byte	0x03, 0x1b
        /*002e*/ 	.short	0x00ff


	//----- nvinfo : EIATTR_MERCURY_ISA_VERSION
	.align		4
        /*0030*/ 	.byte	0x03, 0x5f
        /*0032*/ 	.short	0x0000


	//----- nvinfo : EIATTR_COOP_GROUP_MASK_REGIDS
	.align		4
        /*0034*/ 	.byte	0x04, 0x29
        /*0036*/ 	.short	(.L_1344 - .L_1343)


	//   ....[0]....
.L_1343:
        /*0038*/ 	.word	0xffffffff


	//   ....[1]....
        /*003c*/ 	.word	0xffffffff


	//   ....[2]....
        /*0040*/ 	.word	0xffffffff


	//   ....[3]....
        /*0044*/ 	.word	0xffffffff


	//   ....[4]....
        /*0048*/ 	.word	0xffffffff


	//   ....[5]....
        /*004c*/ 	.word	0xffffffff


	//   ....[6]....
        /*0050*/ 	.word	0xffffffff


	//   ....[7]....
        /*0054*/ 	.word	0xffffffff


	//   ....[8]....
        /*0058*/ 	.word	0xffffffff


	//   ....[9]....
        /*005c*/ 	.word	0xffffffff


	//   ....[10]....
        /*0060*/ 	.word	0xffffffff


	//   ....[11]....
        /*0064*/ 	.word	0xffffffff


	//   ....[12]....
        /*0068*/ 	.word	0xffffffff


	//   ....[13]....
        /*006c*/ 	.word	0xffffffff


	//   ....[14]....
        /*0070*/ 	.word	0xffffffff


	//   ....[15]....
        /*0074*/ 	.word	0xffffffff


	//   ....[16]....
        /*0078*/ 	.word	0xffffffff


	//   ....[17]....
        /*007c*/ 	.word	0xffffffff


	//   ....[18]....
        /*0080*/ 	.word	0xffffffff


	//   ....[19]....
        /*0084*/ 	.word	0xffffffff


	//----- nvinfo : EIATTR_COOP_GROUP_INSTR_OFFSETS
	.align		4
.L_1344:
        /*0088*/ 	.byte	0x04, 0x28
        /*008a*/ 	.short	(.L_1346 - .L_1345)


	//   ....[0]....
.L_1345:
        /*008c*/ 	.word	0x00000a90


	//   ....[1]....
        /*0090*/ 	.word	0x00000ac0


	//   ....[2]....
        /*0094*/ 	.word	0x00000ae0


	//   ....[3]....
        /*0098*/ 	.word	0x00000b00


	//   ....[4]....
        /*009c*/ 	.word	0x00000b20


	//   ....[5]....
        /*00a0*/ 	.word	0x00000c50


	//   ....[6]....
        /*00a4*/ 	.word	0x00000c70


	//   ....[7]....
        /*00a8*/ 	.word	0x00000c90


	//   ....[8]....
        /*00ac*/ 	.word	0x00000cb0


	//   ....[9]....
        /*00b0*/ 	.word	0x00000cd0


	//   ....[10]....
        /*00b4*/ 	.word	0x000010f0


	//   ....[11]....
        /*00b8*/ 	.word	0x00001150


	//   ....[12]....
        /*00bc*/ 	.word	0x000011b0


	//   ....[13]....
        /*00c0*/ 	.word	0x00001210


	//   ....[14]....
        /*00c4*/ 	.word	0x00001270


	//   ....[15]....
        /*00c8*/ 	.word	0x000013e0


	//   ....[16]....
        /*00cc*/ 	.word	0x00001440


	//   ....[17]....
        /*00d0*/ 	.word	0x000014a0


	//   ....[18]....
        /*00d4*/ 	.word	0x00001500


	//   ....[19]....
        /*00d8*/ 	.word	0x00001560


	//----- nvinfo : EIATTR_EXIT_INSTR_OFFSETS
	.align		4
.L_1346:
        /*00dc*/ 	.byte	0x04, 0x1c
        /*00de*/ 	.short	(.L_1348 - .L_1347)


	//   ....[0]....
.L_1347:
        /*00e0*/ 	.word	0x00000110


	//   ....[1]....
        /*00e4*/ 	.word	0x000010a0


	//----- nvinfo : EIATTR_MAX_THREADS
	.align		4
.L_1348:
        /*00e8*/ 	.byte	0x04, 0x05
        /*00ea*/ 	.short	(.L_1350 - .L_1349)
.L_1349:
        /*00ec*/ 	.word	0x00000080
        /*00f0*/ 	.word	0x00000001
        /*00f4*/ 	.word	0x00000001


	//----- nvinfo : EIATTR_CRS_STACK_SIZE
	.align		4
.L_1350:
        /*00f8*/ 	.byte	0x04, 0x1e
        /*00fa*/ 	.short	(.L_1352 - .L_1351)
.L_1351:
        /*00fc*/ 	.word	0x00000000
.L_1352:


//--------------------- .nv.info._ZN10layer_norm13ln_fwd_kernelINS_13Kernel_traitsI13__nv_bfloat16S2_S2_S2_fjLj256ELj1ELj4ELj1ELj16ENS_18Kernel_traits_baseILj256ES2_S2_S2_S2_fjLj128EEEEELb0ELb1ELb0ELb0EEEvNS_9FwdParamsE --------------------------
	.section	.nv.info._ZN10layer_norm13ln_fwd_kernelINS_13Kernel_traitsI13__nv_bfloat16S2_S2_S2_fjLj256ELj1ELj4ELj1ELj16ENS_18Kernel_traits_baseILj256ES2_S2_S2_S2_fjLj128EEEEELb0ELb1ELb0ELb0EEEvNS_9FwdParamsE,"",@"SHT_CUDA_INFO"
	.sectionflags	@""
	.align	4


	//----- nvinfo : EIATTR_CUDA_API_VERSION
	.align		4
        /*0000*/ 	.byte	0x04, 0x37
        /*0002*/ 	.short	(.L_1354 - .L_1353)
.L_1353:
        /*0004*/ 	.word	0x00000082


	//----- nvinfo : EIATTR_SW2861232_WAR
	.align		4
.L_1354:
        /*0008*/ 	.byte	0x01, 0x35
	.zero		2


	//----- nvinfo : EIATTR_PARAM_CBANK
	.align		4
        /*000c*/ 	.byte	0x04, 0x0a
        /*000e*/ 	.short	(.L_1356 - .L_1355)
	.align		4
.L_1355:
        /*0010*/ 	.word	index@(.nv.constant0._ZN10layer_norm13ln_fwd_kernelINS_13Kernel_traitsI13__nv_bfloat16S2_S2_S2_fjLj256ELj1ELj4ELj1ELj16ENS_18Kernel_traits_baseILj256ES2_S2_S2_S2_fjLj128EEEEELb0ELb1ELb0ELb0EEEvNS_9FwdParamsE)
        /*0014*/ 	.short	0x0160
        /*0016*/ 	.short	0x00e8


	//----- nvinfo : EIATTR_CBANK_PARAM_SIZE
	.align		4
.L_1356:
        /*0018*/ 	.byte	0x03, 0x19
        /*001a*/ 	.short	0x00e8


	//----- nvinfo : EIATTR_KPARAM_INFO
	.align		4
        /*001c*/ 	.byte	0x04, 0x17
        /*001e*/ 	.short	(.L_1358 - .L_1357)
.L_1357:
        /*0020*/ 	.word	0x00000000
        /*0024*/ 	.short	0x0000
        /*0026*/ 	.short	0x0000
        /*0028*/ 	.byte	0x00, 0xf0, 0xa1, 0x03


	//----- nvinfo : EIATTR_MAXREG_COUNT
	.align		4
.L_1358:
        /*002c*/ 	.byte	0x03, 0x1b
        /*002e*/ 	.short	0x00ff


	//----- nvinfo : EIATTR_MERCURY_ISA_VERSION
	.align		4
        /*0030*/ 	.byte	0x03, 0x5f
        /*0032*/ 	.short	0x0000


	//----- nvinfo : EIATTR_COOP_GROUP_MASK_REGIDS
	.align		4
        /*0034*/ 	.byte	0x04, 0x29
        /*0036*/ 	.short	(.L_1360 - .L_1359)


	//   ....[0]....
.L_1359:
        /*0038*/ 	.word	0xffffffff


	//   ....[1]....
        /*003c*/ 	.word	0xffffffff


	//   ....[2]....
        /*0040*/ 	.word	0xffffffff


	//   ....[3]....
        /*0044*/ 	.word	0xffffffff


	//   ....[4]....
        /*0048*/ 	.word	0xffffffff


	//   ....[5]....
        /*004c*/ 	.word	0xffffffff


	//   ....[6]....
        /*0050*/ 	.word	0xffffffff


	//   ....[7]....
        /*0054*/ 	.word	0xffffffff


	//   ....[8]....
        /*0058*/ 	.word	0xffffffff


	//   ....[9]....
        /*005c*/ 	.word	0xffffffff


	//   ....[10]....
        /*0060*/ 	.word	0xffffffff


	//   ....[11]....
        /*0064*/ 	.word	0xffffffff


	//   ....[12]....
        /*0068*/ 	.word	0xffffffff


	//   ....[13]....
        /*006c*/ 	.word	0xffffffff


	//   ....[14]....
        /*0070*/ 	.word	0xffffffff


	//   ....[15]....
        /*0074*/ 	.word	0xffffffff


	//   ....[16]....
        /*0078*/ 	.word	0xffffffff


	//   ....[17]....
        /*007c*/ 	.word	0xffffffff


	//   ....[18]....
        /*0080*/ 	.word	0xffffffff


	//   ....[19]....
        /*0084*/ 	.word	0xffffffff


	//----- nvinfo : EIATTR_COOP_GROUP_INSTR_OFFSETS
	.align		4
.L_1360:
        /*0088*/ 	.byte	0x04, 0x28
        /*008a*/ 	.short	(.L_1362 - .L_1361)


	//   ....[0]....
.L_1361:
        /*008c*/ 	.word	0x00000860


	//   ....[1]....
        /*0090*/ 	.word	0x00000890


	//   ....[2]....
        /*0094*/ 	.word	0x000008b0


	//   ....[3]....
        /*0098*/ 	.word	0x000008d0


	//   ....[4]....
        /*009c*/ 	.word	0x000008f0


	//   ....[5]....
        /*00a0*/ 	.word	0x00000a30


	//   ....[6]....
        /*00a4*/ 	.word	0x00000a50


	//   ....[7]....
        /*00a8*/ 	.word	0x00000a70


	//   ....[8]....
        /*00ac*/ 	.word	0x00000a90


	//   ....[9]....
        /*00b0*/ 	.word	0x00000ab0


	//   ....[10]....
        /*00b4*/ 	.word	0x00000e60


	//   ....[11]....
        /*00b8*/ 	.word	0x00000ec0


	//   ....[12]....
        /*00bc*/ 	.word	0x00000f20


	//   ....[13]....
        /*00c0*/ 	.word	0x00000f80


	//   ....[14]....
        /*00c4*/ 	.word	0x00000fe0


	//   ....[15]....
        /*00c8*/ 	.word	0x00001160


	//   ....[16]....
        /*00cc*/ 	.word	0x000011c0


	//   ....[17]....
        /*00d0*/ 	.word	0x00001220


	//   ....[18]....
        /*00d4*/ 	.word	0x00001280


	//   ....[19]....
        /*00d8*/ 	.word	0x000012e0


	//----- nvinfo : EIATTR_EXIT_INSTR_OFFSETS
	.align		4
.L_1362:
        /*00dc*/ 	.byte	0x04, 0x1c
        /*00de*/ 	.short	(.L_1364 - .L_1363)


	//   ....[0]....
.L_1363:
        /*00e0*/ 	.word	0x000001e0


	//   ....[1]....
        /*00e4*/ 	.word	0x00000e10


	//----- nvinfo : EIATTR_MAX_THREADS
	.align		4
.L_1364:
        /*00e8*/ 	.byte	0x04, 0x05
        /*00ea*/ 	.short	(.L_1366 - .L_1365)
.L_1365:
        /*00ec*/ 	.word	0x00000080
        /*00f0*/ 	.word	0x00000001
        /*00f4*/ 	.word	0x00000001


	//----- nvinfo : EIATTR_CRS_STACK_SIZE
	.align		4
.L_1366:
        /*00f8*/ 	.byte	0x04, 0x1e
        /*00fa*/ 	.short	(.L_1368 - .L_1367)
.L_1367:
        /*00fc*/ 	.word	0x00000000
.L_1368:


//--------------------- .nv.info._ZN10layer_norm13ln_fwd_kernelINS_13Kernel_traitsI13__nv_bfloat16S2_S2_S2_fjLj256ELj1ELj4ELj1ELj16ENS_18Kernel_traits_baseILj256ES2_S2_S2_S2_fjLj128EEEEELb0ELb1ELb0ELb1EEEvNS_9FwdParamsE --------------------------
	.section	.nv.info._ZN10layer_norm13ln_fwd_kernelINS_13Kernel_traitsI13__nv_bfloat16S2_S2_S2_fjLj256ELj1ELj4ELj1ELj16ENS_18Kernel_traits_baseILj256ES2_S2_S2_S2_fjLj128EEEEELb0ELb1ELb0ELb1EEEvNS_9FwdParamsE,"",@"SHT_CUDA_INFO"
	.sectionflags	@""
	.align	4


	//----- nvinfo : EIATTR_CUDA_API_VERSION
	.align		4
        /*0000*/ 	.byte	0x04, 0x37
        /*0002*/ 	.short	(.L_1370 - .L_1369)
.L_1369:
        /*0004*/ 	.word	0x00000082


	//----- nvinfo : EIATTR_SW2861232_WAR
	.align		4
.L_1370:
        /*0008*/ 	.byte	0x01, 0x35
	.zero		2


	//----- nvinfo : EIATTR_PARAM_CBANK
	.align		4
        /*000c*/ 	.byte	0x04, 0x0a
        /*000e*/ 	.short	(.L_1372 - .L_1371)
	.align		4
.L_1371:
        /*0010*/ 	.word	index@(.nv.constant0._ZN10layer_norm13ln_fwd_kernelINS_13Kernel_traitsI13__nv_bfloat16S2_S2_S2_fjLj256ELj1ELj4ELj1ELj16ENS_18Kernel_traits_baseILj256ES2_S2_S2_S2_fjLj128EEEEELb0ELb1ELb0ELb1EEEvNS_9FwdParamsE)
        /*0014*/ 	.short	0x0160
        /*0016*/ 	.short	0x00e8


	//----- nvinfo : EIATTR_CBANK_PARAM_SIZE
	.align		4
.L_1372:
        /*0018*/ 	.byte	0x03, 0x19
        /*001a*/ 	.short	0x00e8


	//----- nvinfo : EIATTR_KPARAM_INFO
	.align		4
        /*001c*/ 	.byte	0x04, 0x17
        /*001e*/ 	.short	(.L_1374 - .L_1373)
.L_1373:
        /*0020*/ 	.word	0x00000000
        /*0024*/ 	.short	0x0000
        /*0026*/ 	.short	0x0000
        /*0028*/ 	.byte	0x00, 0xf0, 0xa1, 0x03


	//----- nvinfo : EIATTR_MAXREG_COUNT
	.align		4
.L_1374:
        /*002c*/ 	.byte	0x03, 0x1b
        /*002e*/ 	.short	0x00ff


	//----- nvinfo : EIATTR_MERCURY_ISA_VERSION
	.align		4
        /*0030*/ 	.byte	0x03, 0x5f
        /*0032*/ 	.short	0x0000


	//----- nvinfo : EIATTR_COOP_GROUP_MASK_REGIDS
	.align		4
        /*0034*/ 	.byte	0x04, 0x29
        /*0036*/ 	.short	(.L_1376 - .L_1375)


	//   ....[0]....
.L_1375:
        /*0038*/ 	.word	0xffffffff


	//   ....[1]....
        /*003c*/ 	.word	0xffffffff


	//   ....[2]....
        /*0040*/ 	.word	0xffffffff


	//   ....[3]....
        /*0044*/ 	.word	0xffffffff


	//   ....[4]....
        /*0048*/ 	.word	0xffffffff


	//   ....[5]....
        /*004c*/ 	.word	0xffffffff


	//   ....[6]....
        /*0050*/ 	.word	0xffffffff


	//   ....[7]....
        /*0054*/ 	.word	0xffffffff


	//   ....[8]....
        /*0058*/ 	.word	0xffffffff


	//   ....[9]....
        /*005c*/ 	.word	0xffffffff


	//   ....[10]....
        /*0060*/ 	.word	0xffffffff


	//   ....[11]....
        /*0064*/ 	.word	0xffffffff


	//   ....[12]....
        /*0068*/ 	.word	0xffffffff


	//   ....[13]....
        /*006c*/ 	.word	0xffffffff


	//   ....[14]....
        /*0070*/ 	.word	0xffffffff


	//   ....[15]....
        /*0074*/ 	.word	0xffffffff


	//   ....[16]....
        /*0078*/ 	.word	0xffffffff


	//   ....[17]....
        /*007c*/ 	.word	0xffffffff


	//   ....[18]....
        /*0080*/ 	.word	0xffffffff


	//   ....[19]....
        /*0084*/ 	.word	0xffffffff


	//----- nvinfo : EIATTR_COOP_GROUP_INSTR_OFFSETS
	.align		4
.L_1376:
        /*0088*/ 	.byte	0x04, 0x28
        /*008a*/ 	.short	(.L_1378 - .L_1377)


	//   ....[0]....
.L_1377:
        /*008c*/ 	.word	0x000007f0


	//   ....[1]....
        /*0090*/ 	.word	0x00000820


	//   ....[2]....
        /*0094*/ 	.word	0x00000840


	//   ....[3]....
        /*0098*/ 	.word	0x00000860


	//   ....[4]....
        /*009c*/ 	.word	0x00000880


	//   ....[5]....
        /*00a0*/ 	.word	0x000009b0


	//   ....[6]....
        /*00a4*/ 	.word	0x000009d0


	//   ....[7]....
        /*00a8*/ 	.word	0x000009f0


	//   ....[8]....
        /*00ac*/ 	.word	0x00000a10


	//   ....[9]....
        /*00b0*/ 	.word	0x00000a30


	//   ....[10]....
        /*00b4*/ 	.word	0x00000da0


	//   ....[11]....
        /*00b8*/ 	.word	0x00000e10


	//   ....[12]....
        /*00bc*/ 	.word	0x00000e70


	//   ....[13]....
        /*00c0*/ 	.word	0x00000ed0


	//   ....[14]....
        /*00c4*/ 	.word	0x00000f30


	//   ....[15]....
        /*00c8*/ 	.word	0x000010a0


	//   ....[16]....
        /*00cc*/ 	.word	0x00001100


	//   ....[17]....
        /*00d0*/ 	.word	0x00001160


	//   ....[18]....
        /*00d4*/ 	.word	0x000011c0


	//   ....[19]....
        /*00d8*/ 	.word	0x00001220


	//----- nvinfo : EIATTR_EXIT_INSTR_OFFSETS
	.align		4
.L_1378:
        /*00dc*/ 	.byte	0x04, 0x1c
        /*00de*/ 	.short	(.L_1380 - .L_1379)


	//   ....[0]....
.L_1379:
        /*00e0*/ 	.word	0x000000e0


	//   ....[1]....
        /*00e4*/ 	.word	0x00000d40


	//----- nvinfo : EIATTR_MAX_THREADS
	.align		4
.L_1380:
        /*00e8*/ 	.byte	0x04, 0x05
        /*00ea*/ 	.short	(.L_1382 - .L_1381)
.L_1381:
        /*00ec*/ 	.word	0x00000080
        /*00f0*/ 	.word	0x00000001
        /*00f4*/ 	.word	0x00000001


	//----- nvinfo : EIATTR_CRS_STACK_SIZE
	.align		4
.L_1382:
        /*00f8*/ 	.byte	0x04, 0x1e
        /*00fa*/ 	.short	(.L_1384 - .L_1383)
.L_1383:
        /*00fc*/ 	.word	0x00000000
.L_1384:


//--------------------- .nv.info._ZN10layer_norm13ln_fwd_kernelINS_13Kernel_traitsI13__nv_bfloat16S2_S2_S2_fjLj256ELj1ELj4ELj1ELj16ENS_18Kernel_traits_baseILj256ES2_S2_S2_S2_fjLj128EEEEELb0ELb1ELb1ELb0EEEvNS_9FwdParamsE --------------------------
	.section	.nv.info._ZN10layer_norm13ln_fwd_kernelINS_13Kernel_traitsI13__nv_bfloat16S2_S2_S2_fjLj256ELj1ELj4ELj1ELj16ENS_18Kernel_traits_baseILj256ES2_S2_S2_S2_fjLj128EEEEELb0ELb1ELb1ELb0EEEvNS_9FwdParamsE,"",@"SHT_CUDA_INFO"
	.sectionflags	@""
	.align	4


	//----- nvinfo : EIATTR_CUDA_API_VERSION
	.align		4
        /*0000*/ 	.byte	0x04, 0x37
        /*0002*/ 	.short	(.L_1386 - .L_1385)
.L_1385:
        /*0004*/ 	.word	0x00000082


	//----- nvinfo : EIATTR_SW2861232_WAR
	.align		4
.L_1386:
        /*0008*/ 	.byte	0x01, 0x35
	.zero		2


	//----- nvinfo : EIATTR_PARAM_CBANK
	.align		4
        /*000c*/ 	.byte	0x04, 0x0a
        /*000e*/ 	.short	(.L_1388 - .L_1387)
	.align		4
.L_1387:
        /*0010*/ 	.word	index@(.nv.constant0._ZN10layer_norm13ln_fwd_kernelINS_13Kernel_traitsI13__nv_bfloat16S2_S2_S2_fjLj256ELj1ELj4ELj1ELj16ENS_18Kernel_traits_baseILj256ES2_S2_S2_S2_fjLj128EEEEELb0ELb1ELb1ELb0EEEvNS_9FwdParamsE)
        /*0014*/ 	.short	0x0160
        /*0016*/ 	.short	0x00e8


	//----- nvinfo : EIATTR_CBANK_PARAM_SIZE
	.align		4
.L_1388:
        /*0018*/ 	.byte	0x03, 0x19
        /*001a*/ 	.short	0x00e8


	//----- nvinfo : EIATTR_KPARAM_INFO
	.align		4
        /*001c*/ 	.byte	0x04, 0x17
        /*001e*/ 	.short	(.L_1390 - .L_1389)
.L_1389:
        /*0020*/ 	.word	0x00000000
        /*0024*/ 	.short	0x0000
        /*0026*/ 	.short	0x0000
        /*0028*/ 	.byte	0x00, 0xf0, 0xa1, 0x03


	//----- nvinfo : EIATTR_MAXREG_COUNT
	.align		4
.L_1390:
        /*002c*/ 	.byte	0x03, 0x1b
        /*002e*/ 	.short	0x00ff


	//----- nvinfo : EIATTR_MERCURY_ISA_VERSION
	.align		4
        /*0030*/ 	.byte	0x03, 0x5f
        /*0032*/ 	.short	0x0000


	//----- nvinfo : EIATTR_COOP_GROUP_MASK_REGIDS
	.align		4
        /*0034*/ 	.byte	0x04, 0x29
        /*0036*/ 	.short	(.L_1392 - .L_1391)


	//   ....[0]....
.L_1391:
        /*0038*/ 	.word	0xffffffff


	//   ....[1]....
        /*003c*/ 	.word	0xffffffff


	//   ....[2]....
        /*0040*/ 	.word	0xffffffff


	//   ....[3]....
        /*0044*/ 	.word	0xffffffff


	//   ....[4]....
        /*0048*/ 	.word	0xffffffff


	//   ....[5]....
        /*004c*/ 	.word	0xffffffff


	//   ....[6]....
        /*0050*/ 	.word	0xffffffff


	//   ....[7]....
        /*0054*/ 	.word	0xffffffff


	//   ....[8]....
        /*0058*/ 	.word	0xffffffff


	//   ....[9]....
        /*005c*/ 	.word	0xffffffff


	//   ....[10]....
        /*0060*/ 	.word	0xffffffff


	//   ....[11]....
        /*0064*/ 	.word	0xffffffff


	//   ....[12]....
        /*0068*/ 	.word	0xffffffff


	//   ....[13]....
        /*006c*/ 	.word	0xffffffff


	//   ....[14]....
        /*0070*/ 	.word	0xffffffff


	//   ....[15]....
        /*0074*/ 	.word	0xffffffff


	//   ....[16]....
        /*0078*/ 	.word	0xffffffff


	//   ....[17]....
        /*007c*/ 	.word	0xffffffff


	//   ....[18]....
        /*0080*/ 	.word	0xffffffff


	//   ....[19]....
        /*0084*/ 	.word	0xffffffff


	//----- nvinfo : EIATTR_COOP_GROUP_INSTR_OFFSETS
	.align		4
.L_1392:
        /*0088*/ 	.byte	0x04, 0x28
        /*008a*/ 	.short	(.L_1394 - .L_1393)


	//   ....[0]....
.L_1393:
        /*008c*/ 	.word	0x00000c70


	//   ....[1]....
        /*0090*/ 	.word	0x00000ca0


	//   ....[2]....
        /*0094*/ 	.word	0x00000cc0


	//   ....[3]....
        /*0098*/ 	.word	0x00000ce0


	//   ....[4]....
        /*009c*/ 	.word	0x00000d00


	//   ....[5]....
        /*00a0*/ 	.word	0x00000e40


	//   ....[6]....
        /*00a4*/ 	.word	0x00000e60


	//   ....[7]....
        /*00a8*/ 	.word	0x00000e80


	//   ....[8]....
        /*00ac*/ 	.word	0x00000ea0


	//   ....[9]....
        /*00b0*/ 	.word	0x00000ec0


	//   ....[10]....
        /*00b4*/ 	.word	0x00001300


	//   ....[11]....
        /*00b8*/ 	.word	0x00001360


	//   ....[12]....
        /*00bc*/ 	.word	0x000013c0


	//   ....[13]....
        /*00c0*/ 	.word	0x00001420


	//   ....[14]....
        /*00c4*/ 	.word	0x00001480


	//   ....[15]....
        /*00c8*/ 	.word	0x00001600


	//   ....[16]....
        /*00cc*/ 	.word	0x00001660


	//   ....[17]....
        /*00d0*/ 	.word	0x000016c0


	//   ....[18]....
        /*00d4*/ 	.word	0x00001720


	//   ....[19]....
        /*00d8*/ 	.word	0x00001780


	//----- nvinfo : EIATTR_EXIT_INSTR_OFFSETS
	.align		4
.L_1394:
        /*00dc*/ 	.byte	0x04, 0x1c
        /*00de*/ 	.short	(.L_1396 - .L_1395)


	//   ....[0]....
.L_1395:
        /*00e0*/ 	.word	0x000001e0


	//   ....[1]....
        /*00e4*/ 	.word	0x000012a0


	//----- nvinfo : EIATTR_MAX_THREADS
	.align		4
.L_1396:
        /*00e8*/ 	.byte	0x04, 0x05
        /*00ea*/ 	.short	(.L_1398 - .L_1397)
.L_1397:
        /*00ec*/ 	.word	0x00000080
        /*00f0*/ 	.word	0x00000001
        /*00f4*/ 	.word	0x00000001


	//----- nvinfo : EIATTR_CRS_STACK_SIZE
	.align		4
.L_1398:
        /*00f8*/ 	.byte	0x04, 0x1e
        /*00fa*/ 	.short	(.L_1400 - .L_1399)
.L_1399:
        /*00fc*/ 	.word	0x00000000
.L_1400:


//--------------------- .nv.info._ZN10layer_norm13ln_fwd_kernelINS_13Kernel_traitsI13__nv_bfloat16S2_S2_S2_fjLj256ELj1ELj4ELj1ELj16ENS_18Kernel_traits_baseILj256ES2_S2_S2_S2_fjLj128EEEEELb0ELb1ELb1ELb1EEEvNS_9FwdParamsE --------------------------
	.section	.nv.info._ZN10layer_norm13ln_fwd_kernelINS_13Kernel_traitsI13__nv_bfloat16S2_S2_S2_fjLj256ELj1ELj4ELj1ELj16ENS_18Kernel_traits_baseILj256ES2_S2_S2_S2_fjLj128EEEEELb0ELb1ELb1ELb1EEEvNS_9FwdParamsE,"",@"SHT_CUDA_INFO"
	.sectionflags	@""
	.align	4


	//----- nvinfo : EIATTR_CUDA_API_VERSION
	.align		4
        /*0000*/ 	.byte	0x04, 0x37
        /*0002*/ 	.short	(.L_1402 - .L_1401)
.L_1401:
        /*0004*/ 	.word	0x00000082


	//----- nvinfo : EIATTR_SW2861232_WAR
	.align		4
.L_1402:
        /*0008*/ 	.byte	0x01, 0x35
	.zero		2


	//----- nvinfo : EIATTR_PARAM_CBANK
	.align		4
        /*000c*/ 	.byte	0x04, 0x0a
        /*000e*/ 	.short	(.L_1404 - .L_1403)
	.align		4
.L_1403:
        /*0010*/ 	.word	index@(.nv.constant0._ZN10layer_norm13ln_fwd_kernelINS_13Kernel_traitsI13__nv_bfloat16S2_S2_S2_fjLj256ELj1ELj4ELj1ELj16ENS_18Kernel_traits_baseILj256ES2_S2_S2_S2_fjLj128EEEEELb0ELb1ELb1ELb1EEEvNS_9FwdParamsE)
        /*0014*/ 	.short	0x0160
        /*0016*/ 	.short	0x00e8


	//----- nvinfo : EIATTR_CBANK_PARAM_SIZE
	.align		4
.L_1404:
        /*0018*/ 	.byte	0x03, 0x19
        /*001a*/ 	.short	0x00e8


	//----- nvinfo : EIATTR_KPARAM_INFO
	.align		4
        /*001c*/ 	.byte	0x04, 0x17
        /*001e*/ 	.short	(.L_1406 - .L_1405)
.L_1405:
        /*0020*/ 	.word	0x00000000
        /*0024*/ 	.short	0x0000
        /*0026*/ 	.short	0x0000
        /*0028*/ 	.byte	0x00, 0xf0, 0xa1, 0x03


	//----- nvinfo : EIATTR_MAXREG_COUNT
	.align		4
.L_1406:
        /*002c*/ 	.byte	0x03, 0x1b
        /*002e*/ 	.short	0x00ff


	//----- nvinfo : EIATTR_MERCURY_ISA_VERSION
	.align		4
        /*0030*/ 	.byte	0x03, 0x5f
        /*0032*/ 	.short	0x0000


	//----- nvinfo : EIATTR_COOP_GROUP_MASK_REGIDS
	.align		4
        /*0034*/ 	.byte	0x04, 0x29
        /*0036*/ 	.short	(.L_1408 - .L_1407)


	//   ....[0]....
.L_1407:
        /*0038*/ 	.word	0xffffffff


	//   ....[1]....
        /*003c*/ 	.word	0xffffffff


	//   ....[2]....
        /*0040*/ 	.word	0xffffffff


	//   ....[3]....
        /*0044*/ 	.word	0xffffffff


	//   ....[4]....
        /*0048*/ 	.word	0xffffffff


	//   ....[5]....
        /*004c*/ 	.word	0xffffffff


	//   ....[6]....
        /*0050*/ 	.word	0xffffffff


	//   ....[7]....
        /*0054*/ 	.word	0xffffffff


	//   ....[8]....
        /*0058*/ 	.word	0xffffffff


	//   ....[9]....
        /*005c*/ 	.word	0xffffffff


	//   ....[10]....
        /*0060*/ 	.word	0xffffffff


	//   ....[11]....
        /*0064*/ 	.word	0xffffffff


	//   ....[12]....
        /*0068*/ 	.word	0xffffffff


	//   ....[13]....
        /*006c*/ 	.word	0xffffffff


	//   ....[14]....
        /*0070*/ 	.word	0xffffffff


	//   ....[15]....
        /*0074*/ 	.word	0xffffffff


	//   ....[16]....
        /*0078*/ 	.word	0xffffffff


	//   ....[17]....
        /*007c*/ 	.word	0xffffffff


	//   ....[18]....
        /*0080*/ 	.word	0xffffffff


	//   ....[19]....
        /*0084*/ 	.word	0xffffffff


	//----- nvinfo : EIATTR_COOP_GROUP_INSTR_OFFSETS
	.align		4
.L_1408:
        /*0088*/ 	.byte	0x04, 0x28
        /*008a*/ 	.short	(.L_1410 - .L_1409)


	//   ....[0]....
.L_1409:
        /*008c*/ 	.word	0x00000bc0


	//   ....[1]....
        /*0090*/ 	.word	0x00000bf0


	//   ....[2]....
        /*0094*/ 	.word	0x00000c10


	//   ....[3]....
        /*0098*/ 	.word	0x00000c30


	//   ....[4]....
        /*009c*/ 	.word	0x00000c50


	//   ....[5]....
        /*00a0*/ 	.word	0x00000d80


	//   ....[6]....
        /*00a4*/ 	.word	0x00000da0


	//   ....[7]....
        /*00a8*/ 	.word	0x00000dc0


	//   ....[8]....
        /*00ac*/ 	.word	0x00000de0


	//   ....[9]....
        /*00b0*/ 	.word	0x00000e00


	//   ....[10]....
        /*00b4*/ 	.word	0x00001220


	//   ....[11]....
        /*00b8*/ 	.word	0x00001280


	//   ....[12]....
        /*00bc*/ 	.word	0x000012e0


	//   ....[13]....
        /*00c0*/ 	.word	0x00001340


	//   ....[14]....
        /*00c4*/ 	.word	0x000013a0


	//   ....[15]....
        /*00c8*/ 	.word	0x00001510


	//   ....[16]....
        /*00cc*/ 	.word	0x00001570


	//   ....[17]....
        /*00d0*/ 	.word	0x000015d0


	//   ....[18]....
        /*00d4*/ 	.word	0x00001630


	//   ....[19]....
        /*00d8*/ 	.word	0x00001690


	//----- nvinfo : EIATTR_EXIT_INSTR_OFFSETS
	.align		4
.L_1410:
        /*00dc*/ 	.byte	0x04, 0x1c
        /*00de*/ 	.short	(.L_1412 - .L_1411)


	//   ....[0]....
.L_1411:
        /*00e0*/ 	.word	0x000000e0


	//   ....[1]....
        /*00e4*/ 	.word	0x000011d0


	//----- nvinfo : EIATTR_MAX_THREADS
	.align		4
.L_1412:
        /*00e8*/ 	.byte	0x04, 0x05
        /*00ea*/ 	.short	(.L_1414 - .L_1413)
.L_1413:
        /*00ec*/ 	.word	0x00000080
        /*00f0*/ 	.word	0x00000001
        /*00f4*/ 	.word	0x00000001


	//----- nvinfo : EIATTR_CRS_STACK_SIZE
	.align		4
.L_1414:
        /*00f8*/ 	.byte	0x04, 0x1e
        /*00fa*/ 	.short	(.L_1416 - .L_1415)
.L_1415:
        /*00fc*/ 	.word	0x00000000
.L_1416:


//--------------------- .nv.info._ZN10layer_norm13ln_fwd_kernelINS_13Kernel_traitsI13__nv_bfloat16S2_S2_S2_fjLj256ELj1ELj4ELj1ELj16ENS_18Kernel_traits_baseILj256ES2_S2_S2_S2_fjLj128EEEEELb1ELb0ELb0ELb0EEEvNS_9FwdParamsE --------------------------
	.section	.nv.info._ZN10layer_norm13ln_fwd_kernelINS_13Kernel_traitsI13__nv_bfloat16S2_S2_S2_fjLj256ELj1ELj4ELj1ELj16ENS_18Kernel_traits_baseILj256ES2_S2_S2_S2_fjLj128EEEEELb1ELb0ELb0ELb0EEEvNS_9FwdParamsE,"",@"SHT_CUDA_INFO"
	.sectionflags	@""
	.align	4


	//----- nvinfo : EIATTR_CUDA_API_VERSION
	.align		4
        /*0000*/ 	.byte	0x04, 0x37
        /*0002*/ 	.short	(.L_1418 - .L_1417)
.L_1417:
        /*0004*/ 	.word	0x00000082


	//----- nvinfo : EIATTR_SW2861232_WAR
	.align		4
.L_1418:
        /*0008*/ 	.byte	0x01, 0x35
	.zero		2


	//----- nvinfo : EIATTR_PARAM_CBANK
	.align		4
        /*000c*/ 	.byte	0x04, 0x0a
        /*000e*/ 	.short	(.L_1420 - .L_1419)
	.align		4
.L_1419:
        /*0010*/ 	.word	index@(.nv.constant0._ZN10layer_norm13ln_fwd_kernelINS_13Kernel_traitsI13__nv_bfloat16S2_S2_S2_fjLj256ELj1ELj4ELj1ELj16ENS_18Kernel_traits_baseILj256ES2_S2_S2_S2_fjLj128EEEEELb1ELb0ELb0ELb0EEEvNS_9FwdParamsE)
        /*0014*/ 	.short	0x0160
        /*0016*/ 	.short	0x00e8


	//----- nvinfo : EIATTR_CBANK_PARAM_SIZE
	.align		4
.L_1420:
        /*0018*/ 	.byte	0x03, 0x19
        /*001a*/ 	.short	0x00e8


	//----- nvinfo : EIATTR_KPARAM_INFO
	.align		4
        /*001c*/ 	.byte	0x04, 0x17
        /*001e*/ 	.short	(.L_1422 - .L_1421)
.L_1421:
        /*0020*/ 	.word	0x00000000
        /*0024*/ 	.short	0x0000
        /*0026*/ 	.short	0x0000
        /*0028*/ 	.byte	0x00, 0xf0, 0xa1, 0x03


	//----- nvinfo : EIATTR_MAXREG_COUNT
	.align		4
.L_1422:
        /*002c*/ 	.byte	0x03, 0x1b
        /*002e*/ 	.short	0x00ff


	//----- nvinfo : EIATTR_MERCURY_ISA_VERSION
	.align		4
        /*0030*/ 	.byte	0x03, 0x5f
        /*0032*/ 	.short	0x0000


	//----- nvinfo : EIATTR_COOP_GROUP_MASK_REGIDS
	.align		4
        /*0034*/ 	.byte	0x04, 0x29
        /*0036*/ 	.short	(.L_1424 - .L_1423)


	//   ....[0]....
.L_1423:
        /*0038*/ 	.word	0xffffffff


	//   ....[1]....
        /*003c*/ 	.word	0xffffffff


	//   ....[2]....
        /*0040*/ 	.word	0xffffffff


	//   ....[3]....
        /*0044*/ 	.word	0xffffffff


	//   ....[4]....
        /*0048*/ 	.word	0xffffffff


	//   ....[5]....
        /*004c*/ 	.word	0xffffffff


	//   ....[6]....
        /*0050*/ 	.word	0xffffffff


	//   ....[7]....
        /*0054*/ 	.word	0xffffffff


	//   ....[8]....
        /*0058*/ 	.word	0xffffffff


	//   ....[9]....
        /*005c*/ 	.word	0xffffffff


	//   ....[10]....
        /*0060*/ 	.word	0xffffffff


	//   ....[11]....
        /*0064*/ 	.word	0xffffffff


	//   ....[12]....
        /*0068*/ 	.word	0xffffffff


	//   ....[13]....
        /*006c*/ 	.word	0xffffffff


	//   ....[14]....
        /*0070*/ 	.word	0xffffffff


	//   ....[15]....
        /*0074*/ 	.word	0xffffffff


	//   ....[16]....
        /*0078*/ 	.word	0xffffffff


	//   ....[17]....
        /*007c*/ 	.word	0xffffffff


	//   ....[18]....
        /*0080*/ 	.word	0xffffffff


	//   ....[19]....
        /*0084*/ 	.word	0xffffffff


	//----- nvinfo : EIATTR_COOP_GROUP_INSTR_OFFSETS
	.align		4
.L_1424:
        /*0088*/ 	.byte	0x04, 0x28
        /*008a*/ 	.short	(.L_1426 - .L_1425)


	//   ....[0]....
.L_1425:
        /*008c*/ 	.word	0x000036f0


	//   ....[1]....
        /*0090*/ 	.word	0x00003720


	//   ....[2]....
        /*0094*/ 	.word	0x00003740


	//   ....[3]....
        /*0098*/ 	.word	0x00003760


	//   ....[4]....
        /*009c*/ 	.word	0x00003780


	//   ....[5]....
        /*00a0*/ 	.word	0x000038c0


	//   ....[6]....
        /*00a4*/ 	.word	0x000038e0


	//   ....[7]....
        /*00a8*/ 	.word	0x00003900


	//   ....[8]....
        /*00ac*/ 	.word	0x00003920


	//   ....[9]....
        /*00b0*/ 	.word	0x00003940


	//   ....[10]....
        /*00b4*/ 	.word	0x00003d20


	//   ....[11]....
        /*00b8*/ 	.word	0x00003d90


	//   ....[12]....
        /*00bc*/ 	.word	0x00003df0


	//   ....[13]....
        /*00c0*/ 	.word	0x00003e50


	//   ....[14]....
        /*00c4*/ 	.word	0x00003eb0


	//   ....[15]....
        /*00c8*/ 	.word	0x00004030


	//   ....[16]....
        /*00cc*/ 	.word	0x00004090


	//   ....[17]....
        /*00d0*/ 	.word	0x000040f0


	//   ....[18]....
        /*00d4*/ 	.word	0x00004150


	//   ....[19]....
        /*00d8*/ 	.word	0x000041b0


	//----- nvinfo : EIATTR_EXIT_INSTR_OFFSETS
	.align		4
.L_1426:
        /*00dc*/ 	.byte	0x04, 0x1c
        /*00de*/ 	.short	(.L_1428 - .L_1427)


	//   ....[0]....
.L_1427:
        /*00e0*/ 	.word	0x00000280


	//   ....[1]....
        /*00e4*/ 	.word	0x00003cd0


	//----- nvinfo : EIATTR_MAX_THREADS
	.align		4
.L_1428:
        /*00e8*/ 	.byte	0x04, 0x05
        /*00ea*/ 	.short	(.L_1430 - .L_1429)
.L_1429:
        /*00ec*/ 	.word	0x00000080
        /*00f0*/ 	.word	0x00000001
        /*00f4*/ 	.word	0x00000001


	//----- nvinfo : EIATTR_CRS_STACK_SIZE
	.align		4
.L_1430:
        /*00f8*/ 	.byte	0x04, 0x1e
        /*00fa*/ 	.short	(.L_1432 - .L_1431)
.L_1431:
        /*00fc*/ 	.word	0x00000000
.L_1432:


//--------------------- .nv.info._ZN10layer_norm13ln_fwd_kernelINS_13Kernel_traitsI13__nv_bfloat16S2_S2_S2_fjLj256ELj1ELj4ELj1ELj16ENS_18Kernel_traits_baseILj256ES2_S2_S2_S2_fjLj128EEEEELb1ELb0ELb0ELb1EEEvNS_9FwdParamsE --------------------------
	.section	.nv.info._ZN10layer_norm13ln_fwd_kernelINS_13Kernel_traitsI13__nv_bfloat16S2_S2_S2_fjLj256ELj1ELj4ELj1ELj16ENS_18Kernel_traits_baseILj256ES2_S2_S2_S2_fjLj128EEEEELb1ELb0ELb0ELb1EEEvNS_9FwdParamsE,"",@"SHT_CUDA_INFO"
	.sectionflags	@""
	.align	4


	//----- nvinfo : EIATTR_CUDA_API_VERSION
	.align		4
        /*0000*/ 	.byte	0x04, 0x37
        /*0002*/ 	.short	(.L_1434 - .L_1433)
.L_1433:
        /*0004*/ 	.word	0x00000082


	//----- nvinfo : EIATTR_SW2861232_WAR
	.align		4
.L_1434:
        /*0008*/ 	.byte	0x01, 0x35
	.zero		2


	//----- nvinfo : EIATTR_PARAM_CBANK
	.align		4
        /*000c*/ 	.byte	0x04, 0x0a
        /*000e*/ 	.short	(.L_1436 - .L_1435)
	.align		4
.L_1435:
        /*0010*/ 	.word	index@(.nv.constant0._ZN10layer_norm13ln_fwd_kernelINS_13Kernel_traitsI13__nv_bfloat16S2_S2_S2_fjLj256ELj1ELj4ELj1ELj16ENS_18Kernel_traits_baseILj256ES2_S2_S2_S2_fjLj128EEEEELb1ELb0ELb0ELb1EEEvNS_9FwdParamsE)
        /*0014*/ 	.short	0x0160
        /*0016*/ 	.short	0x00e8


	//----- nvinfo : EIATTR_CBANK_PARAM_SIZE
	.align		4
.L_1436:
        /*0018*/ 	.byte	0x03, 0x19
        /*001a*/ 	.short	0x00e8


	//----- nvinfo : EIATTR_KPARAM_INFO
	.align		4
        /*001c*/ 	.byte	0x04, 0x17
        /*001e*/ 	.short	(.L_1438 - .L_1437)
.L_1437:
        /*0020*/ 	.word	0x00000000
        /*0024*/ 	.short	0x0000
        /*0026*/ 	.short	0x0000
        /*0028*/ 	.byte	0x00, 0xf0, 0xa1, 0x03


	//----- nvinfo : EIATTR_MAXREG_COUNT
	.align		4
.L_1438:
        /*002c*/ 	.byte	0x03, 0x1b
        /*002e*/ 	.short	0x00ff


	//----- nvinfo : EIATTR_MERCURY_ISA_VERSION
	.align		4
        /*0030*/ 	.byte	0x03, 0x5f
        /*0032*/ 	.short	0x0000


	//----- nvinfo : EIATTR_COOP_GROUP_MASK_REGIDS
	.align		4
        /*0034*/ 	.byte	0x04, 0x29
        /*0036*/ 	.short	(.L_1440 - .L_1439)


	//   ....[0]....
.L_1439:
        /*0038*/ 	.word	0xffffffff


	//   ....[1]....
        /*003c*/ 	.word	0xffffffff


	//   ....[2]....
        /*0040*/ 	.word	0xffffffff


	//   ....[3]....
        /*0044*/ 	.word	0xffffffff


	//   ....[4]....
        /*0048*/ 	.word	0xffffffff


	//   ....[5]....
        /*004c*/ 	.word	0xffffffff


	//   ....[6]....
        /*0050*/ 	.word	0xffffffff


	//   ....[7]....
        /*0054*/ 	.word	0xffffffff


	//   ....[8]....
        /*0058*/ 	.word	0xffffffff


	//   ....[9]....
        /*005c*/ 	.word	0xffffffff


	//   ....[10]....
        /*0060*/ 	.word	0xffffffff


	//   ....[11]....
        /*0064*/ 	.word	0xffffffff


	//   ....[12]....
        /*0068*/ 	.word	0xffffffff


	//   ....[13]....
        /*006c*/ 	.word	0xffffffff


	//   ....[14]....
        /*0070*/ 	.word	0xffffffff


	//   ....[15]....
        /*0074*/ 	.word	0xffffffff


	//   ....[16]....
        /*0078*/ 	.word	0xffffffff


	//   ....[17]....
        /*007c*/ 	.word	0xffffffff


	//   ....[18]....
        /*0080*/ 	.word	0xffffffff


	//   ....[19]....
        /*0084*/ 	.word	0xffffffff


	//----- nvinfo : EIATTR_COOP_GROUP_INSTR_OFFSETS
	.align		4
.L_1440:
        /*0088*/ 	.byte	0x04, 0x28
        /*008a*/ 	.short	(.L_1442 - .L_1441)


	//   ....[0]....
.L_1441:
        /*008c*/ 	.word	0x00003640


	//   ....[1]....
        /*0090*/ 	.word	0x00003670


	//   ....[2]....
        /*0094*/ 	.word	0x00003690


	//   ....[3]....
        /*0098*/ 	.word	0x000036b0


	//   ....[4]....
        /*009c*/ 	.word	0x000036d0


	//   ....[5]....
        /*00a0*/ 	.word	0x00003800


	//   ....[6]....
        /*00a4*/ 	.word	0x00003820


	//   ....[7]....
        /*00a8*/ 	.word	0x00003840


	//   ....[8]....
        /*00ac*/ 	.word	0x00003860


	//   ....[9]....
        /*00b0*/ 	.word	0x00003880


	//   ....[10]....
        /*00b4*/ 	.word	0x00003c10


	//   ....[11]....
        /*00b8*/ 	.word	0x00003c80


	//   ....[12]....
        /*00bc*/ 	.word	0x00003ce0


	//   ....[13]....
        /*00c0*/ 	.word	0x00003d40


	//   ....[14]....
        /*00c4*/ 	.word	0x00003da0


	//   ....[15]....
        /*00c8*/ 	.word	0x00003f10


	//   ....[16]....
        /*00cc*/ 	.word	0x00003f70


	//   ....[17]....
        /*00d0*/ 	.word	0x00003fd0


	//   ....[18]....
        /*00d4*/ 	.word	0x00004030


	//   ....[19]....
        /*00d8*/ 	.word	0x00004090


	//----- nvinfo : EIATTR_EXIT_INSTR_OFFSETS
	.align		4
.L_1442:
        /*00dc*/ 	.byte	0x04, 0x1c
        /*00de*/ 	.short	(.L_1444 - .L_1443)


	//   ....[0]....
.L_1443:
        /*00e0*/ 	.word	0x00000180


	//   ....[1]....
        /*00e4*/ 	.word	0x00003bc0


	//----- nvinfo : EIATTR_MAX_THREADS
	.align		4
.L_1444:
        /*00e8*/ 	.byte	0x04, 0x05
        /*00ea*/ 	.short	(.L_1446 - .L_1445)
.L_1445:
        /*00ec*/ 	.word	0x00000080
        /*00f0*/ 	.word	0x00000001
        /*00f4*/ 	.word	0x00000001


	//----- nvinfo : EIATTR_CRS_STACK_SIZE
	.align		4
.L_1446:
        /*00f8*/ 	.byte	0x04, 0x1e
        /*00fa*/ 	.short	(.L_1448 - .L_1447)
.L_1447:
        /*00fc*/ 	.word	0x00000000
.L_1448:


//--------------------- .nv.info._ZN10layer_norm13ln_fwd_kernelINS_13Kernel_traitsI13__nv_bfloat16S2_S2_S2_fjLj256ELj1ELj4ELj1ELj16ENS_18Kernel_traits_baseILj256ES2_S2_S2_S2_fjLj128EEEEELb1ELb0ELb1ELb0EEEvNS_9FwdParamsE --------------------------
	.section	.nv.info._ZN10layer_norm13ln_fwd_kernelINS_13Kernel_traitsI13__nv_bfloat16S2_S2_S2_fjLj256ELj1ELj4ELj1ELj16ENS_18Kernel_traits_baseILj256ES2_S2_S2_S2_fjLj128EEEEELb1ELb0ELb1ELb0EEEvNS_9FwdParamsE,"",@"SHT_CUDA_INFO"
	.sectionflags	@""
	.align	4


	//----- nvinfo : EIATTR_CUDA_API_VERSION
	.align		4
        /*0000*/ 	.byte	0x04, 0x37
        /*0002*/ 	.short	(.L_1450 - .L_1449)
.L_1449:
        /*0004*/ 	.word	0x00000082


	//----- nvinfo : EIATTR_SW2861232_WAR
	.align		4
.L_1450:
        /*0008*/ 	.byte	0x01, 0x35
	.zero		2


	//----- nvinfo : EIATTR_PARAM_CBANK
	.align		4
        /*000c*/ 	.byte	0x04, 0x0a
        /*000e*/ 	.short	(.L_1452 - .L_1451)
	.align		4
.L_1451:
        /*0010*/ 	.word	index@(.nv.constant0._ZN10layer_norm13ln_fwd_kernelINS_13Kernel_traitsI13__nv_bfloat16S2_S2_S2_fjLj256ELj1ELj4ELj1ELj16ENS_18Kernel_traits_baseILj256ES2_S2_S2_S2_fjLj128EEEEELb1ELb0ELb1ELb0EEEvNS_9FwdParamsE)
        /*0014*/ 	.short	0x0160
        /*0016*/ 	.short	0x00e8


	//----- nvinfo : EIATTR_CBANK_PARAM_SIZE
	.align		4
.L_1452:
        /*0018*/ 	.byte	0x03, 0x19
        /*001a*/ 	.short	0x00e8


	//----- nvinfo : EIATTR_KPARAM_INFO
	.align		4
        /*001c*/ 	.byte	0x04, 0x17
        /*001e*/ 	.short	(.L_1454 - .L_1453)
.L_1453:
        /*0020*/ 	.word	0x00000000
        /*0024*/ 	.short	0x0000
        /*0026*/ 	.short	0x0000
        /*0028*/ 	.byte	0x00, 0xf0, 0xa1, 0x03


	//----- nvinfo : EIATTR_MAXREG_COUNT
	.align		4
.L_1454:
        /*002c*/ 	.byte	0x03, 0x1b
        /*002e*/ 	.short	0x00ff


	//----- nvinfo : EIATTR_MERCURY_ISA_VERSION
	.align		4
        /*0030*/ 	.byte	0x03, 0x5f
        /*0032*/ 	.short	0x0000


	//----- nvinfo : EIATTR_COOP_GROUP_MASK_REGIDS
	.align		4
        /*0034*/ 	.byte	0x04, 0x29
        /*0036*/ 	.short	(.L_1456 - .L_1455)


	//   ....[0]....
.L_1455:
        /*0038*/ 	.word	0xffffffff


	//   ....[1]....
        /*003c*/ 	.word	0xffffffff


	//   ....[2]....
        /*0040*/ 	.word	0xffffffff


	//   ....[3]....
        /*0044*/ 	.word	0xffffffff


	//   ....[4]....
        /*0048*/ 	.word	0xffffffff


	//   ....[5]....
        /*004c*/ 	.word	0xffffffff


	//   ....[6]....
        /*0050*/ 	.word	0xffffffff


	//   ....[7]....
        /*0054*/ 	.word	0xffffffff


	//   ....[8]....
        /*0058*/ 	.word	0xffffffff


	//   ....[9]....
        /*005c*/ 	.word	0xffffffff


	//   ....[10]....
        /*0060*/ 	.word	0xffffffff


	//   ....[11]....
        /*0064*/ 	.word	0xffffffff


	//   ....[12]....
        /*0068*/ 	.word	0xffffffff


	//   ....[13]....
        /*006c*/ 	.word	0xffffffff


	//   ....[14]....
        /*0070*/ 	.word	0xffffffff


	//   ....[15]....
        /*0074*/ 	.word	0xffffffff


	//   ....[16]....
        /*0078*/ 	.word	0xffffffff


	//   ....[17]....
        /*007c*/ 	.word	0xffffffff


	//   ....[18]....
        /*0080*/ 	.word	0xffffffff


	//   ....[19]....
        /*0084*/ 	.word	0xffffffff


	//----- nvinfo : EIATTR_COOP_GROUP_INSTR_OFFSETS
	.align		4
.L_1456:
        /*0088*/ 	.byte	0x04, 0x28
        /*008a*/ 	.short	(.L_1458 - .L_1457)


	//   ....[0]....
.L_1457:
        /*008c*/ 	.word	0x00003c80


	//   ....[1]....
        /*0090*/ 	.word	0x00003cb0


	//   ....[2]....
        /*0094*/ 	.word	0x00003cd0


	//   ....[3]....
        /*0098*/ 	.word	0x00003cf0


	//   ....[4]....
        /*009c*/ 	.word	0x00003d10


	//   ....[5]....
        /*00a0*/ 	.word	0x00003e50


	//   ....[6]....
        /*00a4*/ 	.word	0x00003e70


	//   ....[7]....
        /*00a8*/ 	.word	0x00003e90


	//   ....[8]....
        /*00ac*/ 	.word	0x00003eb0


	//   ....[9]....
        /*00b0*/ 	.word	0x00003ed0


	//   ....[10]....
        /*00b4*/ 	.word	0x00004330


	//   ....[11]....
        /*00b8*/ 	.word	0x000043a0


	//   ....[12]....
        /*00bc*/ 	.word	0x00004410


	//   ....[13]....
        /*00c0*/ 	.word	0x00004480


	//   ....[14]....
        /*00c4*/ 	.word	0x000044f0


	//   ....[15]....
        /*00c8*/ 	.word	0x00004670


	//   ....[16]....
        /*00cc*/ 	.word	0x000046d0


	//   ....[17]....
        /*00d0*/ 	.word	0x00004730


	//   ....[18]....
        /*00d4*/ 	.word	0x00004790


	//   ....[19]....
        /*00d8*/ 	.word	0x000047f0


	//----- nvinfo : EIATTR_EXIT_INSTR_OFFSETS
	.align		4
.L_1458:
        /*00dc*/ 	.byte	0x04, 0x1c
        /*00de*/ 	.short	(.L_1460 - .L_1459)


	//   ....[0]....
.L_1459:
        /*00e0*/ 	.word	0x000002b0


	//   ....[1]....
        /*00e4*/ 	.word	0x000042d0


	//----- nvinfo : EIATTR_MAX_THREADS
	.align		4
.L_1460:
        /*00e8*/ 	.byte	0x04, 0x05
        /*00ea*/ 	.short	(.L_1462 - .L_1461)
.L_1461:
        /*00ec*/ 	.word	0x00000080
        /*00f0*/ 	.word	0x00000001
        /*00f4*/ 	.word	0x00000001


	//----- nvinfo : EIATTR_CRS_STACK_SIZE
	.align		4
.L_1462:
        /*00f8*/ 	.byte	0x04, 0x1e
        /*00fa*/ 	.short	(.L_1464 - .L_1463)
.L_1463:
        /*00fc*/ 	.word	0x00000000
.L_1464:


//--------------------- .nv.info._ZN10layer_norm13ln_fwd_kernelINS_13Kernel_traitsI13__nv_bfloat16S2_S2_S2_fjLj256ELj1ELj4ELj1ELj16ENS_18Kernel_traits_baseILj256ES2_S2_S2_S2_fjLj128EEEEELb1ELb0ELb1ELb1EEEvNS_9FwdParamsE --------------------------
	.section	.nv.info._ZN10layer_norm13ln_fwd_kernelINS_13Kernel_traitsI13__nv_bfloat16S2_S2_S2_fjLj256ELj1ELj4ELj1ELj16ENS_18Kernel_traits_baseILj256ES2_S2_S2_S2_fjLj128EEEEELb1ELb0ELb1ELb1EEEvNS_9FwdParamsE,"",@"SHT_CUDA_INFO"
	.sectionflags	@""
	.align	4


	//----- nvinfo : EIATTR_CUDA_API_VERSION
	.align		4
        /*0000*/ 	.byte	0x04, 0x37
        /*0002*/ 	.short	(.L_1466 - .L_1465)
.L_1465:
        /*0004*/ 	.word	0x00000082


	//----- nvinfo : EIATTR_SW2861232_WAR
	.align		4
.L_1466:
        /*0008*/ 	.byte	0x01, 0x35
	.zero		2


	//----- nvinfo : EIATTR_PARAM_CBANK
	.align		4
        /*000c*/ 	.byte	0x04, 0x0a
        /*000e*/ 	.short	(.L_1468 - .L_1467)
	.align		4
.L_1467:
        /*0010*/ 	.word	index@(.nv.constant0._ZN10layer_norm13ln_fwd_kernelINS_13Kernel_traitsI13__nv_bfloat16S2_S2_S2_fjLj256ELj1ELj4ELj1ELj16ENS_18Kernel_traits_baseILj256ES2_S2_S2_S2_fjLj128EEEEELb1ELb0ELb1ELb1EEEvNS_9FwdParamsE)
        /*0014*/ 	.short	0x0160
        /*0016*/ 	.short	0x00e8


	//----- nvinfo : EIATTR_CBANK_PARAM_SIZE
	.align		4
.L_1468:
        /*0018*/ 	.byte	0x03, 0x19
        /*001a*/ 	.short	0x00e8


	//----- nvinfo : EIATTR_KPARAM_INFO
	.align		4
        /*001c*/ 	.byte	0x04, 0x17
        /*001e*/ 	.short	(.L_1470 - .L_1469)
.L_1469:
        /*0020*/ 	.word	0x00000000
        /*0024*/ 	.short	0x0000
        /*0026*/ 	.short	0x0000
        /*0028*/ 	.byte	0x00, 0xf0, 0xa1, 0x03


	//----- nvinfo : EIATTR_MAXREG_COUNT
	.align		4
.L_1470:
        /*002c*/ 	.byte	0x03, 0x1b
        /*002e*/ 	.short	0x00ff


	//----- nvinfo : EIATTR_MERCURY_ISA_VERSION
	.align		4
        /*0030*/ 	.byte	0x03, 0x5f
        /*0032*/ 	.short	0x0000


	//----- nvinfo : EIATTR_COOP_GROUP_MASK_REGIDS
	.align		4
        /*0034*/ 	.byte	0x04, 0x29
        /*0036*/ 	.short	(.L_1472 - .L_1471)


	//   ....[0]....
.L_1471:
        /*0038*/ 	.word	0xffffffff


	//   ....[1]....
        /*003c*/ 	.word	0xffffffff


	//   ....[2]....
        /*0040*/ 	.word	0xffffffff


	//   ....[3]....
        /*0044*/ 	.word	0xffffffff


	//   ....[4]....
        /*0048*/ 	.word	0xffffffff


	//   ....[5]....
        /*004c*/ 	.word	0xffffffff


	//   ....[6]....
        /*0050*/ 	.word	0xffffffff


	//   ....[7]....
        /*0054*/ 	.word	0xffffffff


	//   ....[8]....
        /*0058*/ 	.word	0xffffffff


	//   ....[9]....
        /*005c*/ 	.word	0xffffffff


	//   ....[10]....
        /*0060*/ 	.word	0xffffffff


	//   ....[11]....
        /*0064*/ 	.word	0xffffffff


	//   ....[12]....
        /*0068*/ 	.word	0xffffffff


	//   ....[13]....
        /*006c*/ 	.word	0xffffffff


	//   ....[14]....
        /*0070*/ 	.word	0xffffffff


	//   ....[15]....
        /*0074*/ 	.word	0xffffffff


	//   ....[16]....
        /*0078*/ 	.word	0xffffffff


	//   ....[17]....
        /*007c*/ 	.word	0xffffffff


	//   ....[18]....
        /*0080*/ 	.word	0xffffffff


	//   ....[19]....
        /*0084*/ 	.word	0xffffffff


	//----- nvinfo : EIATTR_COOP_GROUP_INSTR_OFFSETS
	.align		4
.L_1472:
        /*0088*/ 	.byte	0x04, 0x28
        /*008a*/ 	.short	(.L_1474 - .L_1473)


	//   ....[0]....
.L_1473:
        /*008c*/ 	.word	0x00003ac0


	//   ....[1]....
        /*0090*/ 	.word	0x00003af0


	//   ....[2]....
        /*0094*/ 	.word	0x00003b10


	//   ....[3]....
        /*0098*/ 	.word	0x00003b30


	//   ....[4]....
        /*009c*/ 	.word	0x00003b50


	//   ....[5]....
        /*00a0*/ 	.word	0x00003c80


	//   ....[6]....
        /*00a4*/ 	.word	0x00003ca0


	//   ....[7]....
        /*00a8*/ 	.word	0x00003cc0


	//   ....[8]....
        /*00ac*/ 	.word	0x00003ce0


	//   ....[9]....
        /*00b0*/ 	.word	0x00003d00


	//   ....[10]....
        /*00b4*/ 	.word	0x000041b0


	//   ....[11]....
        /*00b8*/ 	.word	0x00004220


	//   ....[12]....
        /*00bc*/ 	.word	0x00004280


	//   ....[13]....
        /*00c0*/ 	.word	0x000042e0


	//   ....[14]....
        /*00c4*/ 	.word	0x00004340


	//   ....[15]....
        /*00c8*/ 	.word	0x000044b0


	//   ....[16]....
        /*00cc*/ 	.word	0x00004510


	//   ....[17]....
        /*00d0*/ 	.word	0x00004570


	//   ....[18]....
        /*00d4*/ 	.word	0x000045d0


	//   ....[19]....
        /*00d8*/ 	.word	0x00004630


	//----- nvinfo : EIATTR_EXIT_INSTR_OFFSETS
	.align		4
.L_1474:
        /*00dc*/ 	.byte	0x04, 0x1c
        /*00de*/ 	.short	(.L_1476 - .L_1475)


	//   ....[0]....
.L_1475:
        /*00e0*/ 	.word	0x000001c0


	//   ....[1]....
        /*00e4*/ 	.word	0x00004160


	//----- nvinfo : EIATTR_MAX_THREADS
	.align		4
.L_1476:
        /*00e8*/ 	.byte	0x04, 0x05
        /*00ea*/ 	.short	(.L_1478 - .L_1477)
.L_1477:
        /*00ec*/ 	.word	0x00000080
        /*00f0*/ 	.word	0x00000001
        /*00f4*/ 	.word	0x00000001


	//----- nvinfo : EIATTR_CRS_STACK_SIZE
	.align		4
.L_1478:
        /*00f8*/ 	.byte	0x04, 0x1e
        /*00fa*/ 	.short	(.L_1480 - .L_1479)
.L_1479:
        /*00fc*/ 	.word	0x00000000
.L_1480:


//--------------------- .nv.info._ZN10layer_norm13ln_fwd_kernelINS_13Kernel_traitsI13__nv_bfloat16S2_S2_S2_fjLj256ELj1ELj4ELj1ELj16ENS_18Kernel_traits_baseILj256ES2_S2_S2_S2_fjLj128EEEEELb1ELb1ELb0ELb0EEEvNS_9FwdParamsE --------------------------
	.section	.nv.info._ZN10layer_norm13ln_fwd_kernelINS_13Kernel_traitsI13__nv_bfloat16S2_S2_S2_fjLj256ELj1ELj4ELj1ELj16ENS_18Kernel_traits_baseILj256ES2_S2_S2_S2_fjLj128EEEEELb1ELb1ELb0ELb0EEEvNS_9FwdParamsE,"",@"SHT_CUDA_INFO"
	.sectionflags	@""
	.align	4


	//----- nvinfo : EIATTR_CUDA_API_VERSION
	.align		4
        /*0000*/ 	.byte	0x04, 0x37
        /*0002*/ 	.short	(.L_1482 - .L_1481)
.L_1481:
        /*0004*/ 	.word	0x00000082


	//----- nvinfo : EIATTR_SW2861232_WAR
	.align		4
.L_1482:
        /*0008*/ 	.byte	0x01, 0x35
	.zero		2


	//----- nvinfo : EIATTR_PARAM_CBANK
	.align		4
        /*000c*/ 	.byte	0x04, 0x0a
        /*000e*/ 	.short	(.L_1484 - .L_1483)
	.align		4
.L_1483:
        /*0010*/ 	.word	index@(.nv.constant0._ZN10layer_norm13ln_fwd_kernelINS_13Kernel_traitsI13__nv_bfloat16S2_S2_S2_fjLj256ELj1ELj4ELj1ELj16ENS_18Kernel_traits_baseILj256ES2_S2_S2_S2_fjLj128EEEEELb1ELb1ELb0ELb0EEEvNS_9FwdParamsE)
        /*0014*/ 	.short	0x0160
        /*0016*/ 	.short	0x00e8


	//----- nvinfo : EIATTR_CBANK_PARAM_SIZE
	.align		4
.L_1484:
        /*0018*/ 	.byte	0x03, 0x19
        /*001a*/ 	.short	0x00e8


	//----- nvinfo : EIATTR_KPARAM_INFO
	.align		4
        /*001c*/ 	.byte	0x04, 0x17
        /*001e*/ 	.short	(.L_1486 - .L_1485)
.L_1485:
        /*0020*/ 	.word	0x00000000
        /*0024*/ 	.short	0x0000
        /*0026*/ 	.short	0x0000
        /*0028*/ 	.byte	0x00, 0xf0, 0xa1, 0x03


	//----- nvinfo : EIATTR_MAXREG_COUNT
	.align		4
.L_1486:
        /*002c*/ 	.byte	0x03, 0x1b
        /*002e*/ 	.short	0x00ff


	//----- nvinfo : EIATTR_MERCURY_ISA_VERSION
	.align		4
        /*0030*/ 	.byte	0x03, 0x5f
        /*0032*/ 	.short	0x0000


	//----- nvinfo : EIATTR_COOP_GROUP_MASK_REGIDS
	.align		4
        /*0034*/ 	.byte	0x04, 0x29
        /*0036*/ 	.short	(.L_1488 - .L_1487)


	//   ....[0]....
.L_1487:
        /*0038*/ 	.word	0xffffffff


	//   ....[1]....
        /*003c*/ 	.word	0xffffffff


	//   ....[2]....
        /*0040*/ 	.word	0xffffffff


	//   ....[3]....
        /*0044*/ 	.word	0xffffffff


	//   ....[4]....
        /*0048*/ 	.word	0xffffffff


	//   ....[5]....
        /*004c*/ 	.word	0xffffffff


	//   ....[6]....
        /*0050*/ 	.word	0xffffffff


	//   ....[7]....
        /*0054*/ 	.word	0xffffffff


	//   ....[8]....
        /*0058*/ 	.word	0xffffffff


	//   ....[9]....
        /*005c*/ 	.word	0xffffffff


	//   ....[10]....
        /*0060*/ 	.word	0xffffffff


	//   ....[11]....
        /*0064*/ 	.word	0xffffffff


	//   ....[12]....
        /*0068*/ 	.word	0xffffffff


	//   ....[13]....
        /*006c*/ 	.word	0xffffffff


	//   ....[14]....
        /*0070*/ 	.word	0xffffffff


	//   ....[15]....
        /*0074*/ 	.word	0xffffffff


	//   ....[16]....
        /*0078*/ 	.word	0xffffffff


	//   ....[17]....
        /*007c*/ 	.word	0xffffffff


	//   ....[18]....
        /*0080*/ 	.word	0xffffffff


	//   ....[19]....
        /*0084*/ 	.word	0xffffffff


	//----- nvinfo : EIATTR_COOP_GROUP_INSTR_OFFSETS
	.align		4
.L_1488:
        /*0088*/ 	.byte	0x04, 0x28
        /*008a*/ 	.short	(.L_1490 - .L_1489)


	//   ....[0]....
.L_1489:
        /*008c*/ 	.word	0x000037a0


	//   ....[1]....
        /*0090*/ 	.word	0x000037d0


	//   ....[2]....
        /*0094*/ 	.word	0x000037f0


	//   ....[3]....
        /*0098*/ 	.word	0x00003810


	//   ....[4]....
        /*009c*/ 	.word	0x00003830


	//   ....[5]....
        /*00a0*/ 	.word	0x00003970


	//   ....[6]....
        /*00a4*/ 	.word	0x00003990


	//   ....[7]....
        /*00a8*/ 	.word	0x000039b0


	//   ....[8]....
        /*00ac*/ 	.word	0x000039d0


	//   ....[9]....
        /*00b0*/ 	.word	0x000039f0


	//   ....[10]....
        /*00b4*/ 	.word	0x00003dc0


	//   ....[11]....
        /*00b8*/ 	.word	0x00003e30


	//   ....[12]....
        /*00bc*/ 	.word	0x00003e90


	//   ....[13]....
        /*00c0*/ 	.word	0x00003ef0


	//   ....[14]....
        /*00c4*/ 	.word	0x00003f50


	//   ....[15]....
        /*00c8*/ 	.word	0x000040d0


	//   ....[16]....
        /*00cc*/ 	.word	0x00004130


	//   ....[17]....
        /*00d0*/ 	.word	0x00004190


	//   ....[18]....
        /*00d4*/ 	.word	0x000041f0


	//   ....[19]....
        /*00d8*/ 	.word	0x00004250


	//----- nvinfo : EIATTR_EXIT_INSTR_OFFSETS
	.align		4
.L_1490:
        /*00dc*/ 	.byte	0x04, 0x1c
        /*00de*/ 	.short	(.L_1492 - .L_1491)


	//   ....[0]....
.L_1491:
        /*00e0*/ 	.word	0x000002d0


	//   ....[1]....
        /*00e4*/ 	.word	0x00003d70


	//----- nvinfo : EIATTR_MAX_THREADS
	.align		4
.L_1492:
        /*00e8*/ 	.byte	0x04, 0x05
        /*00ea*/ 	.short	(.L_1494 - .L_1493)
.L_1493:
        /*00ec*/ 	.word	0x00000080
        /*00f0*/ 	.word	0x00000001
        /*00f4*/ 	.word	0x00000001


	//----- nvinfo : EIATTR_CRS_STACK_SIZE
	.align		4
.L_1494:
        /*00f8*/ 	.byte	0x04, 0x1e
        /*00fa*/ 	.short	(.L_1496 - .L_1495)
.L_1495:
        /*00fc*/ 	.word	0x00000000
.L_1496:


//--------------------- .nv.info._ZN10layer_norm13ln_fwd_kernelINS_13Kernel_traitsI13__nv_bfloat16S2_S2_S2_fjLj256ELj1ELj4ELj1ELj16ENS_18Kernel_traits_baseILj256ES2_S2_S2_S2_fjLj128EEEEELb1ELb1ELb0ELb1EEEvNS_9FwdParamsE --------------------------
	.section	.nv.info._ZN10layer_norm13ln_fwd_kernelINS_13Kernel_traitsI13__nv_bfloat16S2_S2_S2_fjLj256ELj1ELj4ELj1ELj16ENS_18Kernel_traits_baseILj256ES2_S2_S2_S2_fjLj128EEEEELb1ELb1ELb0ELb1EEEvNS_9FwdParamsE,"",@"SHT_CUDA_INFO"
	.sectionflags	@""
	.align	4


	//----- nvinfo : EIATTR_CUDA_API_VERSION
	.align		4
        /*0000*/ 	.byte	0x04, 0x37
        /*0002*/ 	.short	(.L_1498 - .L_1497)
.L_1497:
        /*0004*/ 	.word	0x00000082


	//----- nvinfo : EIATTR_SW2861232_WAR
	.align		4
.L_1498:
        /*0008*/ 	.byte	0x01, 0x35
	.zero		2


	//----- nvinfo : EIATTR_PARAM_CBANK
	.align		4
        /*000c*/ 	.byte	0x04, 0x0a
        /*000e*/ 	.short	(.L_1500 - .L_1499)
	.align		4
.L_1499:
        /*0010*/ 	.word	index@(.nv.constant0._ZN10layer_norm13ln_fwd_kernelINS_13Kernel_traitsI13__nv_bfloat16S2_S2_S2_fjLj256ELj1ELj4ELj1ELj16ENS_18Kernel_traits_baseILj256ES2_S2_S2_S2_fjLj128EEEEELb1ELb1ELb0ELb1EEEvNS_9FwdParamsE)
        /*0014*/ 	.short	0x0160
        /*0016*/ 	.short	0x00e8


	//----- nvinfo : EIATTR_CBANK_PARAM_SIZE
	.align		4
.L_1500:
        /*0018*/ 	.byte	0x03, 0x19
        /*001a*/ 	.short	0x00e8


	//----- nvinfo : EIATTR_KPARAM_INFO
	.align		4
        /*001c*/ 	.byte	0x04, 0x17
        /*001e*/ 	.short	(.L_1502 - .L_1501)
.L_1501:
        /*0020*/ 	.word	0x00000000
        /*0024*/ 	.short	0x0000
        /*0026*/ 	.short	0x0000
        /*0028*/ 	.byte	0x00, 0xf0, 0xa1, 0x03


	//----- nvinfo : EIATTR_MAXREG_COUNT
	.align		4
.L_1502:
        /*002c*/ 	.byte	0x03, 0x1b
        /*002e*/ 	.short	0x00ff


	//----- nvinfo : EIATTR_MERCURY_ISA_VERSION
	.align		4
        /*0030*/ 	.byte	0x03, 0x5f
        /*0032*/ 	.short	0x0000


	//----- nvinfo : EIATTR_COOP_GROUP_MASK_REGIDS
	.align		4
        /*0034*/ 	.byte	0x04, 0x29
        /*0036*/ 	.short	(.L_1504 - .L_1503)


	//   ....[0]....
.L_1503:
        /*0038*/ 	.word	0xffffffff


	//   ....[1]....
        /*003c*/ 	.word	0xffffffff


	//   ....[2]....
        /*0040*/ 	.word	0xffffffff


	//   ....[3]....
        /*0044*/ 	.word	0xffffffff


	//   ....[4]....
        /*0048*/ 	.word	0xffffffff


	//   ....[5]....
        /*004c*/ 	.word	0xffffffff


	//   ....[6]....
        /*0050*/ 	.word	0xffffffff


	//   ....[7]....
        /*0054*/ 	.word	0xffffffff


	//   ....[8]....
        /*0058*/ 	.word	0xffffffff


	//   ....[9]....
        /*005c*/ 	.word	0xffffffff


	//   ....[10]....
        /*0060*/ 	.word	0xffffffff


	//   ....[11]....
        /*0064*/ 	.word	0xffffffff


	//   ....[12]....
        /*0068*/ 	.word	0xffffffff


	//   ....[13]....
        /*006c*/ 	.word	0xffffffff


	//   ....[14]....
        /*0070*/ 	.word	0xffffffff


	//   ....[15]....
        /*0074*/ 	.word	0xffffffff


	//   ....[16]....
        /*0078*/ 	.word	0xffffffff


	//   ....[17]....
        /*007c*/ 	.word	0xffffffff


	//   ....[18]....
        /*0080*/ 	.word	0xffffffff


	//   ....[19]....
        /*0084*/ 	.word	0xffffffff


	//----- nvinfo : EIATTR_COOP_GROUP_INSTR_OFFSETS
	.align		4
.L_1504:
        /*0088*/ 	.byte	0x04, 0x28
        /*008a*/ 	.short	(.L_1506 - .L_1505)


	//   ....[0]....
.L_1505:
        /*008c*/ 	.word	0x00003730


	//   ....[1]....
        /*0090*/ 	.word	0x00003760


	//   ....[2]....
        /*0094*/ 	.word	0x00003780


	//   ....[3]....
        /*0098*/ 	.word	0x000037a0


	//   ....[4]....
        /*009c*/ 	.word	0x000037c0


	//   ....[5]....
        /*00a0*/ 	.word	0x000038f0


	//   ....[6]....
        /*00a4*/ 	.word	0x00003910


	//   ....[7]....
        /*00a8*/ 	.word	0x00003930


	//   ....[8]....
        /*00ac*/ 	.word	0x00003950


	//   ....[9]....
        /*00b0*/ 	.word	0x00003970


	//   ....[10]....
        /*00b4*/ 	.word	0x00003d30


	//   ....[11]....
        /*00b8*/ 	.word	0x00003da0


	//   ....[12]....
        /*00bc*/ 	.word	0x00003e00


	//   ....[13]....
        /*00c0*/ 	.word	0x00003e60


	//   ....[14]....
        /*00c4*/ 	.word	0x00003ec0


	//   ....[15]....
        /*00c8*/ 	.word	0x00004030


	//   ....[16]....
        /*00cc*/ 	.word	0x00004090


	//   ....[17]....
        /*00d0*/ 	.word	0x000040f0


	//   ....[18]....
        /*00d4*/ 	.word	0x00004150


	//   ....[19]....
        /*00d8*/ 	.word	0x000041b0


	//----- nvinfo : EIATTR_EXIT_INSTR_OFFSETS
	.align		4
.L_1506:
        /*00dc*/ 	.byte	0x04, 0x1c
        /*00de*/ 	.short	(.L_1508 - .L_1507)


	//   ....[0]....
.L_1507:
        /*00e0*/ 	.word	0x00000180


	//   ....[1]....
        /*00e4*/ 	.word	0x00003ce0


	//----- nvinfo : EIATTR_MAX_THREADS
	.align		4
.L_1508:
        /*00e8*/ 	.byte	0x04, 0x05
        /*00ea*/ 	.short	(.L_1510 - .L_1509)
.L_1509:
        /*00ec*/ 	.word	0x00000080
        /*00f0*/ 	.word	0x00000001
        /*00f4*/ 	.word	0x00000001


	//----- nvinfo : EIATTR_CRS_STACK_SIZE
	.align		4
.L_1510:
        /*00f8*/ 	.byte	0x04, 0x1e
        /*00fa*/ 	.short	(.L_1512 - .L_1511)
.L_1511:
        /*00fc*/ 	.word	0x00000000
.L_1512:


//--------------------- .nv.info._ZN10layer_norm13ln_fwd_kernelINS_13Kernel_traitsI13__nv_bfloat16S2_S2_S2_fjLj256ELj1ELj4ELj1ELj16ENS_18Kernel_traits_baseILj256ES2_S2_S2_S2_fjLj128EEEEELb1ELb1ELb1ELb0EEEvNS_9FwdParamsE --------------------------
	.section	.nv.info._ZN10layer_norm13ln_fwd_kernelINS_13Kernel_traitsI13__nv_bfloat16S2_S2_S2_fjLj256ELj1ELj4ELj1ELj16ENS_18Kernel_traits_baseILj256ES2_S2_S2_S2_fjLj128EEEEELb1ELb1ELb1ELb0EEEvNS_9FwdParamsE,"",@"SHT_CUDA_INFO"
	.sectionflags	@""
	.align	4


	//----- nvinfo : EIATTR_CUDA_API_VERSION
	.align		4
        /*0000*/ 	.byte	0x04, 0x37
        /*0002*/ 	.short	(.L_1514 - .L_1513)
.L_1513:
        /*0004*/ 	.word	0x00000082


	//----- nvinfo : EIATTR_SW2861232_WAR
	.align		4
.L_1514:
        /*0008*/ 	.byte	0x01, 0x35
	.zero		2


	//----- nvinfo : EIATTR_PARAM_CBANK
	.align		4
        /*000c*/ 	.byte	0x04, 0x0a
        /*000e*/ 	.short	(.L_1516 - .L_1515)
	.align		4
.L_1515:
        /*0010*/ 	.word	index@(.nv.constant0._ZN10layer_norm13ln_fwd_kernelINS_13Kernel_traitsI13__nv_bfloat16S2_S2_S2_fjLj256ELj1ELj4ELj1ELj16ENS_18Kernel_traits_baseILj256ES2_S2_S2_S2_fjLj128EEEEELb1ELb1ELb1ELb0EEEvNS_9FwdParamsE)
        /*0014*/ 	.short	0x0160
        /*0016*/ 	.short	0x00e8


	//----- nvinfo : EIATTR_CBANK_PARAM_SIZE
	.align		4
.L_1516:
        /*0018*/ 	.byte	0x03, 0x19
        /*001a*/ 	.short	0x00e8


	//----- nvinfo : EIATTR_KPARAM_INFO
	.align		4
        /*001c*/ 	.byte	0x04, 0x17
        /*001e*/ 	.short	(.L_1518 - .L_1517)
.L_1517:
        /*0020*/ 	.word	0x00000000
        /*0024*/ 	.short	0x0000
        /*0026*/ 	.short	0x0000
        /*0028*/ 	.byte	0x00, 0xf0, 0xa1, 0x03


	//----- nvinfo : EIATTR_MAXREG_COUNT
	.align		4
.L_1518:
        /*002c*/ 	.byte	0x03, 0x1b
        /*002e*/ 	.short	0x00ff


	//----- nvinfo : EIATTR_MERCURY_ISA_VERSION
	.align		4
        /*0030*/ 	.byte	0x03, 0x5f
        /*0032*/ 	.short	0x0000


	//----- nvinfo : EIATTR_COOP_GROUP_MASK_REGIDS
	.align		4
        /*0034*/ 	.byte	0x04, 0x29
        /*0036*/ 	.short	(.L_1520 - .L_1519)


	//   ....[0]....
.L_1519:
        /*0038*/ 	.word	0xffffffff


	//   ....[1]....
        /*003c*/ 	.word	0xffffffff


	//   ....[2]....
        /*0040*/ 	.word	0xffffffff


	//   ....[3]....
        /*0044*/ 	.word	0xffffffff


	//   ....[4]....
        /*0048*/ 	.word	0xffffffff


	//   ....[5]....
        /*004c*/ 	.word	0xffffffff


	//   ....[6]....
        /*0050*/ 	.word	0xffffffff


	//   ....[7]....
        /*0054*/ 	.word	0xffffffff


	//   ....[8]....
        /*0058*/ 	.word	0xffffffff


	//   ....[9]....
        /*005c*/ 	.word	0xffffffff


	//   ....[10]....
        /*0060*/ 	.word	0xffffffff


	//   ....[11]....
        /*0064*/ 	.word	0xffffffff


	//   ....[12]....
        /*0068*/ 	.word	0xffffffff


	//   ....[13]....
        /*006c*/ 	.word	0xffffffff


	//   ....[14]....
        /*0070*/ 	.word	0xffffffff


	//   ....[15]....
        /*0074*/ 	.word	0xffffffff


	//   ....[16]....
        /*0078*/ 	.word	0xffffffff


	//   ....[17]....
        /*007c*/ 	.word	0xffffffff


	//   ....[18]....
        /*0080*/ 	.word	0xffffffff


	//   ....[19]....
        /*0084*/ 	.word	0xffffffff


	//----- nvinfo : EIATTR_COOP_GROUP_INSTR_OFFSETS
	.align		4
.L_1520:
        /*0088*/ 	.byte	0x04, 0x28
        /*008a*/ 	.short	(.L_1522 - .L_1521)


	//   ....[0]....
.L_1521:
        /*008c*/ 	.word	0x00003d00


	//   ....[1]....
        /*0090*/ 	.word	0x00003d30


	//   ....[2]....
        /*0094*/ 	.word	0x00003d50


	//   ....[3]....
        /*0098*/ 	.word	0x00003d70


	//   ....[4]....
        /*009c*/ 	.word	0x00003d90


	//   ....[5]....
        /*00a0*/ 	.word	0x00003ed0


	//   ....[6]....
        /*00a4*/ 	.word	0x00003ef0


	//   ....[7]....
        /*00a8*/ 	.word	0x00003f10


	//   ....[8]....
        /*00ac*/ 	.word	0x00003f30


	//   ....[9]....
        /*00b0*/ 	.word	0x00003f50


	//   ....[10]....
        /*00b4*/ 	.word	0x000043a0


	//   ....[11]....
        /*00b8*/ 	.word	0x00004400


	//   ....[12]....
        /*00bc*/ 	.word	0x00004460


	//   ....[13]....
        /*00c0*/ 	.word	0x000044c0


	//   ....[14]....
        /*00c4*/ 	.word	0x00004520


	//   ....[15]....
        /*00c8*/ 	.word	0x000046a0


	//   ....[16]....
        /*00cc*/ 	.word	0x00004700


	//   ....[17]....
        /*00d0*/ 	.word	0x00004760


	//   ....[18]....
        /*00d4*/ 	.word	0x000047c0


	//   ....[19]....
        /*00d8*/ 	.word	0x00004820


	//----- nvinfo : EIATTR_EXIT_INSTR_OFFSETS
	.align		4
.L_1522:
        /*00dc*/ 	.byte	0x04, 0x1c
        /*00de*/ 	.short	(.L_1524 - .L_1523)


	//   ....[0]....
.L_1523:
        /*00e0*/ 	.word	0x000002d0


	//   ....[1]....
        /*00e4*/ 	.word	0x00004340


	//----- nvinfo : EIATTR_MAX_THREADS
	.align		4
.L_1524:
        /*00e8*/ 	.byte	0x04, 0x05
        /*00ea*/ 	.short	(.L_1526 - .L_1525)
.L_1525:
        /*00ec*/ 	.word	0x00000080
        /*00f0*/ 	.word	0x00000001
        /*00f4*/ 	.word	0x00000001


	//----- nvinfo : EIATTR_CRS_STACK_SIZE
	.align		4
.L_1526:
        /*00f8*/ 	.byte	0x04, 0x1e
        /*00fa*/ 	.short	(.L_1528 - .L_1527)
.L_1527:
        /*00fc*/ 	.word	0x00000000
.L_1528:


//--------------------- .nv.info._ZN10layer_norm13ln_fwd_kernelINS_13Kernel_traitsI13__nv_bfloat16S2_S2_S2_fjLj256ELj1ELj4ELj1ELj16ENS_18Kernel_traits_baseILj256ES2_S2_S2_S2_fjLj128EEEEELb1ELb1ELb1ELb1EEEvNS_9FwdParamsE --------------------------
	.section	.nv.info._ZN10layer_norm13ln_fwd_kernelINS_13Kernel_traitsI13__nv_bfloat16S2_S2_S2_fjLj256ELj1ELj4ELj1ELj16ENS_18Kernel_traits_baseILj256ES2_S2_S2_S2_fjLj128EEEEELb1ELb1ELb1ELb1EEEvNS_9FwdParamsE,"",@"SHT_CUDA_INFO"
	.sectionflags	@""
	.align	4


	//----- nvinfo : EIATTR_CUDA_API_VERSION
	.align		4
        /*0000*/ 	.byte	0x04, 0x37
        /*0002*/ 	.short	(.L_1530 - .L_1529)
.L_1529:
        /*0004*/ 	.word	0x00000082


	//----- nvinfo : EIATTR_SW2861232_WAR
	.align		4
.L_1530:
        /*0008*/ 	.byte	0x01, 0x35
	.zero		2


	//----- nvinfo : EIATTR_PARAM_CBANK
	.align		4
        /*000c*/ 	.byte	0x04, 0x0a
        /*000e*/ 	.short	(.L_1532 - .L_1531)
	.align		4
.L_1531:
        /*0010*/ 	.word	index@(.nv.constant0._ZN10layer_norm13ln_fwd_kernelINS_13Kernel_traitsI13__nv_bfloat16S2_S2_S2_fjLj256ELj1ELj4ELj1ELj16ENS_18Kernel_traits_baseILj256ES2_S2_S2_S2_fjLj128EEEEELb1ELb1ELb1ELb1EEEvNS_9FwdParamsE)
        /*0014*/ 	.short	0x0160
        /*0016*/ 	.short	0x00e8


	//----- nvinfo : EIATTR_CBANK_PARAM_SIZE
	.align		4
.L_1532:
        /*0018*/ 	.byte	0x03, 0x19
        /*001a*/ 	.short	0x00e8


	//----- nvinfo : EIATTR_KPARAM_INFO
	.align		4
        /*001c*/ 	.byte	0x04, 0x17
        /*001e*/ 	.short	(.L_1534 - .L_1533)
.L_1533:
        /*0020*/ 	.word	0x00000000
        /*0024*/ 	.short	0x0000
        /*0026*/ 	.short	0x0000
        /*0028*/ 	.byte	0x00, 0xf0, 0xa1, 0x03


	//----- nvinfo : EIATTR_MAXREG_COUNT
	.align		4
.L_1534:
        /*002c*/ 	.byte	0x03, 0x1b
        /*002e*/ 	.short	0x00ff


	//----- nvinfo : EIATTR_MERCURY_ISA_VERSION
	.align		4
        /*0030*/ 	.byte	0x03, 0x5f
        /*0032*/ 	.short	0x0000


	//----- nvinfo : EIATTR_COOP_GROUP_MASK_REGIDS
	.align		4
        /*0034*/ 	.byte	0x04, 0x29
        /*0036*/ 	.short	(.L_1536 - .L_1535)


	//   ....[0]....
.L_1535:
        /*0038*/ 	.word	0xffffffff


	//   ....[1]....
        /*003c*/ 	.word	0xffffffff


	//   ....[2]....
        /*0040*/ 	.word	0xffffffff


	//   ....[3]....
        /*0044*/ 	.word	0xffffffff


	//   ....[4]....
        /*0048*/ 	.word	0xffffffff


	//   ....[5]....
        /*004c*/ 	.word	0xffffffff


	//   ....[6]....
        /*0050*/ 	.word	0xffffffff


	//   ....[7]....
        /*0054*/ 	.word	0xffffffff


	//   ....[8]....
        /*0058*/ 	.word	0xffffffff


	//   ....[9]....
        /*005c*/ 	.word	0xffffffff


	//   ....[10]....
        /*0060*/ 	.word	0xffffffff


	//   ....[11]....
        /*0064*/ 	.word	0xffffffff


	//   ....[12]....
        /*0068*/ 	.word	0xffffffff


	//   ....[13]....
        /*006c*/ 	.word	0xffffffff


	//   ....[14]....
        /*0070*/ 	.word	0xffffffff


	//   ....[15]....
        /*0074*/ 	.word	0xffffffff


	//   ....[16]....
        /*0078*/ 	.word	0xffffffff


	//   ....[17]....
        /*007c*/ 	.word	0xffffffff


	//   ....[18]....
        /*0080*/ 	.word	0xffffffff


	//   ....[19]....
        /*0084*/ 	.word	0xffffffff


	//----- nvinfo : EIATTR_COOP_GROUP_INSTR_OFFSETS
	.align		4
.L_1536:
        /*0088*/ 	.byte	0x04, 0x28
        /*008a*/ 	.short	(.L_1538 - .L_1537)


	//   ....[0]....
.L_1537:
        /*008c*/ 	.word	0x00003bf0


	//   ....[1]....
        /*0090*/ 	.word	0x00003c20


	//   ....[2]....
        /*0094*/ 	.word	0x00003c40


	//   ....[3]....
        /*0098*/ 	.word	0x00003c60


	//   ....[4]....
        /*009c*/ 	.word	0x00003c80


	//   ....[5]....
        /*00a0*/ 	.word	0x00003db0


	//   ....[6]....
        /*00a4*/ 	.word	0x00003dd0


	//   ....[7]....
        /*00a8*/ 	.word	0x00003df0


	//   ....[8]....
        /*00ac*/ 	.word	0x00003e10


	//   ....[9]....
        /*00b0*/ 	.word	0x00003e30


	//   ....[10]....
        /*00b4*/ 	.word	0x000042f0


	//   ....[11]....
        /*00b8*/ 	.word	0x00004350


	//   ....[12]....
        /*00bc*/ 	.word	0x000043b0


	//   ....[13]....
        /*00c0*/ 	.word	0x00004410


	//   ....[14]....
        /*00c4*/ 	.word	0x00004470


	//   ....[15]....
        /*00c8*/ 	.word	0x000045e0


	//   ....[16]....
        /*00cc*/ 	.word	0x00004640


	//   ....[17]....
        /*00d0*/ 	.word	0x000046a0


	//   ....[18]....
        /*00d4*/ 	.word	0x00004700


	//   ....[19]....
        /*00d8*/ 	.word	0x00004760


	//----- nvinfo : EIATTR_EXIT_INSTR_OFFSETS
	.align		4
.L_1538:
        /*00dc*/ 	.byte	0x04, 0x1c
        /*00de*/ 	.short	(.L_1540 - .L_1539)


	//   ....[0]....
.L_1539:
        /*00e0*/ 	.word	0x000001e0


	//   ....[1]....
        /*00e4*/ 	.word	0x00004290


	//----- nvinfo : EIATTR_MAX_THREADS
	.align		4
.L_1540:
        /*00e8*/ 	.byte	0x04, 0x05
        /*00ea*/ 	.short	(.L_1542 - .L_1541)
.L_1541:
        /*00ec*/ 	.word	0x00000080
        /*00f0*/ 	.word	0x00000001
        /*00f4*/ 	.word	0x00000001


	//----- nvinfo : EIATTR_CRS_STACK_SIZE
	.align		4
.L_1542:
        /*00f8*/ 	.byte	0x04, 0x1e
        /*00fa*/ 	.short	(.L_1544 - .L_1543)
.L_1543:
        /*00fc*/ 	.word	0x00000000
.L_1544:


//--------------------- .nv.info._ZN10layer_norm13ln_fwd_kernelINS_13Kernel_traitsI6__halfS2_S2_S2_fjLj256ELj1ELj4ELj1ELj16ENS_18Kernel_traits_baseILj256ES2_S2_S2_S2_fjLj128EEEEELb0ELb0ELb0ELb0EEEvNS_9FwdParamsE --------------------------
	.section	.nv.info._ZN10layer_norm13ln_fwd_kernelINS_13Kernel_traitsI6__halfS2_S2_S2_fjLj256ELj1ELj4ELj1ELj16ENS_18Kernel_traits_baseILj256ES2_S2_S2_S2_fjLj128EEEEELb0ELb0ELb0ELb0EEEvNS_9FwdParamsE,"",@"SHT_CUDA_INFO"
	.sectionflags	@""
	.align	4


	//----- nvinfo : EIATTR_CUDA_API_VERSION
	.align		4
        /*0000*/ 	.byte	0x04, 0x37
        /*0002*/ 	.short	(.L_1546 - .L_1545)
.L_1545:
        /*0004*/ 	.word	0x00000082


	//----- nvinfo : EIATTR_SW2861232_WAR
	.align		4
.L_1546:
        /*0008*/ 	.byte	0x01, 0x35
	.zero		2


	//----- nvinfo : EIATTR_PARAM_CBANK
	.align		4
        /*000c*/ 	.byte	0x04, 0x0a
        /*000e*/ 	.short	(.L_1548 - .L_1547)
	.align		4
.L_1547:
        /*0010*/ 	.word	index@(.nv.constant0._ZN10layer_norm13ln_fwd_kernelINS_13Kernel_traitsI6__halfS2_S2_S2_fjLj256ELj1ELj4ELj1ELj16ENS_18Kernel_traits_baseILj256ES2_S2_S2_S2_fjLj128EEEEELb0ELb0ELb0ELb0EEEvNS_9FwdParamsE)
        /*0014*/ 	.short	0x0160
        /*0016*/ 	.short	0x00e8


	//----- nvinfo : EIATTR_CBANK_PARAM_SIZE
	.align		4
.L_1548:
        /*0018*/ 	.byte	0x03, 0x19
        /*001a*/ 	.short	0x00e8


	//----- nvinfo : EIATTR_KPARAM_INFO
	.align		4
        /*001c*/ 	.byte	0x04, 0x17
        /*001e*/ 	.short	(.L_1550 - .L_1549)
.L_1549:
        /*0020*/ 	.word	0x00000000
        /*0024*/ 	.short	0x0000
        /*0026*/ 	.short	0x0000
        /*0028*/ 	.byte	0x00, 0xf0, 0xa1, 0x03


	//----- nvinfo : EIATTR_MAXREG_COUNT
	.align		4
.L_1550:
        /*002c*/ 	.byte	0x03, 0x1b
        /*002e*/ 	.short	0x00ff


	//----- nvinfo : EIATTR_MERCURY_ISA_VERSION
	.align		4
        /*0030*/ 	.byte	0x03, 0x5f
        /*0032*/ 	.short	0x0000


	//----- nvinfo : EIATTR_COOP_GROUP_MASK_REGIDS
	.align		4
        /*0034*/ 	.byte	0x04, 0x29
        /*0036*/ 	.short	(.L_1552 - .L_1551)


	//   ....[0]....
.L_1551:
        /*0038*/ 	.word	0xffffffff


	//   ....[1]....
        /*003c*/ 	.word	0xffffffff


	//   ....[2]....
        /*0040*/ 	.word	0xffffffff


	//   ....[3]....
        /*0044*/ 	.word	0xffffffff


	//   ....[4]....
        /*0048*/ 	.word	0xffffffff


	//   ....[5]....
        /*004c*/ 	.word	0xffffffff


	//   ....[6]....
        /*0050*/ 	.word	0xffffffff


	//   ....[7]....
        /*0054*/ 	.word	0xffffffff


	//   ....[8]....
        /*0058*/ 	.word	0xffffffff


	//   ....[9]....
        /*005c*/ 	.word	0xffffffff


	//   ....[10]....
        /*0060*/ 	.word	0xffffffff


	//   ....[11]....
        /*0064*/ 	.word	0xffffffff


	//   ....[12]....
        /*0068*/ 	.word	0xffffffff


	//   ....[13]....
        /*006c*/ 	.word	0xffffffff


	//   ....[14]....
        /*0070*/ 	.word	0xffffffff


	//   ....[15]....
        /*0074*/ 	.word	0xffffffff


	//   ....[16]....
        /*0078*/ 	.word	0xffffffff


	//   ....[17]....
        /*007c*/ 	.word	0xffffffff


	//   ....[18]....
        /*0080*/ 	.word	0xffffffff


	//   ....[19]....
        /*0084*/ 	.word	0xffffffff


	//----- nvinfo : EIATTR_COOP_GROUP_INSTR_OFFSETS
	.align		4
.L_1552:
        /*0088*/ 	.byte	0x04, 0x28
        /*008a*/ 	.short	(.L_1554 - .L_1553)


	//   ....[0]....
.L_1553:
        /*008c*/ 	.word	0x00000bf0


	//   ....[1]....
        /*0090*/ 	.word	0x00000c20


	//   ....[2]....
        /*0094*/ 	.word	0x00000c40


	//   ....[3]....
        /*0098*/ 	.word	0x00000c60


	//   ....[4]....
        /*009c*/ 	.word	0x00000c80


	//   ....[5]....
        /*00a0*/ 	.word	0x00000dc0


	//   ....[6]....
        /*00a4*/ 	.word	0x00000de0


	//   ....[7]....
        /*00a8*/ 	.word	0x00000e00


	//   ....[8]....
        /*00ac*/ 	.word	0x00000e20


	//   ....[9]....
        /*00b0*/ 	.word	0x00000e40


	//   ....[10]....
        /*00b4*/ 	.word	0x00001200


	//   ....[11]....
        /*00b8*/ 	.word	0x00001260


	//   ....[12]....
        /*00bc*/ 	.word	0x000012c0


	//   ....[13]....
        /*00c0*/ 	.word	0x00001320


	//   ....[14]....
        /*00c4*/ 	.word	0x00001380


	//   ....[15]....
        /*00c8*/ 	.word	0x00001500


	//   ....[16]....
        /*00cc*/ 	.word	0x00001560


	//   ....[17]....
        /*00d0*/ 	.word	0x000015c0


	//   ....[18]....
        /*00d4*/ 	.word	0x00001620


	//   ....[19]....
        /*00d8*/ 	.word	0x00001680


	//----- nvinfo : EIATTR_EXIT_INSTR_OFFSETS
	.align		4
.L_1554:
        /*00dc*/ 	.byte	0x04, 0x1c
        /*00de*/ 	.short	(.L_1556 - .L_1555)


	//   ....[0]....
.L_1555:
        /*00e0*/ 	.word	0x000001b0


	//   ....[1]....
        /*00e4*/ 	.word	0x000011b0


	//----- nvinfo : EIATTR_MAX_THREADS
	.align		4
.L_1556:
        /*00e8*/ 	.byte	0x04, 0x05
        /*00ea*/ 	.short	(.L_1558 - .L_1557)
.L_1557:
        /*00ec*/ 	.word	0x00000080
        /*00f0*/ 	.word	0x00000001
        /*00f4*/ 	.word	0x00000001


	//----- nvinfo : EIATTR_CRS_STACK_SIZE
	.align		4
.L_1558:
        /*00f8*/ 	.byte	0x04, 0x1e
        /*00fa*/ 	.short	(.L_1560 - .L_1559)
.L_1559:
        /*00fc*/ 	.word	0x00000000
.L_1560:


//--------------------- .nv.info._ZN10layer_norm13ln_fwd_kernelINS_13Kernel_traitsI6__halfS2_S2_S2_fjLj256ELj1ELj4ELj1ELj16ENS_18Kernel_traits_baseILj256ES2_S2_S2_S2_fjLj128EEEEELb0ELb0ELb0ELb1EEEvNS_9FwdParamsE --------------------------
	.section	.nv.info._ZN10layer_norm13ln_fwd_kernelINS_13Kernel_traitsI6__halfS2_S2_S2_fjLj256ELj1ELj4ELj1ELj16ENS_18Kernel_traits_baseILj256ES2_S2_S2_S2_fjLj128EEEEELb0ELb0ELb0ELb1EEEvNS_9FwdParamsE,"",@"SHT_CUDA_INFO"
	.sectionflags	@""
	.align	4


	//----- nvinfo : EIATTR_CUDA_API_VERSION
	.align		4
        /*0000*/ 	.byte	0x04, 0x37
        /*0002*/ 	.short	(.L_1562 - .L_1561)
.L_1561:
        /*0004*/ 	.word	0x00000082


	//----- nvinfo : EIATTR_SW2861232_WAR
	.align		4
.L_1562:
        /*0008*/ 	.byte	0x01, 0x35
	.zero		2


	//----- nvinfo : EIATTR_PARAM_CBANK
	.align		4
        /*000c*/ 	.byte	0x04, 0x0a
        /*000e*/ 	.short	(.L_1564 - .L_1563)
	.align		4
.L_1563:
        /*0010*/ 	.word	index@(.nv.constant0._ZN10layer_norm13ln_fwd_kernelINS_13Kernel_traitsI6__halfS2_S2_S2_fjLj256ELj1ELj4ELj1ELj16ENS_18Kernel_traits_baseILj256ES2_S2_S2_S2_fjLj128EEEEELb0ELb0ELb0ELb1EEEvNS_9FwdParamsE)
        /*0014*/ 	.short	0x0160
        /*0016*/ 	.short	0x00e8


	//----- nvinfo : EIATTR_CBANK_PARAM_SIZE
	.align		4
.L_1564:
        /*0018*/ 	.byte	0x03, 0x19
        /*001a*/ 	.short	0x00e8


	//----- nvinfo : EIATTR_KPARAM_INFO
	.align		4
        /*001c*/ 	.byte	0x04, 0x17
        /*001e*/ 	.short	(.L_1566 - .L_1565)
.L_1565:
        /*0020*/ 	.word	0x00000000
        /*0024*/ 	.short	0x0000
        /*0026*/ 	.short	0x0000
        /*0028*/ 	.byte	0x00, 0xf0, 0xa1, 0x03


	//----- nvinfo : EIATTR_MAXREG_COUNT
	.align		4
.L_1566:
        /*002c*/ 	.byte	0x03, 0x1b
        /*002e*/ 	.short	0x00ff


	//----- nvinfo : EIATTR_MERCURY_ISA_VERSION
	.align		4
        /*0030*/ 	.byte	0x03, 0x5f
        /*0032*/ 	.short	0x0000


	//----- nvinfo : EIATTR_COOP_GROUP_MASK_REGIDS
	.align		4
        /*0034*/ 	.byte	0x04, 0x29
        /*0036*/ 	.short	(.L_1568 - .L_1567)


	//   ....[0]....
.L_1567:
        /*0038*/ 	.word	0xffffffff


	//   ....[1]....
        /*003c*/ 	.word	0xffffffff


	//   ....[2]....
        /*0040*/ 	.word	0xffffffff


	//   ....[3]....
        /*0044*/ 	.word	0xffffffff


	//   ....[4]....
        /*0048*/ 	.word	0xffffffff


	//   ....[5]....
        /*004c*/ 	.word	0xffffffff


	//   ....[6]....
        /*0050*/ 	.word	0xffffffff


	//   ....[7]....
        /*0054*/ 	.word	0xffffffff


	//   ....[8]....
        /*0058*/ 	.word	0xffffffff


	//   ....[9]....
        /*005c*/ 	.word	0xffffffff


	//   ....[10]....
        /*0060*/ 	.word	0xffffffff


	//   ....[11]....
        /*0064*/ 	.word	0xffffffff


	//   ....[12]....
        /*0068*/ 	.word	0xffffffff


	//   ....[13]....
        /*006c*/ 	.word	0xffffffff


	//   ....[14]....
        /*0070*/ 	.word	0xffffffff


	//   ....[15]....
        /*0074*/ 	.word	0xffffffff


	//   ....[16]....
        /*0078*/ 	.word	0xffffffff


	//   ....[17]....
        /*007c*/ 	.word	0xffffffff


	//   ....[18]....
        /*0080*/ 	.word	0xffffffff


	//   ....[19]....
        /*0084*/ 	.word	0xffffffff


	//----- nvinfo : EIATTR_COOP_GROUP_INSTR_OFFSETS
	.align		4
.L_1568:
        /*0088*/ 	.byte	0x04, 0x28
        /*008a*/ 	.short	(.L_1570 - .L_1569)


	//   ....[0]....
.L_1569:
        /*008c*/ 	.word	0x00000940


	//   ....[1]....
        /*0090*/ 	.word	0x00000970


	//   ....[2]....
        /*0094*/ 	.word	0x00000990


	//   ....[3]....
        /*0098*/ 	.word	0x000009b0


	//   ....[4]....
        /*009c*/ 	.word	0x000009d0


	//   ....[5]....
        /*00a0*/ 	.word	0x00000b00


	//   ....[6]....
        /*00a4*/ 	.word	0x00000b20


	//   ....[7]....
        /*00a8*/ 	.word	0x00000b40


	//   ....[8]....
        /*00ac*/ 	.word	0x00000b60


	//   ....[9]....
        /*00b0*/ 	.word	0x00000b80


	//   ....[10]....
        /*00b4*/ 	.word	0x00000ef0


	//   ....[11]....
        /*00b8*/ 	.word	0x00000f50


	//   ....[12]....
        /*00bc*/ 	.word	0x00000fb0


	//   ....[13]....
        /*00c0*/ 	.word	0x00001010


	//   ....[14]....
        /*00c4*/ 	.word	0x00001070


	//   ....[15]....
        /*00c8*/ 	.word	0x000011e0


	//   ....[16]....
        /*00cc*/ 	.word	0x00001240


	//   ....[17]....
        /*00d0*/ 	.word	0x000012a0


	//   ....[18]....
        /*00d4*/ 	.word	0x00001300


	//   ....[19]....
        /*00d8*/ 	.word	0x00001360


	//----- nvinfo : EIATTR_EXIT_INSTR_OFFSETS
	.align		4
.L_1570:
        /*00dc*/ 	.byte	0x04, 0x1c
        /*00de*/ 	.short	(.L_1572 - .L_1571)


	//   ....[0]....
.L_1571:
        /*00e0*/ 	.word	0x00000110


	//   ....[1]....
        /*00e4*/ 	.word	0x00000ea0


	//----- nvinfo : EIATTR_MAX_THREADS
	.align		4
.L_1572:
        /*00e8*/ 	.byte	0x04, 0x05
        /*00ea*/ 	.short	(.L_1574 - .L_1573)
.L_1573:
        /*00ec*/ 	.word	0x00000080
        /*00f0*/ 	.word	0x00000001
        /*00f4*/ 	.word	0x00000001


	//----- nvinfo : EIATTR_CRS_STACK_SIZE
	.align		4
.L_1574:
        /*00f8*/ 	.byte	0x04, 0x1e
        /*00fa*/ 	.short	(.L_1576 - .L_1575)
.L_1575:
        /*00fc*/ 	.word	0x00000000
.L_1576:


//--------------------- .nv.info._ZN10layer_norm13ln_fwd_kernelINS_13Kernel_traitsI6__halfS2_S2_S2_fjLj256ELj1ELj4ELj1ELj16ENS_18Kernel_traits_baseILj256ES2_S2_S2_S2_fjLj128EEEEELb0ELb0ELb1ELb0EEEvNS_9FwdParamsE --------------------------
	.section	.nv.info._ZN10layer_norm13ln_fwd_kernelINS_13Kernel_traitsI6__halfS2_S2_S2_fjLj256ELj1ELj4ELj1ELj16ENS_18Kernel_traits_baseILj256ES2_S2_S2_S2_fjLj128EEEEELb0ELb0ELb1ELb0EEEvNS_9FwdParamsE,"",@"SHT_CUDA_INFO"
	.sectionflags	@""
	.align	4


	//----- nvinfo : EIATTR_CUDA_API_VERSION
	.align		4
        /*0000*/ 	.byte	0x04, 0x37
        /*0002*/ 	.short	(.L_1578 - .L_1577)
.L_1577:
        /*0004*/ 	.word	0x00000082


	//----- nvinfo : EIATTR_SW2861232_WAR
	.align		4
.L_1578:
        /*0008*/ 	.byte	0x01, 0x35
	.zero		2


	//----- nvinfo : EIATTR_PARAM_CBANK
	.align		4
        /*000c*/ 	.byte	0x04, 0x0a
        /*000e*/ 	.short	(.L_1580 - .L_1579)
	.align		4
.L_1579:
        /*0010*/ 	.word	index@(.nv.constant0._ZN10layer_norm13ln_fwd_kernelINS_13Kernel_traitsI6__halfS2_S2_S2_fjLj256ELj1ELj4ELj1ELj16ENS_18Kernel_traits_baseILj256ES2_S2_S2_S2_fjLj128EEEEELb0ELb0ELb1ELb0EEEvNS_9FwdParamsE)
        /*0014*/ 	.short	0x0160
        /*0016*/ 	.short	0x00e8


	//----- nvinfo : EIATTR_CBANK_PARAM_SIZE
	.align		4
.L_1580:
        /*0018*/ 	.byte	0x03, 0x19
        /*001a*/ 	.short	0x00e8


	//----- nvinfo : EIATTR_KPARAM_INFO
	.align		4
        /*001c*/ 	.byte	0x04, 0x17
        /*001e*/ 	.short	(.L_1582 - .L_1581)
.L_1581:
        /*0020*/ 	.word	0x00000000
        /*0024*/ 	.short	0x0000
        /*0026*/ 	.short	0x0000
        /*0028*/ 	.byte	0x00, 0xf0, 0xa1, 0x03


	//----- nvinfo : EIATTR_MAXREG_COUNT
	.align		4
.L_1582:
        /*002c*/ 	.byte	0x03, 0x1b
        /*002e*/ 	.short	0x00ff


	//----- nvinfo : EIATTR_MERCURY_ISA_VERSION
	.align		4
        /*0030*/ 	.byte	0x03, 0x5f
        /*0032*/ 	.short	0x0000


	//----- nvinfo : EIATTR_COOP_GROUP_MASK_REGIDS
	.align		4
        /*0034*/ 	.byte	0x04, 0x29
        /*0036*/ 	.short	(.L_1584 - .L_1583)


	//   ....[0]....
.L_1583:
        /*0038*/ 	.word	0xffffffff


	//   ....[1]....
        /*003c*/ 	.word	0xffffffff


	//   ....[2]....
        /*0040*/ 	.word	0xffffffff


	//   ....[3]....
        /*0044*/ 	.word	0xffffffff


	//   ....[4]....
        /*0048*/ 	.word	0xffffffff


	//   ....[5]....
        /*004c*/ 	.word	0xffffffff


	//   ....[6]....
        /*0050*/ 	.word	0xffffffff


	//   ....[7]....
        /*0054*/ 	.word	0xffffffff


	//   ....[8]....
        /*0058*/ 	.word	0xffffffff


	//   ....[9]....
        /*005c*/ 	.word	0xffffffff


	//   ....[10]....
        /*0060*/ 	.word	0xffffffff


	//   ....[11]....
        /*0064*/ 	.word	0xffffffff


	//   ....[12]....
        /*0068*/ 	.word	0xffffffff


	//   ....[13]....
        /*006c*/ 	.word	0xffffffff


	//   ....[14]....
        /*0070*/ 	.word	0xffffffff


	//   ....[15]....
        /*0074*/ 	.word	0xffffffff


	//   ....[16]....
        /*0078*/ 	.word	0xffffffff


	//   ....[17]....
        /*007c*/ 	.word	0xffffffff


	//   ....[18]....
        /*0080*/ 	.word	0xffffffff


	//   ....[19]....
        /*0084*/ 	.word	0xffffffff


	//----- nvinfo : EIATTR_COOP_GROUP_INSTR_OFFSETS
	.align		4
.L_1584:
        /*0088*/ 	.byte	0x04, 0x28
        /*008a*/ 	.short	(.L_1586 - .L_1585)


	//   ....[0]....
.L_1585:
        /*008c*/ 	.word	0x00000b40


	//   ....[1]....
        /*0090*/ 	.word	0x00000b70


	//   ....[2]....
        /*0094*/ 	.word	0x00000b90


	//   ....[3]....
        /*0098*/ 	.word	0x00000bb0


	//   ....[4]....
        /*009c*/ 	.word	0x00000bd0


	//   ....[5]....
        /*00a0*/ 	.word	0x00000d10


	//   ....[6]....
        /*00a4*/ 	.word	0x00000d30


	//   ....[7]....
        /*00a8*/ 	.word	0x00000d50


	//   ....[8]....
        /*00ac*/ 	.word	0x00000d70


	//   ....[9]....
        /*00b0*/ 	.word	0x00000d90


	//   ....[10]....
        /*00b4*/ 	.word	0x000011d0


	//   ....[11]....
        /*00b8*/ 	.word	0x00001230


	//   ....[12]....
        /*00bc*/ 	.word	0x00001290


	//   ....[13]....
        /*00c0*/ 	.word	0x000012f0


	//   ....[14]....
        /*00c4*/ 	.word	0x00001350


	//   ....[15]....
        /*00c8*/ 	.word	0x000014d0


	//   ....[16]....
        /*00cc*/ 	.word	0x00001530


	//   ....[17]....
        /*00d0*/ 	.word	0x00001590


	//   ....[18]....
        /*00d4*/ 	.word	0x000015f0


	//   ....[19]....
        /*00d8*/ 	.word	0x00001650


	//----- nvinfo : EIATTR_EXIT_INSTR_OFFSETS
	.align		4
.L_1586:
        /*00dc*/ 	.byte	0x04, 0x1c
        /*00de*/ 	.short	(.L_1588 - .L_1587)


	//   ....[0]....
.L_1587:
        /*00e0*/ 	.word	0x000001b0


	//   ....[1]....
        /*00e4*/ 	.word	0x00001170


	//----- nvinfo : EIATTR_MAX_THREADS
	.align		4
.L_1588:
        /*00e8*/ 	.byte	0x04, 0x05
        /*00ea*/ 	.short	(.L_1590 - .L_1589)
.L_1589:
        /*00ec*/ 	.word	0x00000080
        /*00f0*/ 	.word	0x00000001
        /*00f4*/ 	.word	0x00000001


	//----- nvinfo : EIATTR_CRS_STACK_SIZE
	.align		4
.L_1590:
        /*00f8*/ 	.byte	0x04, 0x1e
        /*00fa*/ 	.short	(.L_1592 - .L_1591)
.L_1591:
        /*00fc*/ 	.word	0x00000000
.L_1592:


//--------------------- .nv.info._ZN10layer_norm13ln_fwd_kernelINS_13Kernel_traitsI6__halfS2_S2_S2_fjLj256ELj1ELj4ELj1ELj16ENS_18Kernel_traits_baseILj256ES2_S2_S2_S2_fjLj128EEEEELb0ELb0ELb1ELb1EEEvNS_9FwdParamsE --------------------------
	.section	.nv.info._ZN10layer_norm13ln_fwd_kernelINS_13Kernel_traitsI6__halfS2_S2_S2_fjLj256ELj1ELj4ELj1ELj16ENS_18Kernel_traits_baseILj256ES2_S2_S2_S2_fjLj128EEEEELb0ELb0ELb1ELb1EEEvNS_9FwdParamsE,"",@"SHT_CUDA_INFO"
	.sectionflags	@""
	.align	4


	//----- nvinfo : EIATTR_CUDA_API_VERSION
	.align		4
        /*0000*/ 	.byte	0x04, 0x37
        /*0002*/ 	.short	(.L_1594 - .L_1593)
.L_1593:
        /*0004*/ 	.word	0x00000082


	//----- nvinfo : EIATTR_SW2861232_WAR
	.align		4
.L_1594:
        /*0008*/ 	.byte	0x01, 0x35
	.zero		2


	//----- nvinfo : EIATTR_PARAM_CBANK
	.align		4
        /*000c*/ 	.byte	0x04, 0x0a
        /*000e*/ 	.short	(.L_1596 - .L_1595)
	.align		4
.L_1595:
        /*0010*/ 	.word	index@(.nv.constant0._ZN10layer_norm13ln_fwd_kernelINS_13Kernel_traitsI6__halfS2_S2_S2_fjLj256ELj1ELj4ELj1ELj16ENS_18Kernel_traits_baseILj256ES2_S2_S2_S2_fjLj128EEEEELb0ELb0ELb1ELb1EEEvNS_9FwdParamsE)
        /*0014*/ 	.short	0x0160
        /*0016*/ 	.short	0x00e8


	//----- nvinfo : EIATTR_CBANK_PARAM_SIZE
	.align		4
.L_1596:
        /*0018*/ 	.byte	0x03, 0x19
        /*001a*/ 	.short	0x00e8


	//----- nvinfo : EIATTR_KPARAM_INFO
	.align		4
        /*001c*/ 	.byte	0x04, 0x17
        /*001e*/ 	.short	(.L_1598 - .L_1597)
.L_1597:
        /*0020*/ 	.word	0x00000000
        /*0024*/ 	.short	0x0000
        /*0026*/ 	.short	0x0000
        /*0028*/ 	.byte	0x00, 0xf0, 0xa1, 0x03


	//----- nvinfo : EIATTR_MAXREG_COUNT
	.align		4
.L_1598:
        /*002c*/ 	.byte	0x03, 0x1b
        /*002e*/ 	.short	0x00ff


	//----- nvinfo : EIATTR_MERCURY_ISA_VERSION
	.align		4
        /*0030*/ 	.byte	0x03, 0x5f
        /*0032*/ 	.short	0x0000


	//----- nvinfo : EIATTR_COOP_GROUP_MASK_REGIDS
	.align		4
        /*0034*/ 	.byte	0x04, 0x29
        /*0036*/ 	.short	(.L_1600 - .L_1599)


	//   ....[0]....
.L_1599:
        /*0038*/ 	.word	0xffffffff


	//   ....[1]....
        /*003c*/ 	.word	0xffffffff


	//   ....[2]....
        /*0040*/ 	.word	0xffffffff


	//   ....[3]....
        /*0044*/ 	.word	0xffffffff


	//   ....[4]....
        /*0048*/ 	.word	0xffffffff


	//   ....[5]....
        /*004c*/ 	.word	0xffffffff


	//   ....[6]....
        /*0050*/ 	.word	0xffffffff


	//   ....[7]....
        /*0054*/ 	.word	0xffffffff


	//   ....[8]....
        /*0058*/ 	.word	0xffffffff


	//   ....[9]....
        /*005c*/ 	.word	0xffffffff


	//   ....[10]....
        /*0060*/ 	.word	0xffffffff


	//   ....[11]....
        /*0064*/ 	.word	0xffffffff


	//   ....[12]....
        /*0068*/ 	.word	0xffffffff


	//   ....[13]....
        /*006c*/ 	.word	0xffffffff


	//   ....[14]....
        /*0070*/ 	.word	0xffffffff


	//   ....[15]....
        /*0074*/ 	.word	0xffffffff


	//   ....[16]....
        /*0078*/ 	.word	0xffffffff


	//   ....[17]....
        /*007c*/ 	.word	0xffffffff


	//   ....[18]....
        /*0080*/ 	.word	0xffffffff


	//   ....[19]....
        /*0084*/ 	.word	0xffffffff


	//----- nvinfo : EIATTR_COOP_GROUP_INSTR_OFFSETS
	.align		4
.L_1600:
        /*0088*/ 	.byte	0x04, 0x28
        /*008a*/ 	.short	(.L_1602 - .L_1601)


	//   ....[0]....
.L_1601:
        /*008c*/ 	.word	0x00000a90


	//   ....[1]....
        /*0090*/ 	.word	0x00000ac0


	//   ....[2]....
        /*0094*/ 	.word	0x00000ae0


	//   ....[3]....
        /*0098*/ 	.word	0x00000b00


	//   ....[4]....
        /*009c*/ 	.word	0x00000b20


	//   ....[5]....
        /*00a0*/ 	.word	0x00000c50


	//   ....[6]....
        /*00a4*/ 	.word	0x00000c70


	//   ....[7]....
        /*00a8*/ 	.word	0x00000c90


	//   ....[8]....
        /*00ac*/ 	.word	0x00000cb0


	//   ....[9]....
        /*00b0*/ 	.word	0x00000cd0


	//   ....[10]....
        /*00b4*/ 	.word	0x000010f0


	//   ....[11]....
        /*00b8*/ 	.word	0x00001150


	//   ....[12]....
        /*00bc*/ 	.word	0x000011b0


	//   ....[13]....
        /*00c0*/ 	.word	0x00001210


	//   ....[14]....
        /*00c4*/ 	.word	0x00001270


	//   ....[15]....
        /*00c8*/ 	.word	0x000013e0


	//   ....[16]....
        /*00cc*/ 	.word	0x00001440


	//   ....[17]....
        /*00d0*/ 	.word	0x000014a0


	//   ....[18]....
        /*00d4*/ 	.word	0x00001500


	//   ....[19]....
        /*00d8*/ 	.word	0x00001560


	//----- nvinfo : EIATTR_EXIT_INSTR_OFFSETS
	.align		4
.L_1602:
        /*00dc*/ 	.byte	0x04, 0x1c
        /*00de*/ 	.short	(.L_1604 - .L_1603)


	//   ....[0]....
.L_1603:
        /*00e0*/ 	.word	0x00000110


	//   ....[1]....
        /*00e4*/ 	.word	0x000010a0


	//----- nvinfo : EIATTR_MAX_THREADS
	.align		4
.L_1604:
        /*00e8*/ 	.byte	0x04, 0x05
        /*00ea*/ 	.short	(.L_1606 - .L_1605)
.L_1605:
        /*00ec*/ 	.word	0x00000080
        /*00f0*/ 	.word	0x00000001
        /*00f4*/ 	.word	0x00000001


	//----- nvinfo : EIATTR_CRS_STACK_SIZE
	.align		4
.L_1606:
        /*00f8*/ 	.byte	0x04, 0x1e
        /*00fa*/ 	.short	(.L_1608 - .L_1607)
.L_1607:
        /*00fc*/ 	.word	0x00000000
.L_1608:


//--------------------- .nv.info._ZN10layer_norm13ln_fwd_kernelINS_13Kernel_traitsI6__halfS2_S2_S2_fjLj256ELj1ELj4ELj1ELj16ENS_18Kernel_traits_baseILj256ES2_S2_S2_S2_fjLj128EEEEELb0ELb1ELb0ELb0EEEvNS_9FwdParamsE --------------------------
	.section	.nv.info._ZN10layer_norm13ln_fwd_kernelINS_13Kernel_traitsI6__halfS2_S2_S2_fjLj256ELj1ELj4ELj1ELj16ENS_18Kernel_traits_baseILj256ES2_S2_S2_S2_fjLj128EEEEELb0ELb1ELb0ELb0EEEvNS_9FwdParamsE,"",@"SHT_CUDA_INFO"
	.sectionflags	@""
	.align	4


	//----- nvinfo : EIATTR_CUDA_API_VERSION
	.align		4
        /*0000*/ 	.byte	0x04, 0x37
        /*0002*/ 	.short	(.L_1610 - .L_1609)
.L_1609:
        /*0004*/ 	.word	0x00000082


	//----- nvinfo : EIATTR_SW2861232_WAR
	.align		4
.L_1610:
        /*0008*/ 	.byte	0x01, 0x35
	.zero		2


	//----- nvinfo : EIATTR_PARAM_CBANK
	.align		4
        /*000c*/ 	.byte	0x04, 0x0a
        /*000e*/ 	.short	(.L_1612 - .L_1611)
	.align		4
.L_1611:
        /*0010*/ 	.word	index@(.nv.constant0._ZN10layer_norm13ln_fwd_kernelINS_13Kernel_traitsI6__halfS2_S2_S2_fjLj256ELj1ELj4ELj1ELj16ENS_18Kernel_traits_baseILj256ES2_S2_S2_S2_fjLj128EEEEELb0ELb1ELb0ELb0EEEvNS_9FwdParamsE)
        /*0014*/ 	.short	0x0160
        /*0016*/ 	.short	0x00e8


	//----- nvinfo : EIATTR_CBANK_PARAM_SIZE
	.align		4
.L_1612:
        /*0018*/ 	.byte	0x03, 0x19
        /*001a*/ 	.short	0x00e8


	//----- nvinfo : EIATTR_KPARAM_INFO
	.align		4
        /*001c*/ 	.byte	0x04, 0x17
        /*001e*/ 	.short	(.L_1614 - .L_1613)
.L_1613:
        /*0020*/ 	.word	0x00000000
        /*0024*/ 	.short	0x0000
        /*0026*/ 	.short	0x0000
        /*0028*/ 	.byte	0x00, 0xf0, 0xa1, 0x03


	//----- nvinfo : EIATTR_MAXREG_COUNT
	.align		4
.L_1614:
        /*002c*/ 	.byte	0x03, 0x1b
        /*002e*/ 	.short	0x00ff


	//----- nvinfo : EIATTR_MERCURY_ISA_VERSION
	.align		4
        /*0030*/ 	.byte	0x03, 0x5f
        /*0032*/ 	.short	0x0000


	//----- nvinfo : EIATTR_COOP_GROUP_MASK_REGIDS
	.align		4
        /*0034*/ 	.byte	0x04, 0x29
        /*0036*/ 	.short	(.L_1616 - .L_1615)


	//   ....[0]....
.L_1615:
        /*0038*/ 	.word	0xffffffff


	//   ....[1]....
        /*003c*/ 	.word	0xffffffff


	//   ....[2]....
        /*0040*/ 	.word	0xffffffff


	//   ....[3]....
        /*0044*/ 	.word	0xffffffff


	//   ....[4]....
        /*0048*/ 	.word	0xffffffff


	//   ....[5]....
        /*004c*/ 	.word	0xffffffff


	//   ....[6]....
        /*0050*/ 	.word	0xffffffff


	//   ....[7]....
        /*0054*/ 	.word	0xffffffff


	//   ....[8]....
        /*0058*/ 	.word	0xffffffff


	//   ....[9]....
        /*005c*/ 	.word	0xffffffff


	//   ....[10]....
        /*0060*/ 	.word	0xffffffff


	//   ....[11]....
        /*0064*/ 	.word	0xffffffff


	//   ....[12]....
        /*0068*/ 	.word	0xffffffff


	//   ....[13]....
        /*006c*/ 	.word	0xffffffff


	//   ....[14]....
        /*0070*/ 	.word	0xffffffff


	//   ....[15]....
        /*0074*/ 	.word	0xffffffff


	//   ....[16]....
        /*0078*/ 	.word	0xffffffff


	//   ....[17]....
        /*007c*/ 	.word	0xffffffff


	//   ....[18]....
        /*0080*/ 	.word	0xffffffff


	//   ....[19]....
        /*0084*/ 	.word	0xffffffff


	//----- nvinfo : EIATTR_COOP_GROUP_INSTR_OFFSETS
	.align		4
.L_1616:
        /*0088*/ 	.byte	0x04, 0x28
        /*008a*/ 	.short	(.L_1618 - .L_1617)


	//   ....[0]....
.L_1617:
        /*008c*/ 	.word	0x00000860


	//   ....[1]....
        /*0090*/ 	.word	0x00000890


	//   ....[2]....
        /*0094*/ 	.word	0x000008b0


	//   ....[3]....
        /*0098*/ 	.word	0x000008d0


	//   ....[4]....
        /*009c*/ 	.word	0x000008f0


	//   ....[5]....
        /*00a0*/ 	.word	0x00000a30


	//   ....[6]....
        /*00a4*/ 	.word	0x00000a50


	//   ....[7]....
        /*00a8*/ 	.word	0x00000a70


	//   ....[8]....
        /*00ac*/ 	.word	0x00000a90


	//   ....[9]....
        /*00b0*/ 	.word	0x00000ab0


	//   ....[10]....
        /*00b4*/ 	.word	0x00000e60


	//   ....[11]....
        /*00b8*/ 	.word	0x00000ec0


	//   ....[12]....
        /*00bc*/ 	.word	0x00000f20


	//   ....[13]....
        /*00c0*/ 	.word	0x00000f80


	//   ....[14]....
        /*00c4*/ 	.word	0x00000fe0


	//   ....[15]....
        /*00c8*/ 	.word	0x00001160


	//   ....[16]....
        /*00cc*/ 	.word	0x000011c0


	//   ....[17]....
        /*00d0*/ 	.word	0x00001220


	//   ....[18]....
        /*00d4*/ 	.word	0x00001280


	//   ....[19]....
        /*00d8*/ 	.word	0x000012e0


	//----- nvinfo : EIATTR_EXIT_INSTR_OFFSETS
	.align		4
.L_1618:
        /*00dc*/ 	.byte	0x04, 0x1c
        /*00de*/ 	.short	(.L_1620 - .L_1619)


	//   ....[0]....
.L_1619:
        /*00e0*/ 	.word	0x000001e0


	//   ....[1]....
        /*00e4*/ 	.word	0x00000e10


	//----- nvinfo : EIATTR_MAX_THREADS
	.align		4
.L_1620:
        /*00e8*/ 	.byte	0x04, 0x05
        /*00ea*/ 	.short	(.L_1622 - .L_1621)
.L_1621:
        /*00ec*/ 	.word	0x00000080
        /*00f0*/ 	.word	0x00000001
        /*00f4*/ 	.word	0x00000001


	//----- nvinfo : EIATTR_CRS_STACK_SIZE
	.align		4
.L_1622:
        /*00f8*/ 	.byte	0x04, 0x1e
        /*00fa*/ 	.short	(.L_1624 - .L_1623)
.L_1623:
        /*00fc*/ 	.word	0x00000000
.L_1624:


//--------------------- .nv.info._ZN10layer_norm13ln_fwd_kernelINS_13Kernel_traitsI6__halfS2_S2_S2_fjLj256ELj1ELj4ELj1ELj16ENS_18Kernel_traits_baseILj256ES2_S2_S2_S2_fjLj128EEEEELb0ELb1ELb0ELb1EEEvNS_9FwdParamsE --------------------------
	.section	.nv.info._ZN10layer_norm13ln_fwd_kernelINS_13Kernel_traitsI6__halfS2_S2_S2_fjLj256ELj1ELj4ELj1ELj16ENS_18Kernel_traits_baseILj256ES2_S2_S2_S2_fjLj128EEEEELb0ELb1ELb0ELb1EEEvNS_9FwdParamsE,"",@"SHT_CUDA_INFO"
	.sectionflags	@""
	.align	4


	//----- nvinfo : EIATTR_CUDA_API_VERSION
	.align		4
        /*0000*/ 	.byte	0x04, 0x37
        /*0002*/ 	.short	(.L_1626 - .L_1625)
.L_1625:
        /*0004*/ 	.word	0x00000082


	//----- nvinfo : EIATTR_SW2861232_WAR
	.align		4
.L_1626:
        /*0008*/ 	.byte	0x01, 0x35
	.zero		2


	//----- nvinfo : EIATTR_PARAM_CBANK
	.align		4
        /*000c*/ 	.byte	0x04, 0x0a
        /*000e*/ 	.short	(.L_1628 - .L_1627)
	.align		4
.L_1627:
        /*0010*/ 	.word	index@(.nv.constant0._ZN10layer_norm13ln_fwd_kernelINS_13Kernel_traitsI6__halfS2_S2_S2_fjLj256ELj1ELj4ELj1ELj16ENS_18Kernel_traits_baseILj256ES2_S2_S2_S2_fjLj128EEEEELb0ELb1ELb0ELb1EEEvNS_9FwdParamsE)
        /*0014*/ 	.short	0x0160
        /*0016*/ 	.short	0x00e8


	//----- nvinfo : EIATTR_CBANK_PARAM_SIZE
	.align		4
.L_1628:
        /*0018*/ 	.byte	0x03, 0x19
        /*001a*/ 	.short	0x00e8


	//----- nvinfo : EIATTR_KPARAM_INFO
	.align		4
        /*001c*/ 	.byte	0x04, 0x17
        /*001e*/ 	.short	(.L_1630 - .L_1629)
.L_1629:
        /*0020*/ 	.word	0x00000000
        /*0024*/ 	.short	0x0000
        /*0026*/ 	.short	0x0000
        /*0028*/ 	.byte	0x00, 0xf0, 0xa1, 0x03


	//----- nvinfo : EIATTR_MAXREG_COUNT
	.align		4
.L_1630:
        /*002c*/ 	.byte	0x03, 0x1b
        /*002e*/ 	.short	0x00ff


	//----- nvinfo : EIATTR_MERCURY_ISA_VERSION
	.align		4
        /*0030*/ 	.byte	0x03, 0x5f
        /*0032*/ 	.short	0x0000


	//----- nvinfo : EIATTR_COOP_GROUP_MASK_REGIDS
	.align		4
        /*0034*/ 	.byte	0x04, 0x29
        /*0036*/ 	.short	(.L_1632 - .L_1631)


	//   ....[0]....
.L_1631:
        /*0038*/ 	.word	0xffffffff


	//   ....[1]....
        /*003c*/ 	.word	0xffffffff


	//   ....[2]....
        /*0040*/ 	.word	0xffffffff


	//   ....[3]....
        /*0044*/ 	.word	0xffffffff


	//   ....[4]....
        /*0048*/ 	.word	0xffffffff


	//   ....[5]....
        /*004c*/ 	.word	0xffffffff


	//   ....[6]....
        /*0050*/ 	.word	0xffffffff


	//   ....[7]....
        /*0054*/ 	.word	0xffffffff


	//   ....[8]....
        /*0058*/ 	.word	0xffffffff


	//   ....[9]....
        /*005c*/ 	.word	0xffffffff


	//   ....[10]....
        /*0060*/ 	.word	0xffffffff


	//   ....[11]....
        /*0064*/ 	.word	0xffffffff


	//   ....[12]....
        /*0068*/ 	.word	0xffffffff


	//   ....[13]....
        /*006c*/ 	.word	0xffffffff


	//   ....[14]....
        /*0070*/ 	.word	0xffffffff


	//   ....[15]....
        /*0074*/ 	.word	0xffffffff


	//   ....[16]....
        /*0078*/ 	.word	0xffffffff


	//   ....[17]....
        /*007c*/ 	.word	0xffffffff


	//   ....[18]....
        /*0080*/ 	.word	0xffffffff


	//   ....[19]....
        /*0084*/ 	.word	0xffffffff


	//----- nvinfo : EIATTR_COOP_GROUP_INSTR_OFFSETS
	.align		4
.L_1632:
        /*0088*/ 	.byte	0x04, 0x28
        /*008a*/ 	.short	(.L_1634 - .L_1633)


	//   ....[0]....
.L_1633:
        /*008c*/ 	.word	0x000007f0


	//   ....[1]....
        /*0090*/ 	.word	0x00000820


	//   ....[2]....
        /*0094*/ 	.word	0x00000840


	//   ....[3]....
        /*0098*/ 	.word	0x00000860


	//   ....[4]....
        /*009c*/ 	.word	0x00000880


	//   ....[5]....
        /*00a0*/ 	.word	0x000009b0


	//   ....[6]....
        /*00a4*/ 	.word	0x000009d0


	//   ....[7]....
        /*00a8*/ 	.word	0x000009f0


	//   ....[8]....
        /*00ac*/ 	.word	0x00000a10


	//   ....[9]....
        /*00b0*/ 	.word	0x00000a30


	//   ....[10]....
        /*00b4*/ 	.word	0x00000da0


	//   ....[11]....
        /*00b8*/ 	.word	0x00000e10


	//   ....[12]....
        /*00bc*/ 	.word	0x00000e70


	//   ....[13]....
        /*00c0*/ 	.word	0x00000ed0


	//   ....[14]....
        /*00c4*/ 	.word	0x00000f30


	//   ....[15]....
        /*00c8*/ 	.word	0x000010a0


	//   ....[16]....
        /*00cc*/ 	.word	0x00001100


	//   ....[17]....
        /*00d0*/ 	.word	0x00001160


	//   ....[18]....
        /*00d4*/ 	.word	0x000011c0


	//   ....[19]....
        /*00d8*/ 	.word	0x00001220


	//----- nvinfo : EIATTR_EXIT_INSTR_OFFSETS
	.align		4
.L_1634:
        /*00dc*/ 	.byte	0x04, 0x1c
        /*00de*/ 	.short	(.L_1636 - .L_1635)


	//   ....[0]....
.L_1635:
        /*00e0*/ 	.word	0x000000e0


	//   ....[1]....
        /*00e4*/ 	.word	0x00000d40


	//----- nvinfo : EIATTR_MAX_THREADS
	.align		4
.L_1636:
        /*00e8*/ 	.byte	0x04, 0x05
        /*00ea*/ 	.short	(.L_1638 - .L_1637)
.L_1637:
        /*00ec*/ 	.word	0x00000080
        /*00f0*/ 	.word	0x00000001
        /*00f4*/ 	.word	0x00000001


	//----- nvinfo : EIATTR_CRS_STACK_SIZE
	.align		4
.L_1638:
        /*00f8*/ 	.byte	0x04, 0x1e
        /*00fa*/ 	.short	(.L_1640 - .L_1639)
.L_1639:
        /*00fc*/ 	.word	0x00000000
.L_1640:


//--------------------- .nv.info._ZN10layer_norm13ln_fwd_kernelINS_13Kernel_traitsI6__halfS2_S2_S2_fjLj256ELj1ELj4ELj1ELj16ENS_18Kernel_traits_baseILj256ES2_S2_S2_S2_fjLj128EEEEELb0ELb1ELb1ELb0EEEvNS_9FwdParamsE --------------------------
	.section	.nv.info._ZN10layer_norm13ln_fwd_kernelINS_13Kernel_traitsI6__halfS2_S2_S2_fjLj256ELj1ELj4ELj1ELj16ENS_18Kernel_traits_baseILj256ES2_S2_S2_S2_fjLj128EEEEELb0ELb1ELb1ELb0EEEvNS_9FwdParamsE,"",@"SHT_CUDA_INFO"
	.sectionflags	@""
	.align	4


	//----- nvinfo : EIATTR_CUDA_API_VERSION
	.align		4
        /*0000*/ 	.byte	0x04, 0x37
        /*0002*/ 	.short	(.L_1642 - .L_1641)
.L_1641:
        /*0004*/ 	.word	0x00000082


	//----- nvinfo : EIATTR_SW2861232_WAR
	.align		4
.L_1642:
        /*0008*/ 	.byte	0x01, 0x35
	.zero		2


	//----- nvinfo : EIATTR_PARAM_CBANK
	.align		4
        /*000c*/ 	.byte	0x04, 0x0a
        /*000e*/ 	.short	(.L_1644 - .L_1643)
	.align		4
.L_1643:
        /*0010*/ 	.word	index@(.nv.constant0._ZN10layer_norm13ln_fwd_kernelINS_13Kernel_traitsI6__halfS2_S2_S2_fjLj256ELj1ELj4ELj1ELj16ENS_18Kernel_traits_baseILj256ES2_S2_S2_S2_fjLj128EEEEELb0ELb1ELb1ELb0EEEvNS_9FwdParamsE)
        /*0014*/ 	.short	0x0160
        /*0016*/ 	.short	0x00e8


	//----- nvinfo : EIATTR_CBANK_PARAM_SIZE
	.align		4
.L_1644:
        /*0018*/ 	.byte	0x03, 0x19
        /*001a*/ 	.short	0x00e8


	//----- nvinfo : EIATTR_KPARAM_INFO
	.align		4
        /*001c*/ 	.byte	0x04, 0x17
        /*001e*/ 	.short	(.L_1646 - .L_1645)
.L_1645:
        /*0020*/ 	.word	0x00000000
        /*0024*/ 	.short	0x0000
        /*0026*/ 	.short	0x0000
        /*0028*/ 	.byte	0x00, 0xf0, 0xa1, 0x03


	//----- nvinfo : EIATTR_MAXREG_COUNT
	.align		4
.L_1646:
        /*002c*/ 	.byte	0x03, 0x1b
        /*002e*/ 	.short	0x00ff


	//----- nvinfo : EIATTR_MERCURY_ISA_VERSION
	.align		4
        /*0030*/ 	.byte	0x03, 0x5f
        /*0032*/ 	.short	0x0000


	//----- nvinfo : EIATTR_COOP_GROUP_MASK_REGIDS
	.align		4
        /*0034*/ 	.byte	0x04, 0x29
        /*0036*/ 	.short	(.L_1648 - .L_1647)


	//   ....[0]....
.L_1647:
        /*0038*/ 	.word	0xffffffff


	//   ....[1]....
        /*003c*/ 	.word	0xffffffff


	//   ....[2]....
        /*0040*/ 	.word	0xffffffff


	//   ....[3]....
        /*0044*/ 	.word	0xffffffff


	//   ....[4]....
        /*0048*/ 	.word	0xffffffff


	//   ....[5]....
        /*004c*/ 	.word	0xffffffff


	//   ....[6]....
        /*0050*/ 	.word	0xffffffff


	//   ....[7]....
        /*0054*/ 	.word	0xffffffff


	//   ....[8]....
        /*0058*/ 	.word	0xffffffff


	//   ....[9]....
        /*005c*/ 	.word	0xffffffff


	//   ....[10]....
        /*0060*/ 	.word	0xffffffff


	//   ....[11]....
        /*0064*/ 	.word	0xffffffff


	//   ....[12]....
        /*0068*/ 	.word	0xffffffff


	//   ....[13]....
        /*006c*/ 	.word	0xffffffff


	//   ....[14]....
        /*0070*/ 	.word	0xffffffff


	//   ....[15]....
        /*0074*/ 	.word	0xffffffff


	//   ....[16]....
        /*0078*/ 	.word	0xffffffff


	//   ....[17]....
        /*007c*/ 	.word	0xffffffff


	//   ....[18]....
        /*0080*/ 	.word	0xffffffff


	//   ....[19]....
        /*0084*/ 	.word	0xffffffff


	//----- nvinfo : EIATTR_COOP_GROUP_INSTR_OFFSETS
	.align		4
.L_1648:
        /*0088*/ 	.byte	0x04, 0x28
        /*008a*/ 	.short	(.L_1650 - .L_1649)


	//   ....[0]....
.L_1649:
        /*008c*/ 	.word	0x00000c70


	//   ....[1]....
        /*0090*/ 	.word	0x00000ca0


	//   ....[2]....
        /*0094*/ 	.word	0x00000cc0


	//   ....[3]....
        /*0098*/ 	.word	0x00000ce0


	//   ....[4]....
        /*009c*/ 	.word	0x00000d00


	//   ....[5]....
        /*00a0*/ 	.word	0x00000e40


	//   ....[6]....
        /*00a4*/ 	.word	0x00000e60


	//   ....[7]....
        /*00a8*/ 	.word	0x00000e80


	//   ....[8]....
        /*00ac*/ 	.word	0x00000ea0


	//   ....[9]....
        /*00b0*/ 	.word	0x00000ec0


	//   ....[10]....
        /*00b4*/ 	.word	0x00001300


	//   ....[11]....
        /*00b8*/ 	.word	0x00001360


	//   ....[12]....
        /*00bc*/ 	.word	0x000013c0


	//   ....[13]....
        /*00c0*/ 	.word	0x00001420


	//   ....[14]....
        /*00c4*/ 	.word	0x00001480


	//   ....[15]....
        /*00c8*/ 	.word	0x00001600


	//   ....[16]....
        /*00cc*/ 	.word	0x00001660


	//   ....[17]....
        /*00d0*/ 	.word	0x000016c0


	//   ....[18]....
        /*00d4*/ 	.word	0x00001720


	//   ....[19]....
        /*00d8*/ 	.word	0x00001780


	//----- nvinfo : EIATTR_EXIT_INSTR_OFFSETS
	.align		4
.L_1650:
        /*00dc*/ 	.byte	0x04, 0x1c
        /*00de*/ 	.short	(.L_1652 - .L_1651)


	//   ....[0]....
.L_1651:
        /*00e0*/ 	.word	0x000001e0


	//   ....[1]....
        /*00e4*/ 	.word	0x000012a0


	//----- nvinfo : EIATTR_MAX_THREADS
	.align		4
.L_1652:
        /*00e8*/ 	.byte	0x04, 0x05
        /*00ea*/ 	.short	(.L_1654 - .L_1653)
.L_1653:
        /*00ec*/ 	.word	0x00000080
        /*00f0*/ 	.word	0x00000001
        /*00f4*/ 	.word	0x00000001


	//----- nvinfo : EIATTR_CRS_STACK_SIZE
	.align		4
.L_1654:
        /*00f8*/ 	.byte	0x04, 0x1e
        /*00fa*/ 	.short	(.L_1656 - .L_1655)
.L_1655:
        /*00fc*/ 	.word	0x00000000
.L_1656:


//--------------------- .nv.info._ZN10layer_norm13ln_fwd_kernelINS_13Kernel_traitsI6__halfS2_S2_S2_fjLj256ELj1ELj4ELj1ELj16ENS_18Kernel_traits_baseILj256ES2_S2_S2_S2_fjLj128EEEEELb0ELb1ELb1ELb1EEEvNS_9FwdParamsE --------------------------
	.section	.nv.info._ZN10layer_norm13ln_fwd_kernelINS_13Kernel_traitsI6__halfS2_S2_S2_fjLj256ELj1ELj4ELj1ELj16ENS_18Kernel_traits_baseILj256ES2_S2_S2_S2_fjLj128EEEEELb0ELb1ELb1ELb1EEEvNS_9FwdParamsE,"",@"SHT_CUDA_INFO"
	.sectionflags	@""
	.align	4


	//----- nvinfo : EIATTR_CUDA_API_VERSION
	.align		4
        /*0000*/ 	.byte	0x04, 0x37
        /*0002*/ 	.short	(.L_1658 - .L_1657)
.L_1657:
        /*0004*/ 	.word	0x00000082


	//----- nvinfo : EIATTR_SW2861232_WAR
	.align		4
.L_1658:
        /*0008*/ 	.byte	0x01, 0x35
	.zero		2


	//----- nvinfo : EIATTR_PARAM_CBANK
	.align		4
        /*000c*/ 	.byte	0x04, 0x0a
        /*000e*/ 	.short	(.L_1660 - .L_1659)
	.align		4
.L_1659:
        /*0010*/ 	.word	index@(.nv.constant0._ZN10layer_norm13ln_fwd_kernelINS_13Kernel_traitsI6__halfS2_S2_S2_fjLj256ELj1ELj4ELj1ELj16ENS_18Kernel_traits_baseILj256ES2_S2_S2_S2_fjLj128EEEEELb0ELb1ELb1ELb1EEEvNS_9FwdParamsE)
        /*0014*/ 	.short	0x0160
        /*0016*/ 	.short	0x00e8


	//----- nvinfo : EIATTR_CBANK_PARAM_SIZE
	.align		4
.L_1660:
        /*0018*/ 	.byte	0x03, 0x19
        /*001a*/ 	.short	0x00e8


	//----- nvinfo : EIATTR_KPARAM_INFO
	.align		4
        /*001c*/ 	.byte	0x04, 0x17
        /*001e*/ 	.short	(.L_1662 - .L_1661)
.L_1661:
        /*0020*/ 	.word	0x00000000
        /*0024*/ 	.short	0x0000
        /*0026*/ 	.short	0x0000
        /*0028*/ 	.byte	0x00, 0xf0, 0xa1, 0x03


	//----- nvinfo : EIATTR_MAXREG_COUNT
	.align		4
.L_1662:
        /*002c*/ 	.byte	0x03, 0x1b
        /*002e*/ 	.short	0x00ff


	//----- nvinfo : EIATTR_MERCURY_ISA_VERSION
	.align		4
        /*0030*/ 	.byte	0x03, 0x5f
        /*0032*/ 	.short	0x0000


	//----- nvinfo : EIATTR_COOP_GROUP_MASK_REGIDS
	.align		4
        /*0034*/ 	.byte	0x04, 0x29
        /*0036*/ 	.short	(.L_1664 - .L_1663)


	//   ....[0]....
.L_1663:
        /*0038*/ 	.word	0xffffffff


	//   ....[1]....
        /*003c*/ 	.word	0xffffffff


	//   ....[2]....
        /*0040*/ 	.word	0xffffffff


	//   ....[3]....
        /*0044*/ 	.word	0xffffffff


	//   ....[4]....
        /*0048*/ 	.word	0xffffffff


	//   ....[5]....
        /*004c*/ 	.word	0xffffffff


	//   ....[6]....
        /*0050*/ 	.word	0xffffffff


	//   ....[7]....
        /*0054*/ 	.word	0xffffffff


	//   ....[8]....
        /*0058*/ 	.word	0xffffffff


	//   ....[9]....
        /*005c*/ 	.word	0xffffffff


	//   ....[10]....
        /*0060*/ 	.word	0xffffffff


	//   ....[11]....
        /*0064*/ 	.word	0xffffffff


	//   ....[12]....
        /*0068*/ 	.word	0xffffffff


	//   ....[13]....
        /*006c*/ 	.word	0xffffffff


	//   ....[14]....
        /*0070*/ 	.word	0xffffffff


	//   ....[15]....
        /*0074*/ 	.word	0xffffffff


	//   ....[16]....
        /*0078*/ 	.word	0xffffffff


	//   ....[17]....
        /*007c*/ 	.word	0xffffffff


	//   ....[18]....
        /*0080*/ 	.word	0xffffffff


	//   ....[19]....
        /*0084*/ 	.word	0xffffffff


	//----- nvinfo : EIATTR_COOP_GROUP_INSTR_OFFSETS
	.align		4
.L_1664:
        /*0088*/ 	.byte	0x04, 0x28
        /*008a*/ 	.short	(.L_1666 - .L_1665)


	//   ....[0]....
.L_1665:
        /*008c*/ 	.word	0x00000bc0


	//   ....[1]....
        /*0090*/ 	.word	0x00000bf0


	//   ....[2]....
        /*0094*/ 	.word	0x00000c10


	//   ....[3]....
        /*0098*/ 	.word	0x00000c30


	//   ....[4]....
        /*009c*/ 	.word	0x00000c50


	//   ....[5]....
        /*00a0*/ 	.word	0x00000d80


	//   ....[6]....
        /*00a4*/ 	.word	0x00000da0


	//   ....[7]....
        /*00a8*/ 	.word	0x00000dc0


	//   ....[8]....
        /*00ac*/ 	.word	0x00000de0


	//   ....[9]....
        /*00b0*/ 	.word	0x00000e00


	//   ....[10]....
        /*00b4*/ 	.word	0x00001220


	//   ....[11]....
        /*00b8*/ 	.word	0x00001280


	//   ....[12]....
        /*00bc*/ 	.word	0x000012e0


	//   ....[13]....
        /*00c0*/ 	.word	0x00001340


	//   ....[14]....
        /*00c4*/ 	.word	0x000013a0


	//   ....[15]....
        /*00c8*/ 	.word	0x00001510


	//   ....[16]....
        /*00cc*/ 	.word	0x00001570


	//   ....[17]....
        /*00d0*/ 	.word	0x000015d0


	//   ....[18]....
        /*00d4*/ 	.word	0x00001630


	//   ....[19]....
        /*00d8*/ 	.word	0x00001690


	//----- nvinfo : EIATTR_EXIT_INSTR_OFFSETS
	.align		4
.L_1666:
        /*00dc*/ 	.byte	0x04, 0x1c
        /*00de*/ 	.short	(.L_1668 - .L_1667)


	//   ....[0]....
.L_1667:
        /*00e0*/ 	.word	0x000000e0


	//   ....[1]....
        /*00e4*/ 	.word	0x000011d0


	//----- nvinfo : EIATTR_MAX_THREADS
	.align		4
.L_1668:
        /*00e8*/ 	.byte	0x04, 0x05
        /*00ea*/ 	.short	(.L_1670 - .L_1669)
.L_1669:
        /*00ec*/ 	.word	0x00000080
        /*00f0*/ 	.word	0x00000001
        /*00f4*/ 	.word	0x00000001


	//----- nvinfo : EIATTR_CRS_STACK_SIZE
	.align		4
.L_1670:
        /*00f8*/ 	.byte	0x04, 0x1e
        /*00fa*/ 	.short	(.L_1672 - .L_1671)
.L_1671:
        /*00fc*/ 	.word	0x00000000
.L_1672:


//--------------------- .nv.info._ZN10layer_norm13ln_fwd_kernelINS_13Kernel_traitsI6__halfS2_S2_S2_fjLj256ELj1ELj4ELj1ELj16ENS_18Kernel_traits_baseILj256ES2_S2_S2_S2_fjLj128EEEEELb1ELb0ELb0ELb0EEEvNS_9FwdParamsE --------------------------
	.section	.nv.info._ZN10layer_norm13ln_fwd_kernelINS_13Kernel_traitsI6__halfS2_S2_S2_fjLj256ELj1ELj4ELj1ELj16ENS_18Kernel_traits_baseILj256ES2_S2_S2_S2_fjLj128EEEEELb1ELb0ELb0ELb0EEEvNS_9FwdParamsE,"",@"SHT_CUDA_INFO"
	.sectionflags	@""
	.align	4


	//----- nvinfo : EIATTR_CUDA_API_VERSION
	.align		4
        /*0000*/ 	.byte	0x04, 0x37
        /*0002*/ 	.short	(.L_1674 - .L_1673)
.L_1673:
        /*0004*/ 	.word	0x00000082


	//----- nvinfo : EIATTR_SW2861232_WAR
	.align		4
.L_1674:
        /*0008*/ 	.byte	0x01, 0x35
	.zero		2


	//----- nvinfo : EIATTR_PARAM_CBANK
	.align		4
        /*000c*/ 	.byte	0x04, 0x0a
        /*000e*/ 	.short	(.L_1676 - .L_1675)
	.align		4
.L_1675:
        /*0010*/ 	.word	index@(.nv.constant0._ZN10layer_norm13ln_fwd_kernelINS_13Kernel_traitsI6__halfS2_S2_S2_fjLj256ELj1ELj4ELj1ELj16ENS_18Kernel_traits_baseILj256ES2_S2_S2_S2_fjLj128EEEEELb1ELb0ELb0ELb0EEEvNS_9FwdParamsE)
        /*0014*/ 	.short	0x0160
        /*0016*/ 	.short	0x00e8


	//----- nvinfo : EIATTR_CBANK_PARAM_SIZE
	.align		4
.L_1676:
        /*0018*/ 	.byte	0x03, 0x19
        /*001a*/ 	.short	0x00e8


	//----- nvinfo : EIATTR_KPARAM_INFO
	.align		4
        /*001c*/ 	.byte	0x04, 0x17
        /*001e*/ 	.short	(.L_1678 - .L_1677)
.L_1677:
        /*0020*/ 	.word	0x00000000
        /*0024*/ 	.short	0x0000
        /*0026*/ 	.short	0x0000
        /*0028*/ 	.byte	0x00, 0xf0, 0xa1, 0x03


	//----- nvinfo : EIATTR_MAXREG_COUNT
	.align		4
.L_1678:
        /*002c*/ 	.byte	0x03, 0x1b
        /*002e*/ 	.short	0x00ff


	//----- nvinfo : EIATTR_MERCURY_ISA_VERSION
	.align		4
        /*0030*/ 	.byte	0x03, 0x5f
        /*0032*/ 	.short	0x0000


	//----- nvinfo : EIATTR_COOP_GROUP_MASK_REGIDS
	.align		4
        /*0034*/ 	.byte	0x04, 0x29
        /*0036*/ 	.short	(.L_1680 - .L_1679)


	//   ....[0]....
.L_1679:
        /*0038*/ 	.word	0xffffffff


	//   ....[1]....
        /*003c*/ 	.word	0xffffffff


	//   ....[2]....
        /*0040*/ 	.word	0xffffffff


	//   ....[3]....
        /*0044*/ 	.word	0xffffffff


	//   ....[4]....
        /*0048*/ 	.word	0xffffffff


	//   ....[5]....
        /*004c*/ 	.word	0xffffffff


	//   ....[6]....
        /*0050*/ 	.word	0xffffffff


	//   ....[7]....
        /*0054*/ 	.word	0xffffffff


	//   ....[8]....
        /*0058*/ 	.word	0xffffffff


	//   ....[9]....
        /*005c*/ 	.word	0xffffffff


	//   ....[10]....
        /*0060*/ 	.word	0xffffffff


	//   ....[11]....
        /*0064*/ 	.word	0xffffffff


	//   ....[12]....
        /*0068*/ 	.word	0xffffffff


	//   ....[13]....
        /*006c*/ 	.word	0xffffffff


	//   ....[14]....
        /*0070*/ 	.word	0xffffffff


	//   ....[15]....
        /*0074*/ 	.word	0xffffffff


	//   ....[16]....
        /*0078*/ 	.word	0xffffffff


	//   ....[17]....
        /*007c*/ 	.word	0xffffffff


	//   ....[18]....
        /*0080*/ 	.word	0xffffffff


	//   ....[19]....
        /*0084*/ 	.word	0xffffffff


	//----- nvinfo : EIATTR_COOP_GROUP_INSTR_OFFSETS
	.align		4
.L_1680:
        /*0088*/ 	.byte	0x04, 0x28
        /*008a*/ 	.short	(.L_1682 - .L_1681)


	//   ....[0]....
.L_1681:
        /*008c*/ 	.word	0x00003650


	//   ....[1]....
        /*0090*/ 	.word	0x00003680


	//   ....[2]....
        /*0094*/ 	.word	0x000036a0


	//   ....[3]....
        /*0098*/ 	.word	0x000036c0


	//   ....[4]....
        /*009c*/ 	.word	0x000036e0


	//   ....[5]....
        /*00a0*/ 	.word	0x00003820


	//   ....[6]....
        /*00a4*/ 	.word	0x00003840


	//   ....[7]....
        /*00a8*/ 	.word	0x00003860


	//   ....[8]....
        /*00ac*/ 	.word	0x00003880


	//   ....[9]....
        /*00b0*/ 	.word	0x000038a0


	//   ....[10]....
        /*00b4*/ 	.word	0x00003c80


	//   ....[11]....
        /*00b8*/ 	.word	0x00003cf0


	//   ....[12]....
        /*00bc*/ 	.word	0x00003d50


	//   ....[13]....
        /*00c0*/ 	.word	0x00003db0


	//   ....[14]....
        /*00c4*/ 	.word	0x00003e10


	//   ....[15]....
        /*00c8*/ 	.word	0x00003f90


	//   ....[16]....
        /*00cc*/ 	.word	0x00003ff0


	//   ....[17]....
        /*00d0*/ 	.word	0x00004050


	//   ....[18]....
        /*00d4*/ 	.word	0x000040b0


	//   ....[19]....
        /*00d8*/ 	.word	0x00004110


	//----- nvinfo : EIATTR_EXIT_INSTR_OFFSETS
	.align		4
.L_1682:
        /*00dc*/ 	.byte	0x04, 0x1c
        /*00de*/ 	.short	(.L_1684 - .L_1683)


	//   ....[0]....
.L_1683:
        /*00e0*/ 	.word	0x00000280


	//   ....[1]....
        /*00e4*/ 	.word	0x00003c30


	//----- nvinfo : EIATTR_MAX_THREADS
	.align		4
.L_1684:
        /*00e8*/ 	.byte	0x04, 0x05
        /*00ea*/ 	.short	(.L_1686 - .L_1685)
.L_1685:
        /*00ec*/ 	.word	0x00000080
        /*00f0*/ 	.word	0x00000001
        /*00f4*/ 	.word	0x00000001


	//----- nvinfo : EIATTR_CRS_STACK_SIZE
	.align		4
.L_1686:
        /*00f8*/ 	.byte	0x04, 0x1e
        /*00fa*/ 	.short	(.L_1688 - .L_1687)
.L_1687:
        /*00fc*/ 	.word	0x00000000
.L_1688:


//--------------------- .nv.info._ZN10layer_norm13ln_fwd_kernelINS_13Kernel_traitsI6__halfS2_S2_S2_fjLj256ELj1ELj4ELj1ELj16ENS_18Kernel_traits_baseILj256ES2_S2_S2_S2_fjLj128EEEEELb1ELb0ELb0ELb1EEEvNS_9FwdParamsE --------------------------
	.section	.nv.info._ZN10layer_norm13ln_fwd_kernelINS_13Kernel_traitsI6__halfS2_S2_S2_fjLj256ELj1ELj4ELj1ELj16ENS_18Kernel_traits_baseILj256ES2_S2_S2_S2_fjLj128EEEEELb1ELb0ELb0ELb1EEEvNS_9FwdParamsE,"",@"SHT_CUDA_INFO"
	.sectionflags	@""
	.align	4


	//----- nvinfo : EIATTR_CUDA_API_VERSION
	.align		4
        /*0000*/ 	.byte	0x04, 0x37
        /*0002*/ 	.short	(.L_1690 - .L_1689)
.L_1689:
        /*0004*/ 	.word	0x00000082


	//----- nvinfo : EIATTR_SW2861232_WAR
	.align		4
.L_1690:
        /*0008*/ 	.byte	0x01, 0x35
	.zero		2


	//----- nvinfo : EIATTR_PARAM_CBANK
	.align		4
        /*000c*/ 	.byte	0x04, 0x0a
        /*000e*/ 	.short	(.L_1692 - .L_1691)
	.align		4
.L_1691:
        /*0010*/ 	.word	index@(.nv.constant0._ZN10layer_norm13ln_fwd_kernelINS_13Kernel_traitsI6__halfS2_S2_S2_fjLj256ELj1ELj4ELj1ELj16ENS_18Kernel_traits_baseILj256ES2_S2_S2_S2_fjLj128EEEEELb1ELb0ELb0ELb1EEEvNS_9FwdParamsE)
        /*0014*/ 	.short	0x0160
        /*0016*/ 	.short	0x00e8


	//----- nvinfo : EIATTR_CBANK_PARAM_SIZE
	.align		4
.L_1692:
        /*0018*/ 	.byte	0x03, 0x19
        /*001a*/ 	.short	0x00e8


	//----- nvinfo : EIATTR_KPARAM_INFO
	.align		4
        /*001c*/ 	.byte	0x04, 0x17
        /*001e*/ 	.short	(.L_1694 - .L_1693)
.L_1693:
        /*0020*/ 	.word	0x00000000
        /*0024*/ 	.short	0x0000
        /*0026*/ 	.short	0x0000
        /*0028*/ 	.byte	0x00, 0xf0, 0xa1, 0x03


	//----- nvinfo : EIATTR_MAXREG_COUNT
	.align		4
.L_1694:
        /*002c*/ 	.byte	0x03, 0x1b
        /*002e*/ 	.short	0x00ff


	//----- nvinfo : EIATTR_MERCURY_ISA_VERSION
	.align		4
        /*0030*/ 	.byte	0x03, 0x5f
        /*0032*/ 	.short	0x0000


	//----- nvinfo : EIATTR_COOP_GROUP_MASK_REGIDS
	.align		4
        /*0034*/ 	.byte	0x04, 0x29
        /*0036*/ 	.short	(.L_1696 - .L_1695)


	//   ....[0]....
.L_1695:
        /*0038*/ 	.word	0xffffffff


	//   ....[1]....
        /*003c*/ 	.word	0xffffffff


	//   ....[2]....
        /*0040*/ 	.word	0xffffffff


	//   ....[3]....
        /*0044*/ 	.word	0xffffffff


	//   ....[4]....
        /*0048*/ 	.word	0xffffffff


	//   ....[5]....
        /*004c*/ 	.word	0xffffffff


	//   ....[6]....
        /*0050*/ 	.word	0xffffffff


	//   ....[7]....
        /*0054*/ 	.word	0xffffffff


	//   ....[8]....
        /*0058*/ 	.word	0xffffffff


	//   ....[9]....
        /*005c*/ 	.word	0xffffffff


	//   ....[10]....
        /*0060*/ 	.word	0xffffffff


	//   ....[11]....
        /*0064*/ 	.word	0xffffffff


	//   ....[12]....
        /*0068*/ 	.word	0xffffffff


	//   ....[13]....
        /*006c*/ 	.word	0xffffffff


	//   ....[14]....
        /*0070*/ 	.word	0xffffffff


	//   ....[15]....
        /*0074*/ 	.word	0xffffffff


	//   ....[16]....
        /*0078*/ 	.word	0xffffffff


	//   ....[17]....
        /*007c*/ 	.word	0xffffffff


	//   ....[18]....
        /*0080*/ 	.word	0xffffffff


	//   ....[19]....
        /*0084*/ 	.word	0xffffffff


	//----- nvinfo : EIATTR_COOP_GROUP_INSTR_OFFSETS
	.align		4
.L_1696:
        /*0088*/ 	.byte	0x04, 0x28
        /*008a*/ 	.short	(.L_1698 - .L_1697)


	//   ....[0]....
.L_1697:
        /*008c*/ 	.word	0x00003630


	//   ....[1]....
        /*0090*/ 	.word	0x00003660


	//   ....[2]....
        /*0094*/ 	.word	0x00003680


	//   ....[3]....
        /*0098*/ 	.word	0x000036a0


	//   ....[4]....
        /*009c*/ 	.word	0x000036c0


	//   ....[5]....
        /*00a0*/ 	.word	0x000037f0


	//   ....[6]....
        /*00a4*/ 	.word	0x00003810


	//   ....[7]....
        /*00a8*/ 	.word	0x00003830


	//   ....[8]....
        /*00ac*/ 	.word	0x00003850


	//   ....[9]....
        /*00b0*/ 	.word	0x00003870


	//   ....[10]....
        /*00b4*/ 	.word	0x00003c00


	//   ....[11]....
        /*00b8*/ 	.word	0x00003c70


	//   ....[12]....
        /*00bc*/ 	.word	0x00003cd0


	//   ....[13]....
        /*00c0*/ 	.word	0x00003d30


	//   ....[14]....
        /*00c4*/ 	.word	0x00003d90


	//   ....[15]....
        /*00c8*/ 	.word	0x00003f00


	//   ....[16]....
        /*00cc*/ 	.word	0x00003f60


	//   ....[17]....
        /*00d0*/ 	.word	0x00003fc0


	//   ....[18]....
        /*00d4*/ 	.word	0x00004020


	//   ....[19]....
        /*00d8*/ 	.word	0x00004080


	//----- nvinfo : EIATTR_EXIT_INSTR_OFFSETS
	.align		4
.L_1698:
        /*00dc*/ 	.byte	0x04, 0x1c
        /*00de*/ 	.short	(.L_1700 - .L_1699)


	//   ....[0]....
.L_1699:
        /*00e0*/ 	.word	0x00000180


	//   ....[1]....
        /*00e4*/ 	.word	0x00003bb0


	//----- nvinfo : EIATTR_MAX_THREADS
	.align		4
.L_1700:
        /*00e8*/ 	.byte	0x04, 0x05
        /*00ea*/ 	.short	(.L_1702 - .L_1701)
.L_1701:
        /*00ec*/ 	.word	0x00000080
        /*00f0*/ 	.word	0x00000001
        /*00f4*/ 	.word	0x00000001


	//----- nvinfo : EIATTR_CRS_STACK_SIZE
	.align		4
.L_1702:
        /*00f8*/ 	.byte	0x04, 0x1e
        /*00fa*/ 	.short	(.L_1704 - .L_1703)
.L_1703:
        /*00fc*/ 	.word	0x00000000
.L_1704:


//--------------------- .nv.info._ZN10layer_norm13ln_fwd_kernelINS_13Kernel_traitsI6__halfS2_S2_S2_fjLj256ELj1ELj4ELj1ELj16ENS_18Kernel_traits_baseILj256ES2_S2_S2_S2_fjLj128EEEEELb1ELb0ELb1ELb0EEEvNS_9FwdParamsE --------------------------
	.section	.nv.info._ZN10layer_norm13ln_fwd_kernelINS_13Kernel_traitsI6__halfS2_S2_S2_fjLj256ELj1ELj4ELj1ELj16ENS_18Kernel_traits_baseILj256ES2_S2_S2_S2_fjLj128EEEEELb1ELb0ELb1ELb0EEEvNS_9FwdParamsE,"",@"SHT_CUDA_INFO"
	.sectionflags	@""
	.align	4


	//----- nvinfo : EIATTR_CUDA_API_VERSION
	.align		4
        /*0000*/ 	.byte	0x04, 0x37
        /*0002*/ 	.short	(.L_1706 - .L_1705)
.L_1705:
        /*0004*/ 	.word	0x00000082


	//----- nvinfo : EIATTR_SW2861232_WAR
	.align		4
.L_1706:
        /*0008*/ 	.byte	0x01, 0x35
	.zero		2


	//----- nvinfo : EIATTR_PARAM_CBANK
	.align		4
        /*000c*/ 	.byte	0x04, 0x0a
        /*000e*/ 	.short	(.L_1708 - .L_1707)
	.align		4
.L_1707:
        /*0010*/ 	.word	index@(.nv.constant0._ZN10layer_norm13ln_fwd_kernelINS_13Kernel_traitsI6__halfS2_S2_S2_fjLj256ELj1ELj4ELj1ELj16ENS_18Kernel_traits_baseILj256ES2_S2_S2_S2_fjLj128EEEEELb1ELb0ELb1ELb0EEEvNS_9FwdParamsE)
        /*0014*/ 	.short	0x0160
        /*0016*/ 	.short	0x00e8


	//----- nvinfo : EIATTR_CBANK_PARAM_SIZE
	.align		4
.L_1708:
        /*0018*/ 	.byte	0x03, 0x19
        /*001a*/ 	.short	0x00e8


	//----- nvinfo : EIATTR_KPARAM_INFO
	.align		4
        /*001c*/ 	.byte	0x04, 0x17
        /*001e*/ 	.short	(.L_1710 - .L_1709)
.L_1709:
        /*0020*/ 	.word	0x00000000
        /*0024*/ 	.short	0x0000
        /*0026*/ 	.short	0x0000
        /*0028*/ 	.byte	0x00, 0xf0, 0xa1, 0x03


	//----- nvinfo : EIATTR_MAXREG_COUNT
	.align		4
.L_1710:
        /*002c*/ 	.byte	0x03, 0x1b
        /*002e*/ 	.short	0x00ff


	//----- nvinfo : EIATTR_MERCURY_ISA_VERSION
	.align		4
        /*0030*/ 	.byte	0x03, 0x5f
        /*0032*/ 	.short	0x0000


	//----- nvinfo : EIATTR_COOP_GROUP_MASK_REGIDS
	.align		4
        /*0034*/ 	.byte	0x04, 0x29
        /*0036*/ 	.short	(.L_1712 - .L_1711)


	//   ....[0]....
.L_1711:
        /*0038*/ 	.word	0xffffffff


	//   ....[1]....
        /*003c*/ 	.word	0xffffffff


	//   ....[2]....
        /*0040*/ 	.word	0xffffffff


	//   ....[3]....
        /*0044*/ 	.word	0xffffffff


	//   ....[4]....
        /*0048*/ 	.word	0xffffffff


	//   ....[5]....
        /*004c*/ 	.word	0xffffffff


	//   ....[6]....
        /*0050*/ 	.word	0xffffffff


	//   ....[7]....
        /*0054*/ 	.word	0xffffffff


	//   ....[8]....
        /*0058*/ 	.word	0xffffffff


	//   ....[9]....
        /*005c*/ 	.word	0xffffffff


	//   ....[10]....
        /*0060*/ 	.word	0xffffffff


	//   ....[11]....
        /*0064*/ 	.word	0xffffffff


	//   ....[12]....
        /*0068*/ 	.word	0xffffffff


	//   ....[13]....
        /*006c*/ 	.word	0xffffffff


	//   ....[14]....
        /*0070*/ 	.word	0xffffffff


	//   ....[15]....
        /*0074*/ 	.word	0xffffffff


	//   ....[16]....
        /*0078*/ 	.word	0xffffffff


	//   ....[17]....
        /*007c*/ 	.word	0xffffffff


	//   ....[18]....
        /*0080*/ 	.word	0xffffffff


	//   ....[19]....
        /*0084*/ 	.word	0xffffffff


	//----- nvinfo : EIATTR_COOP_GROUP_INSTR_OFFSETS
	.align		4
.L_1712:
        /*0088*/ 	.byte	0x04, 0x28
        /*008a*/ 	.short	(.L_1714 - .L_1713)


	//   ....[0]....
.L_1713:
        /*008c*/ 	.word	0x00003c30


	//   ....[1]....
        /*0090*/ 	.word	0x00003c60


	//   ....[2]....
        /*0094*/ 	.word	0x00003c80


	//   ....[3]....
        /*0098*/ 	.word	0x00003ca0


	//   ....[4]....
        /*009c*/ 	.word	0x00003cc0


	//   ....[5]....
        /*00a0*/ 	.word	0x00003e00


	//   ....[6]....
        /*00a4*/ 	.word	0x00003e20


	//   ....[7]....
        /*00a8*/ 	.word	0x00003e40


	//   ....[8]....
        /*00ac*/ 	.word	0x00003e60


	//   ....[9]....
        /*00b0*/ 	.word	0x00003e80


	//   ....[10]....
        /*00b4*/ 	.word	0x000042e0


	//   ....[11]....
        /*00b8*/ 	.word	0x00004340


	//   ....[12]....
        /*00bc*/ 	.word	0x000043a0


	//   ....[13]....
        /*00c0*/ 	.word	0x00004400


	//   ....[14]....
        /*00c4*/ 	.word	0x00004460


	//   ....[15]....
        /*00c8*/ 	.word	0x000045e0


	//   ....[16]....
        /*00cc*/ 	.word	0x00004640


	//   ....[17]....
        /*00d0*/ 	.word	0x000046a0


	//   ....[18]....
        /*00d4*/ 	.word	0x00004700


	//   ....[19]....
        /*00d8*/ 	.word	0x00004760


	//----- nvinfo : EIATTR_EXIT_INSTR_OFFSETS
	.align		4
.L_1714:
        /*00dc*/ 	.byte	0x04, 0x1c
        /*00de*/ 	.short	(.L_1716 - .L_1715)


	//   ....[0]....
.L_1715:
        /*00e0*/ 	.word	0x00000290


	//   ....[1]....
        /*00e4*/ 	.word	0x00004280


	//----- nvinfo : EIATTR_MAX_THREADS
	.align		4
.L_1716:
        /*00e8*/ 	.byte	0x04, 0x05
        /*00ea*/ 	.short	(.L_1718 - .L_1717)
.L_1717:
        /*00ec*/ 	.word	0x00000080
        /*00f0*/ 	.word	0x00000001
        /*00f4*/ 	.word	0x00000001


	//----- nvinfo : EIATTR_CRS_STACK_SIZE
	.align		4
.L_1718:
        /*00f8*/ 	.byte	0x04, 0x1e
        /*00fa*/ 	.short	(.L_1720 - .L_1719)
.L_1719:
        /*00fc*/ 	.word	0x00000000
.L_1720:


//--------------------- .nv.info._ZN10layer_norm13ln_fwd_kernelINS_13Kernel_traitsI6__halfS2_S2_S2_fjLj256ELj1ELj4ELj1ELj16ENS_18Kernel_traits_baseILj256ES2_S2_S2_S2_fjLj128EEEEELb1ELb0ELb1ELb1EEEvNS_9FwdParamsE --------------------------
	.section	.nv.info._ZN10layer_norm13ln_fwd_kernelINS_13Kernel_traitsI6__halfS2_S2_S2_fjLj256ELj1ELj4ELj1ELj16ENS_18Kernel_traits_baseILj256ES2_S2_S2_S2_fjLj128EEEEELb1ELb0ELb1ELb1EEEvNS_9FwdParamsE,"",@"SHT_CUDA_INFO"
	.sectionflags	@""
	.align	4


	//----- nvinfo : EIATTR_CUDA_API_VERSION
	.align		4
        /*0000*/ 	.byte	0x04, 0x37
        /*0002*/ 	.short	(.L_1722 - .L_1721)
.L_1721:
        /*0004*/ 	.word	0x00000082


	//----- nvinfo : EIATTR_SW2861232_WAR
	.align		4
.L_1722:
        /*0008*/ 	.byte	0x01, 0x35
	.zero		2


	//----- nvinfo : EIATTR_PARAM_CBANK
	.align		4
        /*000c*/ 	.byte	0x04, 0x0a
        /*000e*/ 	.short	(.L_1724 - .L_1723)
	.align		4
.L_1723:
        /*0010*/ 	.word	index@(.nv.constant0._ZN10layer_norm13ln_fwd_kernelINS_13Kernel_traitsI6__halfS2_S2_S2_fjLj256ELj1ELj4ELj1ELj16ENS_18Kernel_traits_baseILj256ES2_S2_S2_S2_fjLj128EEEEELb1ELb0ELb1ELb1EEEvNS_9FwdParamsE)
        /*0014*/ 	.short	0x0160
        /*0016*/ 	.short	0x00e8


	//----- nvinfo : EIATTR_CBANK_PARAM_SIZE
	.align		4
.L_1724:
        /*0018*/ 	.byte	0x03, 0x19
        /*001a*/ 	.short	0x00e8


	//----- nvinfo : EIATTR_KPARAM_INFO
	.align		4
        /*001c*/ 	.byte	0x04, 0x17
        /*001e*/ 	.short	(.L_1726 - .L_1725)
.L_1725:
        /*0020*/ 	.word	0x00000000
        /*0024*/ 	.short	0x0000
        /*0026*/ 	.short	0x0000
        /*0028*/ 	.byte	0x00, 0xf0, 0xa1, 0x03


	//----- nvinfo : EIATTR_MAXREG_COUNT
	.align		4
.L_1726:
        /*002c*/ 	.byte	0x03, 0x1b
        /*002e*/ 	.short	0x00ff


	//----- nvinfo : EIATTR_MERCURY_ISA_VERSION
	.align		4
        /*0030*/ 	.byte	0x03, 0x5f
        /*0032*/ 	.short	0x0000


	//----- nvinfo : EIATTR_COOP_GROUP_MASK_REGIDS
	.align		4
        /*0034*/ 	.byte	0x04, 0x29
        /*0036*/ 	.short	(.L_1728 - .L_1727)


	//   ....[0]....
.L_1727:
        /*0038*/ 	.word	0xffffffff


	//   ....[1]....
        /*003c*/ 	.word	0xffffffff


	//   ....[2]....
        /*0040*/ 	.word	0xffffffff


	//   ....[3]....
        /*0044*/ 	.word	0xffffffff


	//   ....[4]....
        /*0048*/ 	.word	0xffffffff


	//   ....[5]....
        /*004c*/ 	.word	0xffffffff


	//   ....[6]....
        /*0050*/ 	.word	0xffffffff


	//   ....[7]....
        /*0054*/ 	.word	0xffffffff


	//   ....[8]....
        /*0058*/ 	.word	0xffffffff


	//   ....[9]....
        /*005c*/ 	.word	0xffffffff


	//   ....[10]....
        /*0060*/ 	.word	0xffffffff


	//   ....[11]....
        /*0064*/ 	.word	0xffffffff


	//   ....[12]....
        /*0068*/ 	.word	0xffffffff


	//   ....[13]....
        /*006c*/ 	.word	0xffffffff


	//   ....[14]....
        /*0070*/ 	.word	0xffffffff


	//   ....[15]....
        /*0074*/ 	.word	0xffffffff


	//   ....[16]....
        /*0078*/ 	.word	0xffffffff


	//   ....[17]....
        /*007c*/ 	.word	0xffffffff


	//   ....[18]....
        /*0080*/ 	.word	0xffffffff


	//   ....[19]....
        /*0084*/ 	.word	0xffffffff


	//----- nvinfo : EIATTR_COOP_GROUP_INSTR_OFFSETS
	.align		4
.L_1728:
        /*0088*/ 	.byte	0x04, 0x28
        /*008a*/ 	.short	(.L_1730 - .L_1729)


	//   ....[0]....
.L_1729:
        /*008c*/ 	.word	0x00003b50


	//   ....[1]....
        /*0090*/ 	.word	0x00003b80


	//   ....[2]....
        /*0094*/ 	.word	0x00003ba0


	//   ....[3]....
        /*0098*/ 	.word	0x00003bc0


	//   ....[4]....
        /*009c*/ 	.word	0x00003be0


	//   ....[5]....
        /*00a0*/ 	.word	0x00003d10


	//   ....[6]....
        /*00a4*/ 	.word	0x00003d30


	//   ....[7]....
        /*00a8*/ 	.word	0x00003d50


	//   ....[8]....
        /*00ac*/ 	.word	0x00003d70


	//   ....[9]....
        /*00b0*/ 	.word	0x00003d90


	//   ....[10]....
        /*00b4*/ 	.word	0x00004240


	//   ....[11]....
        /*00b8*/ 	.word	0x000042b0


	//   ....[12]....
        /*00bc*/ 	.word	0x00004310


	//   ....[13]....
        /*00c0*/ 	.word	0x00004370


	//   ....[14]....
        /*00c4*/ 	.word	0x000043d0


	//   ....[15]....
        /*00c8*/ 	.word	0x00004540


	//   ....[16]....
        /*00cc*/ 	.word	0x000045a0


	//   ....[17]....
        /*00d0*/ 	.word	0x00004600


	//   ....[18]....
        /*00d4*/ 	.word	0x00004660


	//   ....[19]....
        /*00d8*/ 	.word	0x000046c0


	//----- nvinfo : EIATTR_EXIT_INSTR_OFFSETS
	.align		4
.L_1730:
        /*00dc*/ 	.byte	0x04, 0x1c
        /*00de*/ 	.short	(.L_1732 - .L_1731)


	//   ....[0]....
.L_1731:
        /*00e0*/ 	.word	0x000001c0


	//   ....[1]....
        /*00e4*/ 	.word	0x000041f0


	//----- nvinfo : EIATTR_MAX_THREADS
	.align		4
.L_1732:
        /*00e8*/ 	.byte	0x04, 0x05
        /*00ea*/ 	.short	(.L_1734 - .L_1733)
.L_1733:
        /*00ec*/ 	.word	0x00000080
        /*00f0*/ 	.word	0x00000001
        /*00f4*/ 	.word	0x00000001


	//----- nvinfo : EIATTR_CRS_STACK_SIZE
	.align		4
.L_1734:
        /*00f8*/ 	.byte	0x04, 0x1e
        /*00fa*/ 	.short	(.L_1736 - .L_1735)
.L_1735:
        /*00fc*/ 	.word	0x00000000
.L_1736:


//--------------------- .nv.info._ZN10layer_norm13ln_fwd_kernelINS_13Kernel_traitsI6__halfS2_S2_S2_fjLj256ELj1ELj4ELj1ELj16ENS_18Kernel_traits_baseILj256ES2_S2_S2_S2_fjLj128EEEEELb1ELb1ELb0ELb0EEEvNS_9FwdParamsE --------------------------
	.section	.nv.info._ZN10layer_norm13ln_fwd_kernelINS_13Kernel_traitsI6__halfS2_S2_S2_fjLj256ELj1ELj4ELj1ELj16ENS_18Kernel_traits_baseILj256ES2_S2_S2_S2_fjLj128EEEEELb1ELb1ELb0ELb0EEEvNS_9FwdParamsE,"",@"SHT_CUDA_INFO"
	.sectionflags	@""
	.align	4


	//----- nvinfo : EIATTR_CUDA_API_VERSION
	.align		4
        /*0000*/ 	.byte	0x04, 0x37
        /*0002*/ 	.short	(.L_1738 - .L_1737)
.L_1737:
        /*0004*/ 	.word	0x00000082


	//----- nvinfo : EIATTR_SW2861232_WAR
	.align		4
.L_1738:
        /*0008*/ 	.byte	0x01, 0x35
	.zero		2


	//----- nvinfo : EIATTR_PARAM_CBANK
	.align		4
        /*000c*/ 	.byte	0x04, 0x0a
        /*000e*/ 	.short	(.L_1740 - .L_1739)
	.align		4
.L_1739:
        /*0010*/ 	.word	index@(.nv.constant0._ZN10layer_norm13ln_fwd_kernelINS_13Kernel_traitsI6__halfS2_S2_S2_fjLj256ELj1ELj4ELj1ELj16ENS_18Kernel_traits_baseILj256ES2_S2_S2_S2_fjLj128EEEEELb1ELb1ELb0ELb0EEEvNS_9FwdParamsE)
        /*0014*/ 	.short	0x0160
        /*0016*/ 	.short	0x00e8


	//----- nvinfo : EIATTR_CBANK_PARAM_SIZE
	.align		4
.L_1740:
        /*0018*/ 	.byte	0x03, 0x19
        /*001a*/ 	.short	0x00e8


	//----- nvinfo : EIATTR_KPARAM_INFO
	.align		4
        /*001c*/ 	.byte	0x04, 0x17
        /*001e*/ 	.short	(.L_1742 - .L_1741)
.L_1741:
        /*0020*/ 	.word	0x00000000
        /*0024*/ 	.short	0x0000
        /*0026*/ 	.short	0x0000
        /*0028*/ 	.byte	0x00, 0xf0, 0xa1, 0x03


	//----- nvinfo : EIATTR_MAXREG_COUNT
	.align		4
.L_1742:
        /*002c*/ 	.byte	0x03, 0x1b
        /*002e*/ 	.short	0x00ff


	//----- nvinfo : EIATTR_MERCURY_ISA_VERSION
	.align		4
        /*0030*/ 	.byte	0x03, 0x5f
        /*0032*/ 	.short	0x0000


	//----- nvinfo : EIATTR_COOP_GROUP_MASK_REGIDS
	.align		4
        /*0034*/ 	.byte	0x04, 0x29
        /*0036*/ 	.short	(.L_1744 - .L_1743)


	//   ....[0]....
.L_1743:
        /*0038*/ 	.word	0xffffffff


	//   ....[1]....
        /*003c*/ 	.word	0xffffffff


	//   ....[2]....
        /*0040*/ 	.word	0xffffffff


	//   ....[3]....
        /*0044*/ 	.word	0xffffffff


	//   ....[4]....
        /*0048*/ 	.word	0xffffffff


	//   ....[5]....
        /*004c*/ 	.word	0xffffffff


	//   ....[6]....
        /*0050*/ 	.word	0xffffffff


	//   ....[7]....
        /*0054*/ 	.word	0xffffffff


	//   ....[8]....
        /*0058*/ 	.word	0xffffffff


	//   ....[9]....
        /*005c*/ 	.word	0xffffffff


	//   ....[10]....
        /*0060*/ 	.word	0xffffffff


	//   ....[11]....
        /*0064*/ 	.word	0xffffffff


	//   ....[12]....
        /*0068*/ 	.word	0xffffffff


	//   ....[13]....
        /*006c*/ 	.word	0xffffffff


	//   ....[14]....
        /*0070*/ 	.word	0xffffffff


	//   ....[15]....
        /*0074*/ 	.word	0xffffffff


	//   ....[16]....
        /*0078*/ 	.word	0xffffffff


	//   ....[17]....
        /*007c*/ 	.word	0xffffffff


	//   ....[18]....
        /*0080*/ 	.word	0xffffffff


	//   ....[19]....
        /*0084*/ 	.word	0xffffffff


	//----- nvinfo : EIATTR_COOP_GROUP_INSTR_OFFSETS
	.align		4
.L_1744:
        /*0088*/ 	.byte	0x04, 0x28
        /*008a*/ 	.short	(.L_1746 - .L_1745)


	//   ....[0]....
.L_1745:
        /*008c*/ 	.word	0x000037a0


	//   ....[1]....
        /*0090*/ 	.word	0x000037d0


	//   ....[2]....
        /*0094*/ 	.word	0x000037f0


	//   ....[3]....
        /*0098*/ 	.word	0x00003810


	//   ....[4]....
        /*009c*/ 	.word	0x00003830


	//   ....[5]....
        /*00a0*/ 	.word	0x00003970


	//   ....[6]....
        /*00a4*/ 	.word	0x00003990


	//   ....[7]....
        /*00a8*/ 	.word	0x000039b0


	//   ....[8]....
        /*00ac*/ 	.word	0x000039d0


	//   ....[9]....
        /*00b0*/ 	.word	0x000039f0


	//   ....[10]....
        /*00b4*/ 	.word	0x00003dc0


	//   ....[11]....
        /*00b8*/ 	.word	0x00003e30


	//   ....[12]....
        /*00bc*/ 	.word	0x00003e90


	//   ....[13]....
        /*00c0*/ 	.word	0x00003ef0


	//   ....[14]....
        /*00c4*/ 	.word	0x00003f50


	//   ....[15]....
        /*00c8*/ 	.word	0x000040d0


	//   ....[16]....
        /*00cc*/ 	.word	0x00004130


	//   ....[17]....
        /*00d0*/ 	.word	0x00004190


	//   ....[18]....
        /*00d4*/ 	.word	0x000041f0


	//   ....[19]....
        /*00d8*/ 	.word	0x00004250


	//----- nvinfo : EIATTR_EXIT_INSTR_OFFSETS
	.align		4
.L_1746:
        /*00dc*/ 	.byte	0x04, 0x1c
        /*00de*/ 	.short	(.L_1748 - .L_1747)


	//   ....[0]....
.L_1747:
        /*00e0*/ 	.word	0x000002d0


	//   ....[1]....
        /*00e4*/ 	.word	0x00003d70


	//----- nvinfo : EIATTR_MAX_THREADS
	.align		4
.L_1748:
        /*00e8*/ 	.byte	0x04, 0x05
        /*00ea*/ 	.short	(.L_1750 - .L_1749)
.L_1749:
        /*00ec*/ 	.word	0x00000080
        /*00f0*/ 	.word	0x00000001
        /*00f4*/ 	.word	0x00000001


	//----- nvinfo : EIATTR_CRS_STACK_SIZE
	.align		4
.L_1750:
        /*00f8*/ 	.byte	0x04, 0x1e
        /*00fa*/ 	.short	(.L_1752 - .L_1751)
.L_1751:
        /*00fc*/ 	.word	0x00000000
.L_1752:


//--------------------- .nv.info._ZN10layer_norm13ln_fwd_kernelINS_13Kernel_traitsI6__halfS2_S2_S2_fjLj256ELj1ELj4ELj1ELj16ENS_18Kernel_traits_baseILj256ES2_S2_S2_S2_fjLj128EEEEELb1ELb1ELb0ELb1EEEvNS_9FwdParamsE --------------------------
	.section	.nv.info._ZN10layer_norm13ln_fwd_kernelINS_13Kernel_traitsI6__halfS2_S2_S2_fjLj256ELj1ELj4ELj1ELj16ENS_18Kernel_traits_baseILj256ES2_S2_S2_S2_fjLj128EEEEELb1ELb1ELb0ELb1EEEvNS_9FwdParamsE,"",@"SHT_CUDA_INFO"
	.sectionflags	@""
	.align	4


	//----- nvinfo : EIATTR_CUDA_API_VERSION
	.align		4
        /*0000*/ 	.byte	0x04, 0x37
        /*0002*/ 	.short	(.L_1754 - .L_1753)
.L_1753:
        /*0004*/ 	.word	0x00000082


	//----- nvinfo : EIATTR_SW2861232_WAR
	.align		4
.L_1754:
        /*0008*/ 	.byte	0x01, 0x35
	.zero		2


	//----- nvinfo : EIATTR_PARAM_CBANK
	.align		4
        /*000c*/ 	.byte	0x04, 0x0a
        /*000e*/ 	.short	(.L_1756 - .L_1755)
	.align		4
.L_1755:
        /*0010*/ 	.word	index@(.nv.constant0._ZN10layer_norm13ln_fwd_kernelINS_13Kernel_traitsI6__halfS2_S2_S2_fjLj256ELj1ELj4ELj1ELj16ENS_18Kernel_traits_baseILj256ES2_S2_S2_S2_fjLj128EEEEELb1ELb1ELb0ELb1EEEvNS_9FwdParamsE)
        /*0014*/ 	.short	0x0160
        /*0016*/ 	.short	0x00e8


	//----- nvinfo : EIATTR_CBANK_PARAM_SIZE
	.align		4
.L_1756:
        /*0018*/ 	.byte	0x03, 0x19
        /*001a*/ 	.short	0x00e8


	//----- nvinfo : EIATTR_KPARAM_INFO
	.align		4
        /*001c*/ 	.byte	0x04, 0x17
        /*001e*/ 	.short	(.L_1758 - .L_1757)
.L_1757:
        /*0020*/ 	.word	0x00000000
        /*0024*/ 	.short	0x0000
        /*0026*/ 	.short	0x0000
        /*0028*/ 	.byte	0x00, 0xf0, 0xa1, 0x03


	//----- nvinfo : EIATTR_MAXREG_COUNT
	.align		4
.L_1758:
        /*002c*/ 	.byte	0x03, 0x1b
        /*002e*/ 	.short	0x00ff


	//----- nvinfo : EIATTR_MERCURY_ISA_VERSION
	.align		4
        /*0030*/ 	.byte	0x03, 0x5f
        /*0032*/ 	.short	0x0000


	//----- nvinfo : EIATTR_COOP_GROUP_MASK_REGIDS
	.align		4
        /*0034*/ 	.byte	0x04, 0x29
        /*0036*/ 	.short	(.L_1760 - .L_1759)


	//   ....[0]....
.L_1759:
        /*0038*/ 	.word	0xffffffff


	//   ....[1]....
        /*003c*/ 	.word	0xffffffff


	//   ....[2]....
        /*0040*/ 	.word	0xffffffff


	//   ....[3]....
        /*0044*/ 	.word	0xffffffff


	//   ....[4]....
        /*0048*/ 	.word	0xffffffff


	//   ....[5]....
        /*004c*/ 	.word	0xffffffff


	//   ....[6]....
        /*0050*/ 	.word	0xffffffff


	//   ....[7]....
        /*0054*/ 	.word	0xffffffff


	//   ....[8]....
        /*0058*/ 	.word	0xffffffff


	//   ....[9]....
        /*005c*/ 	.word	0xffffffff


	//   ....[10]....
        /*0060*/ 	.word	0xffffffff


	//   ....[11]....
        /*0064*/ 	.word	0xffffffff


	//   ....[12]....
        /*0068*/ 	.word	0xffffffff


	//   ....[13]....
        /*006c*/ 	.word	0xffffffff


	//   ....[14]....
        /*0070*/ 	.word	0xffffffff


	//   ....[15]....
        /*0074*/ 	.word	0xffffffff


	//   ....[16]....
        /*0078*/ 	.word	0xffffffff


	//   ....[17]....
        /*007c*/ 	.word	0xffffffff


	//   ....[18]....
        /*0080*/ 	.word	0xffffffff


	//   ....[19]....
        /*0084*/ 	.word	0xffffffff


	//----- nvinfo : EIATTR_COOP_GROUP_INSTR_OFFSETS
	.align		4
.L_1760:
        /*0088*/ 	.byte	0x04, 0x28
        /*008a*/ 	.short	(.L_1762 - .L_1761)


	//   ....[0]....
.L_1761:
        /*008c*/ 	.word	0x00003730


	//   ....[1]....
        /*0090*/ 	.word	0x00003760


	//   ....[2]....
        /*0094*/ 	.word	0x00003780


	//   ....[3]....
        /*0098*/ 	.word	0x000037a0


	//   ....[4]....
        /*009c*/ 	.word	0x000037c0


	//   ....[5]....
        /*00a0*/ 	.word	0x000038f0


	//   ....[6]....
        /*00a4*/ 	.word	0x00003910


	//   ....[7]....
        /*00a8*/ 	.word	0x00003930


	//   ....[8]....
        /*00ac*/ 	.word	0x00003950


	//   ....[9]....
        /*00b0*/ 	.word	0x00003970


	//   ....[10]....
        /*00b4*/ 	.word	0x00003d30


	//   ....[11]....
        /*00b8*/ 	.word	0x00003da0


	//   ....[12]....
        /*00bc*/ 	.word	0x00003e00


	//   ....[13]....
        /*00c0*/ 	.word	0x00003e60


	//   ....[14]....
        /*00c4*/ 	.word	0x00003ec0


	//   ....[15]....
        /*00c8*/ 	.word	0x00004030


	//   ....[16]....
        /*00cc*/ 	.word	0x00004090


	//   ....[17]....
        /*00d0*/ 	.word	0x000040f0


	//   ....[18]....
        /*00d4*/ 	.word	0x00004150


	//   ....[19]....
        /*00d8*/ 	.word	0x000041b0


	//----- nvinfo : EIATTR_EXIT_INSTR_OFFSETS
	.align		4
.L_1762:
        /*00dc*/ 	.byte	0x04, 0x1c
        /*00de*/ 	.short	(.L_1764 - .L_1763)


	//   ....[0]....
.L_1763:
        /*00e0*/ 	.word	0x00000180


	//   ....[1]....
        /*00e4*/ 	.word	0x00003ce0


	//----- nvinfo : EIATTR_MAX_THREADS
	.align		4
.L_1764:
        /*00e8*/ 	.byte	0x04, 0x05
        /*00ea*/ 	.short	(.L_1766 - .L_1765)
.L_1765:
        /*00ec*/ 	.word	0x00000080
        /*00f0*/ 	.word	0x00000001
        /*00f4*/ 	.word	0x00000001


	//----- nvinfo : EIATTR_CRS_STACK_SIZE
	.align		4
.L_1766:
        /*00f8*/ 	.byte	0x04, 0x1e
        /*00fa*/ 	.short	(.L_1768 - .L_1767)
.L_1767:
        /*00fc*/ 	.word	0x00000000
.L_1768:


//--------------------- .nv.info._ZN10layer_norm13ln_fwd_kernelINS_13Kernel_traitsI6__halfS2_S2_S2_fjLj256ELj1ELj4ELj1ELj16ENS_18Kernel_traits_baseILj256ES2_S2_S2_S2_fjLj128EEEEELb1ELb1ELb1ELb0EEEvNS_9FwdParamsE --------------------------
	.section	.nv.info._ZN10layer_norm13ln_fwd_kernelINS_13Kernel_traitsI6__halfS2_S2_S2_fjLj256ELj1ELj4ELj1ELj16ENS_18Kernel_traits_baseILj256ES2_S2_S2_S2_fjLj128EEEEELb1ELb1ELb1ELb0EEEvNS_9FwdParamsE,"",@"SHT_CUDA_INFO"
	.sectionflags	@""
	.align	4


	//----- nvinfo : EIATTR_CUDA_API_VERSION
	.align		4
        /*0000*/ 	.byte	0x04, 0x37
        /*0002*/ 	.short	(.L_1770 - .L_1769)
.L_1769:
        /*0004*/ 	.word	0x00000082


	//----- nvinfo : EIATTR_SW2861232_WAR
	.align		4
.L_1770:
        /*0008*/ 	.byte	0x01, 0x35
	.zero		2


	//----- nvinfo : EIATTR_PARAM_CBANK
	.align		4
        /*000c*/ 	.byte	0x04, 0x0a
        /*000e*/ 	.short	(.L_1772 - .L_1771)
	.align		4
.L_1771:
        /*0010*/ 	.word	index@(.nv.constant0._ZN10layer_norm13ln_fwd_kernelINS_13Kernel_traitsI6__halfS2_S2_S2_fjLj256ELj1ELj4ELj1ELj16ENS_18Kernel_traits_baseILj256ES2_S2_S2_S2_fjLj128EEEEELb1ELb1ELb1ELb0EEEvNS_9FwdParamsE)
        /*0014*/ 	.short	0x0160
        /*0016*/ 	.short	0x00e8


	//----- nvinfo : EIATTR_CBANK_PARAM_SIZE
	.align		4
.L_1772:
        /*0018*/ 	.byte	0x03, 0x19
        /*001a*/ 	.short	0x00e8


	//----- nvinfo : EIATTR_KPARAM_INFO
	.align		4
        /*001c*/ 	.byte	0x04, 0x17
        /*001e*/ 	.short	(.L_1774 - .L_1773)
.L_1773:
        /*0020*/ 	.word	0x00000000
        /*0024*/ 	.short	0x0000
        /*0026*/ 	.short	0x0000
        /*0028*/ 	.byte	0x00, 0xf0, 0xa1, 0x03


	//----- nvinfo : EIATTR_MAXREG_COUNT
	.align		4
.L_1774:
        /*002c*/ 	.byte	0x03, 0x1b
        /*002e*/ 	.short	0x00ff


	//----- nvinfo : EIATTR_MERCURY_ISA_VERSION
	.align		4
        /*0030*/ 	.byte	0x03, 0x5f
        /*0032*/ 	.short	0x0000


	//----- nvinfo : EIATTR_COOP_GROUP_MASK_REGIDS
	.align		4
        /*0034*/ 	.byte	0x04, 0x29
        /*0036*/ 	.short	(.L_1776 - .L_1775)


	//   ....[0]....
.L_1775:
        /*0038*/ 	.word	0xffffffff


	//   ....[1]....
        /*003c*/ 	.word	0xffffffff


	//   ....[2]....
        /*0040*/ 	.word	0xffffffff


	//   ....[3]....
        /*0044*/ 	.word	0xffffffff


	//   ....[4]....
        /*0048*/ 	.word	0xffffffff


	//   ....[5]....
        /*004c*/ 	.word	0xffffffff


	//   ....[6]....
        /*0050*/ 	.word	0xffffffff


	//   ....[7]....
        /*0054*/ 	.word	0xffffffff


	//   ....[8]....
        /*0058*/ 	.word	0xffffffff


	//   ....[9]....
        /*005c*/ 	.word	0xffffffff


	//   ....[10]....
        /*0060*/ 	.word	0xffffffff


	//   ....[11]....
        /*0064*/ 	.word	0xffffffff


	//   ....[12]....
        /*0068*/ 	.word	0xffffffff


	//   ....[13]....
        /*006c*/ 	.word	0xffffffff


	//   ....[14]....
        /*0070*/ 	.word	0xffffffff


	//   ....[15]....
        /*0074*/ 	.word	0xffffffff


	//   ....[16]....
        /*0078*/ 	.word	0xffffffff


	//   ....[17]....
        /*007c*/ 	.word	0xffffffff


	//   ....[18]....
        /*0080*/ 	.word	0xffffffff


	//   ....[19]....
        /*0084*/ 	.word	0xffffffff


	//----- nvinfo : EIATTR_COOP_GROUP_INSTR_OFFSETS
	.align		4
.L_1776:
        /*0088*/ 	.byte	0x04, 0x28
        /*008a*/ 	.short	(.L_1778 - .L_1777)


	//   ....[0]....
.L_1777:
        /*008c*/ 	.word	0x00003d70


	//   ....[1]....
        /*0090*/ 	.word	0x00003da0


	//   ....[2]....
        /*0094*/ 	.word	0x00003dc0


	//   ....[3]....
        /*0098*/ 	.word	0x00003de0


	//   ....[4]....
        /*009c*/ 	.word	0x00003e00


	//   ....[5]....
        /*00a0*/ 	.word	0x00003f40


	//   ....[6]....
        /*00a4*/ 	.word	0x00003f60


	//   ....[7]....
        /*00a8*/ 	.word	0x00003f80


	//   ....[8]....
        /*00ac*/ 	.word	0x00003fa0


	//   ....[9]....
        /*00b0*/ 	.word	0x00003fc0


	//   ....[10]....
        /*00b4*/ 	.word	0x00004410


	//   ....[11]....
        /*00b8*/ 	.word	0x00004470


	//   ....[12]....
        /*00bc*/ 	.word	0x000044d0


	//   ....[13]....
        /*00c0*/ 	.word	0x00004530


	//   ....[14]....
        /*00c4*/ 	.word	0x00004590


	//   ....[15]....
        /*00c8*/ 	.word	0x00004710


	//   ....[16]....
        /*00cc*/ 	.word	0x00004770


	//   ....[17]....
        /*00d0*/ 	.word	0x000047d0


	//   ....[18]....
        /*00d4*/ 	.word	0x00004830


	//   ....[19]....
        /*00d8*/ 	.word	0x00004890


	//----- nvinfo : EIATTR_EXIT_INSTR_OFFSETS
	.align		4
.L_1778:
        /*00dc*/ 	.byte	0x04, 0x1c
        /*00de*/ 	.short	(.L_1780 - .L_1779)


	//   ....[0]....
.L_1779:
        /*00e0*/ 	.word	0x000002d0


	//   ....[1]....
        /*00e4*/ 	.word	0x000043b0


	//----- nvinfo : EIATTR_MAX_THREADS
	.align		4
.L_1780:
        /*00e8*/ 	.byte	0x04, 0x05
        /*00ea*/ 	.short	(.L_1782 - .L_1781)
.L_1781:
        /*00ec*/ 	.word	0x00000080
        /*00f0*/ 	.word	0x00000001
        /*00f4*/ 	.word	0x00000001


	//----- nvinfo : EIATTR_CRS_STACK_SIZE
	.align		4
.L_1782:
        /*00f8*/ 	.byte	0x04, 0x1e
        /*00fa*/ 	.short	(.L_1784 - .L_1783)
.L_1783:
        /*00fc*/ 	.word	0x00000000
.L_1784:


//--------------------- .nv.info._ZN10layer_norm13ln_fwd_kernelINS_13Kernel_traitsI6__halfS2_S2_S2_fjLj256ELj1ELj4ELj1ELj16ENS_18Kernel_traits_baseILj256ES2_S2_S2_S2_fjLj128EEEEELb1ELb1ELb1ELb1EEEvNS_9FwdParamsE --------------------------
	.section	.nv.info._ZN10layer_norm13ln_fwd_kernelINS_13Kernel_traitsI6__halfS2_S2_S2_fjLj256ELj1ELj4ELj1ELj16ENS_18Kernel_traits_baseILj256ES2_S2_S2_S2_fjLj128EEEEELb1ELb1ELb1ELb1EEEvNS_9FwdParamsE,"",@"SHT_CUDA_INFO"
	.sectionflags	@""
	.align	4


	//----- nvinfo : EIATTR_CUDA_API_VERSION
	.align		4
        /*0000*/ 	.byte	0x04, 0x37
        /*0002*/ 	.short	(.L_1786 - .L_1785)
.L_1785:
        /*0004*/ 	.word	0x00000082


	//----- nvinfo : EIATTR_SW2861232_WAR
	.align		4
.L_1786:
        /*0008*/ 	.byte	0x01, 0x35
	.zero		2


	//----- nvinfo : EIATTR_PARAM_CBANK
	.align		4
        /*000c*/ 	.byte	0x04, 0x0a
        /*000e*/ 	.short	(.L_1788 - .L_1787)
	.align		4
.L_1787:
        /*0010*/ 	.word	index@(.nv.constant0._ZN10layer_norm13ln_fwd_kernelINS_13Kernel_traitsI6__halfS2_S2_S2_fjLj256ELj1ELj4ELj1ELj16ENS_18Kernel_traits_baseILj256ES2_S2_S2_S2_fjLj128EEEEELb1ELb1ELb1ELb1EEEvNS_9FwdParamsE)
        /*0014*/ 	.short	0x0160
        /*0016*/ 	.short	0x00e8


	//----- nvinfo : EIATTR_CBANK_PARAM_SIZE
	.align		4
.L_1788:
        /*0018*/ 	.byte	0x03, 0x19
        /*001a*/ 	.short	0x00e8


	//----- nvinfo : EIATTR_KPARAM_INFO
	.align		4
        /*001c*/ 	.byte	0x04, 0x17
        /*001e*/ 	.short	(.L_1790 - .L_1789)
.L_1789:
        /*0020*/ 	.word	0x00000000
        /*0024*/ 	.short	0x0000
        /*0026*/ 	.short	0x0000
        /*0028*/ 	.byte	0x00, 0xf0, 0xa1, 0x03


	//----- nvinfo : EIATTR_MAXREG_COUNT
	.align		4
.L_1790:
        /*002c*/ 	.byte	0x03, 0x1b
        /*002e*/ 	.short	0x00ff


	//----- nvinfo : EIATTR_MERCURY_ISA_VERSION
	.align		4
        /*0030*/ 	.byte	0x03, 0x5f
        /*0032*/ 	.short	0x0000


	//----- nvinfo : EIATTR_COOP_GROUP_MASK_REGIDS
	.align		4
        /*0034*/ 	.byte	0x04, 0x29
        /*0036*/ 	.short	(.L_1792 - .L_1791)


	//   ....[0]....
.L_1791:
        /*0038*/ 	.word	0xffffffff


	//   ....[1]....
        /*003c*/ 	.word	0xffffffff


	//   ....[2]....
        /*0040*/ 	.word	0xffffffff


	//   ....[3]....
        /*0044*/ 	.word	0xffffffff


	//   ....[4]....
        /*0048*/ 	.word	0xffffffff


	//   ....[5]....
        /*004c*/ 	.word	0xffffffff


	//   ....[6]....
        /*0050*/ 	.word	0xffffffff


	//   ....[7]....
        /*0054*/ 	.word	0xffffffff


	//   ....[8]....
        /*0058*/ 	.word	0xffffffff


	//   ....[9]....
        /*005c*/ 	.word	0xffffffff


	//   ....[10]....
        /*0060*/ 	.word	0xffffffff


	//   ....[11]....
        /*0064*/ 	.word	0xffffffff


	//   ....[12]....
        /*0068*/ 	.word	0xffffffff


	//   ....[13]....
        /*006c*/ 	.word	0xffffffff


	//   ....[14]....
        /*0070*/ 	.word	0xffffffff


	//   ....[15]....
        /*0074*/ 	.word	0xffffffff


	//   ....[16]....
        /*0078*/ 	.word	0xffffffff


	//   ....[17]....
        /*007c*/ 	.word	0xffffffff


	//   ....[18]....
        /*0080*/ 	.word	0xffffffff


	//   ....[19]....
        /*0084*/ 	.word	0xffffffff


	//----- nvinfo : EIATTR_COOP_GROUP_INSTR_OFFSETS
	.align		4
.L_1792:
        /*0088*/ 	.byte	0x04, 0x28
        /*008a*/ 	.short	(.L_1794 - .L_1793)


	//   ....[0]....
.L_1793:
        /*008c*/ 	.word	0x00003c60


	//   ....[1]....
        /*0090*/ 	.word	0x00003c90


	//   ....[2]....
        /*0094*/ 	.word	0x00003cb0


	//   ....[3]....
        /*0098*/ 	.word	0x00003cd0


	//   ....[4]....
        /*009c*/ 	.word	0x00003cf0


	//   ....[5]....
        /*00a0*/ 	.word	0x00003e20


	//   ....[6]....
        /*00a4*/ 	.word	0x00003e40


	//   ....[7]....
        /*00a8*/ 	.word	0x00003e60


	//   ....[8]....
        /*00ac*/ 	.word	0x00003e80


	//   ....[9]....
        /*00b0*/ 	.word	0x00003ea0


	//   ....[10]....
        /*00b4*/ 	.word	0x00004360


	//   ....[11]....
        /*00b8*/ 	.word	0x000043c0


	//   ....[12]....
        /*00bc*/ 	.word	0x00004420


	//   ....[13]....
        /*00c0*/ 	.word	0x00004480


	//   ....[14]....
        /*00c4*/ 	.word	0x000044e0


	//   ....[15]....
        /*00c8*/ 	.word	0x00004650


	//   ....[16]....
        /*00cc*/ 	.word	0x000046b0


	//   ....[17]....
        /*00d0*/ 	.word	0x00004710


	//   ....[18]....
        /*00d4*/ 	.word	0x00004770


	//   ....[19]....
        /*00d8*/ 	.word	0x000047d0


	//----- nvinfo : EIATTR_EXIT_INSTR_OFFSETS
	.align		4
.L_1794:
        /*00dc*/ 	.byte	0x04, 0x1c
        /*00de*/ 	.short	(.L_1796 - .L_1795)


	//   ....[0]....
.L_1795:
        /*00e0*/ 	.word	0x000001e0


	//   ....[1]....
        /*00e4*/ 	.word	0x00004300


	//----- nvinfo : EIATTR_MAX_THREADS
	.align		4
.L_1796:
        /*00e8*/ 	.byte	0x04, 0x05
        /*00ea*/ 	.short	(.L_1798 - .L_1797)
.L_1797:
        /*00ec*/ 	.word	0x00000080
        /*00f0*/ 	.word	0x00000001
        /*00f4*/ 	.word	0x00000001


	//----- nvinfo : EIATTR_CRS_STACK_SIZE
	.align		4
.L_1798:
        /*00f8*/ 	.byte	0x04, 0x1e
        /*00fa*/ 	.short	(.L_1800 - .L_1799)
.L_1799:
        /*00fc*/ 	.word	0x00000000
.L_1800:


//--------------------- .nv.info._ZN10layer_norm13ln_fwd_kernelINS_13Kernel_traitsIf13__nv_bfloat16S2_S2_fjLj256ELj1ELj4ELj1ELj16ENS_18Kernel_traits_baseILj256EfS2_S2_S2_fjLj128EEEEELb0ELb0ELb0ELb0EEEvNS_9FwdParamsE --------------------------
	.section	.nv.info._ZN10layer_norm13ln_fwd_kernelINS_13Kernel_traitsIf13__nv_bfloat16S2_S2_fjLj256ELj1ELj4ELj1ELj16ENS_18Kernel_traits_baseILj256EfS2_S2_S2_fjLj128EEEEELb0ELb0ELb0ELb0EEEvNS_9FwdParamsE,"",@"SHT_CUDA_INFO"
	.sectionflags	@""
	.align	4


	//----- nvinfo : EIATTR_CUDA_API_VERSION
	.align		4
        /*0000*/ 	.byte	0x04, 0x37
        /*0002*/ 	.short	(.L_1802 - .L_1801)
.L_1801:
        /*0004*/ 	.word	0x00000082


	//----- nvinfo : EIATTR_SW2861232_WAR
	.align		4
.L_1802:
        /*0008*/ 	.byte	0x01, 0x35
	.zero		2


	//----- nvinfo : EIATTR_PARAM_CBANK
	.align		4
        /*000c*/ 	.byte	0x04, 0x0a
        /*000e*/ 	.short	(.L_1804 - .L_1803)
	.align		4
.L_1803:
        /*0010*/ 	.word	index@(.nv.constant0._ZN10layer_norm13ln_fwd_kernelINS_13Kernel_traitsIf13__nv_bfloat16S2_S2_fjLj256ELj1ELj4ELj1ELj16ENS_18Kernel_traits_baseILj256EfS2_S2_S2_fjLj128EEEEELb0ELb0ELb0ELb0EEEvNS_9FwdParamsE)
        /*0014*/ 	.short	0x0160
        /*0016*/ 	.short	0x00e8


	//----- nvinfo : EIATTR_CBANK_PARAM_SIZE
	.align		4
.L_1804:
        /*0018*/ 	.byte	0x03, 0x19
        /*001a*/ 	.short	0x00e8


	//----- nvinfo : EIATTR_KPARAM_INFO
	.align		4
        /*001c*/ 	.byte	0x04, 0x17
        /*001e*/ 	.short	(.L_1806 - .L_1805)
.L_1805:
        /*0020*/ 	.word	0x00000000
        /*0024*/ 	.short	0x0000
        /*0026*/ 	.short	0x0000
        /*0028*/ 	.byte	0x00, 0xf0, 0xa1, 0x03


	//----- nvinfo : EIATTR_MAXREG_COUNT
	.align		4
.L_1806:
        /*002c*/ 	.byte	0x03, 0x1b
        /*002e*/ 	.short	0x00ff


	//----- nvinfo : EIATTR_MERCURY_ISA_VERSION
	.align		4
        /*0030*/ 	.byte	0x03, 0x5f
        /*0032*/ 	.short	0x0000


	//----- nvinfo : EIATTR_COOP_GROUP_MASK_REGIDS
	.align		4
        /*0034*/ 	.byte	0x04, 0x29
        /*0036*/ 	.short	(.L_1808 - .L_1807)


	//   ....[0]....
.L_1807:
        /*0038*/ 	.word	0xffffffff


	//   ....[1]....
        /*003c*/ 	.word	0xffffffff


	//   ....[2]....
        /*0040*/ 	.word	0xffffffff


	//   ....[3]....
        /*0044*/ 	.word	0xffffffff


	//   ....[4]....
        /*0048*/ 	.word	0xffffffff


	//   ....[5]....
        /*004c*/ 	.word	0xffffffff


	//   ....[6]....
        /*0050*/ 	.word	0xffffffff


	//   ....[7]....
        /*0054*/ 	.word	0xffffffff


	//   ....[8]....
        /*0058*/ 	.word	0xffffffff


	//   ....[9]....
        /*005c*/ 	.word	0xffffffff


	//   ....[10]....
        /*0060*/ 	.word	0xffffffff


	//   ....[11]....
        /*0064*/ 	.word	0xffffffff


	//   ....[12]....
        /*0068*/ 	.word	0xffffffff


	//   ....[13]....
        /*006c*/ 	.word	0xffffffff


	//   ....[14]....
        /*0070*/ 	.word	0xffffffff


	//   ....[15]....
        /*0074*/ 	.word	0xffffffff


	//   ....[16]....
        /*0078*/ 	.word	0xffffffff


	//   ....[17]....
        /*007c*/ 	.word	0xffffffff


	//   ....[18]....
        /*0080*/ 	.word	0xffffffff


	//   ....[19]....
        /*0084*/ 	.word	0xffffffff


	//----- nvinfo : EIATTR_COOP_GROUP_INSTR_OFFSETS
	.align		4
.L_1808:
        /*0088*/ 	.byte	0x04, 0x28
        /*008a*/ 	.short	(.L_1810 - .L_1809)


	//   ....[0]....
.L_1809:
        /*008c*/ 	.word	0x00000b30


	//   ....[1]....
        /*0090*/ 	.word	0x00000b60


	//   ....[2]....
        /*0094*/ 	.word	0x00000b80


	//   ....[3]....
        /*0098*/ 	.word	0x00000ba0


	//   ....[4]....
        /*009c*/ 	.word	0x00000bc0


	//   ....[5]....
        /*00a0*/ 	.word	0x00000d00


	//   ....[6]....
        /*00a4*/ 	.word	0x00000d20


	//   ....[7]....
        /*00a8*/ 	.word	0x00000d40


	//   ....[8]....
        /*00ac*/ 	.word	0x00000d60


	//   ....[9]....
        /*00b0*/ 	.word	0x00000d80


	//   ....[10]....
        /*00b4*/ 	.word	0x00001140


	//   ....[11]....
        /*00b8*/ 	.word	0x000011a0


	//   ....[12]....
        /*00bc*/ 	.word	0x00001200


	//   ....[13]....
        /*00c0*/ 	.word	0x00001260


	//   ....[14]....
        /*00c4*/ 	.word	0x000012c0


	//   ....[15]....
        /*00c8*/ 	.word	0x00001440


	//   ....[16]....
        /*00cc*/ 	.word	0x000014a0


	//   ....[17]....
        /*00d0*/ 	.word	0x00001500


	//   ....[18]....
        /*00d4*/ 	.word	0x00001560


	//   ....[19]....
        /*00d8*/ 	.word	0x000015c0


	//----- nvinfo : EIATTR_EXIT_INSTR_OFFSETS
	.align		4
.L_1810:
        /*00dc*/ 	.byte	0x04, 0x1c
        /*00de*/ 	.short	(.L_1812 - .L_1811)


	//   ....[0]....
.L_1811:
        /*00e0*/ 	.word	0x000001f0


	//   ....[1]....
        /*00e4*/ 	.word	0x000010f0


	//----- nvinfo : EIATTR_MAX_THREADS
	.align		4
.L_1812:
        /*00e8*/ 	.byte	0x04, 0x05
        /*00ea*/ 	.short	(.L_1814 - .L_1813)
.L_1813:
        /*00ec*/ 	.word	0x00000080
        /*00f0*/ 	.word	0x00000001
        /*00f4*/ 	.word	0x00000001


	//----- nvinfo : EIATTR_CRS_STACK_SIZE
	.align		4
.L_1814:
        /*00f8*/ 	.byte	0x04, 0x1e
        /*00fa*/ 	.short	(.L_1816 - .L_1815)
.L_1815:
        /*00fc*/ 	.word	0x00000000
.L_1816:


//--------------------- .nv.info._ZN10layer_norm13ln_fwd_kernelINS_13Kernel_traitsIf13__nv_bfloat16S2_S2_fjLj256ELj1ELj4ELj1ELj16ENS_18Kernel_traits_baseILj256EfS2_S2_S2_fjLj128EEEEELb0ELb0ELb0ELb1EEEvNS_9FwdParamsE --------------------------
	.section	.nv.info._ZN10layer_norm13ln_fwd_kernelINS_13Kernel_traitsIf13__nv_bfloat16S2_S2_fjLj256ELj1ELj4ELj1ELj16ENS_18Kernel_traits_baseILj256EfS2_S2_S2_fjLj128EEEEELb0ELb0ELb0ELb1EEEvNS_9FwdParamsE,"",@"SHT_CUDA_INFO"
	.sectionflags	@""
	.align	4


	//----- nvinfo : EIATTR_CUDA_API_VERSION
	.align		4
        /*0000*/ 	.byte	0x04, 0x37
        /*0002*/ 	.short	(.L_1818 - .L_1817)
.L_1817:
        /*0004*/ 	.word	0x00000082


	//----- nvinfo : EIATTR_SW2861232_WAR
	.align		4
.L_1818:
        /*0008*/ 	.byte	0x01, 0x35
	.zero		2


	//----- nvinfo : EIATTR_PARAM_CBANK
	.align		4
        /*000c*/ 	.byte	0x04, 0x0a
        /*000e*/ 	.short	(.L_1820 - .L_1819)
	.align		4
.L_1819:
        /*0010*/ 	.word	index@(.nv.constant0._ZN10layer_norm13ln_fwd_kernelINS_13Kernel_traitsIf13__nv_bfloat16S2_S2_fjLj256ELj1ELj4ELj1ELj16ENS_18Kernel_traits_baseILj256EfS2_S2_S2_fjLj128EEEEELb0ELb0ELb0ELb1EEEvNS_9FwdParamsE)
        /*0014*/ 	.short	0x0160
        /*0016*/ 	.short	0x00e8


	//----- nvinfo : EIATTR_CBANK_PARAM_SIZE
	.align		4
.L_1820:
        /*0018*/ 	.byte	0x03, 0x19
        /*001a*/ 	.short	0x00e8


	//----- nvinfo : EIATTR_KPARAM_INFO
	.align		4
        /*001c*/ 	.byte	0x04, 0x17
        /*001e*/ 	.short	(.L_1822 - .L_1821)
.L_1821:
        /*0020*/ 	.word	0x00000000
        /*0024*/ 	.short	0x0000
        /*0026*/ 	.short	0x0000
        /*0028*/ 	.byte	0x00, 0xf0, 0xa1, 0x03


	//----- nvinfo : EIATTR_MAXREG_COUNT
	.align		4
.L_1822:
        /*002c*/ 	.byte	0x03, 0x1b
        /*002e*/ 	.short	0x00ff


	//----- nvinfo : EIATTR_MERCURY_ISA_VERSION
	.align		4
        /*0030*/ 	.byte	0x03, 0x5f
        /*0032*/ 	.short	0x0000


	//----- nvinfo : EIATTR_COOP_GROUP_MASK_REGIDS
	.align		4
        /*0034*/ 	.byte	0x04, 0x29
        /*0036*/ 	.short	(.L_1824 - .L_1823)


	//   ....[0]....
.L_1823:
        /*0038*/ 	.word	0xffffffff


	//   ....[1]....
        /*003c*/ 	.word	0xffffffff


	//   ....[2]....
        /*0040*/ 	.word	0xffffffff


	//   ....[3]....
        /*0044*/ 	.word	0xffffffff


	//   ....[4]....
        /*0048*/ 	.word	0xffffffff


	//   ....[5]....
        /*004c*/ 	.word	0xffffffff


	//   ....[6]....
        /*0050*/ 	.word	0xffffffff


	//   ....[7]....
        /*0054*/ 	.word	0xffffffff


	//   ....[8]....
        /*0058*/ 	.word	0xffffffff


	//   ....[9]....
        /*005c*/ 	.word	0xffffffff


	//   ....[10]....
        /*0060*/ 	.word	0xffffffff


	//   ....[11]....
        /*0064*/ 	.word	0xffffffff


	//   ....[12]....
        /*0068*/ 	.word	0xffffffff


	//   ....[13]....
        /*006c*/ 	.word	0xffffffff


	//   ....[14]....
        /*0070*/ 	.word	0xffffffff


	//   ....[15]....
        /*0074*/ 	.word	0xffffffff


	//   ....[16]....
        /*0078*/ 	.word	0xffffffff


	//   ....[17]....
        /*007c*/ 	.word	0xffffffff


	//   ....[18]....
        /*0080*/ 	.word	0xffffffff


	//   ....[19]....
        /*0084*/ 	.word	0xffffffff


	//----- nvinfo : EIATTR_COOP_GROUP_INSTR_OFFSETS
	.align		4
.L_1824:
        /*0088*/ 	.byte	0x04, 0x28
        /*008a*/ 	.short	(.L_1826 - .L_1825)


	//   ....[0]....
.L_1825:
        /*008c*/ 	.word	0x00000880


	//   ....[1]....
        /*0090*/ 	.word	0x000008b0


	//   ....[2]....
        /*0094*/ 	.word	0x000008d0


	//   ....[3]....
        /*0098*/ 	.word	0x000008f0


	//   ....[4]....
        /*009c*/ 	.word	0x00000910


	//   ....[5]....
        /*00a0*/ 	.word	0x00000a40


	//   ....[6]....
        /*00a4*/ 	.word	0x00000a60


	//   ....[7]....
        /*00a8*/ 	.word	0x00000a80


	//   ....[8]....
        /*00ac*/ 	.word	0x00000aa0


	//   ....[9]....
        /*00b0*/ 	.word	0x00000ac0


	//   ....[10]....
        /*00b4*/ 	.word	0x00000e40


	//   ....[11]....
        /*00b8*/ 	.word	0x00000ea0


	//   ....[12]....
        /*00bc*/ 	.word	0x00000f00


	//   ....[13]....
        /*00c0*/ 	.word	0x00000f60


	//   ....[14]....
        /*00c4*/ 	.word	0x00000fc0


	//   ....[15]....
        /*00c8*/ 	.word	0x00001130


	//   ....[16]....
        /*00cc*/ 	.word	0x00001190


	//   ....[17]....
        /*00d0*/ 	.word	0x000011f0


	//   ....[18]....
        /*00d4*/ 	.word	0x00001250


	//   ....[19]....
        /*00d8*/ 	.word	0x000012b0


	//----- nvinfo : EIATTR_EXIT_INSTR_OFFSETS
	.align		4
.L_1826:
        /*00dc*/ 	.byte	0x04, 0x1c
        /*00de*/ 	.short	(.L_1828 - .L_1827)


	//   ....[0]....
.L_1827:
        /*00e0*/ 	.word	0x00000160


	//   ....[1]....
        /*00e4*/ 	.word	0x00000de0


	//----- nvinfo : EIATTR_MAX_THREADS
	.align		4
.L_1828:
        /*00e8*/ 	.byte	0x04, 0x05
        /*00ea*/ 	.short	(.L_1830 - .L_1829)
.L_1829:
        /*00ec*/ 	.word	0x00000080
        /*00f0*/ 	.word	0x00000001
        /*00f4*/ 	.word	0x00000001


	//----- nvinfo : EIATTR_CRS_STACK_SIZE
	.align		4
.L_1830:
        /*00f8*/ 	.byte	0x04, 0x1e
        /*00fa*/ 	.short	(.L_1832 - .L_1831)
.L_1831:
        /*00fc*/ 	.word	0x00000000
.L_1832:


//--------------------- .nv.info._ZN10layer_norm13ln_fwd_kernelINS_13Kernel_traitsIf13__nv_bfloat16S2_S2_fjLj256ELj1ELj4ELj1ELj16ENS_18Kernel_traits_baseILj256EfS2_S2_S2_fjLj128EEEEELb0ELb0ELb1ELb0EEEvNS_9FwdParamsE --------------------------
	.section	.nv.info._ZN10layer_norm13ln_fwd_kernelINS_13Kernel_traitsIf13__nv_bfloat16S2_S2_fjLj256ELj1ELj4ELj1ELj16ENS_18Kernel_traits_baseILj256EfS2_S2_S2_fjLj128EEEEELb0ELb0ELb1ELb0EEEvNS_9FwdParamsE,"",@"SHT_CUDA_INFO"
	.sectionflags	@""
	.align	4


	//----- nvinfo : EIATTR_CUDA_API_VERSION
	.align		4
        /*0000*/ 	.byte	0x04, 0x37
        /*0002*/ 	.short	(.L_1834 - .L_1833)
.L_1833:
        /*0004*/ 	.word	0x00000082


	//----- nvinfo : EIATTR_SW2861232_WAR
	.align		4
.L_1834:
        /*0008*/ 	.byte	0x01, 0x35
	.zero		2


	//----- nvinfo : EIATTR_PARAM_CBANK
	.align		4
        /*000c*/ 	.byte	0x04, 0x0a
        /*000e*/ 	.short	(.L_1836 - .L_1835)
	.align		4
.L_1835:
        /*0010*/ 	.word	index@(.nv.constant0._ZN10layer_norm13ln_fwd_kernelINS_13Kernel_traitsIf13__nv_bfloat16S2_S2_fjLj256ELj1ELj4ELj1ELj16ENS_18Kernel_traits_baseILj256EfS2_S2_S2_fjLj128EEEEELb0ELb0ELb1ELb0EEEvNS_9FwdParamsE)
        /*0014*/ 	.short	0x0160
        /*0016*/ 	.short	0x00e8


	//----- nvinfo : EIATTR_CBANK_PARAM_SIZE
	.align		4
.L_1836:
        /*0018*/ 	.byte	0x03, 0x19
        /*001a*/ 	.short	0x00e8


	//----- nvinfo : EIATTR_KPARAM_INFO
	.align		4
        /*001c*/ 	.byte	0x04, 0x17
        /*001e*/ 	.short	(.L_1838 - .L_1837)
.L_1837:
        /*0020*/ 	.word	0x00000000
        /*0024*/ 	.short	0x0000
        /*0026*/ 	.short	0x0000
        /*0028*/ 	.byte	0x00, 0xf0, 0xa1, 0x03


	//----- nvinfo : EIATTR_MAXREG_COUNT
	.align		4
.L_1838:
        /*002c*/ 	.byte	0x03, 0x1b
        /*002e*/ 	.short	0x00ff


	//----- nvinfo : EIATTR_MERCURY_ISA_VERSION
	.align		4
        /*0030*/ 	.byte	0x03, 0x5f
        /*0032*/ 	.short	0x0000


	//----- nvinfo : EIATTR_COOP_GROUP_MASK_REGIDS
	.align		4
        /*0034*/ 	.byte	0x04, 0x29
        /*0036*/ 	.short	(.L_1840 - .L_1839)


	//   ....[0]....
.L_1839:
        /*0038*/ 	.word	0xffffffff


	//   ....[1]....
        /*003c*/ 	.word	0xffffffff


	//   ....[2]....
        /*0040*/ 	.word	0xffffffff


	//   ....[3]....
        /*0044*/ 	.word	0xffffffff


	//   ....[4]....
        /*0048*/ 	.word	0xffffffff


	//   ....[5]....
        /*004c*/ 	.word	0xffffffff


	//   ....[6]....
        /*0050*/ 	.word	0xffffffff


	//   ....[7]....
        /*0054*/ 	.word	0xffffffff


	//   ....[8]....
        /*0058*/ 	.word	0xffffffff


	//   ....[9]....
        /*005c*/ 	.word	0xffffffff


	//   ....[10]....
        /*0060*/ 	.word	0xffffffff


	//   ....[11]....
        /*0064*/ 	.word	0xffffffff


	//   ....[12]....
        /*0068*/ 	.word	0xffffffff


	//   ....[13]....
        /*006c*/ 	.word	0xffffffff


	//   ....[14]....
        /*0070*/ 	.word	0xffffffff


	//   ....[15]....
        /*0074*/ 	.word	0xffffffff


	//   ....[16]....
        /*0078*/ 	.word	0xffffffff


	//   ....[17]....
        /*007c*/ 	.word	0xffffffff


	//   ....[18]....
        /*0080*/ 	.word	0xffffffff


	//   ....[19]....
        /*0084*/ 	.word	0xffffffff


	//----- nvinfo : EIATTR_COOP_GROUP_INSTR_OFFSETS
	.align		4
.L_1840:
        /*0088*/ 	.byte	0x04, 0x28
        /*008a*/ 	.short	(.L_1842 - .L_1841)


	//   ....[0]....
.L_1841:
        /*008c*/ 	.word	0x00000a80


	//   ....[1]....
        /*0090*/ 	.word	0x00000ab0


	//   ....[2]....
        /*0094*/ 	.word	0x00000ad0


	//   ....[3]....
        /*0098*/ 	.word	0x00000af0


	//   ....[4]....
        /*009c*/ 	.word	0x00000b10


	//   ....[5]....
        /*00a0*/ 	.word	0x00000c50


	//   ....[6]....
        /*00a4*/ 	.word	0x00000c70


	//   ....[7]....
        /*00a8*/ 	.word	0x00000c90


	//   ....[8]....
        /*00ac*/ 	.word	0x00000cb0


	//   ....[9]....
        /*00b0*/ 	.word	0x00000cd0


	//   ....[10]....
        /*00b4*/ 	.word	0x00001110


	//   ....[11]....
        /*00b8*/ 	.word	0x00001170


	//   ....[12]....
        /*00bc*/ 	.word	0x000011d0


	//   ....[13]....
        /*00c0*/ 	.word	0x00001230


	//   ....[14]....
        /*00c4*/ 	.word	0x00001290


	//   ....[15]....
        /*00c8*/ 	.word	0x00001410


	//   ....[16]....
        /*00cc*/ 	.word	0x00001470


	//   ....[17]....
        /*00d0*/ 	.word	0x000014d0


	//   ....[18]....
        /*00d4*/ 	.word	0x00001530


	//   ....[19]....
        /*00d8*/ 	.word	0x00001590


	//----- nvinfo : EIATTR_EXIT_INSTR_OFFSETS
	.align		4
.L_1842:
        /*00dc*/ 	.byte	0x04, 0x1c
        /*00de*/ 	.short	(.L_1844 - .L_1843)


	//   ....[0]....
.L_1843:
        /*00e0*/ 	.word	0x000001f0


	//   ....[1]....
        /*00e4*/ 	.word	0x000010b0


	//----- nvinfo : EIATTR_MAX_THREADS
	.align		4
.L_1844:
        /*00e8*/ 	.byte	0x04, 0x05
        /*00ea*/ 	.short	(.L_1846 - .L_1845)
.L_1845:
        /*00ec*/ 	.word	0x00000080
        /*00f0*/ 	.word	0x00000001
        /*00f4*/ 	.word	0x00000001


	//----- nvinfo : EIATTR_CRS_STACK_SIZE
	.align		4
.L_1846:
        /*00f8*/ 	.byte	0x04, 0x1e
        /*00fa*/ 	.short	(.L_1848 - .L_1847)
.L_1847:
        /*00fc*/ 	.word	0x00000000
.L_1848:


//--------------------- .nv.info._ZN10layer_norm13ln_fwd_kernelINS_13Kernel_traitsIf13__nv_bfloat16S2_S2_fjLj256ELj1ELj4ELj1ELj16ENS_18Kernel_traits_baseILj256EfS2_S2_S2_fjLj128EEEEELb0ELb0ELb1ELb1EEEvNS_9FwdParamsE --------------------------
	.section	.nv.info._ZN10layer_norm13ln_fwd_kernelINS_13Kernel_traitsIf13__nv_bfloat16S2_S2_fjLj256ELj1ELj4ELj1ELj16ENS_18Kernel_traits_baseILj256EfS2_S2_S2_fjLj128EEEEELb0ELb0ELb1ELb1EEEvNS_9FwdParamsE,"",@"SHT_CUDA_INFO"
	.sectionflags	@""
	.align	4


	//----- nvinfo : EIATTR_CUDA_API_VERSION
	.align		4
        /*0000*/ 	.byte	0x04, 0x37
        /*0002*/ 	.short	(.L_1850 - .L_1849)
.L_1849:
        /*0004*/ 	.word	0x00000082


	//----- nvinfo : EIATTR_SW2861232_WAR
	.align		4
.L_1850:
        /*0008*/ 	.byte	0x01, 0x35
	.zero		2


	//----- nvinfo : EIATTR_PARAM_CBANK
	.align		4
        /*000c*/ 	.byte	0x04, 0x0a
        /*000e*/ 	.short	(.L_1852 - .L_1851)
	.align		4
.L_1851:
        /*0010*/ 	.word	index@(.nv.constant0._ZN10layer_norm13ln_fwd_kernelINS_13Kernel_traitsIf13__nv_bfloat16S2_S2_fjLj256ELj1ELj4ELj1ELj16ENS_18Kernel_traits_baseILj256EfS2_S2_S2_fjLj128EEEEELb0ELb0ELb1ELb1EEEvNS_9FwdParamsE)
        /*0014*/ 	.short	0x0160
        /*0016*/ 	.short	0x00e8


	//----- nvinfo : EIATTR_CBANK_PARAM_SIZE
	.align		4
.L_1852:
        /*0018*/ 	.byte	0x03, 0x19
        /*001a*/ 	.short	0x00e8


	//----- nvinfo : EIATTR_KPARAM_INFO
	.align		4
        /*001c*/ 	.byte	0x04, 0x17
        /*001e*/ 	.short	(.L_1854 - .L_1853)
.L_1853:
        /*0020*/ 	.word	0x00000000
        /*0024*/ 	.short	0x0000
        /*0026*/ 	.short	0x0000
        /*0028*/ 	.byte	0x00, 0xf0, 0xa1, 0x03


	//----- nvinfo : EIATTR_MAXREG_COUNT
	.align		4
.L_1854:
        /*002c*/ 	.byte	0x03, 0x1b
        /*002e*/ 	.short	0x00ff


	//----- nvinfo : EIATTR_MERCURY_ISA_VERSION
	.align		4
        /*0030*/ 	.byte	0x03, 0x5f
        /*0032*/ 	.short	0x0000


	//----- nvinfo : EIATTR_COOP_GROUP_MASK_REGIDS
	.align		4
        /*0034*/ 	.byte	0x04, 0x29
        /*0036*/ 	.short	(.L_1856 - .L_1855)


	//   ....[0]....
.L_1855:
        /*0038*/ 	.word	0xffffffff


	//   ....[1]....
        /*003c*/ 	.word	0xffffffff


	//   ....[2]....
        /*0040*/ 	.word	0xffffffff


	//   ....[3]....
        /*0044*/ 	.word	0xffffffff


	//   ....[4]....
        /*0048*/ 	.word	0xffffffff


	//   ....[5]....
        /*004c*/ 	.word	0xffffffff


	//   ....[6]....
        /*0050*/ 	.word	0xffffffff


	//   ....[7]....
        /*0054*/ 	.word	0xffffffff


	//   ....[8]....
        /*0058*/ 	.word	0xffffffff


	//   ....[9]....
        /*005c*/ 	.word	0xffffffff


	//   ....[10]....
        /*0060*/ 	.word	0xffffffff


	//   ....[11]....
        /*0064*/ 	.word	0xffffffff


	//   ....[12]....
        /*0068*/ 	.word	0xffffffff


	//   ....[13]....
        /*006c*/ 	.word	0xffffffff


	//   ....[14]....
        /*0070*/ 	.word	0xffffffff


	//   ....[15]....
        /*0074*/ 	.word	0xffffffff


	//   ....[16]....
        /*0078*/ 	.word	0xffffffff


	//   ....[17]....
        /*007c*/ 	.word	0xffffffff


	//   ....[18]....
        /*0080*/ 	.word	0xffffffff


	//   ....[19]....
        /*0084*/ 	.word	0xffffffff


	//----- nvinfo : EIATTR_COOP_GROUP_INSTR_OFFSETS
	.align		4
.L_1856:
        /*0088*/ 	.byte	0x04, 0x28
        /*008a*/ 	.short	(.L_1858 - .L_1857)


	//   ....[0]....
.L_1857:
        /*008c*/ 	.word	0x000009d0


	//   ....[1]....
        /*0090*/ 	.word	0x00000a00


	//   ....[2]....
        /*0094*/ 	.word	0x00000a20


	//   ....[3]....
        /*0098*/ 	.word	0x00000a40


	//   ....[4]....
        /*009c*/ 	.word	0x00000a60


	//   ....[5]....
        /*00a0*/ 	.word	0x00000b90


	//   ....[6]....
        /*00a4*/ 	.word	0x00000bb0


	//   ....[7]....
        /*00a8*/ 	.word	0x00000bd0


	//   ....[8]....
        /*00ac*/ 	.word	0x00000bf0


	//   ....[9]....
        /*00b0*/ 	.word	0x00000c10


	//   ....[10]....
        /*00b4*/ 	.word	0x00001030


	//   ....[11]....
        /*00b8*/ 	.word	0x00001090


	//   ....[12]....
        /*00bc*/ 	.word	0x000010f0


	//   ....[13]....
        /*00c0*/ 	.word	0x00001150


	//   ....[14]....
        /*00c4*/ 	.word	0x000011b0


	//   ....[15]....
        /*00c8*/ 	.word	0x00001320


	//   ....[16]....
        /*00cc*/ 	.word	0x00001380


	//   ....[17]....
        /*00d0*/ 	.word	0x000013e0


	//   ....[18]....
        /*00d4*/ 	.word	0x00001440


	//   ....[19]....
        /*00d8*/ 	.word	0x000014a0


	//----- nvinfo : EIATTR_EXIT_INSTR_OFFSETS
	.align		4
.L_1858:
        /*00dc*/ 	.byte	0x04, 0x1c
        /*00de*/ 	.short	(.L_1860 - .L_1859)


	//   ....[0]....
.L_1859:
        /*00e0*/ 	.word	0x00000160


	//   ....[1]....
        /*00e4*/ 	.word	0x00000fe0


	//----- nvinfo : EIATTR_MAX_THREADS
	.align		4
.L_1860:
        /*00e8*/ 	.byte	0x04, 0x05
        /*00ea*/ 	.short	(.L_1862 - .L_1861)
.L_1861:
        /*00ec*/ 	.word	0x00000080
        /*00f0*/ 	.word	0x00000001
        /*00f4*/ 	.word	0x00000001


	//----- nvinfo : EIATTR_CRS_STACK_SIZE
	.align		4
.L_1862:
        /*00f8*/ 	.byte	0x04, 0x1e
        /*00fa*/ 	.short	(.L_1864 - .L_1863)
.L_1863:
        /*00fc*/ 	.word	0x00000000
.L_1864:


//--------------------- .nv.info._ZN10layer_norm13ln_fwd_kernelINS_13Kernel_traitsIf13__nv_bfloat16S2_S2_fjLj256ELj1ELj4ELj1ELj16ENS_18Kernel_traits_baseILj256EfS2_S2_S2_fjLj128EEEEELb0ELb1ELb0ELb0EEEvNS_9FwdParamsE --------------------------
	.section	.nv.info._ZN10layer_norm13ln_fwd_kernelINS_13Kernel_traitsIf13__nv_bfloat16S2_S2_fjLj256ELj1ELj4ELj1ELj16ENS_18Kernel_traits_baseILj256EfS2_S2_S2_fjLj128EEEEELb0ELb1ELb0ELb0EEEvNS_9FwdParamsE,"",@"SHT_CUDA_INFO"
	.sectionflags	@""
	.align	4


	//----- nvinfo : EIATTR_CUDA_API_VERSION
	.align		4
        /*0000*/ 	.byte	0x04, 0x37
        /*0002*/ 	.short	(.L_1866 - .L_1865)
.L_1865:
        /*0004*/ 	.word	0x00000082


	//----- nvinfo : EIATTR_SW2861232_WAR
	.align		4
.L_1866:
        /*0008*/ 	.byte	0x01, 0x35
	.zero		2


	//----- nvinfo : EIATTR_PARAM_CBANK
	.align		4
        /*000c*/ 	.byte	0x04, 0x0a
        /*000e*/ 	.short	(.L_1868 - .L_1867)
	.align		4
.L_1867:
        /*0010*/ 	.word	index@(.nv.constant0._ZN10layer_norm13ln_fwd_kernelINS_13Kernel_traitsIf13__nv_bfloat16S2_S2_fjLj256ELj1ELj4ELj1ELj16ENS_18Kernel_traits_baseILj256EfS2_S2_S2_fjLj128EEEEELb0ELb1ELb0ELb0EEEvNS_9FwdParamsE)
        /*0014*/ 	.short	0x0160
        /*0016*/ 	.short	0x00e8


	//----- nvinfo : EIATTR_CBANK_PARAM_SIZE
	.align		4
.L_1868:
        /*0018*/ 	.byte	0x03, 0x19
        /*001a*/ 	.short	0x00e8


	//----- nvinfo : EIATTR_KPARAM_INFO
	.align		4
        /*001c*/ 	.byte	0x04, 0x17
        /*001e*/ 	.short	(.L_1870 - .L_1869)
.L_1869:
        /*0020*/ 	.word	0x00000000
        /*0024*/ 	.short	0x0000
        /*0026*/ 	.short	0x0000
        /*0028*/ 	.byte	0x00, 0xf0, 0xa1, 0x03


	//----- nvinfo : EIATTR_MAXREG_COUNT
	.align		4
.L_1870:
        /*002c*/ 	.byte	0x03, 0x1b
        /*002e*/ 	.short	0x00ff


	//----- nvinfo : EIATTR_MERCURY_ISA_VERSION
	.align		4
        /*0030*/ 	.byte	0x03, 0x5f
        /*0032*/ 	.short	0x0000


	//----- nvinfo : EIATTR_COOP_GROUP_MASK_REGIDS
	.align		4
        /*0034*/ 	.byte	0x04, 0x29
        /*0036*/ 	.short	(.L_1872 - .L_1871)


	//   ....[0]....
.L_1871:
        /*0038*/ 	.word	0xffffffff


	//   ....[1]....
        /*003c*/ 	.word	0xffffffff


	//   ....[2]....
        /*0040*/ 	.word	0xffffffff


	//   ....[3]....
        /*0044*/ 	.word	0xffffffff


	//   ....[4]....
        /*0048*/ 	.word	0xffffffff


	//   ....[5]....
        /*004c*/ 	.word	0xffffffff


	//   ....[6]....
        /*0050*/ 	.word	0xffffffff


	//   ....[7]....
        /*0054*/ 	.word	0xffffffff


	//   ....[8]....
        /*0058*/ 	.word	0xffffffff


	//   ....[9]....
        /*005c*/ 	.word	0xffffffff


	//   ....[10]....
        /*0060*/ 	.word	0xffffffff


	//   ....[11]....
        /*0064*/ 	.word	0xffffffff


	//   ....[12]....
        /*0068*/ 	.word	0xffffffff


	//   ....[13]....
        /*006c*/ 	.word	0xffffffff


	//   ....[14]....
        /*0070*/ 	.word	0xffffffff


	//   ....[15]....
        /*0074*/ 	.word	0xffffffff


	//   ....[16]....
        /*0078*/ 	.word	0xffffffff


	//   ....[17]....
        /*007c*/ 	.word	0xffffffff


	//   ....[18]....
        /*0080*/ 	.word	0xffffffff


	//   ....[19]....
        /*0084*/ 	.word	0xffffffff


	//----- nvinfo : EIATTR_COOP_GROUP_INSTR_OFFSETS
	.align		4
.L_1872:
        /*0088*/ 	.byte	0x04, 0x28
        /*008a*/ 	.short	(.L_1874 - .L_1873)


	//   ....[0]....
.L_1873:
        /*008c*/ 	.word	0x00000730


	//   ....[1]....
        /*0090*/ 	.word	0x00000760


	//   ....[2]....
        /*0094*/ 	.word	0x00000780


	//   ....[3]....
        /*0098*/ 	.word	0x000007a0


	//   ....[4]....
        /*009c*/ 	.word	0x000007c0


	//   ....[5]....
        /*00a0*/ 	.word	0x00000900


	//   ....[6]....
        /*00a4*/ 	.word	0x00000920


	//   ....[7]....
        /*00a8*/ 	.word	0x00000940


	//   ....[8]....
        /*00ac*/ 	.word	0x00000960


	//   ....[9]....
        /*00b0*/ 	.word	0x00000980


	//   ....[10]....
        /*00b4*/ 	.word	0x00000d30


	//   ....[11]....
        /*00b8*/ 	.word	0x00000d90


	//   ....[12]....
        /*00bc*/ 	.word	0x00000df0


	//   ....[13]....
        /*00c0*/ 	.word	0x00000e50


	//   ....[14]....
        /*00c4*/ 	.word	0x00000eb0


	//   ....[15]....
        /*00c8*/ 	.word	0x00001030


	//   ....[16]....
        /*00cc*/ 	.word	0x00001090


	//   ....[17]....
        /*00d0*/ 	.word	0x000010f0


	//   ....[18]....
        /*00d4*/ 	.word	0x00001150


	//   ....[19]....
        /*00d8*/ 	.word	0x000011b0


	//----- nvinfo : EIATTR_EXIT_INSTR_OFFSETS
	.align		4
.L_1874:
        /*00dc*/ 	.byte	0x04, 0x1c
        /*00de*/ 	.short	(.L_1876 - .L_1875)


	//   ....[0]....
.L_1875:
        /*00e0*/ 	.word	0x00000230


	//   ....[1]....
        /*00e4*/ 	.word	0x00000ce0


	//----- nvinfo : EIATTR_MAX_THREADS
	.align		4
.L_1876:
        /*00e8*/ 	.byte	0x04, 0x05
        /*00ea*/ 	.short	(.L_1878 - .L_1877)
.L_1877:
        /*00ec*/ 	.word	0x00000080
        /*00f0*/ 	.word	0x00000001
        /*00f4*/ 	.word	0x00000001


	//----- nvinfo : EIATTR_CRS_STACK_SIZE
	.align		4
.L_1878:
        /*00f8*/ 	.byte	0x04, 0x1e
        /*00fa*/ 	.short	(.L_1880 - .L_1879)
.L_1879:
        /*00fc*/ 	.word	0x00000000
.L_1880:


//--------------------- .nv.info._ZN10layer_norm13ln_fwd_kernelINS_13Kernel_traitsIf13__nv_bfloat16S2_S2_fjLj256ELj1ELj4ELj1ELj16ENS_18Kernel_traits_baseILj256EfS2_S2_S2_fjLj128EEEEELb0ELb1ELb0ELb1EEEvNS_9FwdParamsE --------------------------
	.section	.nv.info._ZN10layer_norm13ln_fwd_kernelINS_13Kernel_traitsIf13__nv_bfloat16S2_S2_fjLj256ELj1ELj4ELj1ELj16ENS_18Kernel_traits_baseILj256EfS2_S2_S2_fjLj128EEEEELb0ELb1ELb0ELb1EEEvNS_9FwdParamsE,"",@"SHT_CUDA_INFO"
	.sectionflags	@""
	.align	4


	//----- nvinfo : EIATTR_CUDA_API_VERSION
	.align		4
        /*0000*/ 	.byte	0x04, 0x37
        /*0002*/ 	.short	(.L_1882 - .L_1881)
.L_1881:
        /*0004*/ 	.word	0x00000082


	//----- nvinfo : EIATTR_SW2861232_WAR
	.align		4
.L_1882:
        /*0008*/ 	.byte	0x01, 0x35
	.zero		2


	//----- nvinfo : EIATTR_PARAM_CBANK
	.align		4
        /*000c*/ 	.byte	0x04, 0x0a
        /*000e*/ 	.short	(.L_1884 - .L_1883)
	.align		4
.L_1883:
        /*0010*/ 	.word	index@(.nv.constant0._ZN10layer_norm13ln_fwd_kernelINS_13Kernel_traitsIf13__nv_bfloat16S2_S2_fjLj256ELj1ELj4ELj1ELj16ENS_18Kernel_traits_baseILj256EfS2_S2_S2_fjLj128EEEEELb0ELb1ELb0ELb1EEEvNS_9FwdParamsE)
        /*0014*/ 	.short	0x0160
        /*0016*/ 	.short	0x00e8


	//----- nvinfo : EIATTR_CBANK_PARAM_SIZE
	.align		4
.L_1884:
        /*0018*/ 	.byte	0x03, 0x19
        /*001a*/ 	.short	0x00e8


	//----- nvinfo : EIATTR_KPARAM_INFO
	.align		4
        /*001c*/ 	.byte	0x04, 0x17
        /*001e*/ 	.short	(.L_1886 - .L_1885)
.L_1885:
        /*0020*/ 	.word	0x00000000
        /*0024*/ 	.short	0x0000
        /*0026*/ 	.short	0x0000
        /*0028*/ 	.byte	0x00, 0xf0, 0xa1, 0x03


	//----- nvinfo : EIATTR_MAXREG_COUNT
	.align		4
.L_1886:
        /*002c*/ 	.byte	0x03, 0x1b
        /*002e*/ 	.short	0x00ff


	//----- nvinfo : EIATTR_MERCURY_ISA_VERSION
	.align		4
        /*0030*/ 	.byte	0x03, 0x5f
        /*0032*/ 	.short	0x0000


	//----- nvinfo : EIATTR_COOP_GROUP_MASK_REGIDS
	.align		4
        /*0034*/ 	.byte	0x04, 0x29
        /*0036*/ 	.short	(.L_1888 - .L_1887)


	//   ....[0]....
.L_1887:
        /*0038*/ 	.word	0xffffffff


	//   ....[1]....
        /*003c*/ 	.word	0xffffffff


	//   ....[2]....
        /*0040*/ 	.word	0xffffffff


	//   ....[3]....
        /*0044*/ 	.word	0xffffffff


	//   ....[4]....
        /*0048*/ 	.word	0xffffffff


	//   ....[5]....
        /*004c*/ 	.word	0xffffffff


	//   ....[6]....
        /*0050*/ 	.word	0xffffffff


	//   ....[7]....
        /*0054*/ 	.word	0xffffffff


	//   ....[8]....
        /*0058*/ 	.word	0xffffffff


	//   ....[9]....
        /*005c*/ 	.word	0xffffffff


	//   ....[10]....
        /*0060*/ 	.word	0xffffffff


	//   ....[11]....
        /*0064*/ 	.word	0xffffffff


	//   ....[12]....
        /*0068*/ 	.word	0xffffffff


	//   ....[13]....
        /*006c*/ 	.word	0xffffffff


	//   ....[14]....
        /*0070*/ 	.word	0xffffffff


	//   ....[15]....
        /*0074*/ 	.word	0xffffffff


	//   ....[16]....
        /*0078*/ 	.word	0xffffffff


	//   ....[17]....
        /*007c*/ 	.word	0xffffffff


	//   ....[18]....
        /*0080*/ 	.word	0xffffffff


	//   ....[19]....
        /*0084*/ 	.word	0xffffffff


	//----- nvinfo : EIATTR_COOP_GROUP_INSTR_OFFSETS
	.align		4
.L_1888:
        /*0088*/ 	.byte	0x04, 0x28
        /*008a*/ 	.short	(.L_1890 - .L_1889)


	//   ....[0]....
.L_1889:
        /*008c*/ 	.word	0x000006c0


	//   ....[1]....
        /*0090*/ 	.word	0x000006f0


	//   ....[2]....
        /*0094*/ 	.word	0x00000710


	//   ....[3]....
        /*0098*/ 	.word	0x00000730


	//   ....[4]....
        /*009c*/ 	.word	0x00000750


	//   ....[5]....
        /*00a0*/ 	.word	0x00000880


	//   ....[6]....
        /*00a4*/ 	.word	0x000008a0


	//   ....[7]....
        /*00a8*/ 	.word	0x000008c0


	//   ....[8]....
        /*00ac*/ 	.word	0x000008e0


	//   ....[9]....
        /*00b0*/ 	.word	0x00000900


	//   ....[10]....
        /*00b4*/ 	.word	0x00000c70


	//   ....[11]....
        /*00b8*/ 	.word	0x00000ce0


	//   ....[12]....
        /*00bc*/ 	.word	0x00000d40


	//   ....[13]....
        /*00c0*/ 	.word	0x00000da0


	//   ....[14]....
        /*00c4*/ 	.word	0x00000e00


	//   ....[15]....
        /*00c8*/ 	.word	0x00000f70


	//   ....[16]....
        /*00cc*/ 	.word	0x00000fd0


	//   ....[17]....
        /*00d0*/ 	.word	0x00001030


	//   ....[18]....
        /*00d4*/ 	.word	0x00001090


	//   ....[19]....
        /*00d8*/ 	.word	0x000010f0


	//----- nvinfo : EIATTR_EXIT_INSTR_OFFSETS
	.align		4
.L_1890:
        /*00dc*/ 	.byte	0x04, 0x1c
        /*00de*/ 	.short	(.L_1892 - .L_1891)


	//   ....[0]....
.L_1891:
        /*00e0*/ 	.word	0x00000150


	//   ....[1]....
        /*00e4*/ 	.word	0x00000c10


	//----- nvinfo : EIATTR_MAX_THREADS
	.align		4
.L_1892:
        /*00e8*/ 	.byte	0x04, 0x05
        /*00ea*/ 	.short	(.L_1894 - .L_1893)
.L_1893:
        /*00ec*/ 	.word	0x00000080
        /*00f0*/ 	.word	0x00000001
        /*00f4*/ 	.word	0x00000001


	//----- nvinfo : EIATTR_CRS_STACK_SIZE
	.align		4
.L_1894:
        /*00f8*/ 	.byte	0x04, 0x1e
        /*00fa*/ 	.short	(.L_1896 - .L_1895)
.L_1895:
        /*00fc*/ 	.word	0x00000000
.L_1896:


//--------------------- .nv.info._ZN10layer_norm13ln_fwd_kernelINS_13Kernel_traitsIf13__nv_bfloat16S2_S2_fjLj256ELj1ELj4ELj1ELj16ENS_18Kernel_traits_baseILj256EfS2_S2_S2_fjLj128EEEEELb0ELb1ELb1ELb0EEEvNS_9FwdParamsE --------------------------
	.section	.nv.info._ZN10layer_norm13ln_fwd_kernelINS_13Kernel_traitsIf13__nv_bfloat16S2_S2_fjLj256ELj1ELj4ELj1ELj16ENS_18Kernel_traits_baseILj256EfS2_S2_S2_fjLj128EEEEELb0ELb1ELb1ELb0EEEvNS_9FwdParamsE,"",@"SHT_CUDA_INFO"
	.sectionflags	@""
	.align	4


	//----- nvinfo : EIATTR_CUDA_API_VERSION
	.align		4
        /*0000*/ 	.byte	0x04, 0x37
        /*0002*/ 	.short	(.L_1898 - .L_1897)
.L_1897:
        /*0004*/ 	.word	0x00000082


	//----- nvinfo : EIATTR_SW2861232_WAR
	.align		4
.L_1898:
        /*0008*/ 	.byte	0x01, 0x35
	.zero		2


	//----- nvinfo : EIATTR_PARAM_CBANK
	.align		4
        /*000c*/ 	.byte	0x04, 0x0a
        /*000e*/ 	.short	(.L_1900 - .L_1899)
	.align		4
.L_1899:
        /*0010*/ 	.word	index@(.nv.constant0._ZN10layer_norm13ln_fwd_kernelINS_13Kernel_traitsIf13__nv_bfloat16S2_S2_fjLj256ELj1ELj4ELj1ELj16ENS_18Kernel_traits_baseILj256EfS2_S2_S2_fjLj128EEEEELb0ELb1ELb1ELb0EEEvNS_9FwdParamsE)
        /*0014*/ 	.short	0x0160
        /*0016*/ 	.short	0x00e8


	//----- nvinfo : EIATTR_CBANK_PARAM_SIZE
	.align		4
.L_1900:
        /*0018*/ 	.byte	0x03, 0x19
        /*001a*/ 	.short	0x00e8


	//----- nvinfo : EIATTR_KPARAM_INFO
	.align		4
        /*001c*/ 	.byte	0x04, 0x17
        /*001e*/ 	.short	(.L_1902 - .L_1901)
.L_1901:
        /*0020*/ 	.word	0x00000000
        /*0024*/ 	.short	0x0000
        /*0026*/ 	.short	0x0000
        /*0028*/ 	.byte	0x00, 0xf0, 0xa1, 0x03


	//----- nvinfo : EIATTR_MAXREG_COUNT
	.align		4
.L_1902:
        /*002c*/ 	.byte	0x03, 0x1b
        /*002e*/ 	.short	0x00ff


	//----- nvinfo : EIATTR_MERCURY_ISA_VERSION
	.align		4
        /*0030*/ 	.byte	0x03, 0x5f
        /*0032*/ 	.short	0x0000


	//----- nvinfo : EIATTR_COOP_GROUP_MASK_REGIDS
	.align		4
        /*0034*/ 	.byte	0x04, 0x29
        /*0036*/ 	.short	(.L_1904 - .L_1903)


	//   ....[0]....
.L_1903:
        /*0038*/ 	.word	0xffffffff


	//   ....[1]....
        /*003c*/ 	.word	0xffffffff


	//   ....[2]....
        /*0040*/ 	.word	0xffffffff


	//   ....[3]....
        /*0044*/ 	.word	0xffffffff


	//   ....[4]....
        /*0048*/ 	.word	0xffffffff


	//   ....[5]....
        /*004c*/ 	.word	0xffffffff


	//   ....[6]....
        /*0050*/ 	.word	0xffffffff


	//   ....[7]....
        /*0054*/ 	.word	0xffffffff


	//   ....[8]....
        /*0058*/ 	.word	0xffffffff


	//   ....[9]....
        /*005c*/ 	.word	0xffffffff


	//   ....[10]....
        /*0060*/ 	.word	0xffffffff


	//   ....[11]....
        /*0064*/ 	.word	0xffffffff


	//   ....[12]....
        /*0068*/ 	.word	0xffffffff


	//   ....[13]....
        /*006c*/ 	.word	0xffffffff


	//   ....[14]....
        /*0070*/ 	.word	0xffffffff


	//   ....[15]....
        /*0074*/ 	.word	0xffffffff


	//   ....[16]....
        /*0078*/ 	.word	0xffffffff


	//   ....[17]....
        /*007c*/ 	.word	0xffffffff


	//   ....[18]....
        /*0080*/ 	.word	0xffffffff


	//   ....[19]....
        /*0084*/ 	.word	0xffffffff


	//----- nvinfo : EIATTR_COOP_GROUP_INSTR_OFFSETS
	.align		4
.L_1904:
        /*0088*/ 	.byte	0x04, 0x28
        /*008a*/ 	.short	(.L_1906 - .L_1905)


	//   ....[0]....
.L_1905:
        /*008c*/ 	.word	0x00000b40


	//   ....[1]....
        /*0090*/ 	.word	0x00000b70


	//   ....[2]....
        /*0094*/ 	.word	0x00000b90


	//   ....[3]....
        /*0098*/ 	.word	0x00000bb0


	//   ....[4]....
        /*009c*/ 	.word	0x00000bd0


	//   ....[5]....
        /*00a0*/ 	.word	0x00000d10


	//   ....[6]....
        /*00a4*/ 	.word	0x00000d30


	//   ....[7]....
        /*00a8*/ 	.word	0x00000d50


	//   ....[8]....
        /*00ac*/ 	.word	0x00000d70


	//   ....[9]....
        /*00b0*/ 	.word	0x00000d90


	//   ....[10]....
        /*00b4*/ 	.word	0x000011d0


	//   ....[11]....
        /*00b8*/ 	.word	0x00001230


	//   ....[12]....
        /*00bc*/ 	.word	0x00001290


	//   ....[13]....
        /*00c0*/ 	.word	0x000012f0


	//   ....[14]....
        /*00c4*/ 	.word	0x00001350


	//   ....[15]....
        /*00c8*/ 	.word	0x000014d0


	//   ....[16]....
        /*00cc*/ 	.word	0x00001530


	//   ....[17]....
        /*00d0*/ 	.word	0x00001590


	//   ....[18]....
        /*00d4*/ 	.word	0x000015f0


	//   ....[19]....
        /*00d8*/ 	.word	0x00001650


	//----- nvinfo : EIATTR_EXIT_INSTR_OFFSETS
	.align		4
.L_1906:
        /*00dc*/ 	.byte	0x04, 0x1c
        /*00de*/ 	.short	(.L_1908 - .L_1907)


	//   ....[0]....
.L_1907:
        /*00e0*/ 	.word	0x00000230


	//   ....[1]....
        /*00e4*/ 	.word	0x00001170


	//----- nvinfo : EIATTR_MAX_THREADS
	.align		4
.L_1908:
        /*00e8*/ 	.byte	0x04, 0x05
        /*00ea*/ 	.short	(.L_1910 - .L_1909)
.L_1909:
        /*00ec*/ 	.word	0x00000080
        /*00f0*/ 	.word	0x00000001
        /*00f4*/ 	.word	0x00000001


	//----- nvinfo : EIATTR_CRS_STACK_SIZE
	.align		4
.L_1910:
        /*00f8*/ 	.byte	0x04, 0x1e
        /*00fa*/ 	.short	(.L_1912 - .L_1911)
.L_1911:
        /*00fc*/ 	.word	0x00000000
.L_1912:


//--------------------- .nv.info._ZN10layer_norm13ln_fwd_kernelINS_13Kernel_traitsIf13__nv_bfloat16S2_S2_fjLj256ELj1ELj4ELj1ELj16ENS_18Kernel_traits_baseILj256EfS2_S2_S2_fjLj128EEEEELb0ELb1ELb1ELb1EEEvNS_9FwdParamsE --------------------------
	.section	.nv.info._ZN10layer_norm13ln_fwd_kernelINS_13Kernel_traitsIf13__nv_bfloat16S2_S2_fjLj256ELj1ELj4ELj1ELj16ENS_18Kernel_traits_baseILj256EfS2_S2_S2_fjLj128EEEEELb0ELb1ELb1ELb1EEEvNS_9FwdParamsE,"",@"SHT_CUDA_INFO"
	.sectionflags	@""
	.align	4


	//----- nvinfo : EIATTR_CUDA_API_VERSION
	.align		4
        /*0000*/ 	.byte	0x04, 0x37
        /*0002*/ 	.short	(.L_1914 - .L_1913)
.L_1913:
        /*0004*/ 	.word	0x00000082


	//----- nvinfo : EIATTR_SW2861232_WAR
	.align		4
.L_1914:
        /*0008*/ 	.byte	0x01, 0x35
	.zero		2


	//----- nvinfo : EIATTR_PARAM_CBANK
	.align		4
        /*000c*/ 	.byte	0x04, 0x0a
        /*000e*/ 	.short	(.L_1916 - .L_1915)
	.align		4
.L_1915:
        /*0010*/ 	.word	index@(.nv.constant0._ZN10layer_norm13ln_fwd_kernelINS_13Kernel_traitsIf13__nv_bfloat16S2_S2_fjLj256ELj1ELj4ELj1ELj16ENS_18Kernel_traits_baseILj256EfS2_S2_S2_fjLj128EEEEELb0ELb1ELb1ELb1EEEvNS_9FwdParamsE)
        /*0014*/ 	.short	0x0160
        /*0016*/ 	.short	0x00e8


	//----- nvinfo : EIATTR_CBANK_PARAM_SIZE
	.align		4
.L_1916:
        /*0018*/ 	.byte	0x03, 0x19
        /*001a*/ 	.short	0x00e8


	//----- nvinfo : EIATTR_KPARAM_INFO
	.align		4
        /*001c*/ 	.byte	0x04, 0x17
        /*001e*/ 	.short	(.L_1918 - .L_1917)
.L_1917:
        /*0020*/ 	.word	0x00000000
        /*0024*/ 	.short	0x0000
        /*0026*/ 	.short	0x0000
        /*0028*/ 	.byte	0x00, 0xf0, 0xa1, 0x03


	//----- nvinfo : EIATTR_MAXREG_COUNT
	.align		4
.L_1918:
        /*002c*/ 	.byte	0x03, 0x1b
        /*002e*/ 	.short	0x00ff


	//----- nvinfo : EIATTR_MERCURY_ISA_VERSION
	.align		4
        /*0030*/ 	.byte	0x03, 0x5f
        /*0032*/ 	.short	0x0000


	//----- nvinfo : EIATTR_COOP_GROUP_MASK_REGIDS
	.align		4
        /*0034*/ 	.byte	0x04, 0x29
        /*0036*/ 	.short	(.L_1920 - .L_1919)


	//   ....[0]....
.L_1919:
        /*0038*/ 	.word	0xffffffff


	//   ....[1]....
        /*003c*/ 	.word	0xffffffff


	//   ....[2]....
        /*0040*/ 	.word	0xffffffff


	//   ....[3]....
        /*0044*/ 	.word	0xffffffff


	//   ....[4]....
        /*0048*/ 	.word	0xffffffff


	//   ....[5]....
        /*004c*/ 	.word	0xffffffff


	//   ....[6]....
        /*0050*/ 	.word	0xffffffff


	//   ....[7]....
        /*0054*/ 	.word	0xffffffff


	//   ....[8]....
        /*0058*/ 	.word	0xffffffff


	//   ....[9]....
        /*005c*/ 	.word	0xffffffff


	//   ....[10]....
        /*0060*/ 	.word	0xffffffff


	//   ....[11]....
        /*0064*/ 	.word	0xffffffff


	//   ....[12]....
        /*0068*/ 	.word	0xffffffff


	//   ....[13]....
        /*006c*/ 	.word	0xffffffff


	//   ....[14]....
        /*0070*/ 	.word	0xffffffff


	//   ....[15]....
        /*0074*/ 	.word	0xffffffff


	//   ....[16]....
        /*0078*/ 	.word	0xffffffff


	//   ....[17]....
        /*007c*/ 	.word	0xffffffff


	//   ....[18]....
        /*0080*/ 	.word	0xffffffff


	//   ....[19]....
        /*0084*/ 	.word	0xffffffff


	//----- nvinfo : EIATTR_COOP_GROUP_INSTR_OFFSETS
	.align		4
.L_1920:
        /*0088*/ 	.byte	0x04, 0x28
        /*008a*/ 	.short	(.L_1922 - .L_1921)


	//   ....[0]....
.L_1921:
        /*008c*/ 	.word	0x00000a90


	//   ....[1]....
        /*0090*/ 	.word	0x00000ac0


	//   ....[2]....
        /*0094*/ 	.word	0x00000ae0


	//   ....[3]....
        /*0098*/ 	.word	0x00000b00


	//   ....[4]....
        /*009c*/ 	.word	0x00000b20


	//   ....[5]....
        /*00a0*/ 	.word	0x00000c50


	//   ....[6]....
        /*00a4*/ 	.word	0x00000c70


	//   ....[7]....
        /*00a8*/ 	.word	0x00000c90


	//   ....[8]....
        /*00ac*/ 	.word	0x00000cb0


	//   ....[9]....
        /*00b0*/ 	.word	0x00000cd0


	//   ....[10]....
        /*00b4*/ 	.word	0x000010f0


	//   ....[11]....
        /*00b8*/ 	.word	0x00001150


	//   ....[12]....
        /*00bc*/ 	.word	0x000011b0


	//   ....[13]....
        /*00c0*/ 	.word	0x00001210


	//   ....[14]....
        /*00c4*/ 	.word	0x00001270


	//   ....[15]....
        /*00c8*/ 	.word	0x000013e0


	//   ....[16]....
        /*00cc*/ 	.word	0x00001440


	//   ....[17]....
        /*00d0*/ 	.word	0x000014a0


	//   ....[18]....
        /*00d4*/ 	.word	0x00001500


	//   ....[19]....
        /*00d8*/ 	.word	0x00001560


	//----- nvinfo : EIATTR_EXIT_INSTR_OFFSETS
	.align		4
.L_1922:
        /*00dc*/ 	.byte	0x04, 0x1c
        /*00de*/ 	.short	(.L_1924 - .L_1923)


	//   ....[0]....
.L_1923:
        /*00e0*/ 	.word	0x00000150


	//   ....[1]....
        /*00e4*/ 	.word	0x000010a0


	//----- nvinfo : EIATTR_MAX_THREADS
	.align		4
.L_1924:
        /*00e8*/ 	.byte	0x04, 0x05
        /*00ea*/ 	.short	(.L_1926 - .L_1925)
.L_1925:
        /*00ec*/ 	.word	0x00000080
        /*00f0*/ 	.word	0x00000001
        /*00f4*/ 	.word	0x00000001


	//----- nvinfo : EIATTR_CRS_STACK_SIZE
	.align		4
.L_1926:
        /*00f8*/ 	.byte	0x04, 0x1e
        /*00fa*/ 	.short	(.L_1928 - .L_1927)
.L_1927:
        /*00fc*/ 	.word	0x00000000
.L_1928:


//--------------------- .nv.info._ZN10layer_norm13ln_fwd_kernelINS_13Kernel_traitsIf13__nv_bfloat16S2_S2_fjLj256ELj1ELj4ELj1ELj16ENS_18Kernel_traits_baseILj256EfS2_S2_S2_fjLj128EEEEELb1ELb0ELb0ELb0EEEvNS_9FwdParamsE --------------------------
	.section	.nv.info._ZN10layer_norm13ln_fwd_kernelINS_13Kernel_traitsIf13__nv_bfloat16S2_S2_fjLj256ELj1ELj4ELj1ELj16ENS_18Kernel_traits_baseILj256EfS2_S2_S2_fjLj128EEEEELb1ELb0ELb0ELb0EEEvNS_9FwdParamsE,"",@"SHT_CUDA_INFO"
	.sectionflags	@""
	.align	4


	//----- nvinfo : EIATTR_CUDA_API_VERSION
	.align		4
        /*0000*/ 	.byte	0x04, 0x37
        /*0002*/ 	.short	(.L_1930 - .L_1929)
.L_1929:
        /*0004*/ 	.word	0x00000082


	//----- nvinfo : EIATTR_SW2861232_WAR
	.align		4
.L_1930:
        /*0008*/ 	.byte	0x01, 0x35
	.zero		2


	//----- nvinfo : EIATTR_PARAM_CBANK
	.align		4
        /*000c*/ 	.byte	0x04, 0x0a
        /*000e*/ 	.short	(.L_1932 - .L_1931)
	.align		4
.L_1931:
        /*0010*/ 	.word	index@(.nv.constant0._ZN10layer_norm13ln_fwd_kernelINS_13Kernel_traitsIf13__nv_bfloat16S2_S2_fjLj256ELj1ELj4ELj1ELj16ENS_18Kernel_traits_baseILj256EfS2_S2_S2_fjLj128EEEEELb1ELb0ELb0ELb0EEEvNS_9FwdParamsE)
        /*0014*/ 	.short	0x0160
        /*0016*/ 	.short	0x00e8


	//----- nvinfo : EIATTR_CBANK_PARAM_SIZE
	.align		4
.L_1932:
        /*0018*/ 	.byte	0x03, 0x19
        /*001a*/ 	.short	0x00e8


	//----- nvinfo : EIATTR_KPARAM_INFO
	.align		4
        /*001c*/ 	.byte	0x04, 0x17
        /*001e*/ 	.short	(.L_1934 - .L_1933)
.L_1933:
        /*0020*/ 	.word	0x00000000
        /*0024*/ 	.short	0x0000
        /*0026*/ 	.short	0x0000
        /*0028*/ 	.byte	0x00, 0xf0, 0xa1, 0x03


	//----- nvinfo : EIATTR_MAXREG_COUNT
	.align		4
.L_1934:
        /*002c*/ 	.byte	0x03, 0x1b
        /*002e*/ 	.short	0x00ff


	//----- nvinfo : EIATTR_MERCURY_ISA_VERSION
	.align		4
        /*0030*/ 	.byte	0x03, 0x5f
        /*0032*/ 	.short	0x0000


	//----- nvinfo : EIATTR_COOP_GROUP_MASK_REGIDS
	.align		4
        /*0034*/ 	.byte	0x04, 0x29
        /*0036*/ 	.short	(.L_1936 - .L_1935)


	//   ....[0]....
.L_1935:
        /*0038*/ 	.word	0xffffffff


	//   ....[1]....
        /*003c*/ 	.word	0xffffffff


	//   ....[2]....
        /*0040*/ 	.word	0xffffffff


	//   ....[3]....
        /*0044*/ 	.word	0xffffffff


	//   ....[4]....
        /*0048*/ 	.word	0xffffffff


	//   ....[5]....
        /*004c*/ 	.word	0xffffffff


	//   ....[6]....
        /*0050*/ 	.word	0xffffffff


	//   ....[7]....
        /*0054*/ 	.word	0xffffffff


	//   ....[8]....
        /*0058*/ 	.word	0xffffffff


	//   ....[9]....
        /*005c*/ 	.word	0xffffffff


	//   ....[10]....
        /*0060*/ 	.word	0xffffffff


	//   ....[11]....
        /*0064*/ 	.word	0xffffffff


	//   ....[12]....
        /*0068*/ 	.word	0xffffffff


	//   ....[13]....
        /*006c*/ 	.word	0xffffffff


	//   ....[14]....
        /*0070*/ 	.word	0xffffffff


	//   ....[15]....
        /*0074*/ 	.word	0xffffffff


	//   ....[16]....
        /*0078*/ 	.word	0xffffffff


	//   ....[17]....
        /*007c*/ 	.word	0xffffffff


	//   ....[18]....
        /*0080*/ 	.word	0xffffffff


	//   ....[19]....
        /*0084*/ 	.word	0xffffffff


	//----- nvinfo : EIATTR_COOP_GROUP_INSTR_OFFSETS
	.align		4
.L_1936:
        /*0088*/ 	.byte	0x04, 0x28
        /*008a*/ 	.short	(.L_1938 - .L_1937)


	//   ....[0]....
.L_1937:
        /*008c*/ 	.word	0x000035f0


	//   ....[1]....
        /*0090*/ 	.word	0x00003620


	//   ....[2]....
        /*0094*/ 	.word	0x00003640


	//   ....[3]....
        /*0098*/ 	.word	0x00003660


	//   ....[4]....
        /*009c*/ 	.word	0x00003680


	//   ....[5]....
        /*00a0*/ 	.word	0x000037c0


	//   ....[6]....
        /*00a4*/ 	.word	0x000037e0


	//   ....[7]....
        /*00a8*/ 	.word	0x00003800


	//   ....[8]....
        /*00ac*/ 	.word	0x00003820


	//   ....[9]....
        /*00b0*/ 	.word	0x00003840


	//   ....[10]....
        /*00b4*/ 	.word	0x00003c10


	//   ....[11]....
        /*00b8*/ 	.word	0x00003c80


	//   ....[12]....
        /*00bc*/ 	.word	0x00003ce0


	//   ....[13]....
        /*00c0*/ 	.word	0x00003d40


	//   ....[14]....
        /*00c4*/ 	.word	0x00003da0


	//   ....[15]....
        /*00c8*/ 	.word	0x00003f20


	//   ....[16]....
        /*00cc*/ 	.word	0x00003f80


	//   ....[17]....
        /*00d0*/ 	.word	0x00003fe0


	//   ....[18]....
        /*00d4*/ 	.word	0x00004040


	//   ....[19]....
        /*00d8*/ 	.word	0x000040a0


	//----- nvinfo : EIATTR_EXIT_INSTR_OFFSETS
	.align		4
.L_1938:
        /*00dc*/ 	.byte	0x04, 0x1c
        /*00de*/ 	.short	(.L_1940 - .L_1939)


	//   ....[0]....
.L_1939:
        /*00e0*/ 	.word	0x00000300


	//   ....[1]....
        /*00e4*/ 	.word	0x00003bc0


	//----- nvinfo : EIATTR_MAX_THREADS
	.align		4
.L_1940:
        /*00e8*/ 	.byte	0x04, 0x05
        /*00ea*/ 	.short	(.L_1942 - .L_1941)
.L_1941:
        /*00ec*/ 	.word	0x00000080
        /*00f0*/ 	.word	0x00000001
        /*00f4*/ 	.word	0x00000001


	//----- nvinfo : EIATTR_CRS_STACK_SIZE
	.align		4
.L_1942:
        /*00f8*/ 	.byte	0x04, 0x1e
        /*00fa*/ 	.short	(.L_1944 - .L_1943)
.L_1943:
        /*00fc*/ 	.word	0x00000000
.L_1944:


//--------------------- .nv.info._ZN10layer_norm13ln_fwd_kernelINS_13Kernel_traitsIf13__nv_bfloat16S2_S2_fjLj256ELj1ELj4ELj1ELj16ENS_18Kernel_traits_baseILj256EfS2_S2_S2_fjLj128EEEEELb1ELb0ELb0ELb1EEEvNS_9FwdParamsE --------------------------
	.section	.nv.info._ZN10layer_norm13ln_fwd_kernelINS_13Kernel_traitsIf13__nv_bfloat16S2_S2_fjLj256ELj1ELj4ELj1ELj16ENS_18Kernel_traits_baseILj256EfS2_S2_S2_fjLj128EEEEELb1ELb0ELb0ELb1EEEvNS_9FwdParamsE,"",@"SHT_CUDA_INFO"
	.sectionflags	@""
	.align	4


	//----- nvinfo : EIATTR_CUDA_API_VERSION
	.align		4
        /*0000*/ 	.byte	0x04, 0x37
        /*0002*/ 	.short	(.L_1946 - .L_1945)
.L_1945:
        /*0004*/ 	.word	0x00000082


	//----- nvinfo : EIATTR_SW2861232_WAR
	.align		4
.L_1946:
        /*0008*/ 	.byte	0x01, 0x35
	.zero		2


	//----- nvinfo : EIATTR_PARAM_CBANK
	.align		4
        /*000c*/ 	.byte	0x04, 0x0a
        /*000e*/ 	.short	(.L_1948 - .L_1947)
	.align		4
.L_1947:
        /*0010*/ 	.word	index@(.nv.constant0._ZN10layer_norm13ln_fwd_kernelINS_13Kernel_traitsIf13__nv_bfloat16S2_S2_fjLj256ELj1ELj4ELj1ELj16ENS_18Kernel_traits_baseILj256EfS2_S2_S2_fjLj128EEEEELb1ELb0ELb0ELb1EEEvNS_9FwdParamsE)
        /*0014*/ 	.short	0x0160
        /*0016*/ 	.short	0x00e8


	//----- nvinfo : EIATTR_CBANK_PARAM_SIZE
	.align		4
.L_1948:
        /*0018*/ 	.byte	0x03, 0x19
        /*001a*/ 	.short	0x00e8


	//----- nvinfo : EIATTR_KPARAM_INFO
	.align		4
        /*001c*/ 	.byte	0x04, 0x17
        /*001e*/ 	.short	(.L_1950 - .L_1949)
.L_1949:
        /*0020*/ 	.word	0x00000000
        /*0024*/ 	.short	0x0000
        /*0026*/ 	.short	0x0000
        /*0028*/ 	.byte	0x00, 0xf0, 0xa1, 0x03


	//----- nvinfo : EIATTR_MAXREG_COUNT
	.align		4
.L_1950:
        /*002c*/ 	.byte	0x03, 0x1b
        /*002e*/ 	.short	0x00ff


	//----- nvinfo : EIATTR_MERCURY_ISA_VERSION
	.align		4
        /*0030*/ 	.byte	0x03, 0x5f
        /*0032*/ 	.short	0x0000


	//----- nvinfo : EIATTR_COOP_GROUP_MASK_REGIDS
	.align		4
        /*0034*/ 	.byte	0x04, 0x29
        /*0036*/ 	.short	(.L_1952 - .L_1951)


	//   ....[0]....
.L_1951:
        /*0038*/ 	.word	0xffffffff


	//   ....[1]....
        /*003c*/ 	.word	0xffffffff


	//   ....[2]....
        /*0040*/ 	.word	0xffffffff


	//   ....[3]....
        /*0044*/ 	.word	0xffffffff


	//   ....[4]....
        /*0048*/ 	.word	0xffffffff


	//   ....[5]....
        /*004c*/ 	.word	0xffffffff


	//   ....[6]....
        /*0050*/ 	.word	0xffffffff


	//   ....[7]....
        /*0054*/ 	.word	0xffffffff


	//   ....[8]....
        /*0058*/ 	.word	0xffffffff


	//   ....[9]....
        /*005c*/ 	.word	0xffffffff


	//   ....[10]....
        /*0060*/ 	.word	0xffffffff


	//   ....[11]....
        /*0064*/ 	.word	0xffffffff


	//   ....[12]....
        /*0068*/ 	.word	0xffffffff


	//   ....[13]....
        /*006c*/ 	.word	0xffffffff


	//   ....[14]....
        /*0070*/ 	.word	0xffffffff


	//   ....[15]....
        /*0074*/ 	.word	0xffffffff


	//   ....[16]....
        /*0078*/ 	.word	0xffffffff


	//   ....[17]....
        /*007c*/ 	.word	0xffffffff


	//   ....[18]....
        /*0080*/ 	.word	0xffffffff


	//   ....[19]....
        /*0084*/ 	.word	0xffffffff


	//----- nvinfo : EIATTR_COOP_GROUP_INSTR_OFFSETS
	.align		4
.L_1952:
        /*0088*/ 	.byte	0x04, 0x28
        /*008a*/ 	.short	(.L_1954 - .L_1953)


	//   ....[0]....
.L_1953:
        /*008c*/ 	.word	0x00003590


	//   ....[1]....
        /*0090*/ 	.word	0x000035c0


	//   ....[2]....
        /*0094*/ 	.word	0x000035e0


	//   ....[3]....
        /*0098*/ 	.word	0x00003600


	//   ....[4]....
        /*009c*/ 	.word	0x00003620


	//   ....[5]....
        /*00a0*/ 	.word	0x00003750


	//   ....[6]....
        /*00a4*/ 	.word	0x00003770


	//   ....[7]....
        /*00a8*/ 	.word	0x00003790


	//   ....[8]....
        /*00ac*/ 	.word	0x000037b0


	//   ....[9]....
        /*00b0*/ 	.word	0x000037d0


	//   ....[10]....
        /*00b4*/ 	.word	0x00003b60


	//   ....[11]....
        /*00b8*/ 	.word	0x00003bd0


	//   ....[12]....
        /*00bc*/ 	.word	0x00003c30


	//   ....[13]....
        /*00c0*/ 	.word	0x00003c90


	//   ....[14]....
        /*00c4*/ 	.word	0x00003cf0


	//   ....[15]....
        /*00c8*/ 	.word	0x00003e60


	//   ....[16]....
        /*00cc*/ 	.word	0x00003ec0


	//   ....[17]....
        /*00d0*/ 	.word	0x00003f20


	//   ....[18]....
        /*00d4*/ 	.word	0x00003f80


	//   ....[19]....
        /*00d8*/ 	.word	0x00003fe0


	//----- nvinfo : EIATTR_EXIT_INSTR_OFFSETS
	.align		4
.L_1954:
        /*00dc*/ 	.byte	0x04, 0x1c
        /*00de*/ 	.short	(.L_1956 - .L_1955)


	//   ....[0]....
.L_1955:
        /*00e0*/ 	.word	0x000001f0


	//   ....[1]....
        /*00e4*/ 	.word	0x00003b10


	//----- nvinfo : EIATTR_MAX_THREADS
	.align		4
.L_1956:
        /*00e8*/ 	.byte	0x04, 0x05
        /*00ea*/ 	.short	(.L_1958 - .L_1957)
.L_1957:
        /*00ec*/ 	.word	0x00000080
        /*00f0*/ 	.word	0x00000001
        /*00f4*/ 	.word	0x00000001


	//----- nvinfo : EIATTR_CRS_STACK_SIZE
	.align		4
.L_1958:
        /*00f8*/ 	.byte	0x04, 0x1e
        /*00fa*/ 	.short	(.L_1960 - .L_1959)
.L_1959:
        /*00fc*/ 	.word	0x00000000
.L_1960:


//--------------------- .nv.info._ZN10layer_norm13ln_fwd_kernelINS_13Kernel_traitsIf13__nv_bfloat16S2_S2_fjLj256ELj1ELj4ELj1ELj16ENS_18Kernel_traits_baseILj256EfS2_S2_S2_fjLj128EEEEELb1ELb0ELb1ELb0EEEvNS_9FwdParamsE --------------------------
	.section	.nv.info._ZN10layer_norm13ln_fwd_kernelINS_13Kernel_traitsIf13__nv_bfloat16S2_S2_fjLj256ELj1ELj4ELj1ELj16ENS_18Kernel_traits_baseILj256EfS2_S2_S2_fjLj128EEEEELb1ELb0ELb1ELb0EEEvNS_9FwdParamsE,"",@"SHT_CUDA_INFO"
	.sectionflags	@""
	.align	4


	//----- nvinfo : EIATTR_CUDA_API_VERSION
	.align		4
        /*0000*/ 	.byte	0x04, 0x37
        /*0002*/ 	.short	(.L_1962 - .L_1961)
.L_1961:
        /*0004*/ 	.word	0x00000082


	//----- nvinfo : EIATTR_SW2861232_WAR
	.align		4
.L_1962:
        /*0008*/ 	.byte	0x01, 0x35
	.zero		2


	//----- nvinfo : EIATTR_PARAM_CBANK
	.align		4
        /*000c*/ 	.byte	0x04, 0x0a
        /*000e*/ 	.short	(.L_1964 - .L_1963)
	.align		4
.L_1963:
        /*0010*/ 	.word	index@(.nv.constant0._ZN10layer_norm13ln_fwd_kernelINS_13Kernel_traitsIf13__nv_bfloat16S2_S2_fjLj256ELj1ELj4ELj1ELj16ENS_18Kernel_traits_baseILj256EfS2_S2_S2_fjLj128EEEEELb1ELb0ELb1ELb0EEEvNS_9FwdParamsE)
        /*0014*/ 	.short	0x0160
        /*0016*/ 	.short	0x00e8


	//----- nvinfo : EIATTR_CBANK_PARAM_SIZE
	.align		4
.L_1964:
        /*0018*/ 	.byte	0x03, 0x19
        /*001a*/ 	.short	0x00e8


	//----- nvinfo : EIATTR_KPARAM_INFO
	.align		4
        /*001c*/ 	.byte	0x04, 0x17
        /*001e*/ 	.short	(.L_1966 - .L_1965)
.L_1965:
        /*0020*/ 	.word	0x00000000
        /*0024*/ 	.short	0x0000
        /*0026*/ 	.short	0x0000
        /*0028*/ 	.byte	0x00, 0xf0, 0xa1, 0x03


	//----- nvinfo : EIATTR_MAXREG_COUNT
	.align		4
.L_1966:
        /*002c*/ 	.byte	0x03, 0x1b
        /*002e*/ 	.short	0x00ff


	//----- nvinfo : EIATTR_MERCURY_ISA_VERSION
	.align		4
        /*0030*/ 	.byte	0x03, 0x5f
        /*0032*/ 	.short	0x0000


	//----- nvinfo : EIATTR_COOP_GROUP_MASK_REGIDS
	.align		4
        /*0034*/ 	.byte	0x04, 0x29
        /*0036*/ 	.short	(.L_1968 - .L_1967)


	//   ....[0]....
.L_1967:
        /*0038*/ 	.word	0xffffffff


	//   ....[1]....
        /*003c*/ 	.word	0xffffffff


	//   ....[2]....
        /*0040*/ 	.word	0xffffffff


	//   ....[3]....
        /*0044*/ 	.word	0xffffffff


	//   ....[4]....
        /*0048*/ 	.word	0xffffffff


	//   ....[5]....
        /*004c*/ 	.word	0xffffffff


	//   ....[6]....
        /*0050*/ 	.word	0xffffffff


	//   ....[7]....
        /*0054*/ 	.word	0xffffffff


	//   ....[8]....
        /*0058*/ 	.word	0xffffffff


	//   ....[9]....
        /*005c*/ 	.word	0xffffffff


	//   ....[10]....
        /*0060*/ 	.word	0xffffffff


	//   ....[11]....
        /*0064*/ 	.word	0xffffffff


	//   ....[12]....
        /*0068*/ 	.word	0xffffffff


	//   ....[13]....
        /*006c*/ 	.word	0xffffffff


	//   ....[14]....
        /*0070*/ 	.word	0xffffffff


	//   ....[15]....
        /*0074*/ 	.word	0xffffffff


	//   ....[16]....
        /*0078*/ 	.word	0xffffffff


	//   ....[17]....
        /*007c*/ 	.word	0xffffffff


	//   ....[18]....
        /*0080*/ 	.word	0xffffffff


	//   ....[19]....
        /*0084*/ 	.word	0xffffffff


	//----- nvinfo : EIATTR_COOP_GROUP_INSTR_OFFSETS
	.align		4
.L_1968:
        /*0088*/ 	.byte	0x04, 0x28
        /*008a*/ 	.short	(.L_1970 - .L_1969)


	//   ....[0]....
.L_1969:
        /*008c*/ 	.word	0x00003b80


	//   ....[1]....
        /*0090*/ 	.word	0x00003bb0


	//   ....[2]....
        /*0094*/ 	.word	0x00003bd0


	//   ....[3]....
        /*0098*/ 	.word	0x00003bf0


	//   ....[4]....
        /*009c*/ 	.word	0x00003c10


	//   ....[5]....
        /*00a0*/ 	.word	0x00003d50


	//   ....[6]....
        /*00a4*/ 	.word	0x00003d70


	//   ....[7]....
        /*00a8*/ 	.word	0x00003d90


	//   ....[8]....
        /*00ac*/ 	.word	0x00003db0


	//   ....[9]....
        /*00b0*/ 	.word	0x00003dd0


	//   ....[10]....
        /*00b4*/ 	.word	0x00004220


	//   ....[11]....
        /*00b8*/ 	.word	0x00004280


	//   ....[12]....
        /*00bc*/ 	.word	0x000042e0


	//   ....[13]....
        /*00c0*/ 	.word	0x00004340


	//   ....[14]....
        /*00c4*/ 	.word	0x000043a0


	//   ....[15]....
        /*00c8*/ 	.word	0x00004520


	//   ....[16]....
        /*00cc*/ 	.word	0x00004580


	//   ....[17]....
        /*00d0*/ 	.word	0x000045e0


	//   ....[18]....
        /*00d4*/ 	.word	0x00004640


	//   ....[19]....
        /*00d8*/ 	.word	0x000046a0


	//----- nvinfo : EIATTR_EXIT_INSTR_OFFSETS
	.align		4
.L_1970:
        /*00dc*/ 	.byte	0x04, 0x1c
        /*00de*/ 	.short	(.L_1972 - .L_1971)


	//   ....[0]....
.L_1971:
        /*00e0*/ 	.word	0x000002e0


	//   ....[1]....
        /*00e4*/ 	.word	0x000041c0


	//----- nvinfo : EIATTR_MAX_THREADS
	.align		4
.L_1972:
        /*00e8*/ 	.byte	0x04, 0x05
        /*00ea*/ 	.short	(.L_1974 - .L_1973)
.L_1973:
        /*00ec*/ 	.word	0x00000080
        /*00f0*/ 	.word	0x00000001
        /*00f4*/ 	.word	0x00000001


	//----- nvinfo : EIATTR_CRS_STACK_SIZE
	.align		4
.L_1974:
        /*00f8*/ 	.byte	0x04, 0x1e
        /*00fa*/ 	.short	(.L_1976 - .L_1975)
.L_1975:
        /*00fc*/ 	.word	0x00000000
.L_1976:


//--------------------- .nv.info._ZN10layer_norm13ln_fwd_kernelINS_13Kernel_traitsIf13__nv_bfloat16S2_S2_fjLj256ELj1ELj4ELj1ELj16ENS_18Kernel_traits_baseILj256EfS2_S2_S2_fjLj128EEEEELb1ELb0ELb1ELb1EEEvNS_9FwdParamsE --------------------------
	.section	.nv.info._ZN10layer_norm13ln_fwd_kernelINS_13Kernel_traitsIf13__nv_bfloat16S2_S2_fjLj256ELj1ELj4ELj1ELj16ENS_18Kernel_traits_baseILj256EfS2_S2_S2_fjLj128EEEEELb1ELb0ELb1ELb1EEEvNS_9FwdParamsE,"",@"SHT_CUDA_INFO"
	.sectionflags	@""
	.align	4


	//----- nvinfo : EIATTR_CUDA_API_VERSION
	.align		4
        /*0000*/ 	.byte	0x04, 0x37
        /*0002*/ 	.short	(.L_1978 - .L_1977)
.L_1977:
        /*0004*/ 	.word	0x00000082


	//----- nvinfo : EIATTR_SW2861232_WAR
	.align		4
.L_1978:
        /*0008*/ 	.byte	0x01, 0x35
	.zero		2


	//----- nvinfo : EIATTR_PARAM_CBANK
	.align		4
        /*000c*/ 	.byte	0x04, 0x0a
        /*000e*/ 	.short	(.L_1980 - .L_1979)
	.align		4
.L_1979:
        /*0010*/ 	.word	index@(.nv.constant0._ZN10layer_norm13ln_fwd_kernelINS_13Kernel_traitsIf13__nv_bfloat16S2_S2_fjLj256ELj1ELj4ELj1ELj16ENS_18Kernel_traits_baseILj256EfS2_S2_S2_fjLj128EEEEELb1ELb0ELb1ELb1EEEvNS_9FwdParamsE)
        /*0014*/ 	.short	0x0160
        /*0016*/ 	.short	0x00e8


	//----- nvinfo : EIATTR_CBANK_PARAM_SIZE
	.align		4
.L_1980:
        /*0018*/ 	.byte	0x03, 0x19
        /*001a*/ 	.short	0x00e8


	//----- nvinfo : EIATTR_KPARAM_INFO
	.align		4
        /*001c*/ 	.byte	0x04, 0x17
        /*001e*/ 	.short	(.L_1982 - .L_1981)
.L_1981:
        /*0020*/ 	.word	0x00000000
        /*0024*/ 	.short	0x0000
        /*0026*/ 	.short	0x0000
        /*0028*/ 	.byte	0x00, 0xf0, 0xa1, 0x03


	//----- nvinfo : EIATTR_MAXREG_COUNT
	.align		4
.L_1982:
        /*002c*/ 	.byte	0x03, 0x1b
        /*002e*/ 	.short	0x00ff


	//----- nvinfo : EIATTR_MERCURY_ISA_VERSION
	.align		4
        /*0030*/ 	.byte	0x03, 0x5f
        /*0032*/ 	.short	0x0000


	//----- nvinfo : EIATTR_COOP_GROUP_MASK_REGIDS
	.align		4
        /*0034*/ 	.byte	0x04, 0x29
        /*0036*/ 	.short	(.L_1984 - .L_1983)


	//   ....[0]....
.L_1983:
        /*0038*/ 	.word	0xffffffff


	//   ....[1]....
        /*003c*/ 	.word	0xffffffff


	//   ....[2]....
        /*0040*/ 	.word	0xffffffff


	//   ....[3]....
        /*0044*/ 	.word	0xffffffff


	//   ....[4]....
        /*0048*/ 	.word	0xffffffff


	//   ....[5]....
        /*004c*/ 	.word	0xffffffff


	//   ....[6]....
        /*0050*/ 	.word	0xffffffff


	//   ....[7]....
        /*0054*/ 	.word	0xffffffff


	//   ....[8]....
        /*0058*/ 	.word	0xffffffff


	//   ....[9]....
        /*005c*/ 	.word	0xffffffff


	//   ....[10]....
        /*0060*/ 	.word	0xffffffff


	//   ....[11]....
        /*0064*/ 	.word	0xffffffff


	//   ....[12]....
        /*0068*/ 	.word	0xffffffff


	//   ....[13]....
        /*006c*/ 	.word	0xffffffff


	//   ....[14]....
        /*0070*/ 	.word	0xffffffff


	//   ....[15]....
        /*0074*/ 	.word	0xffffffff


	//   ....[16]....
        /*0078*/ 	.word	0xffffffff


	//   ....[17]....
        /*007c*/ 	.word	0xffffffff


	//   ....[18]....
        /*0080*/ 	.word	0xffffffff


	//   ....[19]....
        /*0084*/ 	.word	0xffffffff


	//----- nvinfo : EIATTR_COOP_GROUP_INSTR_OFFSETS
	.align		4
.L_1984:
        /*0088*/ 	.byte	0x04, 0x28
        /*008a*/ 	.short	(.L_1986 - .L_1985)


	//   ....[0]....
.L_1985:
        /*008c*/ 	.word	0x00003af0


	//   ....[1]....
        /*0090*/ 	.word	0x00003b20


	//   ....[2]....
        /*0094*/ 	.word	0x00003b40


	//   ....[3]....
        /*0098*/ 	.word	0x00003b60


	//   ....[4]....
        /*009c*/ 	.word	0x00003b80


	//   ....[5]....
        /*00a0*/ 	.word	0x00003cb0


	//   ....[6]....
        /*00a4*/ 	.word	0x00003cd0


	//   ....[7]....
        /*00a8*/ 	.word	0x00003cf0


	//   ....[8]....
        /*00ac*/ 	.word	0x00003d10


	//   ....[9]....
        /*00b0*/ 	.word	0x00003d30


	//   ....[10]....
        /*00b4*/ 	.word	0x00004170


	//   ....[11]....
        /*00b8*/ 	.word	0x000041d0


	//   ....[12]....
        /*00bc*/ 	.word	0x00004230


	//   ....[13]....
        /*00c0*/ 	.word	0x00004290


	//   ....[14]....
        /*00c4*/ 	.word	0x000042f0


	//   ....[15]....
        /*00c8*/ 	.word	0x00004460


	//   ....[16]....
        /*00cc*/ 	.word	0x000044c0


	//   ....[17]....
        /*00d0*/ 	.word	0x00004520


	//   ....[18]....
        /*00d4*/ 	.word	0x00004580


	//   ....[19]....
        /*00d8*/ 	.word	0x000045e0


	//----- nvinfo : EIATTR_EXIT_INSTR_OFFSETS
	.align		4
.L_1986:
        /*00dc*/ 	.byte	0x04, 0x1c
        /*00de*/ 	.short	(.L_1988 - .L_1987)


	//   ....[0]....
.L_1987:
        /*00e0*/ 	.word	0x00000210


	//   ....[1]....
        /*00e4*/ 	.word	0x00004110


	//----- nvinfo : EIATTR_MAX_THREADS
	.align		4
.L_1988:
        /*00e8*/ 	.byte	0x04, 0x05
        /*00ea*/ 	.short	(.L_1990 - .L_1989)
.L_1989:
        /*00ec*/ 	.word	0x00000080
        /*00f0*/ 	.word	0x00000001
        /*00f4*/ 	.word	0x00000001


	//----- nvinfo : EIATTR_CRS_STACK_SIZE
	.align		4
.L_1990:
        /*00f8*/ 	.byte	0x04, 0x1e
        /*00fa*/ 	.short	(.L_1992 - .L_1991)
.L_1991:
        /*00fc*/ 	.word	0x00000000
.L_1992:


//--------------------- .nv.info._ZN10layer_norm13ln_fwd_kernelINS_13Kernel_traitsIf13__nv_bfloat16S2_S2_fjLj256ELj1ELj4ELj1ELj16ENS_18Kernel_traits_baseILj256EfS2_S2_S2_fjLj128EEEEELb1ELb1ELb0ELb0EEEvNS_9FwdParamsE --------------------------
	.section	.nv.info._ZN10layer_norm13ln_fwd_kernelINS_13Kernel_traitsIf13__nv_bfloat16S2_S2_fjLj256ELj1ELj4ELj1ELj16ENS_18Kernel_traits_baseILj256EfS2_S2_S2_fjLj128EEEEELb1ELb1ELb0ELb0EEEvNS_9FwdParamsE,"",@"SHT_CUDA_INFO"
	.sectionflags	@""
	.align	4


	//----- nvinfo : EIATTR_CUDA_API_VERSION
	.align		4
        /*0000*/ 	.byte	0x04, 0x37
        /*0002*/ 	.short	(.L_1994 - .L_1993)
.L_1993:
        /*0004*/ 	.word	0x00000082


	//----- nvinfo : EIATTR_SW2861232_WAR
	.align		4
.L_1994:
        /*0008*/ 	.byte	0x01, 0x35
	.zero		2


	//----- nvinfo : EIATTR_PARAM_CBANK
	.align		4
        /*000c*/ 	.byte	0x04, 0x0a
        /*000e*/ 	.short	(.L_1996 - .L_1995)
	.align		4
.L_1995:
        /*0010*/ 	.word	index@(.nv.constant0._ZN10layer_norm13ln_fwd_kernelINS_13Kernel_traitsIf13__nv_bfloat16S2_S2_fjLj256ELj1ELj4ELj1ELj16ENS_18Kernel_traits_baseILj256EfS2_S2_S2_fjLj128EEEEELb1ELb1ELb0ELb0EEEvNS_9FwdParamsE)
        /*0014*/ 	.short	0x0160
        /*0016*/ 	.short	0x00e8


	//----- nvinfo : EIATTR_CBANK_PARAM_SIZE
	.align		4
.L_1996:
        /*0018*/ 	.byte	0x03, 0x19
        /*001a*/ 	.short	0x00e8


	//----- nvinfo : EIATTR_KPARAM_INFO
	.align		4
        /*001c*/ 	.byte	0x04, 0x17
        /*001e*/ 	.short	(.L_1998 - .L_1997)
.L_1997:
        /*0020*/ 	.word	0x00000000
        /*0024*/ 	.short	0x0000
        /*0026*/ 	.short	0x0000
        /*0028*/ 	.byte	0x00, 0xf0, 0xa1, 0x03


	//----- nvinfo : EIATTR_MAXREG_COUNT
	.align		4
.L_1998:
        /*002c*/ 	.byte	0x03, 0x1b
        /*002e*/ 	.short	0x00ff


	//----- nvinfo : EIATTR_MERCURY_ISA_VERSION
	.align		4
        /*0030*/ 	.byte	0x03, 0x5f
        /*0032*/ 	.short	0x0000


	//----- nvinfo : EIATTR_COOP_GROUP_MASK_REGIDS
	.align		4
        /*0034*/ 	.byte	0x04, 0x29
        /*0036*/ 	.short	(.L_2000 - .L_1999)


	//   ....[0]....
.L_1999:
        /*0038*/ 	.word	0xffffffff


	//   ....[1]....
        /*003c*/ 	.word	0xffffffff


	//   ....[2]....
        /*0040*/ 	.word	0xffffffff


	//   ....[3]....
        /*0044*/ 	.word	0xffffffff


	//   ....[4]....
        /*0048*/ 	.word	0xffffffff


	//   ....[5]....
        /*004c*/ 	.word	0xffffffff


	//   ....[6]....
        /*0050*/ 	.word	0xffffffff


	//   ....[7]....
        /*0054*/ 	.word	0xffffffff


	//   ....[8]....
        /*0058*/ 	.word	0xffffffff


	//   ....[9]....
        /*005c*/ 	.word	0xffffffff


	//   ....[10]....
        /*0060*/ 	.word	0xffffffff


	//   ....[11]....
        /*0064*/ 	.word	0xffffffff


	//   ....[12]....
        /*0068*/ 	.word	0xffffffff


	//   ....[13]....
        /*006c*/ 	.word	0xffffffff


	//   ....[14]....
        /*0070*/ 	.word	0xffffffff


	//   ....[15]....
        /*0074*/ 	.word	0xffffffff


	//   ....[16]....
        /*0078*/ 	.word	0xffffffff


	//   ....[17]....
        /*007c*/ 	.word	0xffffffff


	//   ....[18]....
        /*0080*/ 	.word	0xffffffff


	//   ....[19]....
        /*0084*/ 	.word	0xffffffff


	//----- nvinfo : EIATTR_COOP_GROUP_INSTR_OFFSETS
	.align		4
.L_2000:
        /*0088*/ 	.byte	0x04, 0x28
        /*008a*/ 	.short	(.L_2002 - .L_2001)


	//   ....[0]....
.L_2001:
        /*008c*/ 	.word	0x000036b0


	//   ....[1]....
        /*0090*/ 	.word	0x000036e0


	//   ....[2]....
        /*0094*/ 	.word	0x00003700


	//   ....[3]....
        /*0098*/ 	.word	0x00003720


	//   ....[4]....
        /*009c*/ 	.word	0x00003740


	//   ....[5]....
        /*00a0*/ 	.word	0x00003880


	//   ....[6]....
        /*00a4*/ 	.word	0x000038a0


	//   ....[7]....
        /*00a8*/ 	.word	0x000038c0


	//   ....[8]....
        /*00ac*/ 	.word	0x000038e0


	//   ....[9]....
        /*00b0*/ 	.word	0x00003900


	//   ....[10]....
        /*00b4*/ 	.word	0x00003cd0


	//   ....[11]....
        /*00b8*/ 	.word	0x00003d40


	//   ....[12]....
        /*00bc*/ 	.word	0x00003da0


	//   ....[13]....
        /*00c0*/ 	.word	0x00003e00


	//   ....[14]....
        /*00c4*/ 	.word	0x00003e60


	//   ....[15]....
        /*00c8*/ 	.word	0x00003fe0


	//   ....[16]....
        /*00cc*/ 	.word	0x00004040


	//   ....[17]....
        /*00d0*/ 	.word	0x000040a0


	//   ....[18]....
        /*00d4*/ 	.word	0x00004100


	//   ....[19]....
        /*00d8*/ 	.word	0x00004160


	//----- nvinfo : EIATTR_EXIT_INSTR_OFFSETS
	.align		4
.L_2002:
        /*00dc*/ 	.byte	0x04, 0x1c
        /*00de*/ 	.short	(.L_2004 - .L_2003)


	//   ....[0]....
.L_2003:
        /*00e0*/ 	.word	0x00000340


	//   ....[1]....
        /*00e4*/ 	.word	0x00003c80


	//----- nvinfo : EIATTR_MAX_THREADS
	.align		4
.L_2004:
        /*00e8*/ 	.byte	0x04, 0x05
        /*00ea*/ 	.short	(.L_2006 - .L_2005)
.L_2005:
        /*00ec*/ 	.word	0x00000080
        /*00f0*/ 	.word	0x00000001
        /*00f4*/ 	.word	0x00000001


	//----- nvinfo : EIATTR_CRS_STACK_SIZE
	.align		4
.L_2006:
        /*00f8*/ 	.byte	0x04, 0x1e
        /*00fa*/ 	.short	(.L_2008 - .L_2007)
.L_2007:
        /*00fc*/ 	.word	0x00000000
.L_2008:


//--------------------- .nv.info._ZN10layer_norm13ln_fwd_kernelINS_13Kernel_traitsIf13__nv_bfloat16S2_S2_fjLj256ELj1ELj4ELj1ELj16ENS_18Kernel_traits_baseILj256EfS2_S2_S2_fjLj128EEEEELb1ELb1ELb0ELb1EEEvNS_9FwdParamsE --------------------------
	.section	.nv.info._ZN10layer_norm13ln_fwd_kernelINS_13Kernel_traitsIf13__nv_bfloat16S2_S2_fjLj256ELj1ELj4ELj1ELj16ENS_18Kernel_traits_baseILj256EfS2_S2_S2_fjLj128EEEEELb1ELb1ELb0ELb1EEEvNS_9FwdParamsE,"",@"SHT_CUDA_INFO"
	.sectionflags	@""
	.align	4


	//----- nvinfo : EIATTR_CUDA_API_VERSION
	.align		4
        /*0000*/ 	.byte	0x04, 0x37
        /*0002*/ 	.short	(.L_2010 - .L_2009)
.L_2009:
        /*0004*/ 	.word	0x00000082


	//----- nvinfo : EIATTR_SW2861232_WAR
	.align		4
.L_2010:
        /*0008*/ 	.byte	0x01, 0x35
	.zero		2


	//----- nvinfo : EIATTR_PARAM_CBANK
	.align		4
        /*000c*/ 	.byte	0x04, 0x0a
        /*000e*/ 	.short	(.L_2012 - .L_2011)
	.align		4
.L_2011:
        /*0010*/ 	.word	index@(.nv.constant0._ZN10layer_norm13ln_fwd_kernelINS_13Kernel_traitsIf13__nv_bfloat16S2_S2_fjLj256ELj1ELj4ELj1ELj16ENS_18Kernel_traits_baseILj256EfS2_S2_S2_fjLj128EEEEELb1ELb1ELb0ELb1EEEvNS_9FwdParamsE)
        /*0014*/ 	.short	0x0160
        /*0016*/ 	.short	0x00e8


	//----- nvinfo : EIATTR_CBANK_PARAM_SIZE
	.align		4
.L_2012:
        /*0018*/ 	.byte	0x03, 0x19
        /*001a*/ 	.short	0x00e8


	//----- nvinfo : EIATTR_KPARAM_INFO
	.align		4
        /*001c*/ 	.byte	0x04, 0x17
        /*001e*/ 	.short	(.L_2014 - .L_2013)
.L_2013:
        /*0020*/ 	.word	0x00000000
        /*0024*/ 	.short	0x0000
        /*0026*/ 	.short	0x0000
        /*0028*/ 	.byte	0x00, 0xf0, 0xa1, 0x03


	//----- nvinfo : EIATTR_MAXREG_COUNT
	.align		4
.L_2014:
        /*002c*/ 	.byte	0x03, 0x1b
        /*002e*/ 	.short	0x00ff


	//----- nvinfo : EIATTR_MERCURY_ISA_VERSION
	.align		4
        /*0030*/ 	.byte	0x03, 0x5f
        /*0032*/ 	.short	0x0000


	//----- nvinfo : EIATTR_COOP_GROUP_MASK_REGIDS
	.align		4
        /*0034*/ 	.byte	0x04, 0x29
        /*0036*/ 	.short	(.L_2016 - .L_2015)


	//   ....[0]....
.L_2015:
        /*0038*/ 	.word	0xffffffff


	//   ....[1]....
        /*003c*/ 	.word	0xffffffff


	//   ....[2]....
        /*0040*/ 	.word	0xffffffff


	//   ....[3]....
        /*0044*/ 	.word	0xffffffff


	//   ....[4]....
        /*0048*/ 	.word	0xffffffff


	//   ....[5]....
        /*004c*/ 	.word	0xffffffff


	//   ....[6]....
        /*0050*/ 	.word	0xffffffff


	//   ....[7]....
        /*0054*/ 	.word	0xffffffff


	//   ....[8]....
        /*0058*/ 	.word	0xffffffff


	//   ....[9]....
        /*005c*/ 	.word	0xffffffff


	//   ....[10]....
        /*0060*/ 	.word	0xffffffff


	//   ....[11]....
        /*0064*/ 	.word	0xffffffff


	//   ....[12]....
        /*0068*/ 	.word	0xffffffff


	//   ....[13]....
        /*006c*/ 	.word	0xffffffff


	//   ....[14]....
        /*0070*/ 	.word	0xffffffff


	//   ....[15]....
        /*0074*/ 	.word	0xffffffff


	//   ....[16]....
        /*0078*/ 	.word	0xffffffff


	//   ....[17]....
        /*007c*/ 	.word	0xffffffff


	//   ....[18]....
        /*0080*/ 	.word	0xffffffff


	//   ....[19]....
        /*0084*/ 	.word	0xffffffff


	//----- nvinfo : EIATTR_COOP_GROUP_INSTR_OFFSETS
	.align		4
.L_2016:
        /*0088*/ 	.byte	0x04, 0x28
        /*008a*/ 	.short	(.L_2018 - .L_2017)


	//   ....[0]....
.L_2017:
        /*008c*/ 	.word	0x00003650


	//   ....[1]....
        /*0090*/ 	.word	0x00003680


	//   ....[2]....
        /*0094*/ 	.word	0x000036a0


	//   ....[3]....
        /*0098*/ 	.word	0x000036c0


	//   ....[4]....
        /*009c*/ 	.word	0x000036e0


	//   ....[5]....
        /*00a0*/ 	.word	0x00003810


	//   ....[6]....
        /*00a4*/ 	.word	0x00003830


	//   ....[7]....
        /*00a8*/ 	.word	0x00003850


	//   ....[8]....
        /*00ac*/ 	.word	0x00003870


	//   ....[9]....
        /*00b0*/ 	.word	0x00003890


	//   ....[10]....
        /*00b4*/ 	.word	0x00003c20


	//   ....[11]....
        /*00b8*/ 	.word	0x00003c90


	//   ....[12]....
        /*00bc*/ 	.word	0x00003cf0


	//   ....[13]....
        /*00c0*/ 	.word	0x00003d50


	//   ....[14]....
        /*00c4*/ 	.word	0x00003db0


	//   ....[15]....
        /*00c8*/ 	.word	0x00003f20


	//   ....[16]....
        /*00cc*/ 	.word	0x00003f80


	//   ....[17]....
        /*00d0*/ 	.word	0x00003fe0


	//   ....[18]....
        /*00d4*/ 	.word	0x00004040


	//   ....[19]....
        /*00d8*/ 	.word	0x000040a0


	//----- nvinfo : EIATTR_EXIT_INSTR_OFFSETS
	.align		4
.L_2018:
        /*00dc*/ 	.byte	0x04, 0x1c
        /*00de*/ 	.short	(.L_2020 - .L_2019)


	//   ....[0]....
.L_2019:
        /*00e0*/ 	.word	0x000001f0


	//   ....[1]....
        /*00e4*/ 	.word	0x00003bd0


	//----- nvinfo : EIATTR_MAX_THREADS
	.align		4
.L_2020:
        /*00e8*/ 	.byte	0x04, 0x05
        /*00ea*/ 	.short	(.L_2022 - .L_2021)
.L_2021:
        /*00ec*/ 	.word	0x00000080
        /*00f0*/ 	.word	0x00000001
        /*00f4*/ 	.word	0x00000001


	//----- nvinfo : EIATTR_CRS_STACK_SIZE
	.align		4
.L_2022:
        /*00f8*/ 	.byte	0x04, 0x1e
        /*00fa*/ 	.short	(.L_2024 - .L_2023)
.L_2023:
        /*00fc*/ 	.word	0x00000000
.L_2024:


//--------------------- .nv.info._ZN10layer_norm13ln_fwd_kernelINS_13Kernel_traitsIf13__nv_bfloat16S2_S2_fjLj256ELj1ELj4ELj1ELj16ENS_18Kernel_traits_baseILj256EfS2_S2_S2_fjLj128EEEEELb1ELb1ELb1ELb0EEEvNS_9FwdParamsE --------------------------
	.section	.nv.info._ZN10layer_norm13ln_fwd_kernelINS_13Kernel_traitsIf13__nv_bfloat16S2_S2_fjLj256ELj1ELj4ELj1ELj16ENS_18Kernel_traits_baseILj256EfS2_S2_S2_fjLj128EEEEELb1ELb1ELb1ELb0EEEvNS_9FwdParamsE,"",@"SHT_CUDA_INFO"
	.sectionflags	@""
	.align	4


	//----- nvinfo : EIATTR_CUDA_API_VERSION
	.align		4
        /*0000*/ 	.byte	0x04, 0x37
        /*0002*/ 	.short	(.L_2026 - .L_2025)
.L_2025:
        /*0004*/ 	.word	0x00000082


	//----- nvinfo : EIATTR_SW2861232_WAR
	.align		4
.L_2026:
        /*0008*/ 	.byte	0x01, 0x35
	.zero		2


	//----- nvinfo : EIATTR_PARAM_CBANK
	.align		4
        /*000c*/ 	.byte	0x04, 0x0a
        /*000e*/ 	.short	(.L_2028 - .L_2027)
	.align		4
.L_2027:
        /*0010*/ 	.word	index@(.nv.constant0._ZN10layer_norm13ln_fwd_kernelINS_13Kernel_traitsIf13__nv_bfloat16S2_S2_fjLj256ELj1ELj4ELj1ELj16ENS_18Kernel_traits_baseILj256EfS2_S2_S2_fjLj128EEEEELb1ELb1ELb1ELb0EEEvNS_9FwdParamsE)
        /*0014*/ 	.short	0x0160
        /*0016*/ 	.short	0x00e8


	//----- nvinfo : EIATTR_CBANK_PARAM_SIZE
	.align		4
.L_2028:
        /*0018*/ 	.byte	0x03, 0x19
        /*001a*/ 	.short	0x00e8


	//----- nvinfo : EIATTR_KPARAM_INFO
	.align		4
        /*001c*/ 	.byte	0x04, 0x17
        /*001e*/ 	.short	(.L_2030 - .L_2029)
.L_2029:
        /*0020*/ 	.word	0x00000000
        /*0024*/ 	.short	0x0000
        /*0026*/ 	.short	0x0000
        /*0028*/ 	.byte	0x00, 0xf0, 0xa1, 0x03


	//----- nvinfo : EIATTR_MAXREG_COUNT
	.align		4
.L_2030:
        /*002c*/ 	.byte	0x03, 0x1b
        /*002e*/ 	.short	0x00ff


	//----- nvinfo : EIATTR_MERCURY_ISA_VERSION
	.align		4
        /*0030*/ 	.byte	0x03, 0x5f
        /*0032*/ 	.short	0x0000


	//----- nvinfo : EIATTR_COOP_GROUP_MASK_REGIDS
	.align		4
        /*0034*/ 	.byte	0x04, 0x29
        /*0036*/ 	.short	(.L_2032 - .L_2031)


	//   ....[0]....
.L_2031:
        /*0038*/ 	.word	0xffffffff


	//   ....[1]....
        /*003c*/ 	.word	0xffffffff


	//   ....[2]....
        /*0040*/ 	.word	0xffffffff


	//   ....[3]....
        /*0044*/ 	.word	0xffffffff


	//   ....[4]....
        /*0048*/ 	.word	0xffffffff


	//   ....[5]....
        /*004c*/ 	.word	0xffffffff


	//   ....[6]....
        /*0050*/ 	.word	0xffffffff


	//   ....[7]....
        /*0054*/ 	.word	0xffffffff


	//   ....[8]....
        /*0058*/ 	.word	0xffffffff


	//   ....[9]....
        /*005c*/ 	.word	0xffffffff


	//   ....[10]....
        /*0060*/ 	.word	0xffffffff


	//   ....[11]....
        /*0064*/ 	.word	0xffffffff


	//   ....[12]....
        /*0068*/ 	.word	0xffffffff


	//   ....[13]....
        /*006c*/ 	.word	0xffffffff


	//   ....[14]....
        /*0070*/ 	.word	0xffffffff


	//   ....[15]....
        /*0074*/ 	.word	0xffffffff


	//   ....[16]....
        /*0078*/ 	.word	0xffffffff


	//   ....[17]....
        /*007c*/ 	.word	0xffffffff


	//   ....[18]....
        /*0080*/ 	.word	0xffffffff


	//   ....[19]....
        /*0084*/ 	.word	0xffffffff


	//----- nvinfo : EIATTR_COOP_GROUP_INSTR_OFFSETS
	.align		4
.L_2032:
        /*0088*/ 	.byte	0x04, 0x28
        /*008a*/ 	.short	(.L_2034 - .L_2033)


	//   ....[0]....
.L_2033:
        /*008c*/ 	.word	0x00003c40


	//   ....[1]....
        /*0090*/ 	.word	0x00003c70


	//   ....[2]....
        /*0094*/ 	.word	0x00003c90


	//   ....[3]....
        /*0098*/ 	.word	0x00003cb0


	//   ....[4]....
        /*009c*/ 	.word	0x00003cd0


	//   ....[5]....
        /*00a0*/ 	.word	0x00003e10


	//   ....[6]....
        /*00a4*/ 	.word	0x00003e30


	//   ....[7]....
        /*00a8*/ 	.word	0x00003e50


	//   ....[8]....
        /*00ac*/ 	.word	0x00003e70


	//   ....[9]....
        /*00b0*/ 	.word	0x00003e90


	//   ....[10]....
        /*00b4*/ 	.word	0x000042e0


	//   ....[11]....
        /*00b8*/ 	.word	0x00004340


	//   ....[12]....
        /*00bc*/ 	.word	0x000043a0


	//   ....[13]....
        /*00c0*/ 	.word	0x00004400


	//   ....[14]....
        /*00c4*/ 	.word	0x00004460


	//   ....[15]....
        /*00c8*/ 	.word	0x000045e0


	//   ....[16]....
        /*00cc*/ 	.word	0x00004640


	//   ....[17]....
        /*00d0*/ 	.word	0x000046a0


	//   ....[18]....
        /*00d4*/ 	.word	0x00004700


	//   ....[19]....
        /*00d8*/ 	.word	0x00004760


	//----- nvinfo : EIATTR_EXIT_INSTR_OFFSETS
	.align		4
.L_2034:
        /*00dc*/ 	.byte	0x04, 0x1c
        /*00de*/ 	.short	(.L_2036 - .L_2035)


	//   ....[0]....
.L_2035:
        /*00e0*/ 	.word	0x00000320


	//   ....[1]....
        /*00e4*/ 	.word	0x00004280


	//----- nvinfo : EIATTR_MAX_THREADS
	.align		4
.L_2036:
        /*00e8*/ 	.byte	0x04, 0x05
        /*00ea*/ 	.short	(.L_2038 - .L_2037)
.L_2037:
        /*00ec*/ 	.word	0x00000080
        /*00f0*/ 	.word	0x00000001
        /*00f4*/ 	.word	0x00000001


	//----- nvinfo : EIATTR_CRS_STACK_SIZE
	.align		4
.L_2038:
        /*00f8*/ 	.byte	0x04, 0x1e
        /*00fa*/ 	.short	(.L_2040 - .L_2039)
.L_2039:
        /*00fc*/ 	.word	0x00000000
.L_2040:


//--------------------- .nv.info._ZN10layer_norm13ln_fwd_kernelINS_13Kernel_traitsIf13__nv_bfloat16S2_S2_fjLj256ELj1ELj4ELj1ELj16ENS_18Kernel_traits_baseILj256EfS2_S2_S2_fjLj128EEEEELb1ELb1ELb1ELb1EEEvNS_9FwdParamsE --------------------------
	.section	.nv.info._ZN10layer_norm13ln_fwd_kernelINS_13Kernel_traitsIf13__nv_bfloat16S2_S2_fjLj256ELj1ELj4ELj1ELj16ENS_18Kernel_traits_baseILj256EfS2_S2_S2_fjLj128EEEEELb1ELb1ELb1ELb1EEEvNS_9FwdParamsE,"",@"SHT_CUDA_INFO"
	.sectionflags	@""
	.align	4


	//----- nvinfo : EIATTR_CUDA_API_VERSION
	.align		4
        /*0000*/ 	.byte	0x04, 0x37
        /*0002*/ 	.short	(.L_2042 - .L_2041)
.L_2041:
        /*0004*/ 	.word	0x00000082


	//----- nvinfo : EIATTR_SW2861232_WAR
	.align		4
.L_2042:
        /*0008*/ 	.byte	0x01, 0x35
	.zero		2


	//----- nvinfo : EIATTR_PARAM_CBANK
	.align		4
        /*000c*/ 	.byte	0x04, 0x0a
        /*000e*/ 	.short	(.L_2044 - .L_2043)
	.align		4
.L_2043:
        /*0010*/ 	.word	index@(.nv.constant0._ZN10layer_norm13ln_fwd_kernelINS_13Kernel_traitsIf13__nv_bfloat16S2_S2_fjLj256ELj1ELj4ELj1ELj16ENS_18Kernel_traits_baseILj256EfS2_S2_S2_fjLj128EEEEELb1ELb1ELb1ELb1EEEvNS_9FwdParamsE)
        /*0014*/ 	.short	0x0160
        /*0016*/ 	.short	0x00e8


	//----- nvinfo : EIATTR_CBANK_PARAM_SIZE
	.align		4
.L_2044:
        /*0018*/ 	.byte	0x03, 0x19
        /*001a*/ 	.short	0x00e8


	//----- nvinfo : EIATTR_KPARAM_INFO
	.align		4
        /*001c*/ 	.byte	0x04, 0x17
        /*001e*/ 	.short	(.L_2046 - .L_2045)
.L_2045:
        /*0020*/ 	.word	0x00000000
        /*0024*/ 	.short	0x0000
        /*0026*/ 	.short	0x0000
        /*0028*/ 	.byte	0x00, 0xf0, 0xa1, 0x03


	//----- nvinfo : EIATTR_MAXREG_COUNT
	.align		4
.L_2046:
        /*002c*/ 	.byte	0x03, 0x1b
        /*002e*/ 	.short	0x00ff


	//----- nvinfo : EIATTR_MERCURY_ISA_VERSION
	.align		4
        /*0030*/ 	.byte	0x03, 0x5f
        /*0032*/ 	.short	0x0000


	//----- nvinfo : EIATTR_COOP_GROUP_MASK_REGIDS
	.align		4
        /*0034*/ 	.byte	0x04, 0x29
        /*0036*/ 	.short	(.L_2048 - .L_2047)


	//   ....[0]....
.L_2047:
        /*0038*/ 	.word	0xffffffff


	//   ....[1]....
        /*003c*/ 	.word	0xffffffff


	//   ....[2]....
        /*0040*/ 	.word	0xffffffff


	//   ....[3]....
        /*0044*/ 	.word	0xffffffff


	//   ....[4]....
        /*0048*/ 	.word	0xffffffff


	//   ....[5]....
        /*004c*/ 	.word	0xffffffff


	//   ....[6]....
        /*0050*/ 	.word	0xffffffff


	//   ....[7]....
        /*0054*/ 	.word	0xffffffff


	//   ....[8]....
        /*0058*/ 	.word	0xffffffff


	//   ....[9]....
        /*005c*/ 	.word	0xffffffff


	//   ....[10]....
        /*0060*/ 	.word	0xffffffff


	//   ....[11]....
        /*0064*/ 	.word	0xffffffff


	//   ....[12]....
        /*0068*/ 	.word	0xffffffff


	//   ....[13]....
        /*006c*/ 	.word	0xffffffff


	//   ....[14]....
        /*0070*/ 	.word	0xffffffff


	//   ....[15]....
        /*0074*/ 	.word	0xffffffff


	//   ....[16]....
        /*0078*/ 	.word	0xffffffff


	//   ....[17]....
        /*007c*/ 	.word	0xffffffff


	//   ....[18]....
        /*0080*/ 	.word	0xffffffff


	//   ....[19]....
        /*0084*/ 	.word	0xffffffff


	//----- nvinfo : EIATTR_COOP_GROUP_INSTR_OFFSETS
	.align		4
.L_2048:
        /*0088*/ 	.byte	0x04, 0x28
        /*008a*/ 	.short	(.L_2050 - .L_2049)


	//   ....[0]....
.L_2049:
        /*008c*/ 	.word	0x00003bb0


	//   ....[1]....
        /*0090*/ 	.word	0x00003be0


	//   ....[2]....
        /*0094*/ 	.word	0x00003c00


	//   ....[3]....
        /*0098*/ 	.word	0x00003c20


	//   ....[4]....
        /*009c*/ 	.word	0x00003c40


	//   ....[5]....
        /*00a0*/ 	.word	0x00003d70


	//   ....[6]....
        /*00a4*/ 	.word	0x00003d90


	//   ....[7]....
        /*00a8*/ 	.word	0x00003db0


	//   ....[8]....
        /*00ac*/ 	.word	0x00003dd0


	//   ....[9]....
        /*00b0*/ 	.word	0x00003df0


	//   ....[10]....
        /*00b4*/ 	.word	0x00004230


	//   ....[11]....
        /*00b8*/ 	.word	0x00004290


	//   ....[12]....
        /*00bc*/ 	.word	0x000042f0


	//   ....[13]....
        /*00c0*/ 	.word	0x00004350


	//   ....[14]....
        /*00c4*/ 	.word	0x000043b0


	//   ....[15]....
        /*00c8*/ 	.word	0x00004520


	//   ....[16]....
        /*00cc*/ 	.word	0x00004580


	//   ....[17]....
        /*00d0*/ 	.word	0x000045e0


	//   ....[18]....
        /*00d4*/ 	.word	0x00004640


	//   ....[19]....
        /*00d8*/ 	.word	0x000046a0


	//----- nvinfo : EIATTR_EXIT_INSTR_OFFSETS
	.align		4
.L_2050:
        /*00dc*/ 	.byte	0x04, 0x1c
        /*00de*/ 	.short	(.L_2052 - .L_2051)


	//   ....[0]....
.L_2051:
        /*00e0*/ 	.word	0x00000200


	//   ....[1]....
        /*00e4*/ 	.word	0x000041d0


	//----- nvinfo : EIATTR_MAX_THREADS
	.align		4
.L_2052:
        /*00e8*/ 	.byte	0x04, 0x05
        /*00ea*/ 	.short	(.L_2054 - .L_2053)
.L_2053:
        /*00ec*/ 	.word	0x00000080
        /*00f0*/ 	.word	0x00000001
        /*00f4*/ 	.word	0x00000001


	//----- nvinfo : EIATTR_CRS_STACK_SIZE
	.align		4
.L_2054:
        /*00f8*/ 	.byte	0x04, 0x1e
        /*00fa*/ 	.short	(.L_2056 - .L_2055)
.L_2055:
        /*00fc*/ 	.word	0x00000000
.L_2056:


//--------------------- .nv.info._ZN10layer_norm13ln_fwd_kernelINS_13Kernel_traitsI13__nv_bfloat16S2_fS2_fjLj256ELj1ELj4ELj1ELj16ENS_18Kernel_traits_baseILj256ES2_S2_fS2_fjLj128EEEEELb0ELb0ELb0ELb0EEEvNS_9FwdParamsE --------------------------
	.section	.nv.info._ZN10layer_norm13ln_fwd_kernelINS_13Kernel_traitsI13__nv_bfloat16S2_fS2_fjLj256ELj1ELj4ELj1ELj16ENS_18Kernel_traits_baseILj256ES2_S2_fS2_fjLj128EEEEELb0ELb0ELb0ELb0EEEvNS_9FwdParamsE,"",@"SHT_CUDA_INFO"
	.sectionflags	@""
	.align	4


	//----- nvinfo : EIATTR_CUDA_API_VERSION
	.align		4
        /*0000*/ 	.byte	0x04, 0x37
        /*0002*/ 	.short	(.L_2058 - .L_2057)
.L_2057:
        /*0004*/ 	.word	0x00000082


	//----- nvinfo : EIATTR_SW2861232_WAR
	.align		4
.L_2058:
        /*0008*/ 	.byte	0x01, 0x35
	.zero		2


	//----- nvinfo : EIATTR_PARAM_CBANK
	.align		4
        /*000c*/ 	.byte	0x04, 0x0a
        /*000e*/ 	.short	(.L_2060 - .L_2059)
	.align		4
.L_2059:
        /*0010*/ 	.word	index@(.nv.constant0._ZN10layer_norm13ln_fwd_kernelINS_13Kernel_traitsI13__nv_bfloat16S2_fS2_fjLj256ELj1ELj4ELj1ELj16ENS_18Kernel_traits_baseILj256ES2_S2_fS2_fjLj128EEEEELb0ELb0ELb0ELb0EEEvNS_9FwdParamsE)
        /*0014*/ 	.short	0x0160
        /*0016*/ 	.short	0x00e8


	//----- nvinfo : EIATTR_CBANK_PARAM_SIZE
	.align		4
.L_2060:
        /*0018*/ 	.byte	0x03, 0x19
        /*001a*/ 	.short	0x00e8


	//----- nvinfo : EIATTR_KPARAM_INFO
	.align		4
        /*001c*/ 	.byte	0x04, 0x17
        /*001e*/ 	.short	(.L_2062 - .L_2061)
.L_2061:
        /*0020*/ 	.word	0x00000000
        /*0024*/ 	.short	0x0000
        /*0026*/ 	.short	0x0000
        /*0028*/ 	.byte	0x00, 0xf0, 0xa1, 0x03


	//----- nvinfo : EIATTR_MAXREG_COUNT
	.align		4
.L_2062:
        /*002c*/ 	.byte	0x03, 0x1b
        /*002e*/ 	.short	0x00ff


	//----- nvinfo : EIATTR_MERCURY_ISA_VERSION
	.align		4
        /*0030*/ 	.byte	0x03, 0x5f
        /*0032*/ 	.short	0x0000


	//----- nvinfo : EIATTR_COOP_GROUP_MASK_REGIDS
	.align		4
        /*0034*/ 	.byte	0x04, 0x29
        /*0036*/ 	.short	(.L_2064 - .L_2063)


	//   ....[0]....
.L_2063:
        /*0038*/ 	.word	0xffffffff


	//   ....[1]....
        /*003c*/ 	.word	0xffffffff


	//   ....[2]....
        /*0040*/ 	.word	0xffffffff


	//   ....[3]....
        /*0044*/ 	.word	0xffffffff


	//   ....[4]....
        /*0048*/ 	.word	0xffffffff


	//   ....[5]....
        /*004c*/ 	.word	0xffffffff


	//   ....[6]....
        /*0050*/ 	.word	0xffffffff


	//   ....[7]....
        /*0054*/ 	.word	0xffffffff


	//   ....[8]....
        /*0058*/ 	.word	0xffffffff


	//   ....[9]....
        /*005c*/ 	.word	0xffffffff


	//   ....[10]....
        /*0060*/ 	.word	0xffffffff


	//   ....[11]....
        /*0064*/ 	.word	0xffffffff


	//   ....[12]....
        /*0068*/ 	.word	0xffffffff


	//   ....[13]....
        /*006c*/ 	.word	0xffffffff


	//   ....[14]....
        /*0070*/ 	.word	0xffffffff


	//   ....[15]....
        /*0074*/ 	.word	0xffffffff


	//   ....[16]....
        /*0078*/ 	.word	0xffffffff


	//   ....[17]....
        /*007c*/ 	.word	0xffffffff


	//   ....[18]....
        /*0080*/ 	.word	0xffffffff


	//   ....[19]....
        /*0084*/ 	.word	0xffffffff


	//----- nvinfo : EIATTR_COOP_GROUP_INSTR_OFFSETS
	.align		4
.L_2064:
        /*0088*/ 	.byte	0x04, 0x28
        /*008a*/ 	.short	(.L_2066 - .L_2065)


	//   ....[0]....
.L_2065:
        /*008c*/ 	.word	0x000006d0


	//   ....[1]....
        /*0090*/ 	.word	0x00000700


	//   ....[2]....
        /*0094*/ 	.word	0x00000720


	//   ....[3]....
        /*0098*/ 	.word	0x00000740


	//   ....[4]....
        /*009c*/ 	.word	0x00000760


	//   ....[5]....
        /*00a0*/ 	.word	0x000008a0


	//   ....[6]....
        /*00a4*/ 	.word	0x000008c0


	//   ....[7]....
        /*00a8*/ 	.word	0x000008e0


	//   ....[8]....
        /*00ac*/ 	.word	0x00000900


	//   ....[9]....
        /*00b0*/ 	.word	0x00000920


	//   ....[10]....
        /*00b4*/ 	.word	0x00000cd0


	//   ....[11]....
        /*00b8*/ 	.word	0x00000d30


	//   ....[12]....
        /*00bc*/ 	.word	0x00000d90


	//   ....[13]....
        /*00c0*/ 	.word	0x00000df0


	//   ....[14]....
        /*00c4*/ 	.word	0x00000e50


	//   ....[15]....
        /*00c8*/ 	.word	0x00000fd0


	//   ....[16]....
        /*00cc*/ 	.word	0x00001030


	//   ....[17]....
        /*00d0*/ 	.word	0x00001090


	//   ....[18]....
        /*00d4*/ 	.word	0x000010f0


	//   ....[19]....
        /*00d8*/ 	.word	0x00001150


	//----- nvinfo : EIATTR_EXIT_INSTR_OFFSETS
	.align		4
.L_2066:
        /*00dc*/ 	.byte	0x04, 0x1c
        /*00de*/ 	.short	(.L_2068 - .L_2067)


	//   ....[0]....
.L_2067:
        /*00e0*/ 	.word	0x000001b0


	//   ....[1]....
        /*00e4*/ 	.word	0x00000c80


	//----- nvinfo : EIATTR_MAX_THREADS
	.align		4
.L_2068:
        /*00e8*/ 	.byte	0x04, 0x05
        /*00ea*/ 	.short	(.L_2070 - .L_2069)
.L_2069:
        /*00ec*/ 	.word	0x00000080
        /*00f0*/ 	.word	0x00000001
        /*00f4*/ 	.word	0x00000001


	//----- nvinfo : EIATTR_CRS_STACK_SIZE
	.align		4
.L_2070:
        /*00f8*/ 	.byte	0x04, 0x1e
        /*00fa*/ 	.short	(.L_2072 - .L_2071)
.L_2071:
        /*00fc*/ 	.word	0x00000000
.L_2072:


//--------------------- .nv.info._ZN10layer_norm13ln_fwd_kernelINS_13Kernel_traitsI13__nv_bfloat16S2_fS2_fjLj256ELj1ELj4ELj1ELj16ENS_18Kernel_traits_baseILj256ES2_S2_fS2_fjLj128EEEEELb0ELb0ELb0ELb1EEEvNS_9FwdParamsE --------------------------
	.section	.nv.info._ZN10layer_norm13ln_fwd_kernelINS_13Kernel_traitsI13__nv_bfloat16S2_fS2_fjLj256ELj1ELj4ELj1ELj16ENS_18Kernel_traits_baseILj256ES2_S2_fS2_fjLj128EEEEELb0ELb0ELb0ELb1EEEvNS_9FwdParamsE,"",@"SHT_CUDA_INFO"
	.sectionflags	@""
	.align	4


	//----- nvinfo : EIATTR_CUDA_API_VERSION
	.align		4
        /*0000*/ 	.byte	0x04, 0x37
        /*0002*/ 	.short	(.L_2074 - .L_2073)
.L_2073:
        /*0004*/ 	.word	0x00000082


	//----- nvinfo : EIATTR_SW2861232_WAR
	.align		4
.L_2074:
        /*0008*/ 	.byte	0x01, 0x35
	.zero		2


	//----- nvinfo : EIATTR_PARAM_CBANK
	.align		4
        /*000c*/ 	.byte	0x04, 0x0a
        /*000e*/ 	.short	(.L_2076 - .L_2075)
	.align		4
.L_2075:
        /*0010*/ 	.word	index@(.nv.constant0._ZN10layer_norm13ln_fwd_kernelINS_13Kernel_traitsI13__nv_bfloat16S2_fS2_fjLj256ELj1ELj4ELj1ELj16ENS_18Kernel_traits_baseILj256ES2_S2_fS2_fjLj128EEEEELb0ELb0ELb0ELb1EEEvNS_9FwdParamsE)
        /*0014*/ 	.short	0x0160
        /*0016*/ 	.short	0x00e8


	//----- nvinfo : EIATTR_CBANK_PARAM_SIZE
	.align		4
.L_2076:
        /*0018*/ 	.byte	0x03, 0x19
        /*001a*/ 	.short	0x00e8


	//----- nvinfo : EIATTR_KPARAM_INFO
	.align		4
        /*001c*/ 	.byte	0x04, 0x17
        /*001e*/ 	.short	(.L_2078 - .L_2077)
.L_2077:
        /*0020*/ 	.word	0x00000000
        /*0024*/ 	.short	0x0000
        /*0026*/ 	.short	0x0000
        /*0028*/ 	.byte	0x00, 0xf0, 0xa1, 0x03


	//----- nvinfo : EIATTR_MAXREG_COUNT
	.align		4
.L_2078:
        /*002c*/ 	.byte	0x03, 0x1b
        /*002e*/ 	.short	0x00ff


	//----- nvinfo : EIATTR_MERCURY_ISA_VERSION
	.align		4
        /*0030*/ 	.byte	0x03, 0x5f
        /*0032*/ 	.short	0x0000


	//----- nvinfo : EIATTR_COOP_GROUP_MASK_REGIDS
	.align		4
        /*0034*/ 	.byte	0x04, 0x29
        /*0036*/ 	.short	(.L_2080 - .L_2079)


	//   ....[0]....
.L_2079:
        /*0038*/ 	.word	0xffffffff


	//   ....[1]....
        /*003c*/ 	.word	0xffffffff


	//   ....[2]....
        /*0040*/ 	.word	0xffffffff


	//   ....[3]....
        /*0044*/ 	.word	0xffffffff


	//   ....[4]....
        /*0048*/ 	.word	0xffffffff


	//   ....[5]....
        /*004c*/ 	.word	0xffffffff


	//   ....[6]....
        /*0050*/ 	.word	0xffffffff


	//   ....[7]....
        /*0054*/ 	.word	0xffffffff


	//   ....[8]....
        /*0058*/ 	.word	0xffffffff


	//   ....[9]....
        /*005c*/ 	.word	0xffffffff


	//   ....[10]....
        /*0060*/ 	.word	0xffffffff


	//   ....[11]....
        /*0064*/ 	.word	0xffffffff


	//   ....[12]....
        /*0068*/ 	.word	0xffffffff


	//   ....[13]....
        /*006c*/ 	.word	0xffffffff


	//   ....[14]....
        /*0070*/ 	.word	0xffffffff


	//   ....[15]....
        /*0074*/ 	.word	0xffffffff


	//   ....[16]....
        /*0078*/ 	.word	0xffffffff


	//   ....[17]....
        /*007c*/ 	.word	0xffffffff


	//   ....[18]....
        /*0080*/ 	.word	0xffffffff


	//   ....[19]....
        /*0084*/ 	.word	0xffffffff


	//----- nvinfo : EIATTR_COOP_GROUP_INSTR_OFFSETS
	.align		4
.L_2080:
        /*0088*/ 	.byte	0x04, 0x28
        /*008a*/ 	.short	(.L_2082 - .L_2081)


	//   ....[0]....
.L_2081:
        /*008c*/ 	.word	0x000005b0


	//   ....[1]....
        /*0090*/ 	.word	0x000005e0


	//   ....[2]....
        /*0094*/ 	.word	0x00000600


	//   ....[3]....
        /*0098*/ 	.word	0x00000620


	//   ....[4]....
        /*009c*/ 	.word	0x00000640


	//   ....[5]....
        /*00a0*/ 	.word	0x00000770


	//   ....[6]....
        /*00a4*/ 	.word	0x00000790


	//   ....[7]....
        /*00a8*/ 	.word	0x000007b0


	//   ....[8]....
        /*00ac*/ 	.word	0x000007d0


	//   ....[9]....
        /*00b0*/ 	.word	0x000007f0


	//   ....[10]....
        /*00b4*/ 	.word	0x00000bc0


	//   ....[11]....
        /*00b8*/ 	.word	0x00000c30


	//   ....[12]....
        /*00bc*/ 	.word	0x00000c90


	//   ....[13]....
        /*00c0*/ 	.word	0x00000cf0


	//   ....[14]....
        /*00c4*/ 	.word	0x00000d50


	//   ....[15]....
        /*00c8*/ 	.word	0x00000ec0


	//   ....[16]....
        /*00cc*/ 	.word	0x00000f20


	//   ....[17]....
        /*00d0*/ 	.word	0x00000f80


	//   ....[18]....
        /*00d4*/ 	.word	0x00000fe0


	//   ....[19]....
        /*00d8*/ 	.word	0x00001040


	//----- nvinfo : EIATTR_EXIT_INSTR_OFFSETS
	.align		4
.L_2082:
        /*00dc*/ 	.byte	0x04, 0x1c
        /*00de*/ 	.short	(.L_2084 - .L_2083)


	//   ....[0]....
.L_2083:
        /*00e0*/ 	.word	0x00000110


	//   ....[1]....
        /*00e4*/ 	.word	0x00000b70


	//----- nvinfo : EIATTR_MAX_THREADS
	.align		4
.L_2084:
        /*00e8*/ 	.byte	0x04, 0x05
        /*00ea*/ 	.short	(.L_2086 - .L_2085)
.L_2085:
        /*00ec*/ 	.word	0x00000080
        /*00f0*/ 	.word	0x00000001
        /*00f4*/ 	.word	0x00000001


	//----- nvinfo : EIATTR_CRS_STACK_SIZE
	.align		4
.L_2086:
        /*00f8*/ 	.byte	0x04, 0x1e
        /*00fa*/ 	.short	(.L_2088 - .L_2087)
.L_2087:
        /*00fc*/ 	.word	0x00000000
.L_2088:


//--------------------- .nv.info._ZN10layer_norm13ln_fwd_kernelINS_13Kernel_traitsI13__nv_bfloat16S2_fS2_fjLj256ELj1ELj4ELj1ELj16ENS_18Kernel_traits_baseILj256ES2_S2_fS2_fjLj128EEEEELb0ELb0ELb1ELb0EEEvNS_9FwdParamsE --------------------------
	.section	.nv.info._ZN10layer_norm13ln_fwd_kernelINS_13Kernel_traitsI13__nv_bfloat16S2_fS2_fjLj256ELj1ELj4ELj1ELj16ENS_18Kernel_traits_baseILj256ES2_S2_fS2_fjLj128EEEEELb0ELb0ELb1ELb0EEEvNS_9FwdParamsE,"",@"SHT_CUDA_INFO"
	.sectionflags	@""
	.align	4


	//----- nvinfo : EIATTR_CUDA_API_VERSION
	.align		4
        /*0000*/ 	.byte	0x04, 0x37
        /*0002*/ 	.short	(.L_2090 - .L_2089)
.L_2089:
        /*0004*/ 	.word	0x00000082


	//----- nvinfo : EIATTR_SW2861232_WAR
	.align		4
.L_2090:
        /*0008*/ 	.byte	0x01, 0x35
	.zero		2


	//----- nvinfo : EIATTR_PARAM_CBANK
	.align		4
        /*000c*/ 	.byte	0x04, 0x0a
        /*000e*/ 	.short	(.L_2092 - .L_2091)
	.align		4
.L_2091:
        /*0010*/ 	.word	index@(.nv.constant0._ZN10layer_norm13ln_fwd_kernelINS_13Kernel_traitsI13__nv_bfloat16S2_fS2_fjLj256ELj1ELj4ELj1ELj16ENS_18Kernel_traits_baseILj256ES2_S2_fS2_fjLj128EEEEELb0ELb0ELb1ELb0EEEvNS_9FwdParamsE)
        /*0014*/ 	.short	0x0160
        /*0016*/ 	.short	0x00e8


	//----- nvinfo : EIATTR_CBANK_PARAM_SIZE
	.align		4
.L_2092:
        /*0018*/ 	.byte	0x03, 0x19
        /*001a*/ 	.short	0x00e8


	//----- nvinfo : EIATTR_KPARAM_INFO
	.align		4
        /*001c*/ 	.byte	0x04, 0x17
        /*001e*/ 	.short	(.L_2094 - .L_2093)
.L_2093:
        /*0020*/ 	.word	0x00000000
        /*0024*/ 	.short	0x0000
        /*0026*/ 	.short	0x0000
        /*0028*/ 	.byte	0x00, 0xf0, 0xa1, 0x03


	//----- nvinfo : EIATTR_MAXREG_COUNT
	.align		4
.L_2094:
        /*002c*/ 	.byte	0x03, 0x1b
        /*002e*/ 	.short	0x00ff


	//----- nvinfo : EIATTR_MERCURY_ISA_VERSION
	.align		4
        /*0030*/ 	.byte	0x03, 0x5f
        /*0032*/ 	.short	0x0000


	//----- nvinfo : EIATTR_COOP_GROUP_MASK_REGIDS
	.align		4
        /*0034*/ 	.byte	0x04, 0x29
        /*0036*/ 	.short	(.L_2096 - .L_2095)


	//   ....[0]....
.L_2095:
        /*0038*/ 	.word	0xffffffff


	//   ....[1]....
        /*003c*/ 	.word	0xffffffff


	//   ....[2]....
        /*0040*/ 	.word	0xffffffff


	//   ....[3]....
        /*0044*/ 	.word	0xffffffff


	//   ....[4]....
        /*0048*/ 	.word	0xffffffff


	//   ....[5]....
        /*004c*/ 	.word	0xffffffff


	//   ....[6]....
        /*0050*/ 	.word	0xffffffff


	//   ....[7]....
        /*0054*/ 	.word	0xffffffff


	//   ....[8]....
        /*0058*/ 	.word	0xffffffff


	//   ....[9]....
        /*005c*/ 	.word	0xffffffff


	//   ....[10]....
        /*0060*/ 	.word	0xffffffff


	//   ....[11]....
        /*0064*/ 	.word	0xffffffff


	//   ....[12]....
        /*0068*/ 	.word	0xffffffff


	//   ....[13]....
        /*006c*/ 	.word	0xffffffff


	//   ....[14]....
        /*0070*/ 	.word	0xffffffff


	//   ....[15]....
        /*0074*/ 	.word	0xffffffff


	//   ....[16]....
        /*0078*/ 	.word	0xffffffff


	//   ....[17]....
        /*007c*/ 	.word	0xffffffff


	//   ....[18]....
        /*0080*/ 	.word	0xffffffff


	//   ....[19]....
        /*0084*/ 	.word	0xffffffff


	//----- nvinfo : EIATTR_COOP_GROUP_INSTR_OFFSETS
	.align		4
.L_2096:
        /*0088*/ 	.byte	0x04, 0x28
        /*008a*/ 	.short	(.L_2098 - .L_2097)


	//   ....[0]....
.L_2097:
        /*008c*/ 	.word	0x00000a20


	//   ....[1]....
        /*0090*/ 	.word	0x00000a50


	//   ....[2]....
        /*0094*/ 	.word	0x00000a70


	//   ....[3]....
        /*0098*/ 	.word	0x00000a90


	//   ....[4]....
        /*009c*/ 	.word	0x00000ab0


	//   ....[5]....
        /*00a0*/ 	.word	0x00000bf0


	//   ....[6]....
        /*00a4*/ 	.word	0x00000c10


	//   ....[7]....
        /*00a8*/ 	.word	0x00000c30


	//   ....[8]....
        /*00ac*/ 	.word	0x00000c50


	//   ....[9]....
        /*00b0*/ 	.word	0x00000c70


	//   ....[10]....
        /*00b4*/ 	.word	0x000010a0


	//   ....[11]....
        /*00b8*/ 	.word	0x00001110


	//   ....[12]....
        /*00bc*/ 	.word	0x00001170


	//   ....[13]....
        /*00c0*/ 	.word	0x000011d0


	//   ....[14]....
        /*00c4*/ 	.word	0x00001230


	//   ....[15]....
        /*00c8*/ 	.word	0x000013b0


	//   ....[16]....
        /*00cc*/ 	.word	0x00001410


	//   ....[17]....
        /*00d0*/ 	.word	0x00001470


	//   ....[18]....
        /*00d4*/ 	.word	0x000014d0


	//   ....[19]....
        /*00d8*/ 	.word	0x00001530


	//----- nvinfo : EIATTR_EXIT_INSTR_OFFSETS
	.align		4
.L_2098:
        /*00dc*/ 	.byte	0x04, 0x1c
        /*00de*/ 	.short	(.L_2100 - .L_2099)


	//   ....[0]....
.L_2099:
        /*00e0*/ 	.word	0x000001b0


	//   ....[1]....
        /*00e4*/ 	.word	0x00001050


	//----- nvinfo : EIATTR_MAX_THREADS
	.align		4
.L_2100:
        /*00e8*/ 	.byte	0x04, 0x05
        /*00ea*/ 	.short	(.L_2102 - .L_2101)
.L_2101:
        /*00ec*/ 	.word	0x00000080
        /*00f0*/ 	.word	0x00000001
        /*00f4*/ 	.word	0x00000001


	//----- nvinfo : EIATTR_CRS_STACK_SIZE
	.align		4
.L_2102:
        /*00f8*/ 	.byte	0x04, 0x1e
        /*00fa*/ 	.short	(.L_2104 - .L_2103)
.L_2103:
        /*00fc*/ 	.word	0x00000000
.L_2104:


//--------------------- .nv.info._ZN10layer_norm13ln_fwd_kernelINS_13Kernel_traitsI13__nv_bfloat16S2_fS2_fjLj256ELj1ELj4ELj1ELj16ENS_18Kernel_traits_baseILj256ES2_S2_fS2_fjLj128EEEEELb0ELb0ELb1ELb1EEEvNS_9FwdParamsE --------------------------
	.section	.nv.info._ZN10layer_norm13ln_fwd_kernelINS_13Kernel_traitsI13__nv_bfloat16S2_fS2_fjLj256ELj1ELj4ELj1ELj16ENS_18Kernel_traits_baseILj256ES2_S2_fS2_fjLj128EEEEELb0ELb0ELb1ELb1EEEvNS_9FwdParamsE,"",@"SHT_CUDA_INFO"
	.sectionflags	@""
	.align	4


	//----- nvinfo : EIATTR_CUDA_API_VERSION
	.align		4
        /*0000*/ 	.byte	0x04, 0x37
        /*0002*/ 	.short	(.L_2106 - .L_2105)
.L_2105:
        /*0004*/ 	.word	0x00000082


	//----- nvinfo : EIATTR_SW2861232_WAR
	.align		4
.L_2106:
        /*0008*/ 	.byte	0x01, 0x35
	.zero		2


	//----- nvinfo : EIATTR_PARAM_CBANK
	.align		4
        /*000c*/ 	.byte	0x04, 0x0a
        /*000e*/ 	.short	(.L_2108 - .L_2107)
	.align		4
.L_2107:
        /*0010*/ 	.word	index@(.nv.constant0._ZN10layer_norm13ln_fwd_kernelINS_13Kernel_traitsI13__nv_bfloat16S2_fS2_fjLj256ELj1ELj4ELj1ELj16ENS_18Kernel_traits_baseILj256ES2_S2_fS2_fjLj128EEEEELb0ELb0ELb1ELb1EEEvNS_9FwdParamsE)
        /*0014*/ 	.short	0x0160
        /*0016*/ 	.short	0x00e8


	//----- nvinfo : EIATTR_CBANK_PARAM_SIZE
	.align		4
.L_2108:
        /*0018*/ 	.byte	0x03, 0x19
        /*001a*/ 	.short	0x00e8


	//----- nvinfo : EIATTR_KPARAM_INFO
	.align		4
        /*001c*/ 	.byte	0x04, 0x17
        /*001e*/ 	.short	(.L_2110 - .L_2109)
.L_2109:
        /*0020*/ 	.word	0x00000000
        /*0024*/ 	.short	0x0000
        /*0026*/ 	.short	0x0000
        /*0028*/ 	.byte	0x00, 0xf0, 0xa1, 0x03


	//----- nvinfo : EIATTR_MAXREG_COUNT
	.align		4
.L_2110:
        /*002c*/ 	.byte	0x03, 0x1b
        /*002e*/ 	.short	0x00ff


	//----- nvinfo : EIATTR_MERCURY_ISA_VERSION
	.align		4
        /*0030*/ 	.byte	0x03, 0x5f
        /*0032*/ 	.short	0x0000


	//----- nvinfo : EIATTR_COOP_GROUP_MASK_REGIDS
	.align		4
        /*0034*/ 	.byte	0x04, 0x29
        /*0036*/ 	.short	(.L_2112 - .L_2111)


	//   ....[0]....
.L_2111:
        /*0038*/ 	.word	0xffffffff


	//   ....[1]....
        /*003c*/ 	.word	0xffffffff


	//   ....[2]....
        /*0040*/ 	.word	0xffffffff


	//   ....[3]....
        /*0044*/ 	.word	0xffffffff


	//   ....[4]....
        /*0048*/ 	.word	0xffffffff


	//   ....[5]....
        /*004c*/ 	.word	0xffffffff


	//   ....[6]....
        /*0050*/ 	.word	0xffffffff


	//   ....[7]....
        /*0054*/ 	.word	0xffffffff


	//   ....[8]....
        /*0058*/ 	.word	0xffffffff


	//   ....[9]....
        /*005c*/ 	.word	0xffffffff


	//   ....[10]....
        /*0060*/ 	.word	0xffffffff


	//   ....[11]....
        /*0064*/ 	.word	0xffffffff


	//   ....[12]....
        /*0068*/ 	.word	0xffffffff


	//   ....[13]....
        /*006c*/ 	.word	0xffffffff


	//   ....[14]....
        /*0070*/ 	.word	0xffffffff


	//   ....[15]....
        /*0074*/ 	.word	0xffffffff


	//   ....[16]....
        /*0078*/ 	.word	0xffffffff


	//   ....[17]....
        /*007c*/ 	.word	0xffffffff


	//   ....[18]....
        /*0080*/ 	.word	0xffffffff


	//   ....[19]....
        /*0084*/ 	.word	0xffffffff


	//----- nvinfo : EIATTR_COOP_GROUP_INSTR_OFFSETS
	.align		4
.L_2112:
        /*0088*/ 	.byte	0x04, 0x28
        /*008a*/ 	.short	(.L_2114 - .L_2113)


	//   ....[0]....
.L_2113:
        /*008c*/ 	.word	0x00000970


	//   ....[1]....
        /*0090*/ 	.word	0x000009a0


	//   ....[2]....
        /*0094*/ 	.word	0x000009c0


	//   ....[3]....
        /*0098*/ 	.word	0x000009e0


	//   ....[4]....
        /*009c*/ 	.word	0x00000a00


	//   ....[5]....
        /*00a0*/ 	.word	0x00000b30


	//   ....[6]....
        /*00a4*/ 	.word	0x00000b50


	//   ....[7]....
        /*00a8*/ 	.word	0x00000b70


	//   ....[8]....
        /*00ac*/ 	.word	0x00000b90


	//   ....[9]....
        /*00b0*/ 	.word	0x00000bb0


	//   ....[10]....
        /*00b4*/ 	.word	0x00000fd0


	//   ....[11]....
        /*00b8*/ 	.word	0x00001040


	//   ....[12]....
        /*00bc*/ 	.word	0x000010a0


	//   ....[13]....
        /*00c0*/ 	.word	0x00001100


	//   ....[14]....
        /*00c4*/ 	.word	0x00001160


	//   ....[15]....
        /*00c8*/ 	.word	0x000012d0


	//   ....[16]....
        /*00cc*/ 	.word	0x00001330


	//   ....[17]....
        /*00d0*/ 	.word	0x00001390


	//   ....[18]....
        /*00d4*/ 	.word	0x000013f0


	//   ....[19]....
        /*00d8*/ 	.word	0x00001450


	//----- nvinfo : EIATTR_EXIT_INSTR_OFFSETS
	.align		4
.L_2114:
        /*00dc*/ 	.byte	0x04, 0x1c
        /*00de*/ 	.short	(.L_2116 - .L_2115)


	//   ....[0]....
.L_2115:
        /*00e0*/ 	.word	0x00000110


	//   ....[1]....
        /*00e4*/ 	.word	0x00000f80


	//----- nvinfo : EIATTR_MAX_THREADS
	.align		4
.L_2116:
        /*00e8*/ 	.byte	0x04, 0x05
        /*00ea*/ 	.short	(.L_2118 - .L_2117)
.L_2117:
        /*00ec*/ 	.word	0x00000080
        /*00f0*/ 	.word	0x00000001
        /*00f4*/ 	.word	0x00000001


	//----- nvinfo : EIATTR_CRS_STACK_SIZE
	.align		4
.L_2118:
        /*00f8*/ 	.byte	0x04, 0x1e
        /*00fa*/ 	.short	(.L_2120 - .L_2119)
.L_2119:
        /*00fc*/ 	.word	0x00000000
.L_2120:


//--------------------- .nv.info._ZN10layer_norm13ln_fwd_kernelINS_13Kernel_traitsI13__nv_bfloat16S2_fS2_fjLj256ELj1ELj4ELj1ELj16ENS_18Kernel_traits_baseILj256ES2_S2_fS2_fjLj128EEEEELb0ELb1ELb0ELb0EEEvNS_9FwdParamsE --------------------------
	.section	.nv.info._ZN10layer_norm13ln_fwd_kernelINS_13Kernel_traitsI13__nv_bfloat16S2_fS2_fjLj256ELj1ELj4ELj1ELj16ENS_18Kernel_traits_baseILj256ES2_S2_fS2_fjLj128EEEEELb0ELb1ELb0ELb0EEEvNS_9FwdParamsE,"",@"SHT_CUDA_INFO"
	.sectionflags	@""
	.align	4


	//----- nvinfo : EIATTR_CUDA_API_VERSION
	.align		4
        /*0000*/ 	.byte	0x04, 0x37
        /*0002*/ 	.short	(.L_2122 - .L_2121)
.L_2121:
        /*0004*/ 	.word	0x00000082


	//----- nvinfo : EIATTR_SW2861232_WAR
	.align		4
.L_2122:
        /*0008*/ 	.byte	0x01, 0x35
	.zero		2


	//----- nvinfo : EIATTR_PARAM_CBANK
	.align		4
        /*000c*/ 	.byte	0x04, 0x0a
        /*000e*/ 	.short	(.L_2124 - .L_2123)
	.align		4
.L_2123:
        /*0010*/ 	.word	index@(.nv.constant0._ZN10layer_norm13ln_fwd_kernelINS_13Kernel_traitsI13__nv_bfloat16S2_fS2_fjLj256ELj1ELj4ELj1ELj16ENS_18Kernel_traits_baseILj256ES2_S2_fS2_fjLj128EEEEELb0ELb1ELb0ELb0EEEvNS_9FwdParamsE)
        /*0014*/ 	.short	0x0160
        /*0016*/ 	.short	0x00e8


	//----- nvinfo : EIATTR_CBANK_PARAM_SIZE
	.align		4
.L_2124:
        /*0018*/ 	.byte	0x03, 0x19
        /*001a*/ 	.short	0x00e8


	//----- nvinfo : EIATTR_KPARAM_INFO
	.align		4
        /*001c*/ 	.byte	0x04, 0x17
        /*001e*/ 	.short	(.L_2126 - .L_2125)
.L_2125:
        /*0020*/ 	.word	0x00000000
        /*0024*/ 	.short	0x0000
        /*0026*/ 	.short	0x0000
        /*0028*/ 	.byte	0x00, 0xf0, 0xa1, 0x03


	//----- nvinfo : EIATTR_MAXREG_COUNT
	.align		4
.L_2126:
        /*002c*/ 	.byte	0x03, 0x1b
        /*002e*/ 	.short	0x00ff


	//----- nvinfo : EIATTR_MERCURY_ISA_VERSION
	.align		4
        /*0030*/ 	.byte	0x03, 0x5f
        /*0032*/ 	.short	0x0000


	//----- nvinfo : EIATTR_COOP_GROUP_MASK_REGIDS
	.align		4
        /*0034*/ 	.byte	0x04, 0x29
        /*0036*/ 	.short	(.L_2128 - .L_2127)


	//   ....[0]....
.L_2127:
        /*0038*/ 	.word	0xffffffff


	//   ....[1]....
        /*003c*/ 	.word	0xffffffff


	//   ....[2]....
        /*0040*/ 	.word	0xffffffff


	//   ....[3]....
        /*0044*/ 	.word	0xffffffff


	//   ....[4]....
        /*0048*/ 	.word	0xffffffff


	//   ....[5]....
        /*004c*/ 	.word	0xffffffff


	//   ....[6]....
        /*0050*/ 	.word	0xffffffff


	//   ....[7]....
        /*0054*/ 	.word	0xffffffff


	//   ....[8]....
        /*0058*/ 	.word	0xffffffff


	//   ....[9]....
        /*005c*/ 	.word	0xffffffff


	//   ....[10]....
        /*0060*/ 	.word	0xffffffff


	//   ....[11]....
        /*0064*/ 	.word	0xffffffff


	//   ....[12]....
        /*0068*/ 	.word	0xffffffff


	//   ....[13]....
        /*006c*/ 	.word	0xffffffff


	//   ....[14]....
        /*0070*/ 	.word	0xffffffff


	//   ....[15]....
        /*0074*/ 	.word	0xffffffff


	//   ....[16]....
        /*0078*/ 	.word	0xffffffff


	//   ....[17]....
        /*007c*/ 	.word	0xffffffff


	//   ....[18]....
        /*0080*/ 	.word	0xffffffff


	//   ....[19]....
        /*0084*/ 	.word	0xffffffff


	//----- nvinfo : EIATTR_COOP_GROUP_INSTR_OFFSETS
	.align		4
.L_2128:
        /*0088*/ 	.byte	0x04, 0x28
        /*008a*/ 	.short	(.L_2130 - .L_2129)


	//   ....[0]....
.L_2129:
        /*008c*/ 	.word	0x00000800


	//   ....[1]....
        /*0090*/ 	.word	0x00000830


	//   ....[2]....
        /*0094*/ 	.word	0x00000850


	//   ....[3]....
        /*0098*/ 	.word	0x00000870


	//   ....[4]....
        /*009c*/ 	.word	0x00000890


	//   ....[5]....
        /*00a0*/ 	.word	0x000009d0


	//   ....[6]....
        /*00a4*/ 	.word	0x000009f0


	//   ....[7]....
        /*00a8*/ 	.word	0x00000a10


	//   ....[8]....
        /*00ac*/ 	.word	0x00000a30


	//   ....[9]....
        /*00b0*/ 	.word	0x00000a50


	//   ....[10]....
        /*00b4*/ 	.word	0x00000e00


	//   ....[11]....
        /*00b8*/ 	.word	0x00000e60


	//   ....[12]....
        /*00bc*/ 	.word	0x00000ec0


	//   ....[13]....
        /*00c0*/ 	.word	0x00000f20


	//   ....[14]....
        /*00c4*/ 	.word	0x00000f80


	//   ....[15]....
        /*00c8*/ 	.word	0x00001100


	//   ....[16]....
        /*00cc*/ 	.word	0x00001160


	//   ....[17]....
        /*00d0*/ 	.word	0x000011c0


	//   ....[18]....
        /*00d4*/ 	.word	0x00001220


	//   ....[19]....
        /*00d8*/ 	.word	0x00001280


	//----- nvinfo : EIATTR_EXIT_INSTR_OFFSETS
	.align		4
.L_2130:
        /*00dc*/ 	.byte	0x04, 0x1c
        /*00de*/ 	.short	(.L_2132 - .L_2131)


	//   ....[0]....
.L_2131:
        /*00e0*/ 	.word	0x000001e0


	//   ....[1]....
        /*00e4*/ 	.word	0x00000db0


	//----- nvinfo : EIATTR_MAX_THREADS
	.align		4
.L_2132:
        /*00e8*/ 	.byte	0x04, 0x05
        /*00ea*/ 	.short	(.L_2134 - .L_2133)
.L_2133:
        /*00ec*/ 	.word	0x00000080
        /*00f0*/ 	.word	0x00000001
        /*00f4*/ 	.word	0x00000001


	//----- nvinfo : EIATTR_CRS_STACK_SIZE
	.align		4
.L_2134:
        /*00f8*/ 	.byte	0x04, 0x1e
        /*00fa*/ 	.short	(.L_2136 - .L_2135)
.L_2135:
        /*00fc*/ 	.word	0x00000000
.L_2136:


//--------------------- .nv.info._ZN10layer_norm13ln_fwd_kernelINS_13Kernel_traitsI13__nv_bfloat16S2_fS2_fjLj256ELj1ELj4ELj1ELj16ENS_18Kernel_traits_baseILj256ES2_S2_fS2_fjLj128EEEEELb0ELb1ELb0ELb1EEEvNS_9FwdParamsE --------------------------
	.section	.nv.info._ZN10layer_norm13ln_fwd_kernelINS_13Kernel_traitsI13__nv_bfloat16S2_fS2_fjLj256ELj1ELj4ELj1ELj16ENS_18Kernel_traits_baseILj256ES2_S2_fS2_fjLj128EEEEELb0ELb1ELb0ELb1EEEvNS_9FwdParamsE,"",@"SHT_CUDA_INFO"
	.sectionflags	@""
	.align	4


	//----- nvinfo : EIATTR_CUDA_API_VERSION
	.align		4
        /*0000*/ 	.byte	0x04, 0x37
        /*0002*/ 	.short	(.L_2138 - .L_2137)
.L_2137:
        /*0004*/ 	.word	0x00000082


	//----- nvinfo : EIATTR_SW2861232_WAR
	.align		4
.L_2138:
        /*0008*/ 	.byte	0x01, 0x35
	.zero		2


	//----- nvinfo : EIATTR_PARAM_CBANK
	.align		4
        /*000c*/ 	.byte	0x04, 0x0a
        /*000e*/ 	.short	(.L_2140 - .L_2139)
	.align		4
.L_2139:
        /*0010*/ 	.word	index@(.nv.constant0._ZN10layer_norm13ln_fwd_kernelINS_13Kernel_traitsI13__nv_bfloat16S2_fS2_fjLj256ELj1ELj4ELj1ELj16ENS_18Kernel_traits_baseILj256ES2_S2_fS2_fjLj128EEEEELb0ELb1ELb0ELb1EEEvNS_9FwdParamsE)
        /*0014*/ 	.short	0x0160
        /*0016*/ 	.short	0x00e8


	//----- nvinfo : EIATTR_CBANK_PARAM_SIZE
	.align		4
.L_2140:
        /*0018*/ 	.byte	0x03, 0x19
        /*001a*/ 	.short	0x00e8


	//----- nvinfo : EIATTR_KPARAM_INFO
	.align		4
        /*001c*/ 	.byte	0x04, 0x17
        /*001e*/ 	.short	(.L_2142 - .L_2141)
.L_2141:
        /*0020*/ 	.word	0x00000000
        /*0024*/ 	.short	0x0000
        /*0026*/ 	.short	0x0000
        /*0028*/ 	.byte	0x00, 0xf0, 0xa1, 0x03


	//----- nvinfo : EIATTR_MAXREG_COUNT
	.align		4
.L_2142:
        /*002c*/ 	.byte	0x03, 0x1b
        /*002e*/ 	.short	0x00ff


	//----- nvinfo : EIATTR_MERCURY_ISA_VERSION
	.align		4
        /*0030*/ 	.byte	0x03, 0x5f
        /*0032*/ 	.short	0x0000


	//----- nvinfo : EIATTR_COOP_GROUP_MASK_REGIDS
	.align		4
        /*0034*/ 	.byte	0x04, 0x29
        /*0036*/ 	.short	(.L_2144 - .L_2143)


	//   ....[0]....
.L_2143:
        /*0038*/ 	.word	0xffffffff


	//   ....[1]....
        /*003c*/ 	.word	0xffffffff


	//   ....[2]....
        /*0040*/ 	.word	0xffffffff


	//   ....[3]....
        /*0044*/ 	.word	0xffffffff


	//   ....[4]....
        /*0048*/ 	.word	0xffffffff


	//   ....[5]....
        /*004c*/ 	.word	0xffffffff


	//   ....[6]....
        /*0050*/ 	.word	0xffffffff


	//   ....[7]....
        /*0054*/ 	.word	0xffffffff


	//   ....[8]....
        /*0058*/ 	.word	0xffffffff


	//   ....[9]....
        /*005c*/ 	.word	0xffffffff


	//   ....[10]....
        /*0060*/ 	.word	0xffffffff


	//   ....[11]....
        /*0064*/ 	.word	0xffffffff


	//   ....[12]....
        /*0068*/ 	.word	0xffffffff


	//   ....[13]....
        /*006c*/ 	.word	0xffffffff


	//   ....[14]....
        /*0070*/ 	.word	0xffffffff


	//   ....[15]....
        /*0074*/ 	.word	0xffffffff


	//   ....[16]....
        /*0078*/ 	.word	0xffffffff


	//   ....[17]....
        /*007c*/ 	.word	0xffffffff


	//   ....[18]....
        /*0080*/ 	.word	0xffffffff


	//   ....[19]....
        /*0084*/ 	.word	0xffffffff


	//----- nvinfo : EIATTR_COOP_GROUP_INSTR_OFFSETS
	.align		4
.L_2144:
        /*0088*/ 	.byte	0x04, 0x28
        /*008a*/ 	.short	(.L_2146 - .L_2145)


	//   ....[0]....
.L_2145:
        /*008c*/ 	.word	0x000006d0


	//   ....[1]....
        /*0090*/ 	.word	0x00000700


	//   ....[2]....
        /*0094*/ 	.word	0x00000720


	//   ....[3]....
        /*0098*/ 	.word	0x00000740


	//   ....[4]....
        /*009c*/ 	.word	0x00000760


	//   ....[5]....
        /*00a0*/ 	.word	0x00000890


	//   ....[6]....
        /*00a4*/ 	.word	0x000008b0


	//   ....[7]....
        /*00a8*/ 	.word	0x000008d0


	//   ....[8]....
        /*00ac*/ 	.word	0x000008f0


	//   ....[9]....
        /*00b0*/ 	.word	0x00000910


	//   ....[10]....
        /*00b4*/ 	.word	0x00000cf0


	//   ....[11]....
        /*00b8*/ 	.word	0x00000d50


	//   ....[12]....
        /*00bc*/ 	.word	0x00000db0


	//   ....[13]....
        /*00c0*/ 	.word	0x00000e10


	//   ....[14]....
        /*00c4*/ 	.word	0x00000e70


	//   ....[15]....
        /*00c8*/ 	.word	0x00000fe0


	//   ....[16]....
        /*00cc*/ 	.word	0x00001040


	//   ....[17]....
        /*00d0*/ 	.word	0x000010a0


	//   ....[18]....
        /*00d4*/ 	.word	0x00001100


	//   ....[19]....
        /*00d8*/ 	.word	0x00001160


	//----- nvinfo : EIATTR_EXIT_INSTR_OFFSETS
	.align		4
.L_2146:
        /*00dc*/ 	.byte	0x04, 0x1c
        /*00de*/ 	.short	(.L_2148 - .L_2147)


	//   ....[0]....
.L_2147:
        /*00e0*/ 	.word	0x00000120


	//   ....[1]....
        /*00e4*/ 	.word	0x00000ca0


	//----- nvinfo : EIATTR_MAX_THREADS
	.align		4
.L_2148:
        /*00e8*/ 	.byte	0x04, 0x05
        /*00ea*/ 	.short	(.L_2150 - .L_2149)
.L_2149:
        /*00ec*/ 	.word	0x00000080
        /*00f0*/ 	.word	0x00000001
        /*00f4*/ 	.word	0x00000001


	//----- nvinfo : EIATTR_CRS_STACK_SIZE
	.align		4
.L_2150:
        /*00f8*/ 	.byte	0x04, 0x1e
        /*00fa*/ 	.short	(.L_2152 - .L_2151)
.L_2151:
        /*00fc*/ 	.word	0x00000000
.L_2152:


//--------------------- .nv.info._ZN10layer_norm13ln_fwd_kernelINS_13Kernel_traitsI13__nv_bfloat16S2_fS2_fjLj256ELj1ELj4ELj1ELj16ENS_18Kernel_traits_baseILj256ES2_S2_fS2_fjLj128EEEEELb0ELb1ELb1ELb0EEEvNS_9FwdParamsE --------------------------
	.section	.nv.info._ZN10layer_norm13ln_fwd_kernelINS_13Kernel_traitsI13__nv_bfloat16S2_fS2_fjLj256ELj1ELj4ELj1ELj16ENS_18Kernel_traits_baseILj256ES2_S2_fS2_fjLj128EEEEELb0ELb1ELb1ELb0EEEvNS_9FwdParamsE,"",@"SHT_CUDA_INFO"
	.sectionflags	@""
	.align	4


	//----- nvinfo : EIATTR_CUDA_API_VERSION
	.align		4
        /*0000*/ 	.byte	0x04, 0x37
        /*0002*/ 	.short	(.L_2154 - .L_2153)
.L_2153:
        /*0004*/ 	.word	0x00000082


	//----- nvinfo : EIATTR_SW2861232_WAR
	.align		4
.L_2154:
        /*0008*/ 	.byte	0x01, 0x35
	.zero		2


	//----- nvinfo : EIATTR_PARAM_CBANK
	.align		4
        /*000c*/ 	.byte	0x04, 0x0a
        /*000e*/ 	.short	(.L_2156 - .L_2155)
	.align		4
.L_2155:
        /*0010*/ 	.word	index@(.nv.constant0._ZN10layer_norm13ln_fwd_kernelINS_13Kernel_traitsI13__nv_bfloat16S2_fS2_fjLj256ELj1ELj4ELj1ELj16ENS_18Kernel_traits_baseILj256ES2_S2_fS2_fjLj128EEEEELb0ELb1ELb1ELb0EEEvNS_9FwdParamsE)
        /*0014*/ 	.short	0x0160
        /*0016*/ 	.short	0x00e8


	//----- nvinfo : EIATTR_CBANK_PARAM_SIZE
	.align		4
.L_2156:
        /*0018*/ 	.byte	0x03, 0x19
        /*001a*/ 	.short	0x00e8


	//----- nvinfo : EIATTR_KPARAM_INFO
	.align		4
        /*001c*/ 	.byte	0x04, 0x17
        /*001e*/ 	.short	(.L_2158 - .L_2157)
.L_2157:
        /*0020*/ 	.word	0x00000000
        /*0024*/ 	.short	0x0000
        /*0026*/ 	.short	0x0000
        /*0028*/ 	.byte	0x00, 0xf0, 0xa1, 0x03


	//----- nvinfo : EIATTR_MAXREG_COUNT
	.align		4
.L_2158:
        /*002c*/ 	.byte	0x03, 0x1b
        /*002e*/ 	.short	0x00ff


	//----- nvinfo : EIATTR_MERCURY_ISA_VERSION
	.align		4
        /*0030*/ 	.byte	0x03, 0x5f
        /*0032*/ 	.short	0x0000


	//----- nvinfo : EIATTR_COOP_GROUP_MASK_REGIDS
	.align		4
        /*0034*/ 	.byte	0x04, 0x29
        /*0036*/ 	.short	(.L_2160 - .L_2159)


	//   ....[0]....
.L_2159:
        /*0038*/ 	.word	0xffffffff


	//   ....[1]....
        /*003c*/ 	.word	0xffffffff


	//   ....[2]....
        /*0040*/ 	.word	0xffffffff


	//   ....[3]....
        /*0044*/ 	.word	0xffffffff


	//   ....[4]....
        /*0048*/ 	.word	0xffffffff


	//   ....[5]....
        /*004c*/ 	.word	0xffffffff


	//   ....[6]....
        /*0050*/ 	.word	0xffffffff


	//   ....[7]....
        /*0054*/ 	.word	0xffffffff


	//   ....[8]....
        /*0058*/ 	.word	0xffffffff


	//   ....[9]....
        /*005c*/ 	.word	0xffffffff


	//   ....[10]....
        /*0060*/ 	.word	0xffffffff


	//   ....[11]....
        /*0064*/ 	.word	0xffffffff


	//   ....[12]....
        /*0068*/ 	.word	0xffffffff


	//   ....[13]....
        /*006c*/ 	.word	0xffffffff


	//   ....[14]....
        /*0070*/ 	.word	0xffffffff


	//   ....[15]....
        /*0074*/ 	.word	0xffffffff


	//   ....[16]....
        /*0078*/ 	.word	0xffffffff


	//   ....[17]....
        /*007c*/ 	.word	0xffffffff


	//   ....[18]....
        /*0080*/ 	.word	0xffffffff


	//   ....[19]....
        /*0084*/ 	.word	0xffffffff


	//----- nvinfo : EIATTR_COOP_GROUP_INSTR_OFFSETS
	.align		4
.L_2160:
        /*0088*/ 	.byte	0x04, 0x28
        /*008a*/ 	.short	(.L_2162 - .L_2161)


	//   ....[0]....
.L_2161:
        /*008c*/ 	.word	0x00000b50


	//   ....[1]....
        /*0090*/ 	.word	0x00000b80


	//   ....[2]....
        /*0094*/ 	.word	0x00000ba0


	//   ....[3]....
        /*0098*/ 	.word	0x00000bc0


	//   ....[4]....
        /*009c*/ 	.word	0x00000be0


	//   ....[5]....
        /*00a0*/ 	.word	0x00000d20


	//   ....[6]....
        /*00a4*/ 	.word	0x00000d40


	//   ....[7]....
        /*00a8*/ 	.word	0x00000d60


	//   ....[8]....
        /*00ac*/ 	.word	0x00000d80


	//   ....[9]....
        /*00b0*/ 	.word	0x00000da0


	//   ....[10]....
        /*00b4*/ 	.word	0x000011d0


	//   ....[11]....
        /*00b8*/ 	.word	0x00001240


	//   ....[12]....
        /*00bc*/ 	.word	0x000012a0


	//   ....[13]....
        /*00c0*/ 	.word	0x00001300


	//   ....[14]....
        /*00c4*/ 	.word	0x00001360


	//   ....[15]....
        /*00c8*/ 	.word	0x000014e0


	//   ....[16]....
        /*00cc*/ 	.word	0x00001540


	//   ....[17]....
        /*00d0*/ 	.word	0x000015a0


	//   ....[18]....
        /*00d4*/ 	.word	0x00001600


	//   ....[19]....
        /*00d8*/ 	.word	0x00001660


	//----- nvinfo : EIATTR_EXIT_INSTR_OFFSETS
	.align		4
.L_2162:
        /*00dc*/ 	.byte	0x04, 0x1c
        /*00de*/ 	.short	(.L_2164 - .L_2163)


	//   ....[0]....
.L_2163:
        /*00e0*/ 	.word	0x000001e0


	//   ....[1]....
        /*00e4*/ 	.word	0x00001180


	//----- nvinfo : EIATTR_MAX_THREADS
	.align		4
.L_2164:
        /*00e8*/ 	.byte	0x04, 0x05
        /*00ea*/ 	.short	(.L_2166 - .L_2165)
.L_2165:
        /*00ec*/ 	.word	0x00000080
        /*00f0*/ 	.word	0x00000001
        /*00f4*/ 	.word	0x00000001


	//----- nvinfo : EIATTR_CRS_STACK_SIZE
	.align		4
.L_2166:
        /*00f8*/ 	.byte	0x04, 0x1e
        /*00fa*/ 	.short	(.L_2168 - .L_2167)
.L_2167:
        /*00fc*/ 	.word	0x00000000
.L_2168:


//--------------------- .nv.info._ZN10layer_norm13ln_fwd_kernelINS_13Kernel_traitsI13__nv_bfloat16S2_fS2_fjLj256ELj1ELj4ELj1ELj16ENS_18Kernel_traits_baseILj256ES2_S2_fS2_fjLj128EEEEELb0ELb1ELb1ELb1EEEvNS_9FwdParamsE --------------------------
	.section	.nv.info._ZN10layer_norm13ln_fwd_kernelINS_13Kernel_traitsI13__nv_bfloat16S2_fS2_fjLj256ELj1ELj4ELj1ELj16ENS_18Kernel_traits_baseILj256ES2_S2_fS2_fjLj128EEEEELb0ELb1ELb1ELb1EEEvNS_9FwdParamsE,"",@"SHT_CUDA_INFO"
	.sectionflags	@""
	.align	4


	//----- nvinfo : EIATTR_CUDA_API_VERSION
	.align		4
        /*0000*/ 	.byte	0x04, 0x37
        /*0002*/ 	.short	(.L_2170 - .L_2169)
.L_2169:
        /*0004*/ 	.word	0x00000082


	//----- nvinfo : EIATTR_SW2861232_WAR
	.align		4
.L_2170:
        /*0008*/ 	.byte	0x01, 0x35
	.zero		2


	//----- nvinfo : EIATTR_PARAM_CBANK
	.align		4
        /*000c*/ 	.byte	0x04, 0x0a
        /*000e*/ 	.short	(.L_2172 - .L_2171)
	.align		4
.L_2171:
        /*0010*/ 	.word	index@(.nv.constant0._ZN10layer_norm13ln_fwd_kernelINS_13Kernel_traitsI13__nv_bfloat16S2_fS2_fjLj256ELj1ELj4ELj1ELj16ENS_18Kernel_traits_baseILj256ES2_S2_fS2_fjLj128EEEEELb0ELb1ELb1ELb1EEEvNS_9FwdParamsE)
        /*0014*/ 	.short	0x0160
        /*0016*/ 	.short	0x00e8


	//----- nvinfo : EIATTR_CBANK_PARAM_SIZE
	.align		4
.L_2172:
        /*0018*/ 	.byte	0x03, 0x19
        /*001a*/ 	.short	0x00e8


	//----- nvinfo : EIATTR_KPARAM_INFO
	.align		4
        /*001c*/ 	.byte	0x04, 0x17
        /*001e*/ 	.short	(.L_2174 - .L_2173)
.L_2173:
        /*0020*/ 	.word	0x00000000
        /*0024*/ 	.short	0x0000
        /*0026*/ 	.short	0x0000
        /*0028*/ 	.byte	0x00, 0xf0, 0xa1, 0x03


	//----- nvinfo : EIATTR_MAXREG_COUNT
	.align		4
.L_2174:
        /*002c*/ 	.byte	0x03, 0x1b
        /*002e*/ 	.short	0x00ff


	//----- nvinfo : EIATTR_MERCURY_ISA_VERSION
	.align		4
        /*0030*/ 	.byte	0x03, 0x5f
        /*0032*/ 	.short	0x0000


	//----- nvinfo : EIATTR_COOP_GROUP_MASK_REGIDS
	.align		4
        /*0034*/ 	.byte	0x04, 0x29
        /*0036*/ 	.short	(.L_2176 - .L_2175)


	//   ....[0]....
.L_2175:
        /*0038*/ 	.word	0xffffffff


	//   ....[1]....
        /*003c*/ 	.word	0xffffffff


	//   ....[2]....
        /*0040*/ 	.word	0xffffffff


	//   ....[3]....
        /*0044*/ 	.word	0xffffffff


	//   ....[4]....
        /*0048*/ 	.word	0xffffffff


	//   ....[5]....
        /*004c*/ 	.word	0xffffffff


	//   ....[6]....
        /*0050*/ 	.word	0xffffffff


	//   ....[7]....
        /*0054*/ 	.word	0xffffffff


	//   ....[8]....
        /*0058*/ 	.word	0xffffffff


	//   ....[9]....
        /*005c*/ 	.word	0xffffffff


	//   ....[10]....
        /*0060*/ 	.word	0xffffffff


	//   ....[11]....
        /*0064*/ 	.word	0xffffffff


	//   ....[12]....
        /*0068*/ 	.word	0xffffffff


	//   ....[13]....
        /*006c*/ 	.word	0xffffffff


	//   ....[14]....
        /*0070*/ 	.word	0xffffffff


	//   ....[15]....
        /*0074*/ 	.word	0xffffffff


	//   ....[16]....
        /*0078*/ 	.word	0xffffffff


	//   ....[17]....
        /*007c*/ 	.word	0xffffffff


	//   ....[18]....
        /*0080*/ 	.word	0xffffffff


	//   ....[19]....
        /*0084*/ 	.word	0xffffffff


	//----- nvinfo : EIATTR_COOP_GROUP_INSTR_OFFSETS
	.align		4
.L_2176:
        /*0088*/ 	.byte	0x04, 0x28
        /*008a*/ 	.short	(.L_2178 - .L_2177)


	//   ....[0]....
.L_2177:
        /*008c*/ 	.word	0x00000a80


	//   ....[1]....
        /*0090*/ 	.word	0x00000ab0


	//   ....[2]....
        /*0094*/ 	.word	0x00000ad0


	//   ....[3]....
        /*0098*/ 	.word	0x00000af0


	//   ....[4]....
        /*009c*/ 	.word	0x00000b10


	//   ....[5]....
        /*00a0*/ 	.word	0x00000c40


	//   ....[6]....
        /*00a4*/ 	.word	0x00000c60


	//   ....[7]....
        /*00a8*/ 	.word	0x00000c80


	//   ....[8]....
        /*00ac*/ 	.word	0x00000ca0


	//   ....[9]....
        /*00b0*/ 	.word	0x00000cc0


	//   ....[10]....
        /*00b4*/ 	.word	0x00001110


	//   ....[11]....
        /*00b8*/ 	.word	0x00001170


	//   ....[12]....
        /*00bc*/ 	.word	0x000011d0


	//   ....[13]....
        /*00c0*/ 	.word	0x00001230


	//   ....[14]....
        /*00c4*/ 	.word	0x00001290


	//   ....[15]....
        /*00c8*/ 	.word	0x00001400


	//   ....[16]....
        /*00cc*/ 	.word	0x00001460


	//   ....[17]....
        /*00d0*/ 	.word	0x000014c0


	//   ....[18]....
        /*00d4*/ 	.word	0x00001520


	//   ....[19]....
        /*00d8*/ 	.word	0x00001580


	//----- nvinfo : EIATTR_EXIT_INSTR_OFFSETS
	.align		4
.L_2178:
        /*00dc*/ 	.byte	0x04, 0x1c
        /*00de*/ 	.short	(.L_2180 - .L_2179)


	//   ....[0]....
.L_2179:
        /*00e0*/ 	.word	0x00000130


	//   ....[1]....
        /*00e4*/ 	.word	0x000010b0


	//----- nvinfo : EIATTR_MAX_THREADS
	.align		4
.L_2180:
        /*00e8*/ 	.byte	0x04, 0x05
        /*00ea*/ 	.short	(.L_2182 - .L_2181)
.L_2181:
        /*00ec*/ 	.word	0x00000080
        /*00f0*/ 	.word	0x00000001
        /*00f4*/ 	.word	0x00000001


	//----- nvinfo : EIATTR_CRS_STACK_SIZE
	.align		4
.L_2182:
        /*00f8*/ 	.byte	0x04, 0x1e
        /*00fa*/ 	.short	(.L_2184 - .L_2183)
.L_2183:
        /*00fc*/ 	.word	0x00000000
.L_2184:


//--------------------- .nv.info._ZN10layer_norm13ln_fwd_kernelINS_13Kernel_traitsI13__nv_bfloat16S2_fS2_fjLj256ELj1ELj4ELj1ELj16ENS_18Kernel_traits_baseILj256ES2_S2_fS2_fjLj128EEEEELb1ELb0ELb0ELb0EEEvNS_9FwdParamsE --------------------------
	.section	.nv.info._ZN10layer_norm13ln_fwd_kernelINS_13Kernel_traitsI13__nv_bfloat16S2_fS2_fjLj256ELj1ELj4ELj1ELj16ENS_18Kernel_traits_baseILj256ES2_S2_fS2_fjLj128EEEEELb1ELb0ELb0ELb0EEEvNS_9FwdParamsE,"",@"SHT_CUDA_INFO"
	.sectionflags	@""
	.align	4


	//----- nvinfo : EIATTR_CUDA_API_VERSION
	.align		4
        /*0000*/ 	.byte	0x04, 0x37
        /*0002*/ 	.short	(.L_2186 - .L_2185)
.L_2185:
        /*0004*/ 	.word	0x00000082


	//----- nvinfo : EIATTR_SW2861232_WAR
	.align		4
.L_2186:
        /*0008*/ 	.byte	0x01, 0x35
	.zero		2


	//----- nvinfo : EIATTR_PARAM_CBANK
	.align		4
        /*000c*/ 	.byte	0x04, 0x0a
        /*000e*/ 	.short	(.L_2188 - .L_2187)
	.align		4
.L_2187:
        /*0010*/ 	.word	index@(.nv.constant0._ZN10layer_norm13ln_fwd_kernelINS_13Kernel_traitsI13__nv_bfloat16S2_fS2_fjLj256ELj1ELj4ELj1ELj16ENS_18Kernel_traits_baseILj256ES2_S2_fS2_fjLj128EEEEELb1ELb0ELb0ELb0EEEvNS_9FwdParamsE)
        /*0014*/ 	.short	0x0160
        /*0016*/ 	.short	0x00e8


	//----- nvinfo : EIATTR_CBANK_PARAM_SIZE
	.align		4
.L_2188:
        /*0018*/ 	.byte	0x03, 0x19
        /*001a*/ 	.short	0x00e8


	//----- nvinfo : EIATTR_KPARAM_INFO
	.align		4
        /*001c*/ 	.byte	0x04, 0x17
        /*001e*/ 	.short	(.L_2190 - .L_2189)
.L_2189:
        /*0020*/ 	.word	0x00000000
        /*0024*/ 	.short	0x0000
        /*0026*/ 	.short	0x0000
        /*0028*/ 	.byte	0x00, 0xf0, 0xa1, 0x03


	//----- nvinfo : EIATTR_MAXREG_COUNT
	.align		4
.L_2190:
        /*002c*/ 	.byte	0x03, 0x1b
        /*002e*/ 	.short	0x00ff


	//----- nvinfo : EIATTR_MERCURY_ISA_VERSION
	.align		4
        /*0030*/ 	.byte	0x03, 0x5f
        /*0032*/ 	.short	0x0000


	//----- nvinfo : EIATTR_COOP_GROUP_MASK_REGIDS
	.align		4
        /*0034*/ 	.byte	0x04, 0x29
        /*0036*/ 	.short	(.L_2192 - .L_2191)


	//   ....[0]....
.L_2191:
        /*0038*/ 	.word	0xffffffff


	//   ....[1]....
        /*003c*/ 	.word	0xffffffff


	//   ....[2]....
        /*0040*/ 	.word	0xffffffff


	//   ....[3]....
        /*0044*/ 	.word	0xffffffff


	//   ....[4]....
        /*0048*/ 	.word	0xffffffff


	//   ....[5]....
        /*004c*/ 	.word	0xffffffff


	//   ....[6]....
        /*0050*/ 	.word	0xffffffff


	//   ....[7]....
        /*0054*/ 	.word	0xffffffff


	//   ....[8]....
        /*0058*/ 	.word	0xffffffff


	//   ....[9]....
        /*005c*/ 	.word	0xffffffff


	//   ....[10]....
        /*0060*/ 	.word	0xffffffff


	//   ....[11]....
        /*0064*/ 	.word	0xffffffff


	//   ....[12]....
        /*0068*/ 	.word	0xffffffff


	//   ....[13]....
        /*006c*/ 	.word	0xffffffff


	//   ....[14]....
        /*0070*/ 	.word	0xffffffff


	//   ....[15]....
        /*0074*/ 	.word	0xffffffff


	//   ....[16]....
        /*0078*/ 	.word	0xffffffff


	//   ....[17]....
        /*007c*/ 	.word	0xffffffff


	//   ....[18]....
        /*0080*/ 	.word	0xffffffff


	//   ....[19]....
        /*0084*/ 	.word	0xffffffff


	//----- nvinfo : EIATTR_COOP_GROUP_INSTR_OFFSETS
	.align		4
.L_2192:
        /*0088*/ 	.byte	0x04, 0x28
        /*008a*/ 	.short	(.L_2194 - .L_2193)


	//   ....[0]....
.L_2193:
        /*008c*/ 	.word	0x00003630


	//   ....[1]....
        /*0090*/ 	.word	0x00003660


	//   ....[2]....
        /*0094*/ 	.word	0x00003680


	//   ....[3]....
        /*0098*/ 	.word	0x000036a0


	//   ....[4]....
        /*009c*/ 	.word	0x000036c0


	//   ....[5]....
        /*00a0*/ 	.word	0x00003800


	//   ....[6]....
        /*00a4*/ 	.word	0x00003820


	//   ....[7]....
        /*00a8*/ 	.word	0x00003840


	//   ....[8]....
        /*00ac*/ 	.word	0x00003860


	//   ....[9]....
        /*00b0*/ 	.word	0x00003880


	//   ....[10]....
        /*00b4*/ 	.word	0x00003c70


	//   ....[11]....
        /*00b8*/ 	.word	0x00003cd0


	//   ....[12]....
        /*00bc*/ 	.word	0x00003d30


	//   ....[13]....
        /*00c0*/ 	.word	0x00003d90


	//   ....[14]....
        /*00c4*/ 	.word	0x00003df0


	//   ....[15]....
        /*00c8*/ 	.word	0x00003f70


	//   ....[16]....
        /*00cc*/ 	.word	0x00003fd0


	//   ....[17]....
        /*00d0*/ 	.word	0x00004030


	//   ....[18]....
        /*00d4*/ 	.word	0x00004090


	//   ....[19]....
        /*00d8*/ 	.word	0x000040f0


	//----- nvinfo : EIATTR_EXIT_INSTR_OFFSETS
	.align		4
.L_2194:
        /*00dc*/ 	.byte	0x04, 0x1c
        /*00de*/ 	.short	(.L_2196 - .L_2195)


	//   ....[0]....
.L_2195:
        /*00e0*/ 	.word	0x000002a0


	//   ....[1]....
        /*00e4*/ 	.word	0x00003c10


	//----- nvinfo : EIATTR_MAX_THREADS
	.align		4
.L_2196:
        /*00e8*/ 	.byte	0x04, 0x05
        /*00ea*/ 	.short	(.L_2198 - .L_2197)
.L_2197:
        /*00ec*/ 	.word	0x00000080
        /*00f0*/ 	.word	0x00000001
        /*00f4*/ 	.word	0x00000001


	//----- nvinfo : EIATTR_CRS_STACK_SIZE
	.align		4
.L_2198:
        /*00f8*/ 	.byte	0x04, 0x1e
        /*00fa*/ 	.short	(.L_2200 - .L_2199)
.L_2199:
        /*00fc*/ 	.word	0x00000000
.L_2200:


//--------------------- .nv.info._ZN10layer_norm13ln_fwd_kernelINS_13Kernel_traitsI13__nv_bfloat16S2_fS2_fjLj256ELj1ELj4ELj1ELj16ENS_18Kernel_traits_baseILj256ES2_S2_fS2_fjLj128EEEEELb1ELb0ELb0ELb1EEEvNS_9FwdParamsE --------------------------
	.section	.nv.info._ZN10layer_norm13ln_fwd_kernelINS_13Kernel_traitsI13__nv_bfloat16S2_fS2_fjLj256ELj1ELj4ELj1ELj16ENS_18Kernel_traits_baseILj256ES2_S2_fS2_fjLj128EEEEELb1ELb0ELb0ELb1EEEvNS_9FwdParamsE,"",@"SHT_CUDA_INFO"
	.sectionflags	@""
	.align	4


	//----- nvinfo : EIATTR_CUDA_API_VERSION
	.align		4
        /*0000*/ 	.byte	0x04, 0x37
        /*0002*/ 	.short	(.L_2202 - .L_2201)
.L_2201:
        /*0004*/ 	.word	0x00000082


	//----- nvinfo : EIATTR_SW2861232_WAR
	.align		4
.L_2202:
        /*0008*/ 	.byte	0x01, 0x35
	.zero		2


	//----- nvinfo : EIATTR_PARAM_CBANK
	.align		4
        /*000c*/ 	.byte	0x04, 0x0a
        /*000e*/ 	.short	(.L_2204 - .L_2203)
	.align		4
.L_2203:
        /*0010*/ 	.word	index@(.nv.constant0._ZN10layer_norm13ln_fwd_kernelINS_13Kernel_traitsI13__nv_bfloat16S2_fS2_fjLj256ELj1ELj4ELj1ELj16ENS_18Kernel_traits_baseILj256ES2_S2_fS2_fjLj128EEEEELb1ELb0ELb0ELb1EEEvNS_9FwdParamsE)
        /*0014*/ 	.short	0x0160
        /*0016*/ 	.short	0x00e8


	//----- nvinfo : EIATTR_CBANK_PARAM_SIZE
	.align		4
.L_2204:
        /*0018*/ 	.byte	0x03, 0x19
        /*001a*/ 	.short	0x00e8


	//----- nvinfo : EIATTR_KPARAM_INFO
	.align		4
        /*001c*/ 	.byte	0x04, 0x17
        /*001e*/ 	.short	(.L_2206 - .L_2205)
.L_2205:
        /*0020*/ 	.word	0x00000000
        /*0024*/ 	.short	0x0000
        /*0026*/ 	.short	0x0000
        /*0028*/ 	.byte	0x00, 0xf0, 0xa1, 0x03


	//----- nvinfo : EIATTR_MAXREG_COUNT
	.align		4
.L_2206:
        /*002c*/ 	.byte	0x03, 0x1b
        /*002e*/ 	.short	0x00ff


	//----- nvinfo : EIATTR_MERCURY_ISA_VERSION
	.align		4
        /*0030*/ 	.byte	0x03, 0x5f
        /*0032*/ 	.short	0x0000


	//----- nvinfo : EIATTR_COOP_GROUP_MASK_REGIDS
	.align		4
        /*0034*/ 	.byte	0x04, 0x29
        /*0036*/ 	.short	(.L_2208 - .L_2207)


	//   ....[0]....
.L_2207:
        /*0038*/ 	.word	0xffffffff


	//   ....[1]....
        /*003c*/ 	.word	0xffffffff


	//   ....[2]....
        /*0040*/ 	.word	0xffffffff


	//   ....[3]....
        /*0044*/ 	.word	0xffffffff


	//   ....[4]....
        /*0048*/ 	.word	0xffffffff


	//   ....[5]....
        /*004c*/ 	.word	0xffffffff


	//   ....[6]....
        /*0050*/ 	.word	0xffffffff


	//   ....[7]....
        /*0054*/ 	.word	0xffffffff


	//   ....[8]....
        /*0058*/ 	.word	0xffffffff


	//   ....[9]....
        /*005c*/ 	.word	0xffffffff


	//   ....[10]....
        /*0060*/ 	.word	0xffffffff


	//   ....[11]....
        /*0064*/ 	.word	0xffffffff


	//   ....[12]....
        /*0068*/ 	.word	0xffffffff


	//   ....[13]....
        /*006c*/ 	.word	0xffffffff


	//   ....[14]....
        /*0070*/ 	.word	0xffffffff


	//   ....[15]....
        /*0074*/ 	.word	0xffffffff


	//   ....[16]....
        /*0078*/ 	.word	0xffffffff


	//   ....[17]....
        /*007c*/ 	.word	0xffffffff


	//   ....[18]....
        /*0080*/ 	.word	0xffffffff


	//   ....[19]....
        /*0084*/ 	.word	0xffffffff


	//----- nvinfo : EIATTR_COOP_GROUP_INSTR_OFFSETS
	.align		4
.L_2208:
        /*0088*/ 	.byte	0x04, 0x28
        /*008a*/ 	.short	(.L_2210 - .L_2209)


	//   ....[0]....
.L_2209:
        /*008c*/ 	.word	0x00003540


	//   ....[1]....
        /*0090*/ 	.word	0x00003570


	//   ....[2]....
        /*0094*/ 	.word	0x00003590


	//   ....[3]....
        /*0098*/ 	.word	0x000035b0


	//   ....[4]....
        /*009c*/ 	.word	0x000035d0


	//   ....[5]....
        /*00a0*/ 	.word	0x00003700


	//   ....[6]....
        /*00a4*/ 	.word	0x00003720


	//   ....[7]....
        /*00a8*/ 	.word	0x00003740


	//   ....[8]....
        /*00ac*/ 	.word	0x00003760


	//   ....[9]....
        /*00b0*/ 	.word	0x00003780


	//   ....[10]....
        /*00b4*/ 	.word	0x00003b90


	//   ....[11]....
        /*00b8*/ 	.word	0x00003c00


	//   ....[12]....
        /*00bc*/ 	.word	0x00003c60


	//   ....[13]....
        /*00c0*/ 	.word	0x00003cc0


	//   ....[14]....
        /*00c4*/ 	.word	0x00003d20


	//   ....[15]....
        /*00c8*/ 	.word	0x00003e90


	//   ....[16]....
        /*00cc*/ 	.word	0x00003ef0


	//   ....[17]....
        /*00d0*/ 	.word	0x00003f50


	//   ....[18]....
        /*00d4*/ 	.word	0x00003fb0


	//   ....[19]....
        /*00d8*/ 	.word	0x00004010


	//----- nvinfo : EIATTR_EXIT_INSTR_OFFSETS
	.align		4
.L_2210:
        /*00dc*/ 	.byte	0x04, 0x1c
        /*00de*/ 	.short	(.L_2212 - .L_2211)


	//   ....[0]....
.L_2211:
        /*00e0*/ 	.word	0x000001c0


	//   ....[1]....
        /*00e4*/ 	.word	0x00003b30


	//----- nvinfo : EIATTR_MAX_THREADS
	.align		4
.L_2212:
        /*00e8*/ 	.byte	0x04, 0x05
        /*00ea*/ 	.short	(.L_2214 - .L_2213)
.L_2213:
        /*00ec*/ 	.word	0x00000080
        /*00f0*/ 	.word	0x00000001
        /*00f4*/ 	.word	0x00000001


	//----- nvinfo : EIATTR_CRS_STACK_SIZE
	.align		4
.L_2214:
        /*00f8*/ 	.byte	0x04, 0x1e
        /*00fa*/ 	.short	(.L_2216 - .L_2215)
.L_2215:
        /*00fc*/ 	.word	0x00000000
.L_2216:


//--------------------- .nv.info._ZN10layer_norm13ln_fwd_kernelINS_13Kernel_traitsI13__nv_bfloat16S2_fS2_fjLj256ELj1ELj4ELj1ELj16ENS_18Kernel_traits_baseILj256ES2_S2_fS2_fjLj128EEEEELb1ELb0ELb1ELb0EEEvNS_9FwdParamsE --------------------------
	.section	.nv.info._ZN10layer_norm13ln_fwd_kernelINS_13Kernel_traitsI13__nv_bfloat16S2_fS2_fjLj256ELj1ELj4ELj1ELj16ENS_18Kernel_traits_baseILj256ES2_S2_fS2_fjLj128EEEEELb1ELb0ELb1ELb0EEEvNS_9FwdParamsE,"",@"SHT_CUDA_INFO"
	.sectionflags	@""
	.align	4


	//----- nvinfo : EIATTR_CUDA_API_VERSION
	.align		4
        /*0000*/ 	.byte	0x04, 0x37
        /*0002*/ 	.short	(.L_2218 - .L_2217)
.L_2217:
        /*0004*/ 	.word	0x00000082


	//----- nvinfo : EIATTR_SW2861232_WAR
	.align		4
.L_2218:
        /*0008*/ 	.byte	0x01, 0x35
	.zero		2


	//----- nvinfo : EIATTR_PARAM_CBANK
	.align		4
        /*000c*/ 	.byte	0x04, 0x0a
        /*000e*/ 	.short	(.L_2220 - .L_2219)
	.align		4
.L_2219:
        /*0010*/ 	.word	index@(.nv.constant0._ZN10layer_norm13ln_fwd_kernelINS_13Kernel_traitsI13__nv_bfloat16S2_fS2_fjLj256ELj1ELj4ELj1ELj16ENS_18Kernel_traits_baseILj256ES2_S2_fS2_fjLj128EEEEELb1ELb0ELb1ELb0EEEvNS_9FwdParamsE)
        /*0014*/ 	.short	0x0160
        /*0016*/ 	.short	0x00e8


	//----- nvinfo : EIATTR_CBANK_PARAM_SIZE
	.align		4
.L_2220:
        /*0018*/ 	.byte	0x03, 0x19
        /*001a*/ 	.short	0x00e8


	//----- nvinfo : EIATTR_KPARAM_INFO
	.align		4
        /*001c*/ 	.byte	0x04, 0x17
        /*001e*/ 	.short	(.L_2222 - .L_2221)
.L_2221:
        /*0020*/ 	.word	0x00000000
        /*0024*/ 	.short	0x0000
        /*0026*/ 	.short	0x0000
        /*0028*/ 	.byte	0x00, 0xf0, 0xa1, 0x03


	//----- nvinfo : EIATTR_MAXREG_COUNT
	.align		4
.L_2222:
        /*002c*/ 	.byte	0x03, 0x1b
        /*002e*/ 	.short	0x00ff


	//----- nvinfo : EIATTR_MERCURY_ISA_VERSION
	.align		4
        /*0030*/ 	.byte	0x03, 0x5f
        /*0032*/ 	.short	0x0000


	//----- nvinfo : EIATTR_COOP_GROUP_MASK_REGIDS
	.align		4
        /*0034*/ 	.byte	0x04, 0x29
        /*0036*/ 	.short	(.L_2224 - .L_2223)


	//   ....[0]....
.L_2223:
        /*0038*/ 	.word	0xffffffff


	//   ....[1]....
        /*003c*/ 	.word	0xffffffff


	//   ....[2]....
        /*0040*/ 	.word	0xffffffff


	//   ....[3]....
        /*0044*/ 	.word	0xffffffff


	//   ....[4]....
        /*0048*/ 	.word	0xffffffff


	//   ....[5]....
        /*004c*/ 	.word	0xffffffff


	//   ....[6]....
        /*0050*/ 	.word	0xffffffff


	//   ....[7]....
        /*0054*/ 	.word	0xffffffff


	//   ....[8]....
        /*0058*/ 	.word	0xffffffff


	//   ....[9]....
        /*005c*/ 	.word	0xffffffff


	//   ....[10]....
        /*0060*/ 	.word	0xffffffff


	//   ....[11]....
        /*0064*/ 	.word	0xffffffff


	//   ....[12]....
        /*0068*/ 	.word	0xffffffff


	//   ....[13]....
        /*006c*/ 	.word	0xffffffff


	//   ....[14]....
        /*0070*/ 	.word	0xffffffff


	//   ....[15]....
        /*0074*/ 	.word	0xffffffff


	//   ....[16]....
        /*0078*/ 	.word	0xffffffff


	//   ....[17]....
        /*007c*/ 	.word	0xffffffff


	//   ....[18]....
        /*0080*/ 	.word	0xffffffff


	//   ....[19]....
        /*0084*/ 	.word	0xffffffff


	//----- nvinfo : EIATTR_COOP_GROUP_INSTR_OFFSETS
	.align		4
.L_2224:
        /*0088*/ 	.byte	0x04, 0x28
        /*008a*/ 	.short	(.L_2226 - .L_2225)


	//   ....[0]....
.L_2225:
        /*008c*/ 	.word	0x00003ae0


	//   ....[1]....
        /*0090*/ 	.word	0x00003b10


	//   ....[2]....
        /*0094*/ 	.word	0x00003b30


	//   ....[3]....
        /*0098*/ 	.word	0x00003b50


	//   ....[4]....
        /*009c*/ 	.word	0x00003b70


	//   ....[5]....
        /*00a0*/ 	.word	0x00003cb0


	//   ....[6]....
        /*00a4*/ 	.word	0x00003cd0


	//   ....[7]....
        /*00a8*/ 	.word	0x00003cf0


	//   ....[8]....
        /*00ac*/ 	.word	0x00003d10


	//   ....[9]....
        /*00b0*/ 	.word	0x00003d30


	//   ....[10]....
        /*00b4*/ 	.word	0x00004180


	//   ....[11]....
        /*00b8*/ 	.word	0x000041e0


	//   ....[12]....
        /*00bc*/ 	.word	0x00004240


	//   ....[13]....
        /*00c0*/ 	.word	0x000042a0


	//   ....[14]....
        /*00c4*/ 	.word	0x00004300


	//   ....[15]....
        /*00c8*/ 	.word	0x00004480


	//   ....[16]....
        /*00cc*/ 	.word	0x000044e0


	//   ....[17]....
        /*00d0*/ 	.word	0x00004540


	//   ....[18]....
        /*00d4*/ 	.word	0x000045a0


	//   ....[19]....
        /*00d8*/ 	.word	0x00004600


	//----- nvinfo : EIATTR_EXIT_INSTR_OFFSETS
	.align		4
.L_2226:
        /*00dc*/ 	.byte	0x04, 0x1c
        /*00de*/ 	.short	(.L_2228 - .L_2227)


	//   ....[0]....
.L_2227:
        /*00e0*/ 	.word	0x000002b0


	//   ....[1]....
        /*00e4*/ 	.word	0x00004130


	//----- nvinfo : EIATTR_MAX_THREADS
	.align		4
.L_2228:
        /*00e8*/ 	.byte	0x04, 0x05
        /*00ea*/ 	.short	(.L_2230 - .L_2229)
.L_2229:
        /*00ec*/ 	.word	0x00000080
        /*00f0*/ 	.word	0x00000001
        /*00f4*/ 	.word	0x00000001


	//----- nvinfo : EIATTR_CRS_STACK_SIZE
	.align		4
.L_2230:
        /*00f8*/ 	.byte	0x04, 0x1e
        /*00fa*/ 	.short	(.L_2232 - .L_2231)
.L_2231:
        /*00fc*/ 	.word	0x00000000
.L_2232:


//--------------------- .nv.info._ZN10layer_norm13ln_fwd_kernelINS_13Kernel_traitsI13__nv_bfloat16S2_fS2_fjLj256ELj1ELj4ELj1ELj16ENS_18Kernel_traits_baseILj256ES2_S2_fS2_fjLj128EEEEELb1ELb0ELb1ELb1EEEvNS_9FwdParamsE --------------------------
	.section	.nv.info._ZN10layer_norm13ln_fwd_kernelINS_13Kernel_traitsI13__nv_bfloat16S2_fS2_fjLj256ELj1ELj4ELj1ELj16ENS_18Kernel_traits_baseILj256ES2_S2_fS2_fjLj128EEEEELb1ELb0ELb1ELb1EEEvNS_9FwdParamsE,"",@"SHT_CUDA_INFO"
	.sectionflags	@""
	.align	4


	//----- nvinfo : EIATTR_CUDA_API_VERSION
	.align		4
        /*0000*/ 	.byte	0x04, 0x37
        /*0002*/ 	.short	(.L_2234 - .L_2233)
.L_2233:
        /*0004*/ 	.word	0x00000082


	//----- nvinfo : EIATTR_SW2861232_WAR
	.align		4
.L_2234:
        /*0008*/ 	.byte	0x01, 0x35
	.zero		2


	//----- nvinfo : EIATTR_PARAM_CBANK
	.align		4
        /*000c*/ 	.byte	0x04, 0x0a
        /*000e*/ 	.short	(.L_2236 - .L_2235)
	.align		4
.L_2235:
        /*0010*/ 	.word	index@(.nv.constant0._ZN10layer_norm13ln_fwd_kernelINS_13Kernel_traitsI13__nv_bfloat16S2_fS2_fjLj256ELj1ELj4ELj1ELj16ENS_18Kernel_traits_baseILj256ES2_S2_fS2_fjLj128EEEEELb1ELb0ELb1ELb1EEEvNS_9FwdParamsE)
        /*0014*/ 	.short	0x0160
        /*0016*/ 	.short	0x00e8


	//----- nvinfo : EIATTR_CBANK_PARAM_SIZE
	.align		4
.L_2236:
        /*0018*/ 	.byte	0x03, 0x19
        /*001a*/ 	.short	0x00e8


	//----- nvinfo : EIATTR_KPARAM_INFO
	.align		4
        /*001c*/ 	.byte	0x04, 0x17
        /*001e*/ 	.short	(.L_2238 - .L_2237)
.L_2237:
        /*0020*/ 	.word	0x00000000
        /*0024*/ 	.short	0x0000
        /*0026*/ 	.short	0x0000
        /*0028*/ 	.byte	0x00, 0xf0, 0xa1, 0x03


	//----- nvinfo : EIATTR_MAXREG_COUNT
	.align		4
.L_2238:
        /*002c*/ 	.byte	0x03, 0x1b
        /*002e*/ 	.short	0x00ff


	//----- nvinfo : EIATTR_MERCURY_ISA_VERSION
	.align		4
        /*0030*/ 	.byte	0x03, 0x5f
        /*0032*/ 	.short	0x0000


	//----- nvinfo : EIATTR_COOP_GROUP_MASK_REGIDS
	.align		4
        /*0034*/ 	.byte	0x04, 0x29
        /*0036*/ 	.short	(.L_2240 - .L_2239)


	//   ....[0]....
.L_2239:
        /*0038*/ 	.word	0xffffffff


	//   ....[1]....
        /*003c*/ 	.word	0xffffffff


	//   ....[2]....
        /*0040*/ 	.word	0xffffffff


	//   ....[3]....
        /*0044*/ 	.word	0xffffffff


	//   ....[4]....
        /*0048*/ 	.word	0xffffffff


	//   ....[5]....
        /*004c*/ 	.word	0xffffffff


	//   ....[6]....
        /*0050*/ 	.word	0xffffffff


	//   ....[7]....
        /*0054*/ 	.word	0xffffffff


	//   ....[8]....
        /*0058*/ 	.word	0xffffffff


	//   ....[9]....
        /*005c*/ 	.word	0xffffffff


	//   ....[10]....
        /*0060*/ 	.word	0xffffffff


	//   ....[11]....
        /*0064*/ 	.word	0xffffffff


	//   ....[12]....
        /*0068*/ 	.word	0xffffffff


	//   ....[13]....
        /*006c*/ 	.word	0xffffffff


	//   ....[14]....
        /*0070*/ 	.word	0xffffffff


	//   ....[15]....
        /*0074*/ 	.word	0xffffffff


	//   ....[16]....
        /*0078*/ 	.word	0xffffffff


	//   ....[17]....
        /*007c*/ 	.word	0xffffffff


	//   ....[18]....
        /*0080*/ 	.word	0xffffffff


	//   ....[19]....
        /*0084*/ 	.word	0xffffffff


	//----- nvinfo : EIATTR_COOP_GROUP_INSTR_OFFSETS
	.align		4
.L_2240:
        /*0088*/ 	.byte	0x04, 0x28
        /*008a*/ 	.short	(.L_2242 - .L_2241)


	//   ....[0]....
.L_2241:
        /*008c*/ 	.word	0x000039a0


	//   ....[1]....
        /*0090*/ 	.word	0x000039d0


	//   ....[2]....
        /*0094*/ 	.word	0x000039f0


	//   ....[3]....
        /*0098*/ 	.word	0x00003a10


	//   ....[4]....
        /*009c*/ 	.word	0x00003a30


	//   ....[5]....
        /*00a0*/ 	.word	0x00003b60


	//   ....[6]....
        /*00a4*/ 	.word	0x00003b80


	//   ....[7]....
        /*00a8*/ 	.word	0x00003ba0


	//   ....[8]....
        /*00ac*/ 	.word	0x00003bc0


	//   ....[9]....
        /*00b0*/ 	.word	0x00003be0


	//   ....[10]....
        /*00b4*/ 	.word	0x000040a0


	//   ....[11]....
        /*00b8*/ 	.word	0x00004100


	//   ....[12]....
        /*00bc*/ 	.word	0x00004160


	//   ....[13]....
        /*00c0*/ 	.word	0x000041c0


	//   ....[14]....
        /*00c4*/ 	.word	0x00004220


	//   ....[15]....
        /*00c8*/ 	.word	0x00004390


	//   ....[16]....
        /*00cc*/ 	.word	0x000043f0


	//   ....[17]....
        /*00d0*/ 	.word	0x00004450


	//   ....[18]....
        /*00d4*/ 	.word	0x000044b0


	//   ....[19]....
        /*00d8*/ 	.word	0x00004510


	//----- nvinfo : EIATTR_EXIT_INSTR_OFFSETS
	.align		4
.L_2242:
        /*00dc*/ 	.byte	0x04, 0x1c
        /*00de*/ 	.short	(.L_2244 - .L_2243)


	//   ....[0]....
.L_2243:
        /*00e0*/ 	.word	0x000001c0


	//   ....[1]....
        /*00e4*/ 	.word	0x00004040


	//----- nvinfo : EIATTR_MAX_THREADS
	.align		4
.L_2244:
        /*00e8*/ 	.byte	0x04, 0x05
        /*00ea*/ 	.short	(.L_2246 - .L_2245)
.L_2245:
        /*00ec*/ 	.word	0x00000080
        /*00f0*/ 	.word	0x00000001
        /*00f4*/ 	.word	0x00000001


	//----- nvinfo : EIATTR_CRS_STACK_SIZE
	.align		4
.L_2246:
        /*00f8*/ 	.byte	0x04, 0x1e
        /*00fa*/ 	.short	(.L_2248 - .L_2247)
.L_2247:
        /*00fc*/ 	.word	0x00000000
.L_2248:


//--------------------- .nv.info._ZN10layer_norm13ln_fwd_kernelINS_13Kernel_traitsI13__nv_bfloat16S2_fS2_fjLj256ELj1ELj4ELj1ELj16ENS_18Kernel_traits_baseILj256ES2_S2_fS2_fjLj128EEEEELb1ELb1ELb0ELb0EEEvNS_9FwdParamsE --------------------------
	.section	.nv.info._ZN10layer_norm13ln_fwd_kernelINS_13Kernel_traitsI13__nv_bfloat16S2_fS2_fjLj256ELj1ELj4ELj1ELj16ENS_18Kernel_traits_baseILj256ES2_S2_fS2_fjLj128EEEEELb1ELb1ELb0ELb0EEEvNS_9FwdParamsE,"",@"SHT_CUDA_INFO"
	.sectionflags	@""
	.align	4


	//----- nvinfo : EIATTR_CUDA_API_VERSION
	.align		4
        /*0000*/ 	.byte	0x04, 0x37
        /*0002*/ 	.short	(.L_2250 - .L_2249)
.L_2249:
        /*0004*/ 	.word	0x00000082


	//----- nvinfo : EIATTR_SW2861232_WAR
	.align		4
.L_2250:
        /*0008*/ 	.byte	0x01, 0x35
	.zero		2


	//----- nvinfo : EIATTR_PARAM_CBANK
	.align		4
        /*000c*/ 	.byte	0x04, 0x0a
        /*000e*/ 	.short	(.L_2252 - .L_2251)
	.align		4
.L_2251:
        /*0010*/ 	.word	index@(.nv.constant0._ZN10layer_norm13ln_fwd_kernelINS_13Kernel_traitsI13__nv_bfloat16S2_fS2_fjLj256ELj1ELj4ELj1ELj16ENS_18Kernel_traits_baseILj256ES2_S2_fS2_fjLj128EEEEELb1ELb1ELb0ELb0EEEvNS_9FwdParamsE)
        /*0014*/ 	.short	0x0160
        /*0016*/ 	.short	0x00e8


	//----- nvinfo : EIATTR_CBANK_PARAM_SIZE
	.align		4
.L_2252:
        /*0018*/ 	.byte	0x03, 0x19
        /*001a*/ 	.short	0x00e8


	//----- nvinfo : EIATTR_KPARAM_INFO
	.align		4
        /*001c*/ 	.byte	0x04, 0x17
        /*001e*/ 	.short	(.L_2254 - .L_2253)
.L_2253:
        /*0020*/ 	.word	0x00000000
        /*0024*/ 	.short	0x0000
        /*0026*/ 	.short	0x0000
        /*0028*/ 	.byte	0x00, 0xf0, 0xa1, 0x03


	//----- nvinfo : EIATTR_MAXREG_COUNT
	.align		4
.L_2254:
        /*002c*/ 	.byte	0x03, 0x1b
        /*002e*/ 	.short	0x00ff


	//----- nvinfo : EIATTR_MERCURY_ISA_VERSION
	.align		4
        /*0030*/ 	.byte	0x03, 0x5f
        /*0032*/ 	.short	0x0000


	//----- nvinfo : EIATTR_COOP_GROUP_MASK_REGIDS
	.align		4
        /*0034*/ 	.byte	0x04, 0x29
        /*0036*/ 	.short	(.L_2256 - .L_2255)


	//   ....[0]....
.L_2255:
        /*0038*/ 	.word	0xffffffff


	//   ....[1]....
        /*003c*/ 	.word	0xffffffff


	//   ....[2]....
        /*0040*/ 	.word	0xffffffff


	//   ....[3]....
        /*0044*/ 	.word	0xffffffff


	//   ....[4]....
        /*0048*/ 	.word	0xffffffff


	//   ....[5]....
        /*004c*/ 	.word	0xffffffff


	//   ....[6]....
        /*0050*/ 	.word	0xffffffff


	//   ....[7]....
        /*0054*/ 	.word	0xffffffff


	//   ....[8]....
        /*0058*/ 	.word	0xffffffff


	//   ....[9]....
        /*005c*/ 	.word	0xffffffff


	//   ....[10]....
        /*0060*/ 	.word	0xffffffff


	//   ....[11]....
        /*0064*/ 	.word	0xffffffff


	//   ....[12]....
        /*0068*/ 	.word	0xffffffff


	//   ....[13]....
        /*006c*/ 	.word	0xffffffff


	//   ....[14]....
        /*0070*/ 	.word	0xffffffff


	//   ....[15]....
        /*0074*/ 	.word	0xffffffff


	//   ....[16]....
        /*0078*/ 	.word	0xffffffff


	//   ....[17]....
        /*007c*/ 	.word	0xffffffff


	//   ....[18]....
        /*0080*/ 	.word	0xffffffff


	//   ....[19]....
        /*0084*/ 	.word	0xffffffff


	//----- nvinfo : EIATTR_COOP_GROUP_INSTR_OFFSETS
	.align		4
.L_2256:
        /*0088*/ 	.byte	0x04, 0x28
        /*008a*/ 	.short	(.L_2258 - .L_2257)


	//   ....[0]....
.L_2257:
        /*008c*/ 	.word	0x000037f0


	//   ....[1]....
        /*0090*/ 	.word	0x00003820


	//   ....[2]....
        /*0094*/ 	.word	0x00003840


	//   ....[3]....
        /*0098*/ 	.word	0x00003860


	//   ....[4]....
        /*009c*/ 	.word	0x00003880


	//   ....[5]....
        /*00a0*/ 	.word	0x000039c0


	//   ....[6]....
        /*00a4*/ 	.word	0x000039e0


	//   ....[7]....
        /*00a8*/ 	.word	0x00003a00


	//   ....[8]....
        /*00ac*/ 	.word	0x00003a20


	//   ....[9]....
        /*00b0*/ 	.word	0x00003a40


	//   ....[10]....
        /*00b4*/ 	.word	0x00003e20


	//   ....[11]....
        /*00b8*/ 	.word	0x00003e90


	//   ....[12]....
        /*00bc*/ 	.word	0x00003f00


	//   ....[13]....
        /*00c0*/ 	.word	0x00003f70


	//   ....[14]....
        /*00c4*/ 	.word	0x00003fe0


	//   ....[15]....
        /*00c8*/ 	.word	0x00004160


	//   ....[16]....
        /*00cc*/ 	.word	0x000041c0


	//   ....[17]....
        /*00d0*/ 	.word	0x00004220


	//   ....[18]....
        /*00d4*/ 	.word	0x00004280


	//   ....[19]....
        /*00d8*/ 	.word	0x000042e0


	//----- nvinfo : EIATTR_EXIT_INSTR_OFFSETS
	.align		4
.L_2258:
        /*00dc*/ 	.byte	0x04, 0x1c
        /*00de*/ 	.short	(.L_2260 - .L_2259)


	//   ....[0]....
.L_2259:
        /*00e0*/ 	.word	0x000002e0


	//   ....[1]....
        /*00e4*/ 	.word	0x00003dc0


	//----- nvinfo : EIATTR_MAX_THREADS
	.align		4
.L_2260:
        /*00e8*/ 	.byte	0x04, 0x05
        /*00ea*/ 	.short	(.L_2262 - .L_2261)
.L_2261:
        /*00ec*/ 	.word	0x00000080
        /*00f0*/ 	.word	0x00000001
        /*00f4*/ 	.word	0x00000001


	//----- nvinfo : EIATTR_CRS_STACK_SIZE
	.align		4
.L_2262:
        /*00f8*/ 	.byte	0x04, 0x1e
        /*00fa*/ 	.short	(.L_2264 - .L_2263)
.L_2263:
        /*00fc*/ 	.word	0x00000000
.L_2264:


//--------------------- .nv.info._ZN10layer_norm13ln_fwd_kernelINS_13Kernel_traitsI13__nv_bfloat16S2_fS2_fjLj256ELj1ELj4ELj1ELj16ENS_18Kernel_traits_baseILj256ES2_S2_fS2_fjLj128EEEEELb1ELb1ELb0ELb1EEEvNS_9FwdParamsE --------------------------
	.section	.nv.info._ZN10layer_norm13ln_fwd_kernelINS_13Kernel_traitsI13__nv_bfloat16S2_fS2_fjLj256ELj1ELj4ELj1ELj16ENS_18Kernel_traits_baseILj256ES2_S2_fS2_fjLj128EEEEELb1ELb1ELb0ELb1EEEvNS_9FwdParamsE,"",@"SHT_CUDA_INFO"
	.sectionflags	@""
	.align	4


	//----- nvinfo : EIATTR_CUDA_API_VERSION
	.align		4
        /*0000*/ 	.byte	0x04, 0x37
        /*0002*/ 	.short	(.L_2266 - .L_2265)
.L_2265:
        /*0004*/ 	.word	0x00000082


	//----- nvinfo : EIATTR_SW2861232_WAR
	.align		4
.L_2266:
        /*0008*/ 	.byte	0x01, 0x35
	.zero		2


	//----- nvinfo : EIATTR_PARAM_CBANK
	.align		4
        /*000c*/ 	.byte	0x04, 0x0a
        /*000e*/ 	.short	(.L_2268 - .L_2267)
	.align		4
.L_2267:
        /*0010*/ 	.word	index@(.nv.constant0._ZN10layer_norm13ln_fwd_kernelINS_13Kernel_traitsI13__nv_bfloat16S2_fS2_fjLj256ELj1ELj4ELj1ELj16ENS_18Kernel_traits_baseILj256ES2_S2_fS2_fjLj128EEEEELb1ELb1ELb0ELb1EEEvNS_9FwdParamsE)
        /*0014*/ 	.short	0x0160
        /*0016*/ 	.short	0x00e8


	//----- nvinfo : EIATTR_CBANK_PARAM_SIZE
	.align		4
.L_2268:
        /*0018*/ 	.byte	0x03, 0x19
        /*001a*/ 	.short	0x00e8


	//----- nvinfo : EIATTR_KPARAM_INFO
	.align		4
        /*001c*/ 	.byte	0x04, 0x17
        /*001e*/ 	.short	(.L_2270 - .L_2269)
.L_2269:
        /*0020*/ 	.word	0x00000000
        /*0024*/ 	.short	0x0000
        /*0026*/ 	.short	0x0000
        /*0028*/ 	.byte	0x00, 0xf0, 0xa1, 0x03


	//----- nvinfo : EIATTR_MAXREG_COUNT
	.align		4
.L_2270:
        /*002c*/ 	.byte	0x03, 0x1b
        /*002e*/ 	.short	0x00ff


	//----- nvinfo : EIATTR_MERCURY_ISA_VERSION
	.align		4
        /*0030*/ 	.byte	0x03, 0x5f
        /*0032*/ 	.short	0x0000


	//----- nvinfo : EIATTR_COOP_GROUP_MASK_REGIDS
	.align		4
        /*0034*/ 	.byte	0x04, 0x29
        /*0036*/ 	.short	(.L_2272 - .L_2271)


	//   ....[0]....
.L_2271:
        /*0038*/ 	.word	0xffffffff


	//   ....[1]....
        /*003c*/ 	.word	0xffffffff


	//   ....[2]....
        /*0040*/ 	.word	0xffffffff


	//   ....[3]....
        /*0044*/ 	.word	0xffffffff


	//   ....[4]....
        /*0048*/ 	.word	0xffffffff


	//   ....[5]....
        /*004c*/ 	.word	0xffffffff


	//   ....[6]....
        /*0050*/ 	.word	0xffffffff


	//   ....[7]....
        /*0054*/ 	.word	0xffffffff


	//   ....[8]....
        /*0058*/ 	.word	0xffffffff


	//   ....[9]....
        /*005c*/ 	.word	0xffffffff


	//   ....[10]....
        /*0060*/ 	.word	0xffffffff


	//   ....[11]....
        /*0064*/ 	.word	0xffffffff


	//   ....[12]....
        /*0068*/ 	.word	0xffffffff


	//   ....[13]....
        /*006c*/ 	.word	0xffffffff


	//   ....[14]....
        /*0070*/ 	.word	0xffffffff


	//   ....[15]....
        /*0074*/ 	.word	0xffffffff


	//   ....[16]....
        /*0078*/ 	.word	0xffffffff


	//   ....[17]....
        /*007c*/ 	.word	0xffffffff


	//   ....[18]....
        /*0080*/ 	.word	0xffffffff


	//   ....[19]....
        /*0084*/ 	.word	0xffffffff


	//----- nvinfo : EIATTR_COOP_GROUP_INSTR_OFFSETS
	.align		4
.L_2272:
        /*0088*/ 	.byte	0x04, 0x28
        /*008a*/ 	.short	(.L_2274 - .L_2273)


	//   ....[0]....
.L_2273:
        /*008c*/ 	.word	0x000035f0


	//   ....[1]....
        /*0090*/ 	.word	0x00003620


	//   ....[2]....
        /*0094*/ 	.word	0x00003640


	//   ....[3]....
        /*0098*/ 	.word	0x00003660


	//   ....[4]....
        /*009c*/ 	.word	0x00003680


	//   ....[5]....
        /*00a0*/ 	.word	0x000037b0


	//   ....[6]....
        /*00a4*/ 	.word	0x000037d0


	//   ....[7]....
        /*00a8*/ 	.word	0x000037f0


	//   ....[8]....
        /*00ac*/ 	.word	0x00003810


	//   ....[9]....
        /*00b0*/ 	.word	0x00003830


	//   ....[10]....
        /*00b4*/ 	.word	0x00003c30


	//   ....[11]....
        /*00b8*/ 	.word	0x00003ca0


	//   ....[12]....
        /*00bc*/ 	.word	0x00003d00


	//   ....[13]....
        /*00c0*/ 	.word	0x00003d60


	//   ....[14]....
        /*00c4*/ 	.word	0x00003dc0


	//   ....[15]....
        /*00c8*/ 	.word	0x00003f30


	//   ....[16]....
        /*00cc*/ 	.word	0x00003f90


	//   ....[17]....
        /*00d0*/ 	.word	0x00003ff0


	//   ....[18]....
        /*00d4*/ 	.word	0x00004050


	//   ....[19]....
        /*00d8*/ 	.word	0x000040b0


	//----- nvinfo : EIATTR_EXIT_INSTR_OFFSETS
	.align		4
.L_2274:
        /*00dc*/ 	.byte	0x04, 0x1c
        /*00de*/ 	.short	(.L_2276 - .L_2275)


	//   ....[0]....
.L_2275:
        /*00e0*/ 	.word	0x00000190


	//   ....[1]....
        /*00e4*/ 	.word	0x00003be0


	//----- nvinfo : EIATTR_MAX_THREADS
	.align		4
.L_2276:
        /*00e8*/ 	.byte	0x04, 0x05
        /*00ea*/ 	.short	(.L_2278 - .L_2277)
.L_2277:
        /*00ec*/ 	.word	0x00000080
        /*00f0*/ 	.word	0x00000001
        /*00f4*/ 	.word	0x00000001


	//----- nvinfo : EIATTR_CRS_STACK_SIZE
	.align		4
.L_2278:
        /*00f8*/ 	.byte	0x04, 0x1e
        /*00fa*/ 	.short	(.L_2280 - .L_2279)
.L_2279:
        /*00fc*/ 	.word	0x00000000
.L_2280:


//--------------------- .nv.info._ZN10layer_norm13ln_fwd_kernelINS_13Kernel_traitsI13__nv_bfloat16S2_fS2_fjLj256ELj1ELj4ELj1ELj16ENS_18Kernel_traits_baseILj256ES2_S2_fS2_fjLj128EEEEELb1ELb1ELb1ELb0EEEvNS_9FwdParamsE --------------------------
	.section	.nv.info._ZN10layer_norm13ln_fwd_kernelINS_13Kernel_traitsI13__nv_bfloat16S2_fS2_fjLj256ELj1ELj4ELj1ELj16ENS_18Kernel_traits_baseILj256ES2_S2_fS2_fjLj128EEEEELb1ELb1ELb1ELb0EEEvNS_9FwdParamsE,"",@"SHT_CUDA_INFO"
	.sectionflags	@""
	.align	4


	//----- nvinfo : EIATTR_CUDA_API_VERSION
	.align		4
        /*0000*/ 	.byte	0x04, 0x37
        /*0002*/ 	.short	(.L_2282 - .L_2281)
.L_2281:
        /*0004*/ 	.word	0x00000082


	//----- nvinfo : EIATTR_SW2861232_WAR
	.align		4
.L_2282:
        /*0008*/ 	.byte	0x01, 0x35
	.zero		2


	//----- nvinfo : EIATTR_PARAM_CBANK
	.align		4
        /*000c*/ 	.byte	0x04, 0x0a
        /*000e*/ 	.short	(.L_2284 - .L_2283)
	.align		4
.L_2283:
        /*0010*/ 	.word	index@(.nv.constant0._ZN10layer_norm13ln_fwd_kernelINS_13Kernel_traitsI13__nv_bfloat16S2_fS2_fjLj256ELj1ELj4ELj1ELj16ENS_18Kernel_traits_baseILj256ES2_S2_fS2_fjLj128EEEEELb1ELb1ELb1ELb0EEEvNS_9FwdParamsE)
        /*0014*/ 	.short	0x0160
        /*0016*/ 	.short	0x00e8


	//----- nvinfo : EIATTR_CBANK_PARAM_SIZE
	.align		4
.L_2284:
        /*0018*/ 	.byte	0x03, 0x19
        /*001a*/ 	.short	0x00e8


	//----- nvinfo : EIATTR_KPARAM_INFO
	.align		4
        /*001c*/ 	.byte	0x04, 0x17
        /*001e*/ 	.short	(.L_2286 - .L_2285)
.L_2285:
        /*0020*/ 	.word	0x00000000
        /*0024*/ 	.short	0x0000
        /*0026*/ 	.short	0x0000
        /*0028*/ 	.byte	0x00, 0xf0, 0xa1, 0x03


	//----- nvinfo : EIATTR_MAXREG_COUNT
	.align		4
.L_2286:
        /*002c*/ 	.byte	0x03, 0x1b
        /*002e*/ 	.short	0x00ff


	//----- nvinfo : EIATTR_MERCURY_ISA_VERSION
	.align		4
        /*0030*/ 	.byte	0x03, 0x5f
        /*0032*/ 	.short	0x0000


	//----- nvinfo : EIATTR_COOP_GROUP_MASK_REGIDS
	.align		4
        /*0034*/ 	.byte	0x04, 0x29
        /*0036*/ 	.short	(.L_2288 - .L_2287)


	//   ....[0]....
.L_2287:
        /*0038*/ 	.word	0xffffffff


	//   ....[1]....
        /*003c*/ 	.word	0xffffffff


	//   ....[2]....
        /*0040*/ 	.word	0xffffffff


	//   ....[3]....
        /*0044*/ 	.word	0xffffffff


	//   ....[4]....
        /*0048*/ 	.word	0xffffffff


	//   ....[5]....
        /*004c*/ 	.word	0xffffffff


	//   ....[6]....
        /*0050*/ 	.word	0xffffffff


	//   ....[7]....
        /*0054*/ 	.word	0xffffffff


	//   ....[8]....
        /*0058*/ 	.word	0xffffffff


	//   ....[9]....
        /*005c*/ 	.word	0xffffffff


	//   ....[10]....
        /*0060*/ 	.word	0xffffffff


	//   ....[11]....
        /*0064*/ 	.word	0xffffffff


	//   ....[12]....
        /*0068*/ 	.word	0xffffffff


	//   ....[13]....
        /*006c*/ 	.word	0xffffffff


	//   ....[14]....
        /*0070*/ 	.word	0xffffffff


	//   ....[15]....
        /*0074*/ 	.word	0xffffffff


	//   ....[16]....
        /*0078*/ 	.word	0xffffffff


	//   ....[17]....
        /*007c*/ 	.word	0xffffffff


	//   ....[18]....
        /*0080*/ 	.word	0xffffffff


	//   ....[19]....
        /*0084*/ 	.word	0xffffffff


	//----- nvinfo : EIATTR_COOP_GROUP_INSTR_OFFSETS
	.align		4
.L_2288:
        /*0088*/ 	.byte	0x04, 0x28
        /*008a*/ 	.short	(.L_2290 - .L_2289)


	//   ....[0]....
.L_2289:
        /*008c*/ 	.word	0x00003b60


	//   ....[1]....
        /*0090*/ 	.word	0x00003b90


	//   ....[2]....
        /*0094*/ 	.word	0x00003bb0


	//   ....[3]....
        /*0098*/ 	.word	0x00003bd0


	//   ....[4]....
        /*009c*/ 	.word	0x00003bf0


	//   ....[5]....
        /*00a0*/ 	.word	0x00003d30


	//   ....[6]....
        /*00a4*/ 	.word	0x00003d50


	//   ....[7]....
        /*00a8*/ 	.word	0x00003d70


	//   ....[8]....
        /*00ac*/ 	.word	0x00003d90


	//   ....[9]....
        /*00b0*/ 	.word	0x00003db0


	//   ....[10]....
        /*00b4*/ 	.word	0x000041f0


	//   ....[11]....
        /*00b8*/ 	.word	0x00004250


	//   ....[12]....
        /*00bc*/ 	.word	0x000042b0


	//   ....[13]....
        /*00c0*/ 	.word	0x00004310


	//   ....[14]....
        /*00c4*/ 	.word	0x00004370


	//   ....[15]....
        /*00c8*/ 	.word	0x000044f0


	//   ....[16]....
        /*00cc*/ 	.word	0x00004550


	//   ....[17]....
        /*00d0*/ 	.word	0x000045b0


	//   ....[18]....
        /*00d4*/ 	.word	0x00004610


	//   ....[19]....
        /*00d8*/ 	.word	0x00004670


	//----- nvinfo : EIATTR_EXIT_INSTR_OFFSETS
	.align		4
.L_2290:
        /*00dc*/ 	.byte	0x04, 0x1c
        /*00de*/ 	.short	(.L_2292 - .L_2291)


	//   ....[0]....
.L_2291:
        /*00e0*/ 	.word	0x000002d0


	//   ....[1]....
        /*00e4*/ 	.word	0x000041a0


	//----- nvinfo : EIATTR_MAX_THREADS
	.align		4
.L_2292:
        /*00e8*/ 	.byte	0x04, 0x05
        /*00ea*/ 	.short	(.L_2294 - .L_2293)
.L_2293:
        /*00ec*/ 	.word	0x00000080
        /*00f0*/ 	.word	0x00000001
        /*00f4*/ 	.word	0x00000001


	//----- nvinfo : EIATTR_CRS_STACK_SIZE
	.align		4
.L_2294:
        /*00f8*/ 	.byte	0x04, 0x1e
        /*00fa*/ 	.short	(.L_2296 - .L_2295)
.L_2295:
        /*00fc*/ 	.word	0x00000000
.L_2296:


//--------------------- .nv.info._ZN10layer_norm13ln_fwd_kernelINS_13Kernel_traitsI13__nv_bfloat16S2_fS2_fjLj256ELj1ELj4ELj1ELj16ENS_18Kernel_traits_baseILj256ES2_S2_fS2_fjLj128EEEEELb1ELb1ELb1ELb1EEEvNS_9FwdParamsE --------------------------
	.section	.nv.info._ZN10layer_norm13ln_fwd_kernelINS_13Kernel_traitsI13__nv_bfloat16S2_fS2_fjLj256ELj1ELj4ELj1ELj16ENS_18Kernel_traits_baseILj256ES2_S2_fS2_fjLj128EEEEELb1ELb1ELb1ELb1EEEvNS_9FwdParamsE,"",@"SHT_CUDA_INFO"
	.sectionflags	@""
	.align	4


	//----- nvinfo : EIATTR_CUDA_API_VERSION
	.align		4
        /*0000*/ 	.byte	0x04, 0x37
        /*0002*/ 	.short	(.L_2298 - .L_2297)
.L_2297:
        /*0004*/ 	.word	0x00000082


	//----- nvinfo : EIATTR_SW2861232_WAR
	.align		4
.L_2298:
        /*0008*/ 	.byte	0x01, 0x35
	.zero		2


	//----- nvinfo : EIATTR_PARAM_CBANK
	.align		4
        /*000c*/ 	.byte	0x04, 0x0a
        /*000e*/ 	.short	(.L_2300 - .L_2299)
	.align		4
.L_2299:
        /*0010*/ 	.word	index@(.nv.constant0._ZN10layer_norm13ln_fwd_kernelINS_13Kernel_traitsI13__nv_bfloat16S2_fS2_fjLj256ELj1ELj4ELj1ELj16ENS_18Kernel_traits_baseILj256ES2_S2_fS2_fjLj128EEEEELb1ELb1ELb1ELb1EEEvNS_9FwdParamsE)
        /*0014*/ 	.short	0x0160
        /*0016*/ 	.short	0x00e8


	//----- nvinfo : EIATTR_CBANK_PARAM_SIZE
	.align		4
.L_2300:
        /*0018*/ 	.byte	0x03, 0x19
        /*001a*/ 	.short	0x00e8


	//----- nvinfo : EIATTR_KPARAM_INFO
	.align		4
        /*001c*/ 	.byte	0x04, 0x17
        /*001e*/ 	.short	(.L_2302 - .L_2301)
.L_2301:
        /*0020*/ 	.word	0x00000000
        /*0024*/ 	.short	0x0000
        /*0026*/ 	.short	0x0000
        /*0028*/ 	.byte	0x00, 0xf0, 0xa1, 0x03


	//----- nvinfo : EIATTR_MAXREG_COUNT
	.align		4
.L_2302:
        /*002c*/ 	.byte	0x03, 0x1b
        /*002e*/ 	.short	0x00ff


	//----- nvinfo : EIATTR_MERCURY_ISA_VERSION
	.align		4
        /*0030*/ 	.byte	0x03, 0x5f
        /*0032*/ 	.short	0x0000


	//----- nvinfo : EIATTR_COOP_GROUP_MASK_REGIDS
	.align		4
        /*0034*/ 	.byte	0x04, 0x29
        /*0036*/ 	.short	(.L_2304 - .L_2303)


	//   ....[0]....
.L_2303:
        /*0038*/ 	.word	0xffffffff


	//   ....[1]....
        /*003c*/ 	.word	0xffffffff


	//   ....[2]....
        /*0040*/ 	.word	0xffffffff


	//   ....[3]....
        /*0044*/ 	.word	0xffffffff


	//   ....[4]....
        /*0048*/ 	.word	0xffffffff


	//   ....[5]....
        /*004c*/ 	.word	0xffffffff


	//   ....[6]....
        /*0050*/ 	.word	0xffffffff


	//   ....[7]....
        /*0054*/ 	.word	0xffffffff


	//   ....[8]....
        /*0058*/ 	.word	0xffffffff


	//   ....[9]....
        /*005c*/ 	.word	0xffffffff


	//   ....[10]....
        /*0060*/ 	.word	0xffffffff


	//   ....[11]....
        /*0064*/ 	.word	0xffffffff


	//   ....[12]....
        /*0068*/ 	.word	0xffffffff


	//   ....[13]....
        /*006c*/ 	.word	0xffffffff


	//   ....[14]....
        /*0070*/ 	.word	0xffffffff


	//   ....[15]....
        /*0074*/ 	.word	0xffffffff


	//   ....[16]....
        /*0078*/ 	.word	0xffffffff


	//   ....[17]....
        /*007c*/ 	.word	0xffffffff


	//   ....[18]....
        /*0080*/ 	.word	0xffffffff


	//   ....[19]....
        /*0084*/ 	.word	0xffffffff


	//----- nvinfo : EIATTR_COOP_GROUP_INSTR_OFFSETS
	.align		4
.L_2304:
        /*0088*/ 	.byte	0x04, 0x28
        /*008a*/ 	.short	(.L_2306 - .L_2305)


	//   ....[0]....
.L_2305:
        /*008c*/ 	.word	0x00003a50


	//   ....[1]....
        /*0090*/ 	.word	0x00003a80


	//   ....[2]....
        /*0094*/ 	.word	0x00003aa0


	//   ....[3]....
        /*0098*/ 	.word	0x00003ac0


	//   ....[4]....
        /*009c*/ 	.word	0x00003ae0


	//   ....[5]....
        /*00a0*/ 	.word	0x00003c10


	//   ....[6]....
        /*00a4*/ 	.word	0x00003c30


	//   ....[7]....
        /*00a8*/ 	.word	0x00003c50


	//   ....[8]....
        /*00ac*/ 	.word	0x00003c70


	//   ....[9]....
        /*00b0*/ 	.word	0x00003c90


	//   ....[10]....
        /*00b4*/ 	.word	0x00004140


	//   ....[11]....
        /*00b8*/ 	.word	0x000041a0


	//   ....[12]....
        /*00bc*/ 	.word	0x00004200


	//   ....[13]....
        /*00c0*/ 	.word	0x00004260


	//   ....[14]....
        /*00c4*/ 	.word	0x000042c0


	//   ....[15]....
        /*00c8*/ 	.word	0x00004430


	//   ....[16]....
        /*00cc*/ 	.word	0x00004490


	//   ....[17]....
        /*00d0*/ 	.word	0x000044f0


	//   ....[18]....
        /*00d4*/ 	.word	0x00004550


	//   ....[19]....
        /*00d8*/ 	.word	0x000045b0


	//----- nvinfo : EIATTR_EXIT_INSTR_OFFSETS
	.align		4
.L_2306:
        /*00dc*/ 	.byte	0x04, 0x1c
        /*00de*/ 	.short	(.L_2308 - .L_2307)


	//   ....[0]....
.L_2307:
        /*00e0*/ 	.word	0x000001e0


	//   ....[1]....
        /*00e4*/ 	.word	0x000040f0


	//----- nvinfo : EIATTR_MAX_THREADS
	.align		4
.L_2308:
        /*00e8*/ 	.byte	0x04, 0x05
        /*00ea*/ 	.short	(.L_2310 - .L_2309)
.L_2309:
        /*00ec*/ 	.word	0x00000080
        /*00f0*/ 	.word	0x00000001
        /*00f4*/ 	.word	0x00000001


	//----- nvinfo : EIATTR_CRS_STACK_SIZE
	.align		4
.L_2310:
        /*00f8*/ 	.byte	0x04, 0x1e
        /*00fa*/ 	.short	(.L_2312 - .L_2311)
.L_2311:
        /*00fc*/ 	.word	0x00000000
.L_2312:


//--------------------- .nv.info._ZN10layer_norm13ln_fwd_kernelINS_13Kernel_traitsIf13__nv_bfloat16fS2_fjLj256ELj1ELj4ELj1ELj16ENS_18Kernel_traits_baseILj256EfS2_fS2_fjLj128EEEEELb0ELb0ELb0ELb0EEEvNS_9FwdParamsE --------------------------
	.section	.nv.info._ZN10layer_norm13ln_fwd_kernelINS_13Kernel_traitsIf13__nv_bfloat16fS2_fjLj256ELj1ELj4ELj1ELj16ENS_18Kernel_traits_baseILj256EfS2_fS2_fjLj128EEEEELb0ELb0ELb0ELb0EEEvNS_9FwdParamsE,"",@"SHT_CUDA_INFO"
	.sectionflags	@""
	.align	4


	//----- nvinfo : EIATTR_CUDA_API_VERSION
	.align		4
        /*0000*/ 	.byte	0x04, 0x37
        /*0002*/ 	.short	(.L_2314 - .L_2313)
.L_2313:
        /*0004*/ 	.word	0x00000082


	//----- nvinfo : EIATTR_SW2861232_WAR
	.align		4
.L_2314:
        /*0008*/ 	.byte	0x01, 0x35
	.zero		2


	//----- nvinfo : EIATTR_PARAM_CBANK
	.align		4
        /*000c*/ 	.byte	0x04, 0x0a
        /*000e*/ 	.short	(.L_2316 - .L_2315)
	.align		4
.L_2315:
        /*0010*/ 	.word	index@(.nv.constant0._ZN10layer_norm13ln_fwd_kernelINS_13Kernel_traitsIf13__nv_bfloat16fS2_fjLj256ELj1ELj4ELj1ELj16ENS_18Kernel_traits_baseILj256EfS2_fS2_fjLj128EEEEELb0ELb0ELb0ELb0EEEvNS_9FwdParamsE)
        /*0014*/ 	.short	0x0160
        /*0016*/ 	.short	0x00e8


	//----- nvinfo : EIATTR_CBANK_PARAM_SIZE
	.align		4
.L_2316:
        /*0018*/ 	.byte	0x03, 0x19
        /*001a*/ 	.short	0x00e8


	//----- nvinfo : EIATTR_KPARAM_INFO
	.align		4
        /*001c*/ 	.byte	0x04, 0x17
        /*001e*/ 	.short	(.L_2318 - .L_2317)
.L_2317:
        /*0020*/ 	.word	0x00000000
        /*0024*/ 	.short	0x0000
        /*0026*/ 	.short	0x0000
        /*0028*/ 	.byte	0x00, 0xf0, 0xa1, 0x03


	//----- nvinfo : EIATTR_MAXREG_COUNT
	.align		4
.L_2318:
        /*002c*/ 	.byte	0x03, 0x1b
        /*002e*/ 	.short	0x00ff


	//----- nvinfo : EIATTR_MERCURY_ISA_VERSION
	.align		4
        /*0030*/ 	.byte	0x03, 0x5f
        /*0032*/ 	.short	0x0000


	//----- nvinfo : EIATTR_COOP_GROUP_MASK_REGIDS
	.align		4
        /*0034*/ 	.byte	0x04, 0x29
        /*0036*/ 	.short	(.L_2320 - .L_2319)


	//   ....[0]....
.L_2319:
        /*0038*/ 	.word	0xffffffff


	//   ....[1]....
        /*003c*/ 	.word	0xffffffff


	//   ....[2]....
        /*0040*/ 	.word	0xffffffff


	//   ....[3]....
        /*0044*/ 	.word	0xffffffff


	//   ....[4]....
        /*0048*/ 	.word	0xffffffff


	//   ....[5]....
        /*004c*/ 	.word	0xffffffff


	//   ....[6]....
        /*0050*/ 	.word	0xffffffff


	//   ....[7]....
        /*0054*/ 	.word	0xffffffff


	//   ....[8]....
        /*0058*/ 	.word	0xffffffff


	//   ....[9]....
        /*005c*/ 	.word	0xffffffff


	//   ....[10]....
        /*0060*/ 	.word	0xffffffff


	//   ....[11]....
        /*0064*/ 	.word	0xffffffff


	//   ....[12]....
        /*0068*/ 	.word	0xffffffff


	//   ....[13]....
        /*006c*/ 	.word	0xffffffff


	//   ....[14]....
        /*0070*/ 	.word	0xffffffff


	//   ....[15]....
        /*0074*/ 	.word	0xffffffff


	//   ....[16]....
        /*0078*/ 	.word	0xffffffff


	//   ....[17]....
        /*007c*/ 	.word	0xffffffff


	//   ....[18]....
        /*0080*/ 	.word	0xffffffff


	//   ....[19]....
        /*0084*/ 	.word	0xffffffff


	//----- nvinfo : EIATTR_COOP_GROUP_INSTR_OFFSETS
	.align		4
.L_2320:
        /*0088*/ 	.byte	0x04, 0x28
        /*008a*/ 	.short	(.L_2322 - .L_2321)


	//   ....[0]....
.L_2321:
        /*008c*/ 	.word	0x00000610


	//   ....[1]....
        /*0090*/ 	.word	0x00000640


	//   ....[2]....
        /*0094*/ 	.word	0x00000660


	//   ....[3]....
        /*0098*/ 	.word	0x00000680


	//   ....[4]....
        /*009c*/ 	.word	0x000006a0


	//   ....[5]....
        /*00a0*/ 	.word	0x000007e0


	//   ....[6]....
        /*00a4*/ 	.word	0x00000800


	//   ....[7]....
        /*00a8*/ 	.word	0x00000820


	//   ....[8]....
        /*00ac*/ 	.word	0x00000840


	//   ....[9]....
        /*00b0*/ 	.word	0x00000860


	//   ....[10]....
        /*00b4*/ 	.word	0x00000c10


	//   ....[11]....
        /*00b8*/ 	.word	0x00000c70


	//   ....[12]....
        /*00bc*/ 	.word	0x00000cd0


	//   ....[13]....
        /*00c0*/ 	.word	0x00000d30


	//   ....[14]....
        /*00c4*/ 	.word	0x00000d90


	//   ....[15]....
        /*00c8*/ 	.word	0x00000f10


	//   ....[16]....
        /*00cc*/ 	.word	0x00000f70


	//   ....[17]....
        /*00d0*/ 	.word	0x00000fd0


	//   ....[18]....
        /*00d4*/ 	.word	0x00001030


	//   ....[19]....
        /*00d8*/ 	.word	0x00001090


	//----- nvinfo : EIATTR_EXIT_INSTR_OFFSETS
	.align		4
.L_2322:
        /*00dc*/ 	.byte	0x04, 0x1c
        /*00de*/ 	.short	(.L_2324 - .L_2323)


	//   ....[0]....
.L_2323:
        /*00e0*/ 	.word	0x000001f0


	//   ....[1]....
        /*00e4*/ 	.word	0x00000bc0


	//----- nvinfo : EIATTR_MAX_THREADS
	.align		4
.L_2324:
        /*00e8*/ 	.byte	0x04, 0x05
        /*00ea*/ 	.short	(.L_2326 - .L_2325)
.L_2325:
        /*00ec*/ 	.word	0x00000080
        /*00f0*/ 	.word	0x00000001
        /*00f4*/ 	.word	0x00000001


	//----- nvinfo : EIATTR_CRS_STACK_SIZE
	.align		4
.L_2326:
        /*00f8*/ 	.byte	0x04, 0x1e
        /*00fa*/ 	.short	(.L_2328 - .L_2327)
.L_2327:
        /*00fc*/ 	.word	0x00000000
.L_2328:


//--------------------- .nv.info._ZN10layer_norm13ln_fwd_kernelINS_13Kernel_traitsIf13__nv_bfloat16fS2_fjLj256ELj1ELj4ELj1ELj16ENS_18Kernel_traits_baseILj256EfS2_fS2_fjLj128EEEEELb0ELb0ELb0ELb1EEEvNS_9FwdParamsE --------------------------
	.section	.nv.info._ZN10layer_norm13ln_fwd_kernelINS_13Kernel_traitsIf13__nv_bfloat16fS2_fjLj256ELj1ELj4ELj1ELj16ENS_18Kernel_traits_baseILj256EfS2_fS2_fjLj128EEEEELb0ELb0ELb0ELb1EEEvNS_9FwdParamsE,"",@"SHT_CUDA_INFO"
	.sectionflags	@""
	.align	4


	//----- nvinfo : EIATTR_CUDA_API_VERSION
	.align		4
        /*0000*/ 	.byte	0x04, 0x37
        /*0002*/ 	.short	(.L_2330 - .L_2329)
.L_2329:
        /*0004*/ 	.word	0x00000082


	//----- nvinfo : EIATTR_SW2861232_WAR
	.align		4
.L_2330:
        /*0008*/ 	.byte	0x01, 0x35
	.zero		2


	//----- nvinfo : EIATTR_PARAM_CBANK
	.align		4
        /*000c*/ 	.byte	0x04, 0x0a
        /*000e*/ 	.short	(.L_2332 - .L_2331)
	.align		4
.L_2331:
        /*0010*/ 	.word	index@(.nv.constant0._ZN10layer_norm13ln_fwd_kernelINS_13Kernel_traitsIf13__nv_bfloat16fS2_fjLj256ELj1ELj4ELj1ELj16ENS_18Kernel_traits_baseILj256EfS2_fS2_fjLj128EEEEELb0ELb0ELb0ELb1EEEvNS_9FwdParamsE)
        /*0014*/ 	.short	0x0160
        /*0016*/ 	.short	0x00e8


	//----- nvinfo : EIATTR_CBANK_PARAM_SIZE
	.align		4
.L_2332:
        /*0018*/ 	.byte	0x03, 0x19
        /*001a*/ 	.short	0x00e8


	//----- nvinfo : EIATTR_KPARAM_INFO
	.align		4
        /*001c*/ 	.byte	0x04, 0x17
        /*001e*/ 	.short	(.L_2334 - .L_2333)
.L_2333:
        /*0020*/ 	.word	0x00000000
        /*0024*/ 	.short	0x0000
        /*0026*/ 	.short	0x0000
        /*0028*/ 	.byte	0x00, 0xf0, 0xa1, 0x03


	//----- nvinfo : EIATTR_MAXREG_COUNT
	.align		4
.L_2334:
        /*002c*/ 	.byte	0x03, 0x1b
        /*002e*/ 	.short	0x00ff


	//----- nvinfo : EIATTR_MERCURY_ISA_VERSION
	.align		4
        /*0030*/ 	.byte	0x03, 0x5f
        /*0032*/ 	.short	0x0000


	//----- nvinfo : EIATTR_COOP_GROUP_MASK_REGIDS
	.align		4
        /*0034*/ 	.byte	0x04, 0x29
        /*0036*/ 	.short	(.L_2336 - .L_2335)


	//   ....[0]....
.L_2335:
        /*0038*/ 	.word	0xffffffff


	//   ....[1]....
        /*003c*/ 	.word	0xffffffff


	//   ....[2]....
        /*0040*/ 	.word	0xffffffff


	//   ....[3]....
        /*0044*/ 	.word	0xffffffff


	//   ....[4]....
        /*0048*/ 	.word	0xffffffff


	//   ....[5]....
        /*004c*/ 	.word	0xffffffff


	//   ....[6]....
        /*0050*/ 	.word	0xffffffff


	//   ....[7]....
        /*0054*/ 	.word	0xffffffff


	//   ....[8]....
        /*0058*/ 	.word	0xffffffff


	//   ....[9]....
        /*005c*/ 	.word	0xffffffff


	//   ....[10]....
        /*0060*/ 	.word	0xffffffff


	//   ....[11]....
        /*0064*/ 	.word	0xffffffff


	//   ....[12]....
        /*0068*/ 	.word	0xffffffff


	//   ....[13]....
        /*006c*/ 	.word	0xffffffff


	//   ....[14]....
        /*0070*/ 	.word	0xffffffff


	//   ....[15]....
        /*0074*/ 	.word	0xffffffff


	//   ....[16]....
        /*0078*/ 	.word	0xffffffff


	//   ....[17]....
        /*007c*/ 	.word	0xffffffff


	//   ....[18]....
        /*0080*/ 	.word	0xffffffff


	//   ....[19]....
        /*0084*/ 	.word	0xffffffff


	//----- nvinfo : EIATTR_COOP_GROUP_INSTR_OFFSETS
	.align		4
.L_2336:
        /*0088*/ 	.byte	0x04, 0x28
        /*008a*/ 	.short	(.L_2338 - .L_2337)


	//   ....[0]....
.L_2337:
        /*008c*/ 	.word	0x00000560


	//   ....[1]....
        /*0090*/ 	.word	0x00000590


	//   ....[2]....
        /*0094*/ 	.word	0x000005b0


	//   ....[3]....
        /*0098*/ 	.word	0x000005d0


	//   ....[4]....
        /*009c*/ 	.word	0x000005f0


	//   ....[5]....
        /*00a0*/ 	.word	0x00000720


	//   ....[6]....
        /*00a4*/ 	.word	0x00000740


	//   ....[7]....
        /*00a8*/ 	.word	0x00000760


	//   ....[8]....
        /*00ac*/ 	.word	0x00000780


	//   ....[9]....
        /*00b0*/ 	.word	0x000007a0


	//   ....[10]....
        /*00b4*/ 	.word	0x00000b00


	//   ....[11]....
        /*00b8*/ 	.word	0x00000b60


	//   ....[12]....
        /*00bc*/ 	.word	0x00000bc0


	//   ....[13]....
        /*00c0*/ 	.word	0x00000c20


	//   ....[14]....
        /*00c4*/ 	.word	0x00000c80


	//   ....[15]....
        /*00c8*/ 	.word	0x00000df0


	//   ....[16]....
        /*00cc*/ 	.word	0x00000e50


	//   ....[17]....
        /*00d0*/ 	.word	0x00000eb0


	//   ....[18]....
        /*00d4*/ 	.word	0x00000f10


	//   ....[19]....
        /*00d8*/ 	.word	0x00000f70


	//----- nvinfo : EIATTR_EXIT_INSTR_OFFSETS
	.align		4
.L_2338:
        /*00dc*/ 	.byte	0x04, 0x1c
        /*00de*/ 	.short	(.L_2340 - .L_2339)


	//   ....[0]....
.L_2339:
        /*00e0*/ 	.word	0x00000160


	//   ....[1]....
        /*00e4*/ 	.word	0x00000ab0


	//----- nvinfo : EIATTR_MAX_THREADS
	.align		4
.L_2340:
        /*00e8*/ 	.byte	0x04, 0x05
        /*00ea*/ 	.short	(.L_2342 - .L_2341)
.L_2341:
        /*00ec*/ 	.word	0x00000080
        /*00f0*/ 	.word	0x00000001
        /*00f4*/ 	.word	0x00000001


	//----- nvinfo : EIATTR_CRS_STACK_SIZE
	.align		4
.L_2342:
        /*00f8*/ 	.byte	0x04, 0x1e
        /*00fa*/ 	.short	(.L_2344 - .L_2343)
.L_2343:
        /*00fc*/ 	.word	0x00000000
.L_2344:


//--------------------- .nv.info._ZN10layer_norm13ln_fwd_kernelINS_13Kernel_traitsIf13__nv_bfloat16fS2_fjLj256ELj1ELj4ELj1ELj16ENS_18Kernel_traits_baseILj256EfS2_fS2_fjLj128EEEEELb0ELb0ELb1ELb0EEEvNS_9FwdParamsE --------------------------
	.section	.nv.info._ZN10layer_norm13ln_fwd_kernelINS_13Kernel_traitsIf13__nv_bfloat16fS2_fjLj256ELj1ELj4ELj1ELj16ENS_18Kernel_traits_baseILj256EfS2_fS2_fjLj128EEEEELb0ELb0ELb1ELb0EEEvNS_9FwdParamsE,"",@"SHT_CUDA_INFO"
	.sectionflags	@""
	.align	4


	//----- nvinfo : EIATTR_CUDA_API_VERSION
	.align		4
        /*0000*/ 	.byte	0x04, 0x37
        /*0002*/ 	.short	(.L_2346 - .L_2345)
.L_2345:
        /*0004*/ 	.word	0x00000082


	//----- nvinfo : EIATTR_SW2861232_WAR
	.align		4
.L_2346:
        /*0008*/ 	.byte	0x01, 0x35
	.zero		2


	//----- nvinfo : EIATTR_PARAM_CBANK
	.align		4
        /*000c*/ 	.byte	0x04, 0x0a
        /*000e*/ 	.short	(.L_2348 - .L_2347)
	.align		4
.L_2347:
        /*0010*/ 	.word	index@(.nv.constant0._ZN10layer_norm13ln_fwd_kernelINS_13Kernel_traitsIf13__nv_bfloat16fS2_fjLj256ELj1ELj4ELj1ELj16ENS_18Kernel_traits_baseILj256EfS2_fS2_fjLj128EEEEELb0ELb0ELb1ELb0EEEvNS_9FwdParamsE)
        /*0014*/ 	.short	0x0160
        /*0016*/ 	.short	0x00e8


	//----- nvinfo : EIATTR_CBANK_PARAM_SIZE
	.align		4
.L_2348:
        /*0018*/ 	.byte	0x03, 0x19
        /*001a*/ 	.short	0x00e8


	//----- nvinfo : EIATTR_KPARAM_INFO
	.align		4
        /*001c*/ 	.byte	0x04, 0x17
        /*001e*/ 	.short	(.L_2350 - .L_2349)
.L_2349:
        /*0020*/ 	.word	0x00000000
        /*0024*/ 	.short	0x0000
        /*0026*/ 	.short	0x0000
        /*0028*/ 	.byte	0x00, 0xf0, 0xa1, 0x03


	//----- nvinfo : EIATTR_MAXREG_COUNT
	.align		4
.L_2350:
        /*002c*/ 	.byte	0x03, 0x1b
        /*002e*/ 	.short	0x00ff


	//----- nvinfo : EIATTR_MERCURY_ISA_VERSION
	.align		4
        /*0030*/ 	.byte	0x03, 0x5f
        /*0032*/ 	.short	0x0000


	//----- nvinfo : EIATTR_COOP_GROUP_MASK_REGIDS
	.align		4
        /*0034*/ 	.byte	0x04, 0x29
        /*0036*/ 	.short	(.L_2352 - .L_2351)


	//   ....[0]....
.L_2351:
        /*0038*/ 	.word	0xffffffff


	//   ....[1]....
        /*003c*/ 	.word	0xffffffff


	//   ....[2]....
        /*0040*/ 	.word	0xffffffff


	//   ....[3]....
        /*0044*/ 	.word	0xffffffff


	//   ....[4]....
        /*0048*/ 	.word	0xffffffff


	//   ....[5]....
        /*004c*/ 	.word	0xffffffff


	//   ....[6]....
        /*0050*/ 	.word	0xffffffff


	//   ....[7]....
        /*0054*/ 	.word	0xffffffff


	//   ....[8]....
        /*0058*/ 	.word	0xffffffff


	//   ....[9]....
        /*005c*/ 	.word	0xffffffff


	//   ....[10]....
        /*0060*/ 	.word	0xffffffff


	//   ....[11]....
        /*0064*/ 	.word	0xffffffff


	//   ....[12]....
        /*0068*/ 	.word	0xffffffff


	//   ....[13]....
        /*006c*/ 	.word	0xffffffff


	//   ....[14]....
        /*0070*/ 	.word	0xffffffff


	//   ....[15]....
        /*0074*/ 	.word	0xffffffff


	//   ....[16]....
        /*0078*/ 	.word	0xffffffff


	//   ....[17]....
        /*007c*/ 	.word	0xffffffff


	//   ....[18]....
        /*0080*/ 	.word	0xffffffff


	//   ....[19]....
        /*0084*/ 	.word	0xffffffff


	//----- nvinfo : EIATTR_COOP_GROUP_INSTR_OFFSETS
	.align		4
.L_2352:
        /*0088*/ 	.byte	0x04, 0x28
        /*008a*/ 	.short	(.L_2354 - .L_2353)


	//   ....[0]....
.L_2353:
        /*008c*/ 	.word	0x00000960


	//   ....[1]....
        /*0090*/ 	.word	0x00000990


	//   ....[2]....
        /*0094*/ 	.word	0x000009b0


	//   ....[3]....
        /*0098*/ 	.word	0x000009d0


	//   ....[4]....
        /*009c*/ 	.word	0x000009f0


	//   ....[5]....
        /*00a0*/ 	.word	0x00000b30


	//   ....[6]....
        /*00a4*/ 	.word	0x00000b50


	//   ....[7]....
        /*00a8*/ 	.word	0x00000b70


	//   ....[8]....
        /*00ac*/ 	.word	0x00000b90


	//   ....[9]....
        /*00b0*/ 	.word	0x00000bb0


	//   ....[10]....
        /*00b4*/ 	.word	0x00000fe0


	//   ....[11]....
        /*00b8*/ 	.word	0x00001050


	//   ....[12]....
        /*00bc*/ 	.word	0x000010b0


	//   ....[13]....
        /*00c0*/ 	.word	0x00001110


	//   ....[14]....
        /*00c4*/ 	.word	0x00001170


	//   ....[15]....
        /*00c8*/ 	.word	0x000012f0


	//   ....[16]....
        /*00cc*/ 	.word	0x00001350


	//   ....[17]....
        /*00d0*/ 	.word	0x000013b0


	//   ....[18]....
        /*00d4*/ 	.word	0x00001410


	//   ....[19]....
        /*00d8*/ 	.word	0x00001470


	//----- nvinfo : EIATTR_EXIT_INSTR_OFFSETS
	.align		4
.L_2354:
        /*00dc*/ 	.byte	0x04, 0x1c
        /*00de*/ 	.short	(.L_2356 - .L_2355)


	//   ....[0]....
.L_2355:
        /*00e0*/ 	.word	0x000001f0


	//   ....[1]....
        /*00e4*/ 	.word	0x00000f90


	//----- nvinfo : EIATTR_MAX_THREADS
	.align		4
.L_2356:
        /*00e8*/ 	.byte	0x04, 0x05
        /*00ea*/ 	.short	(.L_2358 - .L_2357)
.L_2357:
        /*00ec*/ 	.word	0x00000080
        /*00f0*/ 	.word	0x00000001
        /*00f4*/ 	.word	0x00000001


	//----- nvinfo : EIATTR_CRS_STACK_SIZE
	.align		4
.L_2358:
        /*00f8*/ 	.byte	0x04, 0x1e
        /*00fa*/ 	.short	(.L_2360 - .L_2359)
.L_2359:
        /*00fc*/ 	.word	0x00000000
.L_2360:


//--------------------- .nv.info._ZN10layer_norm13ln_fwd_kernelINS_13Kernel_traitsIf13__nv_bfloat16fS2_fjLj256ELj1ELj4ELj1ELj16ENS_18Kernel_traits_baseILj256EfS2_fS2_fjLj128EEEEELb0ELb0ELb1ELb1EEEvNS_9FwdParamsE --------------------------
	.section	.nv.info._ZN10layer_norm13ln_fwd_kernelINS_13Kernel_traitsIf13__nv_bfloat16fS2_fjLj256ELj1ELj4ELj1ELj16ENS_18Kernel_traits_baseILj256EfS2_fS2_fjLj128EEEEELb0ELb0ELb1ELb1EEEvNS_9FwdParamsE,"",@"SHT_CUDA_INFO"
	.sectionflags	@""
	.align	4


	//----- nvinfo : EIATTR_CUDA_API_VERSION
	.align		4
        /*0000*/ 	.byte	0x04, 0x37
        /*0002*/ 	.short	(.L_2362 - .L_2361)
.L_2361:
        /*0004*/ 	.word	0x00000082


	//----- nvinfo : EIATTR_SW2861232_WAR
	.align		4
.L_2362:
        /*0008*/ 	.byte	0x01, 0x35
	.zero		2


	//----- nvinfo : EIATTR_PARAM_CBANK
	.align		4
        /*000c*/ 	.byte	0x04, 0x0a
        /*000e*/ 	.short	(.L_2364 - .L_2363)
	.align		4
.L_2363:
        /*0010*/ 	.word	index@(.nv.constant0._ZN10layer_norm13ln_fwd_kernelINS_13Kernel_traitsIf13__nv_bfloat16fS2_fjLj256ELj1ELj4ELj1ELj16ENS_18Kernel_traits_baseILj256EfS2_fS2_fjLj128EEEEELb0ELb0ELb1ELb1EEEvNS_9FwdParamsE)
        /*0014*/ 	.short	0x0160
        /*0016*/ 	.short	0x00e8


	//----- nvinfo : EIATTR_CBANK_PARAM_SIZE
	.align		4
.L_2364:
        /*0018*/ 	.byte	0x03, 0x19
        /*001a*/ 	.short	0x00e8


	//----- nvinfo : EIATTR_KPARAM_INFO
	.align		4
        /*001c*/ 	.byte	0x04, 0x17
        /*001e*/ 	.short	(.L_2366 - .L_2365)
.L_2365:
        /*0020*/ 	.word	0x00000000
        /*0024*/ 	.short	0x0000
        /*0026*/ 	.short	0x0000
        /*0028*/ 	.byte	0x00, 0xf0, 0xa1, 0x03


	//----- nvinfo : EIATTR_MAXREG_COUNT
	.align		4
.L_2366:
        /*002c*/ 	.byte	0x03, 0x1b
        /*002e*/ 	.short	0x00ff


	//----- nvinfo : EIATTR_MERCURY_ISA_VERSION
	.align		4
        /*0030*/ 	.byte	0x03, 0x5f
        /*0032*/ 	.short	0x0000


	//----- nvinfo : EIATTR_COOP_GROUP_MASK_REGIDS
	.align		4
        /*0034*/ 	.byte	0x04, 0x29
        /*0036*/ 	.short	(.L_2368 - .L_2367)


	//   ....[0]....
.L_2367:
        /*0038*/ 	.word	0xffffffff


	//   ....[1]....
        /*003c*/ 	.word	0xffffffff


	//   ....[2]....
        /*0040*/ 	.word	0xffffffff


	//   ....[3]....
        /*0044*/ 	.word	0xffffffff


	//   ....[4]....
        /*0048*/ 	.word	0xffffffff


	//   ....[5]....
        /*004c*/ 	.word	0xffffffff


	//   ....[6]....
        /*0050*/ 	.word	0xffffffff


	//   ....[7]....
        /*0054*/ 	.word	0xffffffff


	//   ....[8]....
        /*0058*/ 	.word	0xffffffff


	//   ....[9]....
        /*005c*/ 	.word	0xffffffff


	//   ....[10]....
        /*0060*/ 	.word	0xffffffff


	//   ....[11]....
        /*0064*/ 	.word	0xffffffff


	//   ....[12]....
        /*0068*/ 	.word	0xffffffff


	//   ....[13]....
        /*006c*/ 	.word	0xffffffff


	//   ....[14]....
        /*0070*/ 	.word	0xffffffff


	//   ....[15]....
        /*0074*/ 	.word	0xffffffff


	//   ....[16]....
        /*0078*/ 	.word	0xffffffff


	//   ....[17]....
        /*007c*/ 	.word	0xffffffff


	//   ....[18]....
        /*0080*/ 	.word	0xffffffff


	//   ....[19]....
        /*0084*/ 	.word	0xffffffff


	//----- nvinfo : EIATTR_COOP_GROUP_INSTR_OFFSETS
	.align		4
.L_2368:
        /*0088*/ 	.byte	0x04, 0x28
        /*008a*/ 	.short	(.L_2370 - .L_2369)


	//   ....[0]....
.L_2369:
        /*008c*/ 	.word	0x000008b0


	//   ....[1]....
        /*0090*/ 	.word	0x000008e0


	//   ....[2]....
        /*0094*/ 	.word	0x00000900


	//   ....[3]....
        /*0098*/ 	.word	0x00000920


	//   ....[4]....
        /*009c*/ 	.word	0x00000940


	//   ....[5]....
        /*00a0*/ 	.word	0x00000a70


	//   ....[6]....
        /*00a4*/ 	.word	0x00000a90


	//   ....[7]....
        /*00a8*/ 	.word	0x00000ab0


	//   ....[8]....
        /*00ac*/ 	.word	0x00000ad0


	//   ....[9]....
        /*00b0*/ 	.word	0x00000af0


	//   ....[10]....
        /*00b4*/ 	.word	0x00000f20


	//   ....[11]....
        /*00b8*/ 	.word	0x00000f80


	//   ....[12]....
        /*00bc*/ 	.word	0x00000fe0


	//   ....[13]....
        /*00c0*/ 	.word	0x00001040


	//   ....[14]....
        /*00c4*/ 	.word	0x000010a0


	//   ....[15]....
        /*00c8*/ 	.word	0x00001210


	//   ....[16]....
        /*00cc*/ 	.word	0x00001270


	//   ....[17]....
        /*00d0*/ 	.word	0x000012d0


	//   ....[18]....
        /*00d4*/ 	.word	0x00001330


	//   ....[19]....
        /*00d8*/ 	.word	0x00001390


	//----- nvinfo : EIATTR_EXIT_INSTR_OFFSETS
	.align		4
.L_2370:
        /*00dc*/ 	.byte	0x04, 0x1c
        /*00de*/ 	.short	(.L_2372 - .L_2371)


	//   ....[0]....
.L_2371:
        /*00e0*/ 	.word	0x00000160


	//   ....[1]....
        /*00e4*/ 	.word	0x00000ec0


	//----- nvinfo : EIATTR_MAX_THREADS
	.align		4
.L_2372:
        /*00e8*/ 	.byte	0x04, 0x05
        /*00ea*/ 	.short	(.L_2374 - .L_2373)
.L_2373:
        /*00ec*/ 	.word	0x00000080
        /*00f0*/ 	.word	0x00000001
        /*00f4*/ 	.word	0x00000001


	//----- nvinfo : EIATTR_CRS_STACK_SIZE
	.align		4
.L_2374:
        /*00f8*/ 	.byte	0x04, 0x1e
        /*00fa*/ 	.short	(.L_2376 - .L_2375)
.L_2375:
        /*00fc*/ 	.word	0x00000000
.L_2376:


//--------------------- .nv.info._ZN10layer_norm13ln_fwd_kernelINS_13Kernel_traitsIf13__nv_bfloat16fS2_fjLj256ELj1ELj4ELj1ELj16ENS_18Kernel_traits_baseILj256EfS2_fS2_fjLj128EEEEELb0ELb1ELb0ELb0EEEvNS_9FwdParamsE --------------------------
	.section	.nv.info._ZN10layer_norm13ln_fwd_kernelINS_13Kernel_traitsIf13__nv_bfloat16fS2_fjLj256ELj1ELj4ELj1ELj16ENS_18Kernel_traits_baseILj256EfS2_fS2_fjLj128EEEEELb0ELb1ELb0ELb0EEEvNS_9FwdParamsE,"",@"SHT_CUDA_INFO"
	.sectionflags	@""
	.align	4


	//----- nvinfo : EIATTR_CUDA_API_VERSION
	.align		4
        /*0000*/ 	.byte	0x04, 0x37
        /*0002*/ 	.short	(.L_2378 - .L_2377)
.L_2377:
        /*0004*/ 	.word	0x00000082


	//----- nvinfo : EIATTR_SW2861232_WAR
	.align		4
.L_2378:
        /*0008*/ 	.byte	0x01, 0x35
	.zero		2


	//----- nvinfo : EIATTR_PARAM_CBANK
	.align		4
        /*000c*/ 	.byte	0x04, 0x0a
        /*000e*/ 	.short	(.L_2380 - .L_2379)
	.align		4
.L_2379:
        /*0010*/ 	.word	index@(.nv.constant0._ZN10layer_norm13ln_fwd_kernelINS_13Kernel_traitsIf13__nv_bfloat16fS2_fjLj256ELj1ELj4ELj1ELj16ENS_18Kernel_traits_baseILj256EfS2_fS2_fjLj128EEEEELb0ELb1ELb0ELb0EEEvNS_9FwdParamsE)
        /*0014*/ 	.short	0x0160
        /*0016*/ 	.short	0x00e8


	//----- nvinfo : EIATTR_CBANK_PARAM_SIZE
	.align		4
.L_2380:
        /*0018*/ 	.byte	0x03, 0x19
        /*001a*/ 	.short	0x00e8


	//----- nvinfo : EIATTR_KPARAM_INFO
	.align		4
        /*001c*/ 	.byte	0x04, 0x17
        /*001e*/ 	.short	(.L_2382 - .L_2381)
.L_2381:
        /*0020*/ 	.word	0x00000000
        /*0024*/ 	.short	0x0000
        /*0026*/ 	.short	0x0000
        /*0028*/ 	.byte	0x00, 0xf0, 0xa1, 0x03


	//----- nvinfo : EIATTR_MAXREG_COUNT
	.align		4
.L_2382:
        /*002c*/ 	.byte	0x03, 0x1b
        /*002e*/ 	.short	0x00ff


	//----- nvinfo : EIATTR_MERCURY_ISA_VERSION
	.align		4
        /*0030*/ 	.byte	0x03, 0x5f
        /*0032*/ 	.short	0x0000


	//----- nvinfo : EIATTR_COOP_GROUP_MASK_REGIDS
	.align		4
        /*0034*/ 	.byte	0x04, 0x29
        /*0036*/ 	.short	(.L_2384 - .L_2383)


	//   ....[0]....
.L_2383:
        /*0038*/ 	.word	0xffffffff


	//   ....[1]....
        /*003c*/ 	.word	0xffffffff


	//   ....[2]....
        /*0040*/ 	.word	0xffffffff


	//   ....[3]....
        /*0044*/ 	.word	0xffffffff


	//   ....[4]....
        /*0048*/ 	.word	0xffffffff


	//   ....[5]....
        /*004c*/ 	.word	0xffffffff


	//   ....[6]....
        /*0050*/ 	.word	0xffffffff


	//   ....[7]....
        /*0054*/ 	.word	0xffffffff


	//   ....[8]....
        /*0058*/ 	.word	0xffffffff


	//   ....[9]....
        /*005c*/ 	.word	0xffffffff


	//   ....[10]....
        /*0060*/ 	.word	0xffffffff


	//   ....[11]....
        /*0064*/ 	.word	0xffffffff


	//   ....[12]....
        /*0068*/ 	.word	0xffffffff


	//   ....[13]....
        /*006c*/ 	.word	0xffffffff


	//   ....[14]....
        /*0070*/ 	.word	0xffffffff


	//   ....[15]....
        /*0074*/ 	.word	0xffffffff


	//   ....[16]....
        /*0078*/ 	.word	0xffffffff


	//   ....[17]....
        /*007c*/ 	.word	0xffffffff


	//   ....[18]....
        /*0080*/ 	.word	0xffffffff


	//   ....[19]....
        /*0084*/ 	.word	0xffffffff


	//----- nvinfo : EIATTR_COOP_GROUP_INSTR_OFFSETS
	.align		4
.L_2384:
        /*0088*/ 	.byte	0x04, 0x28
        /*008a*/ 	.short	(.L_2386 - .L_2385)


	//   ....[0]....
.L_2385:
        /*008c*/ 	.word	0x000006d0


	//   ....[1]....
        /*0090*/ 	.word	0x00000700


	//   ....[2]....
        /*0094*/ 	.word	0x00000720


	//   ....[3]....
        /*0098*/ 	.word	0x00000740


	//   ....[4]....
        /*009c*/ 	.word	0x00000760


	//   ....[5]....
        /*00a0*/ 	.word	0x000008a0


	//   ....[6]....
        /*00a4*/ 	.word	0x000008c0


	//   ....[7]....
        /*00a8*/ 	.word	0x000008e0


	//   ....[8]....
        /*00ac*/ 	.word	0x00000900


	//   ....[9]....
        /*00b0*/ 	.word	0x00000920


	//   ....[10]....
        /*00b4*/ 	.word	0x00000ce0


	//   ....[11]....
        /*00b8*/ 	.word	0x00000d40


	//   ....[12]....
        /*00bc*/ 	.word	0x00000da0


	//   ....[13]....
        /*00c0*/ 	.word	0x00000e00


	//   ....[14]....
        /*00c4*/ 	.word	0x00000e60


	//   ....[15]....
        /*00c8*/ 	.word	0x00000fe0


	//   ....[16]....
        /*00cc*/ 	.word	0x00001040


	//   ....[17]....
        /*00d0*/ 	.word	0x000010a0


	//   ....[18]....
        /*00d4*/ 	.word	0x00001100


	//   ....[19]....
        /*00d8*/ 	.word	0x00001160


	//----- nvinfo : EIATTR_EXIT_INSTR_OFFSETS
	.align		4
.L_2386:
        /*00dc*/ 	.byte	0x04, 0x1c
        /*00de*/ 	.short	(.L_2388 - .L_2387)


	//   ....[0]....
.L_2387:
        /*00e0*/ 	.word	0x00000230


	//   ....[1]....
        /*00e4*/ 	.word	0x00000c80


	//----- nvinfo : EIATTR_MAX_THREADS
	.align		4
.L_2388:
        /*00e8*/ 	.byte	0x04, 0x05
        /*00ea*/ 	.short	(.L_2390 - .L_2389)
.L_2389:
        /*00ec*/ 	.word	0x00000080
        /*00f0*/ 	.word	0x00000001
        /*00f4*/ 	.word	0x00000001


	//----- nvinfo : EIATTR_CRS_STACK_SIZE
	.align		4
.L_2390:
        /*00f8*/ 	.byte	0x04, 0x1e
        /*00fa*/ 	.short	(.L_2392 - .L_2391)
.L_2391:
        /*00fc*/ 	.word	0x00000000
.L_2392:


//--------------------- .nv.info._ZN10layer_norm13ln_fwd_kernelINS_13Kernel_traitsIf13__nv_bfloat16fS2_fjLj256ELj1ELj4ELj1ELj16ENS_18Kernel_traits_baseILj256EfS2_fS2_fjLj128EEEEELb0ELb1ELb0ELb1EEEvNS_9FwdParamsE --------------------------
	.section	.nv.info._ZN10layer_norm13ln_fwd_kernelINS_13Kernel_traitsIf13__nv_bfloat16fS2_fjLj256ELj1ELj4ELj1ELj16ENS_18Kernel_traits_baseILj256EfS2_fS2_fjLj128EEEEELb0ELb1ELb0ELb1EEEvNS_9FwdParamsE,"",@"SHT_CUDA_INFO"
	.sectionflags	@""
	.align	4


	//----- nvinfo : EIATTR_CUDA_API_VERSION
	.align		4
        /*0000*/ 	.byte	0x04, 0x37
        /*0002*/ 	.short	(.L_2394 - .L_2393)
.L_2393:
        /*0004*/ 	.word	0x00000082


	//----- nvinfo : EIATTR_SW2861232_WAR
	.align		4
.L_2394:
        /*0008*/ 	.byte	0x01, 0x35
	.zero		2


	//----- nvinfo : EIATTR_PARAM_CBANK
	.align		4
        /*000c*/ 	.byte	0x04, 0x0a
        /*000e*/ 	.short	(.L_2396 - .L_2395)
	.align		4
.L_2395:
        /*0010*/ 	.word	index@(.nv.constant0._ZN10layer_norm13ln_fwd_kernelINS_13Kernel_traitsIf13__nv_bfloat16fS2_fjLj256ELj1ELj4ELj1ELj16ENS_18Kernel_traits_baseILj256EfS2_fS2_fjLj128EEEEELb0ELb1ELb0ELb1EEEvNS_9FwdParamsE)
        /*0014*/ 	.short	0x0160
        /*0016*/ 	.short	0x00e8


	//----- nvinfo : EIATTR_CBANK_PARAM_SIZE
	.align		4
.L_2396:
        /*0018*/ 	.byte	0x03, 0x19
        /*001a*/ 	.short	0x00e8


	//----- nvinfo : EIATTR_KPARAM_INFO
	.align		4
        /*001c*/ 	.byte	0x04, 0x17
        /*001e*/ 	.short	(.L_2398 - .L_2397)
.L_2397:
        /*0020*/ 	.word	0x00000000
        /*0024*/ 	.short	0x0000
        /*0026*/ 	.short	0x0000
        /*0028*/ 	.byte	0x00, 0xf0, 0xa1, 0x03


	//----- nvinfo : EIATTR_MAXREG_COUNT
	.align		4
.L_2398:
        /*002c*/ 	.byte	0x03, 0x1b
        /*002e*/ 	.short	0x00ff


	//----- nvinfo : EIATTR_MERCURY_ISA_VERSION
	.align		4
        /*0030*/ 	.byte	0x03, 0x5f
        /*0032*/ 	.short	0x0000


	//----- nvinfo : EIATTR_COOP_GROUP_MASK_REGIDS
	.align		4
        /*0034*/ 	.byte	0x04, 0x29
        /*0036*/ 	.short	(.L_2400 - .L_2399)


	//   ....[0]....
.L_2399:
        /*0038*/ 	.word	0xffffffff


	//   ....[1]....
        /*003c*/ 	.word	0xffffffff


	//   ....[2]....
        /*0040*/ 	.word	0xffffffff


	//   ....[3]....
        /*0044*/ 	.word	0xffffffff


	//   ....[4]....
        /*0048*/ 	.word	0xffffffff


	//   ....[5]....
        /*004c*/ 	.word	0xffffffff


	//   ....[6]....
        /*0050*/ 	.word	0xffffffff


	//   ....[7]....
        /*0054*/ 	.word	0xffffffff


	//   ....[8]....
        /*0058*/ 	.word	0xffffffff


	//   ....[9]....
        /*005c*/ 	.word	0xffffffff


	//   ....[10]....
        /*0060*/ 	.word	0xffffffff


	//   ....[11]....
        /*0064*/ 	.word	0xffffffff


	//   ....[12]....
        /*0068*/ 	.word	0xffffffff


	//   ....[13]....
        /*006c*/ 	.word	0xffffffff


	//   ....[14]....
        /*0070*/ 	.word	0xffffffff


	//   ....[15]....
        /*0074*/ 	.word	0xffffffff


	//   ....[16]....
        /*0078*/ 	.word	0xffffffff


	//   ....[17]....
        /*007c*/ 	.word	0xffffffff


	//   ....[18]....
        /*0080*/ 	.word	0xffffffff


	//   ....[19]....
        /*0084*/ 	.word	0xffffffff


	//----- nvinfo : EIATTR_COOP_GROUP_INSTR_OFFSETS
	.align		4
.L_2400:
        /*0088*/ 	.byte	0x04, 0x28
        /*008a*/ 	.short	(.L_2402 - .L_2401)


	//   ....[0]....
.L_2401:
        /*008c*/ 	.word	0x00000620


	//   ....[1]....
        /*0090*/ 	.word	0x00000650


	//   ....[2]....
        /*0094*/ 	.word	0x00000670


	//   ....[3]....
        /*0098*/ 	.word	0x00000690


	//   ....[4]....
        /*009c*/ 	.word	0x000006b0


	//   ....[5]....
        /*00a0*/ 	.word	0x000007e0


	//   ....[6]....
        /*00a4*/ 	.word	0x00000800


	//   ....[7]....
        /*00a8*/ 	.word	0x00000820


	//   ....[8]....
        /*00ac*/ 	.word	0x00000840


	//   ....[9]....
        /*00b0*/ 	.word	0x00000860


	//   ....[10]....
        /*00b4*/ 	.word	0x00000bc0


	//   ....[11]....
        /*00b8*/ 	.word	0x00000c20


	//   ....[12]....
        /*00bc*/ 	.word	0x00000c80


	//   ....[13]....
        /*00c0*/ 	.word	0x00000ce0


	//   ....[14]....
        /*00c4*/ 	.word	0x00000d40


	//   ....[15]....
        /*00c8*/ 	.word	0x00000eb0


	//   ....[16]....
        /*00cc*/ 	.word	0x00000f10


	//   ....[17]....
        /*00d0*/ 	.word	0x00000f70


	//   ....[18]....
        /*00d4*/ 	.word	0x00000fd0


	//   ....[19]....
        /*00d8*/ 	.word	0x00001030


	//----- nvinfo : EIATTR_EXIT_INSTR_OFFSETS
	.align		4
.L_2402:
        /*00dc*/ 	.byte	0x04, 0x1c
        /*00de*/ 	.short	(.L_2404 - .L_2403)


	//   ....[0]....
.L_2403:
        /*00e0*/ 	.word	0x00000180


	//   ....[1]....
        /*00e4*/ 	.word	0x00000b70


	//----- nvinfo : EIATTR_MAX_THREADS
	.align		4
.L_2404:
        /*00e8*/ 	.byte	0x04, 0x05
        /*00ea*/ 	.short	(.L_2406 - .L_2405)
.L_2405:
        /*00ec*/ 	.word	0x00000080
        /*00f0*/ 	.word	0x00000001
        /*00f4*/ 	.word	0x00000001


	//----- nvinfo : EIATTR_CRS_STACK_SIZE
	.align		4
.L_2406:
        /*00f8*/ 	.byte	0x04, 0x1e
        /*00fa*/ 	.short	(.L_2408 - .L_2407)
.L_2407:
        /*00fc*/ 	.word	0x00000000
.L_2408:


//--------------------- .nv.info._ZN10layer_norm13ln_fwd_kernelINS_13Kernel_traitsIf13__nv_bfloat16fS2_fjLj256ELj1ELj4ELj1ELj16ENS_18Kernel_traits_baseILj256EfS2_fS2_fjLj128EEEEELb0ELb1ELb1ELb0EEEvNS_9FwdParamsE --------------------------
	.section	.nv.info._ZN10layer_norm13ln_fwd_kernelINS_13Kernel_traitsIf13__nv_bfloat16fS2_fjLj256ELj1ELj4ELj1ELj16ENS_18Kernel_traits_baseILj256EfS2_fS2_fjLj128EEEEELb0ELb1ELb1ELb0EEEvNS_9FwdParamsE,"",@"SHT_CUDA_INFO"
	.sectionflags	@""
	.align	4


	//----- nvinfo : EIATTR_CUDA_API_VERSION
	.align		4
        /*0000*/ 	.byte	0x04, 0x37
        /*0002*/ 	.short	(.L_2410 - .L_2409)
.L_2409:
        /*0004*/ 	.word	0x00000082


	//----- nvinfo : EIATTR_SW2861232_WAR
	.align		4
.L_2410:
        /*0008*/ 	.byte	0x01, 0x35
	.zero		2


	//----- nvinfo : EIATTR_PARAM_CBANK
	.align		4
        /*000c*/ 	.byte	0x04, 0x0a
        /*000e*/ 	.short	(.L_2412 - .L_2411)
	.align		4
.L_2411:
        /*0010*/ 	.word	index@(.nv.constant0._ZN10layer_norm13ln_fwd_kernelINS_13Kernel_traitsIf13__nv_bfloat16fS2_fjLj256ELj1ELj4ELj1ELj16ENS_18Kernel_traits_baseILj256EfS2_fS2_fjLj128EEEEELb0ELb1ELb1ELb0EEEvNS_9FwdParamsE)
        /*0014*/ 	.short	0x0160
        /*0016*/ 	.short	0x00e8


	//----- nvinfo : EIATTR_CBANK_PARAM_SIZE
	.align		4
.L_2412:
        /*0018*/ 	.byte	0x03, 0x19
        /*001a*/ 	.short	0x00e8


	//----- nvinfo : EIATTR_KPARAM_INFO
	.align		4
        /*001c*/ 	.byte	0x04, 0x17
        /*001e*/ 	.short	(.L_2414 - .L_2413)
.L_2413:
        /*0020*/ 	.word	0x00000000
        /*0024*/ 	.short	0x0000
        /*0026*/ 	.short	0x0000
        /*0028*/ 	.byte	0x00, 0xf0, 0xa1, 0x03


	//----- nvinfo : EIATTR_MAXREG_COUNT
	.align		4
.L_2414:
        /*002c*/ 	.byte	0x03, 0x1b
        /*002e*/ 	.short	0x00ff


	//----- nvinfo : EIATTR_MERCURY_ISA_VERSION
	.align		4
        /*0030*/ 	.byte	0x03, 0x5f
        /*0032*/ 	.short	0x0000


	//----- nvinfo : EIATTR_COOP_GROUP_MASK_REGIDS
	.align		4
        /*0034*/ 	.byte	0x04, 0x29
        /*0036*/ 	.short	(.L_2416 - .L_2415)


	//   ....[0]....
.L_2415:
        /*0038*/ 	.word	0xffffffff


	//   ....[1]....
        /*003c*/ 	.word	0xffffffff


	//   ....[2]....
        /*0040*/ 	.word	0xffffffff


	//   ....[3]....
        /*0044*/ 	.word	0xffffffff


	//   ....[4]....
        /*0048*/ 	.word	0xffffffff


	//   ....[5]....
        /*004c*/ 	.word	0xffffffff


	//   ....[6]....
        /*0050*/ 	.word	0xffffffff


	//   ....[7]....
        /*0054*/ 	.word	0xffffffff


	//   ....[8]....
        /*0058*/ 	.word	0xffffffff


	//   ....[9]....
        /*005c*/ 	.word	0xffffffff


	//   ....[10]....
        /*0060*/ 	.word	0xffffffff


	//   ....[11]....
        /*0064*/ 	.word	0xffffffff


	//   ....[12]....
        /*0068*/ 	.word	0xffffffff


	//   ....[13]....
        /*006c*/ 	.word	0xffffffff


	//   ....[14]....
        /*0070*/ 	.word	0xffffffff


	//   ....[15]....
        /*0074*/ 	.word	0xffffffff


	//   ....[16]....
        /*0078*/ 	.word	0xffffffff


	//   ....[17]....
        /*007c*/ 	.word	0xffffffff


	//   ....[18]....
        /*0080*/ 	.word	0xffffffff


	//   ....[19]....
        /*0084*/ 	.word	0xffffffff


	//----- nvinfo : EIATTR_COOP_GROUP_INSTR_OFFSETS
	.align		4
.L_2416:
        /*0088*/ 	.byte	0x04, 0x28
        /*008a*/ 	.short	(.L_2418 - .L_2417)


	//   ....[0]....
.L_2417:
        /*008c*/ 	.word	0x00000a20


	//   ....[1]....
        /*0090*/ 	.word	0x00000a50


	//   ....[2]....
        /*0094*/ 	.word	0x00000a70


	//   ....[3]....
        /*0098*/ 	.word	0x00000a90


	//   ....[4]....
        /*009c*/ 	.word	0x00000ab0


	//   ....[5]....
        /*00a0*/ 	.word	0x00000bf0


	//   ....[6]....
        /*00a4*/ 	.word	0x00000c10


	//   ....[7]....
        /*00a8*/ 	.word	0x00000c30


	//   ....[8]....
        /*00ac*/ 	.word	0x00000c50


	//   ....[9]....
        /*00b0*/ 	.word	0x00000c70


	//   ....[10]....
        /*00b4*/ 	.word	0x000010a0


	//   ....[11]....
        /*00b8*/ 	.word	0x00001110


	//   ....[12]....
        /*00bc*/ 	.word	0x00001170


	//   ....[13]....
        /*00c0*/ 	.word	0x000011d0


	//   ....[14]....
        /*00c4*/ 	.word	0x00001230


	//   ....[15]....
        /*00c8*/ 	.word	0x000013b0


	//   ....[16]....
        /*00cc*/ 	.word	0x00001410


	//   ....[17]....
        /*00d0*/ 	.word	0x00001470


	//   ....[18]....
        /*00d4*/ 	.word	0x000014d0


	//   ....[19]....
        /*00d8*/ 	.word	0x00001530


	//----- nvinfo : EIATTR_EXIT_INSTR_OFFSETS
	.align		4
.L_2418:
        /*00dc*/ 	.byte	0x04, 0x1c
        /*00de*/ 	.short	(.L_2420 - .L_2419)


	//   ....[0]....
.L_2419:
        /*00e0*/ 	.word	0x00000230


	//   ....[1]....
        /*00e4*/ 	.word	0x00001050


	//----- nvinfo : EIATTR_MAX_THREADS
	.align		4
.L_2420:
        /*00e8*/ 	.byte	0x04, 0x05
        /*00ea*/ 	.short	(.L_2422 - .L_2421)
.L_2421:
        /*00ec*/ 	.word	0x00000080
        /*00f0*/ 	.word	0x00000001
        /*00f4*/ 	.word	0x00000001


	//----- nvinfo : EIATTR_CRS_STACK_SIZE
	.align		4
.L_2422:
        /*00f8*/ 	.byte	0x04, 0x1e
        /*00fa*/ 	.short	(.L_2424 - .L_2423)
.L_2423:
        /*00fc*/ 	.word	0x00000000
.L_2424:


//--------------------- .nv.info._ZN10layer_norm13ln_fwd_kernelINS_13Kernel_traitsIf13__nv_bfloat16fS2_fjLj256ELj1ELj4ELj1ELj16ENS_18Kernel_traits_baseILj256EfS2_fS2_fjLj128EEEEELb0ELb1ELb1ELb1EEEvNS_9FwdParamsE --------------------------
	.section	.nv.info._ZN10layer_norm13ln_fwd_kernelINS_13Kernel_traitsIf13__nv_bfloat16fS2_fjLj256ELj1ELj4ELj1ELj16ENS_18Kernel_traits_baseILj256EfS2_fS2_fjLj128EEEEELb0ELb1ELb1ELb1EEEvNS_9FwdParamsE,"",@"SHT_CUDA_INFO"
	.sectionflags	@""
	.align	4


	//----- nvinfo : EIATTR_CUDA_API_VERSION
	.align		4
        /*0000*/ 	.byte	0x04, 0x37
        /*0002*/ 	.short	(.L_2426 - .L_2425)
.L_2425:
        /*0004*/ 	.word	0x00000082


	//----- nvinfo : EIATTR_SW2861232_WAR
	.align		4
.L_2426:
        /*0008*/ 	.byte	0x01, 0x35
	.zero		2


	//----- nvinfo : EIATTR_PARAM_CBANK
	.align		4
        /*000c*/ 	.byte	0x04, 0x0a
        /*000e*/ 	.short	(.L_2428 - .L_2427)
	.align		4
.L_2427:
        /*0010*/ 	.word	index@(.nv.constant0._ZN10layer_norm13ln_fwd_kernelINS_13Kernel_traitsIf13__nv_bfloat16fS2_fjLj256ELj1ELj4ELj1ELj16ENS_18Kernel_traits_baseILj256EfS2_fS2_fjLj128EEEEELb0ELb1ELb1ELb1EEEvNS_9FwdParamsE)
        /*0014*/ 	.short	0x0160
        /*0016*/ 	.short	0x00e8


	//----- nvinfo : EIATTR_CBANK_PARAM_SIZE
	.align		4
.L_2428:
        /*0018*/ 	.byte	0x03, 0x19
        /*001a*/ 	.short	0x00e8


	//----- nvinfo : EIATTR_KPARAM_INFO
	.align		4
        /*001c*/ 	.byte	0x04, 0x17
        /*001e*/ 	.short	(.L_2430 - .L_2429)
.L_2429:
        /*0020*/ 	.word	0x00000000
        /*0024*/ 	.short	0x0000
        /*0026*/ 	.short	0x0000
        /*0028*/ 	.byte	0x00, 0xf0, 0xa1, 0x03


	//----- nvinfo : EIATTR_MAXREG_COUNT
	.align		4
.L_2430:
        /*002c*/ 	.byte	0x03, 0x1b
        /*002e*/ 	.short	0x00ff


	//----- nvinfo : EIATTR_ANNOTATIONS
	.align		4
        /*0030*/ 	.byte	0x04, 0x55
        /*0032*/ 	.short	(.L_2432 - .L_2431)


	//   ....[0]....
.L_2431:
        /*0034*/ 	.word	0x00000001
        /*0038*/ 	.byte	0x30, 0x14, 0x00, 0x00, 0x01, 0x00, 0x00, 0x00, 0x70, 0x14, 0x00, 0x00


	//----- nvinfo : EIATTR_MERCURY_ISA_VERSION
	.align		4
.L_2432:
        /*0044*/ 	.byte	0x03, 0x5f
        /*0046*/ 	.short	0x0000


	//----- nvinfo : EIATTR_COOP_GROUP_MASK_REGIDS
	.align		4
        /*0048*/ 	.byte	0x04, 0x29
        /*004a*/ 	.short	(.L_2434 - .L_2433)


	//   ....[0]....
.L_2433:
        /*004c*/ 	.word	0xffffffff


	//   ....[1]....
        /*0050*/ 	.word	0xffffffff


	//   ....[2]....
        /*0054*/ 	.word	0xffffffff


	//   ....[3]....
        /*0058*/ 	.word	0xffffffff


	//   ....[4]....
        /*005c*/ 	.word	0xffffffff


	//   ....[5]....
        /*0060*/ 	.word	0xffffffff


	//   ....[6]....
        /*0064*/ 	.word	0xffffffff


	//   ....[7]....
        /*0068*/ 	.word	0xffffffff


	//   ....[8]....
        /*006c*/ 	.word	0xffffffff


	//   ....[9]....
        /*0070*/ 	.word	0xffffffff


	//   ....[10]....
        /*0074*/ 	.word	0xffffffff


	//   ....[11]....
        /*0078*/ 	.word	0xffffffff


	//   ....[12]....
        /*007c*/ 	.word	0xffffffff


	//   ....[13]....
        /*0080*/ 	.word	0xffffffff


	//   ....[14]....
        /*0084*/ 	.word	0xffffffff


	//   ....[15]....
        /*0088*/ 	.word	0xffffffff


	//   ....[16]....
        /*008c*/ 	.word	0xffffffff


	//   ....[17]....
        /*0090*/ 	.word	0xffffffff


	//   ....[18]....
        /*0094*/ 	.word	0xffffffff


	//   ....[19]....
        /*0098*/ 	.word	0xffffffff


	//----- nvinfo : EIATTR_COOP_GROUP_INSTR_OFFSETS
	.align		4
.L_2434:
        /*009c*/ 	.byte	0x04, 0x28
        /*009e*/ 	.short	(.L_2436 - .L_2435)


	//   ....[0]....
.L_2435:
        /*00a0*/ 	.word	0x00000980


	//   ....[1]....
        /*00a4*/ 	.word	0x000009b0


	//   ....[2]....
        /*00a8*/ 	.word	0x000009d0


	//   ....[3]....
        /*00ac*/ 	.word	0x000009f0


	//   ....[4]....
        /*00b0*/ 	.word	0x00000a10


	//   ....[5]....
        /*00b4*/ 	.word	0x00000b40


	//   ....[6]....
        /*00b8*/ 	.word	0x00000b60


	//   ....[7]....
        /*00bc*/ 	.word	0x00000b80


	//   ....[8]....
        /*00c0*/ 	.word	0x00000ba0


	//   ....[9]....
        /*00c4*/ 	.word	0x00000bc0


	//   ....[10]....
        /*00c8*/ 	.word	0x00000fe0


	//   ....[11]....
        /*00cc*/ 	.word	0x00001040


	//   ....[12]....
        /*00d0*/ 	.word	0x000010a0


	//   ....[13]....
        /*00d4*/ 	.word	0x00001100


	//   ....[14]....
        /*00d8*/ 	.word	0x00001160


	//   ....[15]....
        /*00dc*/ 	.word	0x000012c0


	//   ....[16]....
        /*00e0*/ 	.word	0x00001310


	//   ....[17]....
        /*00e4*/ 	.word	0x00001360


	//   ....[18]....
        /*00e8*/ 	.word	0x000013b0


	//   ....[19]....
        /*00ec*/ 	.word	0x00001400


	//----- nvinfo : EIATTR_EXIT_INSTR_OFFSETS
	.align		4
.L_2436:
        /*00f0*/ 	.byte	0x04, 0x1c
        /*00f2*/ 	.short	(.L_2438 - .L_2437)


	//   ....[0]....
.L_2437:
        /*00f4*/ 	.word	0x00000160


	//   ....[1]....
        /*00f8*/ 	.word	0x00000f90


	//----- nvinfo : EIATTR_MAX_THREADS
	.align		4
.L_2438:
        /*00fc*/ 	.byte	0x04, 0x05
        /*00fe*/ 	.short	(.L_2440 - .L_2439)
.L_2439:
        /*0100*/ 	.word	0x00000080
        /*0104*/ 	.word	0x00000001
        /*0108*/ 	.word	0x00000001


	//----- nvinfo : EIATTR_CRS_STACK_SIZE
	.align		4
.L_2440:
        /*010c*/ 	.byte	0x04, 0x1e
        /*010e*/ 	.short	(.L_2442 - .L_2441)
.L_2441:
        /*0110*/ 	.word	0x00000000
.L_2442:


//--------------------- .nv.info._ZN10layer_norm13ln_fwd_kernelINS_13Kernel_traitsIf13__nv_bfloat16fS2_fjLj256ELj1ELj4ELj1ELj16ENS_18Kernel_traits_baseILj256EfS2_fS2_fjLj128EEEEELb1ELb0ELb0ELb0EEEvNS_9FwdParamsE --------------------------
	.section	.nv.info._ZN10layer_norm13ln_fwd_kernelINS_13Kernel_traitsIf13__nv_bfloat16fS2_fjLj256ELj1ELj4ELj1ELj16ENS_18Kernel_traits_baseILj256EfS2_fS2_fjLj128EEEEELb1ELb0ELb0ELb0EEEvNS_9FwdParamsE,"",@"SHT_CUDA_INFO"
	.sectionflags	@""
	.align	4


	//----- nvinfo : EIATTR_CUDA_API_VERSION
	.align		4
        /*0000*/ 	.byte	0x04, 0x37
        /*0002*/ 	.short	(.L_2444 - .L_2443)
.L_2443:
        /*0004*/ 	.word	0x00000082


	//----- nvinfo : EIATTR_SW2861232_WAR
	.align		4
.L_2444:
        /*0008*/ 	.byte	0x01, 0x35
	.zero		2


	//----- nvinfo : EIATTR_PARAM_CBANK
	.align		4
        /*000c*/ 	.byte	0x04, 0x0a
        /*000e*/ 	.short	(.L_2446 - .L_2445)
	.align		4
.L_2445:
        /*0010*/ 	.word	index@(.nv.constant0._ZN10layer_norm13ln_fwd_kernelINS_13Kernel_traitsIf13__nv_bfloat16fS2_fjLj256ELj1ELj4ELj1ELj16ENS_18Kernel_traits_baseILj256EfS2_fS2_fjLj128EEEEELb1ELb0ELb0ELb0EEEvNS_9FwdParamsE)
        /*0014*/ 	.short	0x0160
        /*0016*/ 	.short	0x00e8


	//----- nvinfo : EIATTR_CBANK_PARAM_SIZE
	.align		4
.L_2446:
        /*0018*/ 	.byte	0x03, 0x19
        /*001a*/ 	.short	0x00e8


	//----- nvinfo : EIATTR_KPARAM_INFO
	.align		4
        /*001c*/ 	.byte	0x04, 0x17
        /*001e*/ 	.short	(.L_2448 - .L_2447)
.L_2447:
        /*0020*/ 	.word	0x00000000
        /*0024*/ 	.short	0x0000
        /*0026*/ 	.short	0x0000
        /*0028*/ 	.byte	0x00, 0xf0, 0xa1, 0x03


	//----- nvinfo : EIATTR_MAXREG_COUNT
	.align		4
.L_2448:
        /*002c*/ 	.byte	0x03, 0x1b
        /*002e*/ 	.short	0x00ff


	//----- nvinfo : EIATTR_MERCURY_ISA_VERSION
	.align		4
        /*0030*/ 	.byte	0x03, 0x5f
        /*0032*/ 	.short	0x0000


	//----- nvinfo : EIATTR_COOP_GROUP_MASK_REGIDS
	.align		4
        /*0034*/ 	.byte	0x04, 0x29
        /*0036*/ 	.short	(.L_2450 - .L_2449)


	//   ....[0]....
.L_2449:
        /*0038*/ 	.word	0xffffffff


	//   ....[1]....
        /*003c*/ 	.word	0xffffffff


	//   ....[2]....
        /*0040*/ 	.word	0xffffffff


	//   ....[3]....
        /*0044*/ 	.word	0xffffffff


	//   ....[4]....
        /*0048*/ 	.word	0xffffffff


	//   ....[5]....
        /*004c*/ 	.word	0xffffffff


	//   ....[6]....
        /*0050*/ 	.word	0xffffffff


	//   ....[7]....
        /*0054*/ 	.word	0xffffffff


	//   ....[8]....
        /*0058*/ 	.word	0xffffffff


	//   ....[9]....
        /*005c*/ 	.word	0xffffffff


	//   ....[10]....
        /*0060*/ 	.word	0xffffffff


	//   ....[11]....
        /*0064*/ 	.word	0xffffffff


	//   ....[12]....
        /*0068*/ 	.word	0xffffffff


	//   ....[13]....
        /*006c*/ 	.word	0xffffffff


	//   ....[14]....
        /*0070*/ 	.word	0xffffffff


	//   ....[15]....
        /*0074*/ 	.word	0xffffffff


	//   ....[16]....
        /*0078*/ 	.word	0xffffffff


	//   ....[17]....
        /*007c*/ 	.word	0xffffffff


	//   ....[18]....
        /*0080*/ 	.word	0xffffffff


	//   ....[19]....
        /*0084*/ 	.word	0xffffffff


	//----- nvinfo : EIATTR_COOP_GROUP_INSTR_OFFSETS
	.align		4
.L_2450:
        /*0088*/ 	.byte	0x04, 0x28
        /*008a*/ 	.short	(.L_2452 - .L_2451)


	//   ....[0]....
.L_2451:
        /*008c*/ 	.word	0x00003560


	//   ....[1]....
        /*0090*/ 	.word	0x00003590


	//   ....[2]....
        /*0094*/ 	.word	0x000035b0


	//   ....[3]....
        /*0098*/ 	.word	0x000035d0


	//   ....[4]....
        /*009c*/ 	.word	0x000035f0


	//   ....[5]....
        /*00a0*/ 	.word	0x00003730


	//   ....[6]....
        /*00a4*/ 	.word	0x00003750


	//   ....[7]....
        /*00a8*/ 	.word	0x00003770


	//   ....[8]....
        /*00ac*/ 	.word	0x00003790


	//   ....[9]....
        /*00b0*/ 	.word	0x000037b0


	//   ....[10]....
        /*00b4*/ 	.word	0x00003b90


	//   ....[11]....
        /*00b8*/ 	.word	0x00003bf0


	//   ....[12]....
        /*00bc*/ 	.word	0x00003c50


	//   ....[13]....
        /*00c0*/ 	.word	0x00003cb0


	//   ....[14]....
        /*00c4*/ 	.word	0x00003d10


	//   ....[15]....
        /*00c8*/ 	.word	0x00003e90


	//   ....[16]....
        /*00cc*/ 	.word	0x00003ef0


	//   ....[17]....
        /*00d0*/ 	.word	0x00003f50


	//   ....[18]....
        /*00d4*/ 	.word	0x00003fb0


	//   ....[19]....
        /*00d8*/ 	.word	0x00004010


	//----- nvinfo : EIATTR_EXIT_INSTR_OFFSETS
	.align		4
.L_2452:
        /*00dc*/ 	.byte	0x04, 0x1c
        /*00de*/ 	.short	(.L_2454 - .L_2453)


	//   ....[0]....
.L_2453:
        /*00e0*/ 	.word	0x000002e0


	//   ....[1]....
        /*00e4*/ 	.word	0x00003b30


	//----- nvinfo : EIATTR_MAX_THREADS
	.align		4
.L_2454:
        /*00e8*/ 	.byte	0x04, 0x05
        /*00ea*/ 	.short	(.L_2456 - .L_2455)
.L_2455:
        /*00ec*/ 	.word	0x00000080
        /*00f0*/ 	.word	0x00000001
        /*00f4*/ 	.word	0x00000001


	//----- nvinfo : EIATTR_CRS_STACK_SIZE
	.align		4
.L_2456:
        /*00f8*/ 	.byte	0x04, 0x1e
        /*00fa*/ 	.short	(.L_2458 - .L_2457)
.L_2457:
        /*00fc*/ 	.word	0x00000000
.L_2458:


//--------------------- .nv.info._ZN10layer_norm13ln_fwd_kernelINS_13Kernel_traitsIf13__nv_bfloat16fS2_fjLj256ELj1ELj4ELj1ELj16ENS_18Kernel_traits_baseILj256EfS2_fS2_fjLj128EEEEELb1ELb0ELb0ELb1EEEvNS_9FwdParamsE --------------------------
	.section	.nv.info._ZN10layer_norm13ln_fwd_kernelINS_13Kernel_traitsIf13__nv_bfloat16fS2_fjLj256ELj1ELj4ELj1ELj16ENS_18Kernel_traits_baseILj256EfS2_fS2_fjLj128EEEEELb1ELb0ELb0ELb1EEEvNS_9FwdParamsE,"",@"SHT_CUDA_INFO"
	.sectionflags	@""
	.align	4


	//----- nvinfo : EIATTR_CUDA_API_VERSION
	.align		4
        /*0000*/ 	.byte	0x04, 0x37
        /*0002*/ 	.short	(.L_2460 - .L_2459)
.L_2459:
        /*0004*/ 	.word	0x00000082


	//----- nvinfo : EIATTR_SW2861232_WAR
	.align		4
.L_2460:
        /*0008*/ 	.byte	0x01, 0x35
	.zero		2


	//----- nvinfo : EIATTR_PARAM_CBANK
	.align		4
        /*000c*/ 	.byte	0x04, 0x0a
        /*000e*/ 	.short	(.L_2462 - .L_2461)
	.align		4
.L_2461:
        /*0010*/ 	.word	index@(.nv.constant0._ZN10layer_norm13ln_fwd_kernelINS_13Kernel_traitsIf13__nv_bfloat16fS2_fjLj256ELj1ELj4ELj1ELj16ENS_18Kernel_traits_baseILj256EfS2_fS2_fjLj128EEEEELb1ELb0ELb0ELb1EEEvNS_9FwdParamsE)
        /*0014*/ 	.short	0x0160
        /*0016*/ 	.short	0x00e8


	//----- nvinfo : EIATTR_CBANK_PARAM_SIZE
	.align		4
.L_2462:
        /*0018*/ 	.byte	0x03, 0x19
        /*001a*/ 	.short	0x00e8


	//----- nvinfo : EIATTR_KPARAM_INFO
	.align		4
        /*001c*/ 	.byte	0x04, 0x17
        /*001e*/ 	.short	(.L_2464 - .L_2463)
.L_2463:
        /*0020*/ 	.word	0x00000000
        /*0024*/ 	.short	0x0000
        /*0026*/ 	.short	0x0000
        /*0028*/ 	.byte	0x00, 0xf0, 0xa1, 0x03


	//----- nvinfo : EIATTR_MAXREG_COUNT
	.align		4
.L_2464:
        /*002c*/ 	.byte	0x03, 0x1b
        /*002e*/ 	.short	0x00ff


	//----- nvinfo : EIATTR_MERCURY_ISA_VERSION
	.align		4
        /*0030*/ 	.byte	0x03, 0x5f
        /*0032*/ 	.short	0x0000


	//----- nvinfo : EIATTR_COOP_GROUP_MASK_REGIDS
	.align		4
        /*0034*/ 	.byte	0x04, 0x29
        /*0036*/ 	.short	(.L_2466 - .L_2465)


	//   ....[0]....
.L_2465:
        /*0038*/ 	.word	0xffffffff


	//   ....[1]....
        /*003c*/ 	.word	0xffffffff


	//   ....[2]....
        /*0040*/ 	.word	0xffffffff


	//   ....[3]....
        /*0044*/ 	.word	0xffffffff


	//   ....[4]....
        /*0048*/ 	.word	0xffffffff


	//   ....[5]....
        /*004c*/ 	.word	0xffffffff


	//   ....[6]....
        /*0050*/ 	.word	0xffffffff


	//   ....[7]....
        /*0054*/ 	.word	0xffffffff


	//   ....[8]....
        /*0058*/ 	.word	0xffffffff


	//   ....[9]....
        /*005c*/ 	.word	0xffffffff


	//   ....[10]....
        /*0060*/ 	.word	0xffffffff


	//   ....[11]....
        /*0064*/ 	.word	0xffffffff


	//   ....[12]....
        /*0068*/ 	.word	0xffffffff


	//   ....[13]....
        /*006c*/ 	.word	0xffffffff


	//   ....[14]....
        /*0070*/ 	.word	0xffffffff


	//   ....[15]....
        /*0074*/ 	.word	0xffffffff


	//   ....[16]....
        /*0078*/ 	.word	0xffffffff


	//   ....[17]....
        /*007c*/ 	.word	0xffffffff


	//   ....[18]....
        /*0080*/ 	.word	0xffffffff


	//   ....[19]....
        /*0084*/ 	.word	0xffffffff


	//----- nvinfo : EIATTR_COOP_GROUP_INSTR_OFFSETS
	.align		4
.L_2466:
        /*0088*/ 	.byte	0x04, 0x28
        /*008a*/ 	.short	(.L_2468 - .L_2467)


	//   ....[0]....
.L_2467:
        /*008c*/ 	.word	0x00003520


	//   ....[1]....
        /*0090*/ 	.word	0x00003550


	//   ....[2]....
        /*0094*/ 	.word	0x00003570


	//   ....[3]....
        /*0098*/ 	.word	0x00003590


	//   ....[4]....
        /*009c*/ 	.word	0x000035b0


	//   ....[5]....
        /*00a0*/ 	.word	0x000036e0


	//   ....[6]....
        /*00a4*/ 	.word	0x00003700


	//   ....[7]....
        /*00a8*/ 	.word	0x00003720


	//   ....[8]....
        /*00ac*/ 	.word	0x00003740


	//   ....[9]....
        /*00b0*/ 	.word	0x00003760


	//   ....[10]....
        /*00b4*/ 	.word	0x00003af0


	//   ....[11]....
        /*00b8*/ 	.word	0x00003b50


	//   ....[12]....
        /*00bc*/ 	.word	0x00003bb0


	//   ....[13]....
        /*00c0*/ 	.word	0x00003c10


	//   ....[14]....
        /*00c4*/ 	.word	0x00003c70


	//   ....[15]....
        /*00c8*/ 	.word	0x00003de0


	//   ....[16]....
        /*00cc*/ 	.word	0x00003e40


	//   ....[17]....
        /*00d0*/ 	.word	0x00003ea0


	//   ....[18]....
        /*00d4*/ 	.word	0x00003f00


	//   ....[19]....
        /*00d8*/ 	.word	0x00003f60


	//----- nvinfo : EIATTR_EXIT_INSTR_OFFSETS
	.align		4
.L_2468:
        /*00dc*/ 	.byte	0x04, 0x1c
        /*00de*/ 	.short	(.L_2470 - .L_2469)


	//   ....[0]....
.L_2469:
        /*00e0*/ 	.word	0x00000230


	//   ....[1]....
        /*00e4*/ 	.word	0x00003a90


	//----- nvinfo : EIATTR_MAX_THREADS
	.align		4
.L_2470:
        /*00e8*/ 	.byte	0x04, 0x05
        /*00ea*/ 	.short	(.L_2472 - .L_2471)
.L_2471:
        /*00ec*/ 	.word	0x00000080
        /*00f0*/ 	.word	0x00000001
        /*00f4*/ 	.word	0x00000001


	//----- nvinfo : EIATTR_CRS_STACK_SIZE
	.align		4
.L_2472:
        /*00f8*/ 	.byte	0x04, 0x1e
        /*00fa*/ 	.short	(.L_2474 - .L_2473)
.L_2473:
        /*00fc*/ 	.word	0x00000000
.L_2474:


//--------------------- .nv.info._ZN10layer_norm13ln_fwd_kernelINS_13Kernel_traitsIf13__nv_bfloat16fS2_fjLj256ELj1ELj4ELj1ELj16ENS_18Kernel_traits_baseILj256EfS2_fS2_fjLj128EEEEELb1ELb0ELb1ELb0EEEvNS_9FwdParamsE --------------------------
	.section	.nv.info._ZN10layer_norm13ln_fwd_kernelINS_13Kernel_traitsIf13__nv_bfloat16fS2_fjLj256ELj1ELj4ELj1ELj16ENS_18Kernel_traits_baseILj256EfS2_fS2_fjLj128EEEEELb1ELb0ELb1ELb0EEEvNS_9FwdParamsE,"",@"SHT_CUDA_INFO"
	.sectionflags	@""
	.align	4


	//----- nvinfo : EIATTR_CUDA_API_VERSION
	.align		4
        /*0000*/ 	.byte	0x04, 0x37
        /*0002*/ 	.short	(.L_2476 - .L_2475)
.L_2475:
        /*0004*/ 	.word	0x00000082


	//----- nvinfo : EIATTR_SW2861232_WAR
	.align		4
.L_2476:
        /*0008*/ 	.byte	0x01, 0x35
	.zero		2


	//----- nvinfo : EIATTR_PARAM_CBANK
	.align		4
        /*000c*/ 	.byte	0x04, 0x0a
        /*000e*/ 	.short	(.L_2478 - .L_2477)
	.align		4
.L_2477:
        /*0010*/ 	.word	index@(.nv.constant0._ZN10layer_norm13ln_fwd_kernelINS_13Kernel_traitsIf13__nv_bfloat16fS2_fjLj256ELj1ELj4ELj1ELj16ENS_18Kernel_traits_baseILj256EfS2_fS2_fjLj128EEEEELb1ELb0ELb1ELb0EEEvNS_9FwdParamsE)
        /*0014*/ 	.short	0x0160
        /*0016*/ 	.short	0x00e8


	//----- nvinfo : EIATTR_CBANK_PARAM_SIZE
	.align		4
.L_2478:
        /*0018*/ 	.byte	0x03, 0x19
        /*001a*/ 	.short	0x00e8


	//----- nvinfo : EIATTR_KPARAM_INFO
	.align		4
        /*001c*/ 	.byte	0x04, 0x17
        /*001e*/ 	.short	(.L_2480 - .L_2479)
.L_2479:
        /*0020*/ 	.word	0x00000000
        /*0024*/ 	.short	0x0000
        /*0026*/ 	.short	0x0000
        /*0028*/ 	.byte	0x00, 0xf0, 0xa1, 0x03


	//----- nvinfo : EIATTR_MAXREG_COUNT
	.align		4
.L_2480:
        /*002c*/ 	.byte	0x03, 0x1b
        /*002e*/ 	.short	0x00ff


	//----- nvinfo : EIATTR_MERCURY_ISA_VERSION
	.align		4
        /*0030*/ 	.byte	0x03, 0x5f
        /*0032*/ 	.short	0x0000


	//----- nvinfo : EIATTR_COOP_GROUP_MASK_REGIDS
	.align		4
        /*0034*/ 	.byte	0x04, 0x29
        /*0036*/ 	.short	(.L_2482 - .L_2481)


	//   ....[0]....
.L_2481:
        /*0038*/ 	.word	0xffffffff


	//   ....[1]....
        /*003c*/ 	.word	0xffffffff


	//   ....[2]....
        /*0040*/ 	.word	0xffffffff


	//   ....[3]....
        /*0044*/ 	.word	0xffffffff


	//   ....[4]....
        /*0048*/ 	.word	0xffffffff


	//   ....[5]....
        /*004c*/ 	.word	0xffffffff


	//   ....[6]....
        /*0050*/ 	.word	0xffffffff


	//   ....[7]....
        /*0054*/ 	.word	0xffffffff


	//   ....[8]....
        /*0058*/ 	.word	0xffffffff


	//   ....[9]....
        /*005c*/ 	.word	0xffffffff


	//   ....[10]....
        /*0060*/ 	.word	0xffffffff


	//   ....[11]....
        /*0064*/ 	.word	0xffffffff


	//   ....[12]....
        /*0068*/ 	.word	0xffffffff


	//   ....[13]....
        /*006c*/ 	.word	0xffffffff


	//   ....[14]....
        /*0070*/ 	.word	0xffffffff


	//   ....[15]....
        /*0074*/ 	.word	0xffffffff


	//   ....[16]....
        /*0078*/ 	.word	0xffffffff


	//   ....[17]....
        /*007c*/ 	.word	0xffffffff


	//   ....[18]....
        /*0080*/ 	.word	0xffffffff


	//   ....[19]....
        /*0084*/ 	.word	0xffffffff


	//----- nvinfo : EIATTR_COOP_GROUP_INSTR_OFFSETS
	.align		4
.L_2482:
        /*0088*/ 	.byte	0x04, 0x28
        /*008a*/ 	.short	(.L_2484 - .L_2483)


	//   ....[0]....
.L_2483:
        /*008c*/ 	.word	0x000039e0


	//   ....[1]....
        /*0090*/ 	.word	0x00003a10


	//   ....[2]....
        /*0094*/ 	.word	0x00003a30


	//   ....[3]....
        /*0098*/ 	.word	0x00003a50


	//   ....[4]....
        /*009c*/ 	.word	0x00003a70


	//   ....[5]....
        /*00a0*/ 	.word	0x00003bb0


	//   ....[6]....
        /*00a4*/ 	.word	0x00003bd0


	//   ....[7]....
        /*00a8*/ 	.word	0x00003bf0


	//   ....[8]....
        /*00ac*/ 	.word	0x00003c10


	//   ....[9]....
        /*00b0*/ 	.word	0x00003c30


	//   ....[10]....
        /*00b4*/ 	.word	0x00004070


	//   ....[11]....
        /*00b8*/ 	.word	0x000040d0


	//   ....[12]....
        /*00bc*/ 	.word	0x00004130


	//   ....[13]....
        /*00c0*/ 	.word	0x00004190


	//   ....[14]....
        /*00c4*/ 	.word	0x000041f0


	//   ....[15]....
        /*00c8*/ 	.word	0x00004370


	//   ....[16]....
        /*00cc*/ 	.word	0x000043d0


	//   ....[17]....
        /*00d0*/ 	.word	0x00004430


	//   ....[18]....
        /*00d4*/ 	.word	0x00004490


	//   ....[19]....
        /*00d8*/ 	.word	0x000044f0


	//----- nvinfo : EIATTR_EXIT_INSTR_OFFSETS
	.align		4
.L_2484:
        /*00dc*/ 	.byte	0x04, 0x1c
        /*00de*/ 	.short	(.L_2486 - .L_2485)


	//   ....[0]....
.L_2485:
        /*00e0*/ 	.word	0x000002e0


	//   ....[1]....
        /*00e4*/ 	.word	0x00004020


	//----- nvinfo : EIATTR_MAX_THREADS
	.align		4
.L_2486:
        /*00e8*/ 	.byte	0x04, 0x05
        /*00ea*/ 	.short	(.L_2488 - .L_2487)
.L_2487:
        /*00ec*/ 	.word	0x00000080
        /*00f0*/ 	.word	0x00000001
        /*00f4*/ 	.word	0x00000001


	//----- nvinfo : EIATTR_CRS_STACK_SIZE
	.align		4
.L_2488:
        /*00f8*/ 	.byte	0x04, 0x1e
        /*00fa*/ 	.short	(.L_2490 - .L_2489)
.L_2489:
        /*00fc*/ 	.word	0x00000000
.L_2490:


//--------------------- .nv.info._ZN10layer_norm13ln_fwd_kernelINS_13Kernel_traitsIf13__nv_bfloat16fS2_fjLj256ELj1ELj4ELj1ELj16ENS_18Kernel_traits_baseILj256EfS2_fS2_fjLj128EEEEELb1ELb0ELb1ELb1EEEvNS_9FwdParamsE --------------------------
	.section	.nv.info._ZN10layer_norm13ln_fwd_kernelINS_13Kernel_traitsIf13__nv_bfloat16fS2_fjLj256ELj1ELj4ELj1ELj16ENS_18Kernel_traits_baseILj256EfS2_fS2_fjLj128EEEEELb1ELb0ELb1ELb1EEEvNS_9FwdParamsE,"",@"SHT_CUDA_INFO"
	.sectionflags	@""
	.align	4


	//----- nvinfo : EIATTR_CUDA_API_VERSION
	.align		4
        /*0000*/ 	.byte	0x04, 0x37
        /*0002*/ 	.short	(.L_2492 - .L_2491)
.L_2491:
        /*0004*/ 	.word	0x00000082


	//----- nvinfo : EIATTR_SW2861232_WAR
	.align		4
.L_2492:
        /*0008*/ 	.byte	0x01, 0x35
	.zero		2


	//----- nvinfo : EIATTR_PARAM_CBANK
	.align		4
        /*000c*/ 	.byte	0x04, 0x0a
        /*000e*/ 	.short	(.L_2494 - .L_2493)
	.align		4
.L_2493:
        /*0010*/ 	.word	index@(.nv.constant0._ZN10layer_norm13ln_fwd_kernelINS_13Kernel_traitsIf13__nv_bfloat16fS2_fjLj256ELj1ELj4ELj1ELj16ENS_18Kernel_traits_baseILj256EfS2_fS2_fjLj128EEEEELb1ELb0ELb1ELb1EEEvNS_9FwdParamsE)
        /*0014*/ 	.short	0x0160
        /*0016*/ 	.short	0x00e8


	//----- nvinfo : EIATTR_CBANK_PARAM_SIZE
	.align		4
.L_2494:
        /*0018*/ 	.byte	0x03, 0x19
        /*001a*/ 	.short	0x00e8


	//----- nvinfo : EIATTR_KPARAM_INFO
	.align		4
        /*001c*/ 	.byte	0x04, 0x17
        /*001e*/ 	.short	(.L_2496 - .L_2495)
.L_2495:
        /*0020*/ 	.word	0x00000000
        /*0024*/ 	.short	0x0000
        /*0026*/ 	.short	0x0000
        /*0028*/ 	.byte	0x00, 0xf0, 0xa1, 0x03


	//----- nvinfo : EIATTR_MAXREG_COUNT
	.align		4
.L_2496:
        /*002c*/ 	.byte	0x03, 0x1b
        /*002e*/ 	.short	0x00ff


	//----- nvinfo : EIATTR_MERCURY_ISA_VERSION
	.align		4
        /*0030*/ 	.byte	0x03, 0x5f
        /*0032*/ 	.short	0x0000


	//----- nvinfo : EIATTR_COOP_GROUP_MASK_REGIDS
	.align		4
        /*0034*/ 	.byte	0x04, 0x29
        /*0036*/ 	.short	(.L_2498 - .L_2497)


	//   ....[0]....
.L_2497:
        /*0038*/ 	.word	0xffffffff


	//   ....[1]....
        /*003c*/ 	.word	0xffffffff


	//   ....[2]....
        /*0040*/ 	.word	0xffffffff


	//   ....[3]....
        /*0044*/ 	.word	0xffffffff


	//   ....[4]....
        /*0048*/ 	.word	0xffffffff


	//   ....[5]....
        /*004c*/ 	.word	0xffffffff


	//   ....[6]....
        /*0050*/ 	.word	0xffffffff


	//   ....[7]....
        /*0054*/ 	.word	0xffffffff


	//   ....[8]....
        /*0058*/ 	.word	0xffffffff


	//   ....[9]....
        /*005c*/ 	.word	0xffffffff


	//   ....[10]....
        /*0060*/ 	.word	0xffffffff


	//   ....[11]....
        /*0064*/ 	.word	0xffffffff


	//   ....[12]....
        /*0068*/ 	.word	0xffffffff


	//   ....[13]....
        /*006c*/ 	.word	0xffffffff


	//   ....[14]....
        /*0070*/ 	.word	0xffffffff


	//   ....[15]....
        /*0074*/ 	.word	0xffffffff


	//   ....[16]....
        /*0078*/ 	.word	0xffffffff


	//   ....[17]....
        /*007c*/ 	.word	0xffffffff


	//   ....[18]....
        /*0080*/ 	.word	0xffffffff


	//   ....[19]....
        /*0084*/ 	.word	0xffffffff


	//----- nvinfo : EIATTR_COOP_GROUP_INSTR_OFFSETS
	.align		4
.L_2498:
        /*0088*/ 	.byte	0x04, 0x28
        /*008a*/ 	.short	(.L_2500 - .L_2499)


	//   ....[0]....
.L_2499:
        /*008c*/ 	.word	0x00003950


	//   ....[1]....
        /*0090*/ 	.word	0x00003980


	//   ....[2]....
        /*0094*/ 	.word	0x000039a0


	//   ....[3]....
        /*0098*/ 	.word	0x000039c0


	//   ....[4]....
        /*009c*/ 	.word	0x000039e0


	//   ....[5]....
        /*00a0*/ 	.word	0x00003b10


	//   ....[6]....
        /*00a4*/ 	.word	0x00003b30


	//   ....[7]....
        /*00a8*/ 	.word	0x00003b50


	//   ....[8]....
        /*00ac*/ 	.word	0x00003b70


	//   ....[9]....
        /*00b0*/ 	.word	0x00003b90


	//   ....[10]....
        /*00b4*/ 	.word	0x00003fc0


	//   ....[11]....
        /*00b8*/ 	.word	0x00004020


	//   ....[12]....
        /*00bc*/ 	.word	0x00004080


	//   ....[13]....
        /*00c0*/ 	.word	0x000040e0


	//   ....[14]....
        /*00c4*/ 	.word	0x00004140


	//   ....[15]....
        /*00c8*/ 	.word	0x000042b0


	//   ....[16]....
        /*00cc*/ 	.word	0x00004310


	//   ....[17]....
        /*00d0*/ 	.word	0x00004370


	//   ....[18]....
        /*00d4*/ 	.word	0x000043d0


	//   ....[19]....
        /*00d8*/ 	.word	0x00004430


	//----- nvinfo : EIATTR_EXIT_INSTR_OFFSETS
	.align		4
.L_2500:
        /*00dc*/ 	.byte	0x04, 0x1c
        /*00de*/ 	.short	(.L_2502 - .L_2501)


	//   ....[0]....
.L_2501:
        /*00e0*/ 	.word	0x00000210


	//   ....[1]....
        /*00e4*/ 	.word	0x00003f70


	//----- nvinfo : EIATTR_MAX_THREADS
	.align		4
.L_2502:
        /*00e8*/ 	.byte	0x04, 0x05
        /*00ea*/ 	.short	(.L_2504 - .L_2503)
.L_2503:
        /*00ec*/ 	.word	0x00000080
        /*00f0*/ 	.word	0x00000001
        /*00f4*/ 	.word	0x00000001


	//----- nvinfo : EIATTR_CRS_STACK_SIZE
	.align		4
.L_2504:
        /*00f8*/ 	.byte	0x04, 0x1e
        /*00fa*/ 	.short	(.L_2506 - .L_2505)
.L_2505:
        /*00fc*/ 	.word	0x00000000
.L_2506:


//--------------------- .nv.info._ZN10layer_norm13ln_fwd_kernelINS_13Kernel_traitsIf13__nv_bfloat16fS2_fjLj256ELj1ELj4ELj1ELj16ENS_18Kernel_traits_baseILj256EfS2_fS2_fjLj128EEEEELb1ELb1ELb0ELb0EEEvNS_9FwdParamsE --------------------------
	.section	.nv.info._ZN10layer_norm13ln_fwd_kernelINS_13Kernel_traitsIf13__nv_bfloat16fS2_fjLj256ELj1ELj4ELj1ELj16ENS_18Kernel_traits_baseILj256EfS2_fS2_fjLj128EEEEELb1ELb1ELb0ELb0EEEvNS_9FwdParamsE,"",@"SHT_CUDA_INFO"
	.sectionflags	@""
	.align	4


	//----- nvinfo : EIATTR_CUDA_API_VERSION
	.align		4
        /*0000*/ 	.byte	0x04, 0x37
        /*0002*/ 	.short	(.L_2508 - .L_2507)
.L_2507:
        /*0004*/ 	.word	0x00000082


	//----- nvinfo : EIATTR_SW2861232_WAR
	.align		4
.L_2508:
        /*0008*/ 	.byte	0x01, 0x35
	.zero		2


	//----- nvinfo : EIATTR_PARAM_CBANK
	.align		4
        /*000c*/ 	.byte	0x04, 0x0a
        /*000e*/ 	.short	(.L_2510 - .L_2509)
	.align		4
.L_2509:
        /*0010*/ 	.word	index@(.nv.constant0._ZN10layer_norm13ln_fwd_kernelINS_13Kernel_traitsIf13__nv_bfloat16fS2_fjLj256ELj1ELj4ELj1ELj16ENS_18Kernel_traits_baseILj256EfS2_fS2_fjLj128EEEEELb1ELb1ELb0ELb0EEEvNS_9FwdParamsE)
        /*0014*/ 	.short	0x0160
        /*0016*/ 	.short	0x00e8


	//----- nvinfo : EIATTR_CBANK_PARAM_SIZE
	.align		4
.L_2510:
        /*0018*/ 	.byte	0x03, 0x19
        /*001a*/ 	.short	0x00e8


	//----- nvinfo : EIATTR_KPARAM_INFO
	.align		4
        /*001c*/ 	.byte	0x04, 0x17
        /*001e*/ 	.short	(.L_2512 - .L_2511)
.L_2511:
        /*0020*/ 	.word	0x00000000
        /*0024*/ 	.short	0x0000
        /*0026*/ 	.short	0x0000
        /*0028*/ 	.byte	0x00, 0xf0, 0xa1, 0x03


	//----- nvinfo : EIATTR_MAXREG_COUNT
	.align		4
.L_2512:
        /*002c*/ 	.byte	0x03, 0x1b
        /*002e*/ 	.short	0x00ff


	//----- nvinfo : EIATTR_MERCURY_ISA_VERSION
	.align		4
        /*0030*/ 	.byte	0x03, 0x5f
        /*0032*/ 	.short	0x0000


	//----- nvinfo : EIATTR_COOP_GROUP_MASK_REGIDS
	.align		4
        /*0034*/ 	.byte	0x04, 0x29
        /*0036*/ 	.short	(.L_2514 - .L_2513)


	//   ....[0]....
.L_2513:
        /*0038*/ 	.word	0xffffffff


	//   ....[1]....
        /*003c*/ 	.word	0xffffffff


	//   ....[2]....
        /*0040*/ 	.word	0xffffffff


	//   ....[3]....
        /*0044*/ 	.word	0xffffffff


	//   ....[4]....
        /*0048*/ 	.word	0xffffffff


	//   ....[5]....
        /*004c*/ 	.word	0xffffffff


	//   ....[6]....
        /*0050*/ 	.word	0xffffffff


	//   ....[7]....
        /*0054*/ 	.word	0xffffffff


	//   ....[8]....
        /*0058*/ 	.word	0xffffffff


	//   ....[9]....
        /*005c*/ 	.word	0xffffffff


	//   ....[10]....
        /*0060*/ 	.word	0xffffffff


	//   ....[11]....
        /*0064*/ 	.word	0xffffffff


	//   ....[12]....
        /*0068*/ 	.word	0xffffffff


	//   ....[13]....
        /*006c*/ 	.word	0xffffffff


	//   ....[14]....
        /*0070*/ 	.word	0xffffffff


	//   ....[15]....
        /*0074*/ 	.word	0xffffffff


	//   ....[16]....
        /*0078*/ 	.word	0xffffffff


	//   ....[17]....
        /*007c*/ 	.word	0xffffffff


	//   ....[18]....
        /*0080*/ 	.word	0xffffffff


	//   ....[19]....
        /*0084*/ 	.word	0xffffffff


	//----- nvinfo : EIATTR_COOP_GROUP_INSTR_OFFSETS
	.align		4
.L_2514:
        /*0088*/ 	.byte	0x04, 0x28
        /*008a*/ 	.short	(.L_2516 - .L_2515)


	//   ....[0]....
.L_2515:
        /*008c*/ 	.word	0x00003620


	//   ....[1]....
        /*0090*/ 	.word	0x00003650


	//   ....[2]....
        /*0094*/ 	.word	0x00003670


	//   ....[3]....
        /*0098*/ 	.word	0x00003690


	//   ....[4]....
        /*009c*/ 	.word	0x000036b0


	//   ....[5]....
        /*00a0*/ 	.word	0x000037f0


	//   ....[6]....
        /*00a4*/ 	.word	0x00003810


	//   ....[7]....
        /*00a8*/ 	.word	0x00003830


	//   ....[8]....
        /*00ac*/ 	.word	0x00003850


	//   ....[9]....
        /*00b0*/ 	.word	0x00003870


	//   ....[10]....
        /*00b4*/ 	.word	0x00003c50


	//   ....[11]....
        /*00b8*/ 	.word	0x00003cb0


	//   ....[12]....
        /*00bc*/ 	.word	0x00003d10


	//   ....[13]....
        /*00c0*/ 	.word	0x00003d70


	//   ....[14]....
        /*00c4*/ 	.word	0x00003dd0


	//   ....[15]....
        /*00c8*/ 	.word	0x00003f50


	//   ....[16]....
        /*00cc*/ 	.word	0x00003fb0


	//   ....[17]....
        /*00d0*/ 	.word	0x00004010


	//   ....[18]....
        /*00d4*/ 	.word	0x00004070


	//   ....[19]....
        /*00d8*/ 	.word	0x000040d0


	//----- nvinfo : EIATTR_EXIT_INSTR_OFFSETS
	.align		4
.L_2516:
        /*00dc*/ 	.byte	0x04, 0x1c
        /*00de*/ 	.short	(.L_2518 - .L_2517)


	//   ....[0]....
.L_2517:
        /*00e0*/ 	.word	0x00000320


	//   ....[1]....
        /*00e4*/ 	.word	0x00003bf0


	//----- nvinfo : EIATTR_MAX_THREADS
	.align		4
.L_2518:
        /*00e8*/ 	.byte	0x04, 0x05
        /*00ea*/ 	.short	(.L_2520 - .L_2519)
.L_2519:
        /*00ec*/ 	.word	0x00000080
        /*00f0*/ 	.word	0x00000001
        /*00f4*/ 	.word	0x00000001


	//----- nvinfo : EIATTR_CRS_STACK_SIZE
	.align		4
.L_2520:
        /*00f8*/ 	.byte	0x04, 0x1e
        /*00fa*/ 	.short	(.L_2522 - .L_2521)
.L_2521:
        /*00fc*/ 	.word	0x00000000
.L_2522:


//--------------------- .nv.info._ZN10layer_norm13ln_fwd_kernelINS_13Kernel_traitsIf13__nv_bfloat16fS2_fjLj256ELj1ELj4ELj1ELj16ENS_18Kernel_traits_baseILj256EfS2_fS2_fjLj128EEEEELb1ELb1ELb0ELb1EEEvNS_9FwdParamsE --------------------------
	.section	.nv.info._ZN10layer_norm13ln_fwd_kernelINS_13Kernel_traitsIf13__nv_bfloat16fS2_fjLj256ELj1ELj4ELj1ELj16ENS_18Kernel_traits_baseILj256EfS2_fS2_fjLj128EEEEELb1ELb1ELb0ELb1EEEvNS_9FwdParamsE,"",@"SHT_CUDA_INFO"
	.sectionflags	@""
	.align	4


	//----- nvinfo : EIATTR_CUDA_API_VERSION
	.align		4
        /*0000*/ 	.byte	0x04, 0x37
        /*0002*/ 	.short	(.L_2524 - .L_2523)
.L_2523:
        /*0004*/ 	.word	0x00000082


	//----- nvinfo : EIATTR_SW2861232_WAR
	.align		4
.L_2524:
        /*0008*/ 	.byte	0x01, 0x35
	.zero		2


	//----- nvinfo : EIATTR_PARAM_CBANK
	.align		4
        /*000c*/ 	.byte	0x04, 0x0a
        /*000e*/ 	.short	(.L_2526 - .L_2525)
	.align		4
.L_2525:
        /*0010*/ 	.word	index@(.nv.constant0._ZN10layer_norm13ln_fwd_kernelINS_13Kernel_traitsIf13__nv_bfloat16fS2_fjLj256ELj1ELj4ELj1ELj16ENS_18Kernel_traits_baseILj256EfS2_fS2_fjLj128EEEEELb1ELb1ELb0ELb1EEEvNS_9FwdParamsE)
        /*0014*/ 	.short	0x0160
        /*0016*/ 	.short	0x00e8


	//----- nvinfo : EIATTR_CBANK_PARAM_SIZE
	.align		4
.L_2526:
        /*0018*/ 	.byte	0x03, 0x19
        /*001a*/ 	.short	0x00e8


	//----- nvinfo : EIATTR_KPARAM_INFO
	.align		4
        /*001c*/ 	.byte	0x04, 0x17
        /*001e*/ 	.short	(.L_2528 - .L_2527)
.L_2527:
        /*0020*/ 	.word	0x00000000
        /*0024*/ 	.short	0x0000
        /*0026*/ 	.short	0x0000
        /*0028*/ 	.byte	0x00, 0xf0, 0xa1, 0x03


	//----- nvinfo : EIATTR_MAXREG_COUNT
	.align		4
.L_2528:
        /*002c*/ 	.byte	0x03, 0x1b
        /*002e*/ 	.short	0x00ff


	//----- nvinfo : EIATTR_MERCURY_ISA_VERSION
	.align		4
        /*0030*/ 	.byte	0x03, 0x5f
        /*0032*/ 	.short	0x0000


	//----- nvinfo : EIATTR_COOP_GROUP_MASK_REGIDS
	.align		4
        /*0034*/ 	.byte	0x04, 0x29
        /*0036*/ 	.short	(.L_2530 - .L_2529)


	//   ....[0]....
.L_2529:
        /*0038*/ 	.word	0xffffffff


	//   ....[1]....
        /*003c*/ 	.word	0xffffffff


	//   ....[2]....
        /*0040*/ 	.word	0xffffffff


	//   ....[3]....
        /*0044*/ 	.word	0xffffffff


	//   ....[4]....
        /*0048*/ 	.word	0xffffffff


	//   ....[5]....
        /*004c*/ 	.word	0xffffffff


	//   ....[6]....
        /*0050*/ 	.word	0xffffffff


	//   ....[7]....
        /*0054*/ 	.word	0xffffffff


	//   ....[8]....
        /*0058*/ 	.word	0xffffffff


	//   ....[9]....
        /*005c*/ 	.word	0xffffffff


	//   ....[10]....
        /*0060*/ 	.word	0xffffffff


	//   ....[11]....
        /*0064*/ 	.word	0xffffffff


	//   ....[12]....
        /*0068*/ 	.word	0xffffffff


	//   ....[13]....
        /*006c*/ 	.word	0xffffffff


	//   ....[14]....
        /*0070*/ 	.word	0xffffffff


	//   ....[15]....
        /*0074*/ 	.word	0xffffffff


	//   ....[16]....
        /*0078*/ 	.word	0xffffffff


	//   ....[17]....
        /*007c*/ 	.word	0xffffffff


	//   ....[18]....
        /*0080*/ 	.word	0xffffffff


	//   ....[19]....
        /*0084*/ 	.word	0xffffffff


	//----- nvinfo : EIATTR_COOP_GROUP_INSTR_OFFSETS
	.align		4
.L_2530:
        /*0088*/ 	.byte	0x04, 0x28
        /*008a*/ 	.short	(.L_2532 - .L_2531)


	//   ....[0]....
.L_2531:
        /*008c*/ 	.word	0x000035e0


	//   ....[1]....
        /*0090*/ 	.word	0x00003610


	//   ....[2]....
        /*0094*/ 	.word	0x00003630


	//   ....[3]....
        /*0098*/ 	.word	0x00003650


	//   ....[4]....
        /*009c*/ 	.word	0x00003670


	//   ....[5]....
        /*00a0*/ 	.word	0x000037a0


	//   ....[6]....
        /*00a4*/ 	.word	0x000037c0


	//   ....[7]....
        /*00a8*/ 	.word	0x000037e0


	//   ....[8]....
        /*00ac*/ 	.word	0x00003800


	//   ....[9]....
        /*00b0*/ 	.word	0x00003820


	//   ....[10]....
        /*00b4*/ 	.word	0x00003bb0


	//   ....[11]....
        /*00b8*/ 	.word	0x00003c10


	//   ....[12]....
        /*00bc*/ 	.word	0x00003c70


	//   ....[13]....
        /*00c0*/ 	.word	0x00003cd0


	//   ....[14]....
        /*00c4*/ 	.word	0x00003d30


	//   ....[15]....
        /*00c8*/ 	.word	0x00003ea0


	//   ....[16]....
        /*00cc*/ 	.word	0x00003f00


	//   ....[17]....
        /*00d0*/ 	.word	0x00003f60


	//   ....[18]....
        /*00d4*/ 	.word	0x00003fc0


	//   ....[19]....
        /*00d8*/ 	.word	0x00004020


	//----- nvinfo : EIATTR_EXIT_INSTR_OFFSETS
	.align		4
.L_2532:
        /*00dc*/ 	.byte	0x04, 0x1c
        /*00de*/ 	.short	(.L_2534 - .L_2533)


	//   ....[0]....
.L_2533:
        /*00e0*/ 	.word	0x00000220


	//   ....[1]....
        /*00e4*/ 	.word	0x00003b50


	//----- nvinfo : EIATTR_MAX_THREADS
	.align		4
.L_2534:
        /*00e8*/ 	.byte	0x04, 0x05
        /*00ea*/ 	.short	(.L_2536 - .L_2535)
.L_2535:
        /*00ec*/ 	.word	0x00000080
        /*00f0*/ 	.word	0x00000001
        /*00f4*/ 	.word	0x00000001


	//----- nvinfo : EIATTR_CRS_STACK_SIZE
	.align		4
.L_2536:
        /*00f8*/ 	.byte	0x04, 0x1e
        /*00fa*/ 	.short	(.L_2538 - .L_2537)
.L_2537:
        /*00fc*/ 	.word	0x00000000
.L_2538:


//--------------------- .nv.info._ZN10layer_norm13ln_fwd_kernelINS_13Kernel_traitsIf13__nv_bfloat16fS2_fjLj256ELj1ELj4ELj1ELj16ENS_18Kernel_traits_baseILj256EfS2_fS2_fjLj128EEEEELb1ELb1ELb1ELb0EEEvNS_9FwdParamsE --------------------------
	.section	.nv.info._ZN10layer_norm13ln_fwd_kernelINS_13Kernel_traitsIf13__nv_bfloat16fS2_fjLj256ELj1ELj4ELj1ELj16ENS_18Kernel_traits_baseILj256EfS2_fS2_fjLj128EEEEELb1ELb1ELb1ELb0EEEvNS_9FwdParamsE,"",@"SHT_CUDA_INFO"
	.sectionflags	@""
	.align	4


	//----- nvinfo : EIATTR_CUDA_API_VERSION
	.align		4
        /*0000*/ 	.byte	0x04, 0x37
        /*0002*/ 	.short	(.L_2540 - .L_2539)
.L_2539:
        /*0004*/ 	.word	0x00000082


	//----- nvinfo : EIATTR_SW2861232_WAR
	.align		4
.L_2540:
        /*0008*/ 	.byte	0x01, 0x35
	.zero		2


	//----- nvinfo : EIATTR_PARAM_CBANK
	.align		4
        /*000c*/ 	.byte	0x04, 0x0a
        /*000e*/ 	.short	(.L_2542 - .L_2541)
	.align		4
.L_2541:
        /*0010*/ 	.word	index@(.nv.constant0._ZN10layer_norm13ln_fwd_kernelINS_13Kernel_traitsIf13__nv_bfloat16fS2_fjLj256ELj1ELj4ELj1ELj16ENS_18Kernel_traits_baseILj256EfS2_fS2_fjLj128EEEEELb1ELb1ELb1ELb0EEEvNS_9FwdParamsE)
        /*0014*/ 	.short	0x0160
        /*0016*/ 	.short	0x00e8


	//----- nvinfo : EIATTR_CBANK_PARAM_SIZE
	.align		4
.L_2542:
        /*0018*/ 	.byte	0x03, 0x19
        /*001a*/ 	.short	0x00e8


	//----- nvinfo : EIATTR_KPARAM_INFO
	.align		4
        /*001c*/ 	.byte	0x04, 0x17
        /*001e*/ 	.short	(.L_2544 - .L_2543)
.L_2543:
        /*0020*/ 	.word	0x00000000
        /*0024*/ 	.short	0x0000
        /*0026*/ 	.short	0x0000
        /*0028*/ 	.byte	0x00, 0xf0, 0xa1, 0x03


	//----- nvinfo : EIATTR_MAXREG_COUNT
	.align		4
.L_2544:
        /*002c*/ 	.byte	0x03, 0x1b
        /*002e*/ 	.short	0x00ff


	//----- nvinfo : EIATTR_MERCURY_ISA_VERSION
	.align		4
        /*0030*/ 	.byte	0x03, 0x5f
        /*0032*/ 	.short	0x0000


	//----- nvinfo : EIATTR_COOP_GROUP_MASK_REGIDS
	.align		4
        /*0034*/ 	.byte	0x04, 0x29
        /*0036*/ 	.short	(.L_2546 - .L_2545)


	//   ....[0]....
.L_2545:
        /*0038*/ 	.word	0xffffffff


	//   ....[1]....
        /*003c*/ 	.word	0xffffffff


	//   ....[2]....
        /*0040*/ 	.word	0xffffffff


	//   ....[3]....
        /*0044*/ 	.word	0xffffffff


	//   ....[4]....
        /*0048*/ 	.word	0xffffffff


	//   ....[5]....
        /*004c*/ 	.word	0xffffffff


	//   ....[6]....
        /*0050*/ 	.word	0xffffffff


	//   ....[7]....
        /*0054*/ 	.word	0xffffffff


	//   ....[8]....
        /*0058*/ 	.word	0xffffffff


	//   ....[9]....
        /*005c*/ 	.word	0xffffffff


	//   ....[10]....
        /*0060*/ 	.word	0xffffffff


	//   ....[11]....
        /*0064*/ 	.word	0xffffffff


	//   ....[12]....
        /*0068*/ 	.word	0xffffffff


	//   ....[13]....
        /*006c*/ 	.word	0xffffffff


	//   ....[14]....
        /*0070*/ 	.word	0xffffffff


	//   ....[15]....
        /*0074*/ 	.word	0xffffffff


	//   ....[16]....
        /*0078*/ 	.word	0xffffffff


	//   ....[17]....
        /*007c*/ 	.word	0xffffffff


	//   ....[18]....
        /*0080*/ 	.word	0xffffffff


	//   ....[19]....
        /*0084*/ 	.word	0xffffffff


	//----- nvinfo : EIATTR_COOP_GROUP_INSTR_OFFSETS
	.align		4
.L_2546:
        /*0088*/ 	.byte	0x04, 0x28
        /*008a*/ 	.short	(.L_2548 - .L_2547)


	//   ....[0]....
.L_2547:
        /*008c*/ 	.word	0x00003aa0


	//   ....[1]....
        /*0090*/ 	.word	0x00003ad0


	//   ....[2]....
        /*0094*/ 	.word	0x00003af0


	//   ....[3]....
        /*0098*/ 	.word	0x00003b10


	//   ....[4]....
        /*009c*/ 	.word	0x00003b30


	//   ....[5]....
        /*00a0*/ 	.word	0x00003c70


	//   ....[6]....
        /*00a4*/ 	.word	0x00003c90


	//   ....[7]....
        /*00a8*/ 	.word	0x00003cb0


	//   ....[8]....
        /*00ac*/ 	.word	0x00003cd0


	//   ....[9]....
        /*00b0*/ 	.word	0x00003cf0


	//   ....[10]....
        /*00b4*/ 	.word	0x00004130


	//   ....[11]....
        /*00b8*/ 	.word	0x00004190


	//   ....[12]....
        /*00bc*/ 	.word	0x000041f0


	//   ....[13]....
        /*00c0*/ 	.word	0x00004250


	//   ....[14]....
        /*00c4*/ 	.word	0x000042b0


	//   ....[15]....
        /*00c8*/ 	.word	0x00004430


	//   ....[16]....
        /*00cc*/ 	.word	0x00004490


	//   ....[17]....
        /*00d0*/ 	.word	0x000044f0


	//   ....[18]....
        /*00d4*/ 	.word	0x00004550


	//   ....[19]....
        /*00d8*/ 	.word	0x000045b0


	//----- nvinfo : EIATTR_EXIT_INSTR_OFFSETS
	.align		4
.L_2548:
        /*00dc*/ 	.byte	0x04, 0x1c
        /*00de*/ 	.short	(.L_2550 - .L_2549)


	//   ....[0]....
.L_2549:
        /*00e0*/ 	.word	0x00000320


	//   ....[1]....
        /*00e4*/ 	.word	0x000040e0


	//----- nvinfo : EIATTR_MAX_THREADS
	.align		4
.L_2550:
        /*00e8*/ 	.byte	0x04, 0x05
        /*00ea*/ 	.short	(.L_2552 - .L_2551)
.L_2551:
        /*00ec*/ 	.word	0x00000080
        /*00f0*/ 	.word	0x00000001
        /*00f4*/ 	.word	0x00000001


	//----- nvinfo : EIATTR_CRS_STACK_SIZE
	.align		4
.L_2552:
        /*00f8*/ 	.byte	0x04, 0x1e
        /*00fa*/ 	.short	(.L_2554 - .L_2553)
.L_2553:
        /*00fc*/ 	.word	0x00000000
.L_2554:


//--------------------- .nv.info._ZN10layer_norm13ln_fwd_kernelINS_13Kernel_traitsIf13__nv_bfloat16fS2_fjLj256ELj1ELj4ELj1ELj16ENS_18Kernel_traits_baseILj256EfS2_fS2_fjLj128EEEEELb1ELb1ELb1ELb1EEEvNS_9FwdParamsE --------------------------
	.section	.nv.info._ZN10layer_norm13ln_fwd_kernelINS_13Kernel_traitsIf13__nv_bfloat16fS2_fjLj256ELj1ELj4ELj1ELj16ENS_18Kernel_traits_baseILj256EfS2_fS2_fjLj128EEEEELb1ELb1ELb1ELb1EEEvNS_9FwdParamsE,"",@"SHT_CUDA_INFO"
	.sectionflags	@""
	.align	4


	//----- nvinfo : EIATTR_CUDA_API_VERSION
	.align		4
        /*0000*/ 	.byte	0x04, 0x37
        /*0002*/ 	.short	(.L_2556 - .L_2555)
.L_2555:
        /*0004*/ 	.word	0x00000082


	//----- nvinfo : EIATTR_SW2861232_WAR
	.align		4
.L_2556:
        /*0008*/ 	.byte	0x01, 0x35
	.zero		2


	//----- nvinfo : EIATTR_PARAM_CBANK
	.align		4
        /*000c*/ 	.byte	0x04, 0x0a
        /*000e*/ 	.short	(.L_2558 - .L_2557)
	.align		4
.L_2557:
        /*0010*/ 	.word	index@(.nv.constant0._ZN10layer_norm13ln_fwd_kernelINS_13Kernel_traitsIf13__nv_bfloat16fS2_fjLj256ELj1ELj4ELj1ELj16ENS_18Kernel_traits_baseILj256EfS2_fS2_fjLj128EEEEELb1ELb1ELb1ELb1EEEvNS_9FwdParamsE)
        /*0014*/ 	.short	0x0160
        /*0016*/ 	.short	0x00e8


	//----- nvinfo : EIATTR_CBANK_PARAM_SIZE
	.align		4
.L_2558:
        /*0018*/ 	.byte	0x03, 0x19
        /*001a*/ 	.short	0x00e8


	//----- nvinfo : EIATTR_KPARAM_INFO
	.align		4
        /*001c*/ 	.byte	0x04, 0x17
        /*001e*/ 	.short	(.L_2560 - .L_2559)
.L_2559:
        /*0020*/ 	.word	0x00000000
        /*0024*/ 	.short	0x0000
        /*0026*/ 	.short	0x0000
        /*0028*/ 	.byte	0x00, 0xf0, 0xa1, 0x03


	//----- nvinfo : EIATTR_MAXREG_COUNT
	.align		4
.L_2560:
        /*002c*/ 	.byte	0x03, 0x1b
        /*002e*/ 	.short	0x00ff


	//----- nvinfo : EIATTR_MERCURY_ISA_VERSION
	.align		4
        /*0030*/ 	.byte	0x03, 0x5f
        /*0032*/ 	.short	0x0000


	//----- nvinfo : EIATTR_COOP_GROUP_MASK_REGIDS
	.align		4
        /*0034*/ 	.byte	0x04, 0x29
        /*0036*/ 	.short	(.L_2562 - .L_2561)


	//   ....[0]....
.L_2561:
        /*0038*/ 	.word	0xffffffff


	//   ....[1]....
        /*003c*/ 	.word	0xffffffff


	//   ....[2]....
        /*0040*/ 	.word	0xffffffff


	//   ....[3]....
        /*0044*/ 	.word	0xffffffff


	//   ....[4]....
        /*0048*/ 	.word	0xffffffff


	//   ....[5]....
        /*004c*/ 	.word	0xffffffff


	//   ....[6]....
        /*0050*/ 	.word	0xffffffff


	//   ....[7]....
        /*0054*/ 	.word	0xffffffff


	//   ....[8]....
        /*0058*/ 	.word	0xffffffff


	//   ....[9]....
        /*005c*/ 	.word	0xffffffff


	//   ....[10]....
        /*0060*/ 	.word	0xffffffff


	//   ....[11]....
        /*0064*/ 	.word	0xffffffff


	//   ....[12]....
        /*0068*/ 	.word	0xffffffff


	//   ....[13]....
        /*006c*/ 	.word	0xffffffff


	//   ....[14]....
        /*0070*/ 	.word	0xffffffff


	//   ....[15]....
        /*0074*/ 	.word	0xffffffff


	//   ....[16]....
        /*0078*/ 	.word	0xffffffff


	//   ....[17]....
        /*007c*/ 	.word	0xffffffff


	//   ....[18]....
        /*0080*/ 	.word	0xffffffff


	//   ....[19]....
        /*0084*/ 	.word	0xffffffff


	//----- nvinfo : EIATTR_COOP_GROUP_INSTR_OFFSETS
	.align		4
.L_2562:
        /*0088*/ 	.byte	0x04, 0x28
        /*008a*/ 	.short	(.L_2564 - .L_2563)


	//   ....[0]....
.L_2563:
        /*008c*/ 	.word	0x00003a10


	//   ....[1]....
        /*0090*/ 	.word	0x00003a40


	//   ....[2]....
        /*0094*/ 	.word	0x00003a60


	//   ....[3]....
        /*0098*/ 	.word	0x00003a80


	//   ....[4]....
        /*009c*/ 	.word	0x00003aa0


	//   ....[5]....
        /*00a0*/ 	.word	0x00003bd0


	//   ....[6]....
        /*00a4*/ 	.word	0x00003bf0


	//   ....[7]....
        /*00a8*/ 	.word	0x00003c10


	//   ....[8]....
        /*00ac*/ 	.word	0x00003c30


	//   ....[9]....
        /*00b0*/ 	.word	0x00003c50


	//   ....[10]....
        /*00b4*/ 	.word	0x00004080


	//   ....[11]....
        /*00b8*/ 	.word	0x000040e0


	//   ....[12]....
        /*00bc*/ 	.word	0x00004140


	//   ....[13]....
        /*00c0*/ 	.word	0x000041a0


	//   ....[14]....
        /*00c4*/ 	.word	0x00004200


	//   ....[15]....
        /*00c8*/ 	.word	0x00004370


	//   ....[16]....
        /*00cc*/ 	.word	0x000043d0


	//   ....[17]....
        /*00d0*/ 	.word	0x00004430


	//   ....[18]....
        /*00d4*/ 	.word	0x00004490


	//   ....[19]....
        /*00d8*/ 	.word	0x000044f0


	//----- nvinfo : EIATTR_EXIT_INSTR_OFFSETS
	.align		4
.L_2564:
        /*00dc*/ 	.byte	0x04, 0x1c
        /*00de*/ 	.short	(.L_2566 - .L_2565)


	//   ....[0]....
.L_2565:
        /*00e0*/ 	.word	0x00000200


	//   ....[1]....
        /*00e4*/ 	.word	0x00004030


	//----- nvinfo : EIATTR_MAX_THREADS
	.align		4
.L_2566:
        /*00e8*/ 	.byte	0x04, 0x05
        /*00ea*/ 	.short	(.L_2568 - .L_2567)
.L_2567:
        /*00ec*/ 	.word	0x00000080
        /*00f0*/ 	.word	0x00000001
        /*00f4*/ 	.word	0x00000001


	//----- nvinfo : EIATTR_CRS_STACK_SIZE
	.align		4
.L_2568:
        /*00f8*/ 	.byte	0x04, 0x1e
        /*00fa*/ 	.short	(.L_2570 - .L_2569)
.L_2569:
        /*00fc*/ 	.word	0x00000000
.L_2570:


//--------------------- .nv.info._ZN10layer_norm13ln_fwd_kernelINS_13Kernel_traitsIf6__halfS2_S2_fjLj256ELj1ELj4ELj1ELj16ENS_18Kernel_traits_baseILj256EfS2_S2_S2_fjLj128EEEEELb0ELb0ELb0ELb0EEEvNS_9FwdParamsE --------------------------
	.section	.nv.info._ZN10layer_norm13ln_fwd_kernelINS_13Kernel_traitsIf6__halfS2_S2_fjLj256ELj1ELj4ELj1ELj16ENS_18Kernel_traits_baseILj256EfS2_S2_S2_fjLj128EEEEELb0ELb0ELb0ELb0EEEvNS_9FwdParamsE,"",@"SHT_CUDA_INFO"
	.sectionflags	@""
	.align	4


	//----- nvinfo : EIATTR_CUDA_API_VERSION
	.align		4
        /*0000*/ 	.byte	0x04, 0x37
        /*0002*/ 	.short	(.L_2572 - .L_2571)
.L_2571:
        /*0004*/ 	.word	0x00000082


	//----- nvinfo : EIATTR_SW2861232_WAR
	.align		4
.L_2572:
        /*0008*/ 	.byte	0x01, 0x35
	.zero		2


	//----- nvinfo : EIATTR_PARAM_CBANK
	.align		4
        /*000c*/ 	.byte	0x04, 0x0a
        /*000e*/ 	.short	(.L_2574 - .L_2573)
	.align		4
.L_2573:
        /*0010*/ 	.word	index@(.nv.constant0._ZN10layer_norm13ln_fwd_kernelINS_13Kernel_traitsIf6__halfS2_S2_fjLj256ELj1ELj4ELj1ELj16ENS_18Kernel_traits_baseILj256EfS2_S2_S2_fjLj128EEEEELb0ELb0ELb0ELb0EEEvNS_9FwdParamsE)
        /*0014*/ 	.short	0x0160
        /*0016*/ 	.short	0x00e8


	//----- nvinfo : EIATTR_CBANK_PARAM_SIZE
	.align		4
.L_2574:
        /*0018*/ 	.byte	0x03, 0x19
        /*001a*/ 	.short	0x00e8


	//----- nvinfo : EIATTR_KPARAM_INFO
	.align		4
        /*001c*/ 	.byte	0x04, 0x17
        /*001e*/ 	.short	(.L_2576 - .L_2575)
.L_2575:
        /*0020*/ 	.word	0x00000000
        /*0024*/ 	.short	0x0000
        /*0026*/ 	.short	0x0000
        /*0028*/ 	.byte	0x00, 0xf0, 0xa1, 0x03


	//----- nvinfo : EIATTR_MAXREG_COUNT
	.align		4
.L_2576:
        /*002c*/ 	.byte	0x03, 0x1b
        /*002e*/ 	.short	0x00ff


	//----- nvinfo : EIATTR_MERCURY_ISA_VERSION
	.align		4
        /*0030*/ 	.byte	0x03, 0x5f
        /*0032*/ 	.short	0x0000


	//----- nvinfo : EIATTR_COOP_GROUP_MASK_REGIDS
	.align		4
        /*0034*/ 	.byte	0x04, 0x29
        /*0036*/ 	.short	(.L_2578 - .L_2577)


	//   ....[0]....
.L_2577:
        /*0038*/ 	.word	0xffffffff


	//   ....[1]....
        /*003c*/ 	.word	0xffffffff


	//   ....[2]....
        /*0040*/ 	.word	0xffffffff


	//   ....[3]....
        /*0044*/ 	.word	0xffffffff


	//   ....[4]....
        /*0048*/ 	.word	0xffffffff


	//   ....[5]....
        /*004c*/ 	.word	0xffffffff


	//   ....[6]....
        /*0050*/ 	.word	0xffffffff


	//   ....[7]....
        /*0054*/ 	.word	0xffffffff


	//   ....[8]....
        /*0058*/ 	.word	0xffffffff


	//   ....[9]....
        /*005c*/ 	.word	0xffffffff


	//   ....[10]....
        /*0060*/ 	.word	0xffffffff


	//   ....[11]....
        /*0064*/ 	.word	0xffffffff


	//   ....[12]....
        /*0068*/ 	.word	0xffffffff


	//   ....[13]....
        /*006c*/ 	.word	0xffffffff


	//   ....[14]....
        /*0070*/ 	.word	0xffffffff


	//   ....[15]....
        /*0074*/ 	.word	0xffffffff


	//   ....[16]....
        /*0078*/ 	.word	0xffffffff


	//   ....[17]....
        /*007c*/ 	.word	0xffffffff


	//   ....[18]....
        /*0080*/ 	.word	0xffffffff


	//   ....[19]....
        /*0084*/ 	.word	0xffffffff


	//----- nvinfo : EIATTR_COOP_GROUP_INSTR_OFFSETS
	.align		4
.L_2578:
        /*0088*/ 	.byte	0x04, 0x28
        /*008a*/ 	.short	(.L_2580 - .L_2579)


	//   ....[0]....
.L_2579:
        /*008c*/ 	.word	0x00000b30


	//   ....[1]....
        /*0090*/ 	.word	0x00000b60


	//   ....[2]....
        /*0094*/ 	.word	0x00000b80


	//   ....[3]....
        /*0098*/ 	.word	0x00000ba0


	//   ....[4]....
        /*009c*/ 	.word	0x00000bc0


	//   ....[5]....
        /*00a0*/ 	.word	0x00000d00


	//   ....[6]....
        /*00a4*/ 	.word	0x00000d20


	//   ....[7]....
        /*00a8*/ 	.word	0x00000d40


	//   ....[8]....
        /*00ac*/ 	.word	0x00000d60


	//   ....[9]....
        /*00b0*/ 	.word	0x00000d80


	//   ....[10]....
        /*00b4*/ 	.word	0x00001140


	//   ....[11]....
        /*00b8*/ 	.word	0x000011a0


	//   ....[12]....
        /*00bc*/ 	.word	0x00001200


	//   ....[13]....
        /*00c0*/ 	.word	0x00001260


	//   ....[14]....
        /*00c4*/ 	.word	0x000012c0


	//   ....[15]....
        /*00c8*/ 	.word	0x00001440


	//   ....[16]....
        /*00cc*/ 	.word	0x000014a0


	//   ....[17]....
        /*00d0*/ 	.word	0x00001500


	//   ....[18]....
        /*00d4*/ 	.word	0x00001560


	//   ....[19]....
        /*00d8*/ 	.word	0x000015c0


	//----- nvinfo : EIATTR_EXIT_INSTR_OFFSETS
	.align		4
.L_2580:
        /*00dc*/ 	.byte	0x04, 0x1c
        /*00de*/ 	.short	(.L_2582 - .L_2581)


	//   ....[0]....
.L_2581:
        /*00e0*/ 	.word	0x000001f0


	//   ....[1]....
        /*00e4*/ 	.word	0x000010f0


	//----- nvinfo : EIATTR_MAX_THREADS
	.align		4
.L_2582:
        /*00e8*/ 	.byte	0x04, 0x05
        /*00ea*/ 	.short	(.L_2584 - .L_2583)
.L_2583:
        /*00ec*/ 	.word	0x00000080
        /*00f0*/ 	.word	0x00000001
        /*00f4*/ 	.word	0x00000001


	//----- nvinfo : EIATTR_CRS_STACK_SIZE
	.align		4
.L_2584:
        /*00f8*/ 	.byte	0x04, 0x1e
        /*00fa*/ 	.short	(.L_2586 - .L_2585)
.L_2585:
        /*00fc*/ 	.word	0x00000000
.L_2586:


//--------------------- .nv.info._ZN10layer_norm13ln_fwd_kernelINS_13Kernel_traitsIf6__halfS2_S2_fjLj256ELj1ELj4ELj1ELj16ENS_18Kernel_traits_baseILj256EfS2_S2_S2_fjLj128EEEEELb0ELb0ELb0ELb1EEEvNS_9FwdParamsE --------------------------
	.section	.nv.info._ZN10layer_norm13ln_fwd_kernelINS_13Kernel_traitsIf6__halfS2_S2_fjLj256ELj1ELj4ELj1ELj16ENS_18Kernel_traits_baseILj256EfS2_S2_S2_fjLj128EEEEELb0ELb0ELb0ELb1EEEvNS_9FwdParamsE,"",@"SHT_CUDA_INFO"
	.sectionflags	@""
	.align	4


	//----- nvinfo : EIATTR_CUDA_API_VERSION
	.align		4
        /*0000*/ 	.byte	0x04, 0x37
        /*0002*/ 	.short	(.L_2588 - .L_2587)
.L_2587:
        /*0004*/ 	.word	0x00000082


	//----- nvinfo : EIATTR_SW2861232_WAR
	.align		4
.L_2588:
        /*0008*/ 	.byte	0x01, 0x35
	.zero		2


	//----- nvinfo : EIATTR_PARAM_CBANK
	.align		4
        /*000c*/ 	.byte	0x04, 0x0a
        /*000e*/ 	.short	(.L_2590 - .L_2589)
	.align		4
.L_2589:
        /*0010*/ 	.word	index@(.nv.constant0._ZN10layer_norm13ln_fwd_kernelINS_13Kernel_traitsIf6__halfS2_S2_fjLj256ELj1ELj4ELj1ELj16ENS_18Kernel_traits_baseILj256EfS2_S2_S2_fjLj128EEEEELb0ELb0ELb0ELb1EEEvNS_9FwdParamsE)
        /*0014*/ 	.short	0x0160
        /*0016*/ 	.short	0x00e8


	//----- nvinfo : EIATTR_CBANK_PARAM_SIZE
	.align		4
.L_2590:
        /*0018*/ 	.byte	0x03, 0x19
        /*001a*/ 	.short	0x00e8


	//----- nvinfo : EIATTR_KPARAM_INFO
	.align		4
        /*001c*/ 	.byte	0x04, 0x17
        /*001e*/ 	.short	(.L_2592 - .L_2591)
.L_2591:
        /*0020*/ 	.word	0x00000000
        /*0024*/ 	.short	0x0000
        /*0026*/ 	.short	0x0000
        /*0028*/ 	.byte	0x00, 0xf0, 0xa1, 0x03


	//----- nvinfo : EIATTR_MAXREG_COUNT
	.align		4
.L_2592:
        /*002c*/ 	.byte	0x03, 0x1b
        /*002e*/ 	.short	0x00ff


	//----- nvinfo : EIATTR_MERCURY_ISA_VERSION
	.align		4
        /*0030*/ 	.byte	0x03, 0x5f
        /*0032*/ 	.short	0x0000


	//----- nvinfo : EIATTR_COOP_GROUP_MASK_REGIDS
	.align		4
        /*0034*/ 	.byte	0x04, 0x29
        /*0036*/ 	.short	(.L_2594 - .L_2593)


	//   ....[0]....
.L_2593:
        /*0038*/ 	.word	0xffffffff


	//   ....[1]....
        /*003c*/ 	.word	0xffffffff


	//   ....[2]....
        /*0040*/ 	.word	0xffffffff


	//   ....[3]....
        /*0044*/ 	.word	0xffffffff


	//   ....[4]....
        /*0048*/ 	.word	0xffffffff


	//   ....[5]....
        /*004c*/ 	.word	0xffffffff


	//   ....[6]....
        /*0050*/ 	.word	0xffffffff


	//   ....[7]....
        /*0054*/ 	.word	0xffffffff


	//   ....[8]....
        /*0058*/ 	.word	0xffffffff


	//   ....[9]....
        /*005c*/ 	.word	0xffffffff


	//   ....[10]....
        /*0060*/ 	.word	0xffffffff


	//   ....[11]....
        /*0064*/ 	.word	0xffffffff


	//   ....[12]....
        /*0068*/ 	.word	0xffffffff


	//   ....[13]....
        /*006c*/ 	.word	0xffffffff


	//   ....[14]....
        /*0070*/ 	.word	0xffffffff


	//   ....[15]....
        /*0074*/ 	.word	0xffffffff


	//   ....[16]....
        /*0078*/ 	.word	0xffffffff


	//   ....[17]....
        /*007c*/ 	.word	0xffffffff


	//   ....[18]....
        /*0080*/ 	.word	0xffffffff


	//   ....[19]....
        /*0084*/ 	.word	0xffffffff


	//----- nvinfo : EIATTR_COOP_GROUP_INSTR_OFFSETS
	.align		4
.L_2594:
        /*0088*/ 	.byte	0x04, 0x28
        /*008a*/ 	.short	(.L_2596 - .L_2595)


	//   ....[0]....
.L_2595:
        /*008c*/ 	.word	0x00000880


	//   ....[1]....
        /*0090*/ 	.word	0x000008b0


	//   ....[2]....
        /*0094*/ 	.word	0x000008d0


	//   ....[3]....
        /*0098*/ 	.word	0x000008f0


	//   ....[4]....
        /*009c*/ 	.word	0x00000910


	//   ....[5]....
        /*00a0*/ 	.word	0x00000a40


	//   ....[6]....
        /*00a4*/ 	.word	0x00000a60


	//   ....[7]....
        /*00a8*/ 	.word	0x00000a80


	//   ....[8]....
        /*00ac*/ 	.word	0x00000aa0


	//   ....[9]....
        /*00b0*/ 	.word	0x00000ac0


	//   ....[10]....
        /*00b4*/ 	.word	0x00000e40


	//   ....[11]....
        /*00b8*/ 	.word	0x00000ea0


	//   ....[12]....
        /*00bc*/ 	.word	0x00000f00


	//   ....[13]....
        /*00c0*/ 	.word	0x00000f60


	//   ....[14]....
        /*00c4*/ 	.word	0x00000fc0


	//   ....[15]....
        /*00c8*/ 	.word	0x00001130


	//   ....[16]....
        /*00cc*/ 	.word	0x00001190


	//   ....[17]....
        /*00d0*/ 	.word	0x000011f0


	//   ....[18]....
        /*00d4*/ 	.word	0x00001250


	//   ....[19]....
        /*00d8*/ 	.word	0x000012b0


	//----- nvinfo : EIATTR_EXIT_INSTR_OFFSETS
	.align		4
.L_2596:
        /*00dc*/ 	.byte	0x04, 0x1c
        /*00de*/ 	.short	(.L_2598 - .L_2597)


	//   ....[0]....
.L_2597:
        /*00e0*/ 	.word	0x00000160


	//   ....[1]....
        /*00e4*/ 	.word	0x00000de0


	//----- nvinfo : EIATTR_MAX_THREADS
	.align		4
.L_2598:
        /*00e8*/ 	.byte	0x04, 0x05
        /*00ea*/ 	.short	(.L_2600 - .L_2599)
.L_2599:
        /*00ec*/ 	.word	0x00000080
        /*00f0*/ 	.word	0x00000001
        /*00f4*/ 	.word	0x00000001


	//----- nvinfo : EIATTR_CRS_STACK_SIZE
	.align		4
.L_2600:
        /*00f8*/ 	.byte	0x04, 0x1e
        /*00fa*/ 	.short	(.L_2602 - .L_2601)
.L_2601:
        /*00fc*/ 	.word	0x00000000
.L_2602:


//--------------------- .nv.info._ZN10layer_norm13ln_fwd_kernelINS_13Kernel_traitsIf6__halfS2_S2_fjLj256ELj1ELj4ELj1ELj16ENS_18Kernel_traits_baseILj256EfS2_S2_S2_fjLj128EEEEELb0ELb0ELb1ELb0EEEvNS_9FwdParamsE --------------------------
	.section	.nv.info._ZN10layer_norm13ln_fwd_kernelINS_13Kernel_traitsIf6__halfS2_S2_fjLj256ELj1ELj4ELj1ELj16ENS_18Kernel_traits_baseILj256EfS2_S2_S2_fjLj128EEEEELb0ELb0ELb1ELb0EEEvNS_9FwdParamsE,"",@"SHT_CUDA_INFO"
	.sectionflags	@""
	.align	4


	//----- nvinfo : EIATTR_CUDA_API_VERSION
	.align		4
        /*0000*/ 	.byte	0x04, 0x37
        /*0002*/ 	.short	(.L_2604 - .L_2603)
.L_2603:
        /*0004*/ 	.word	0x00000082


	//----- nvinfo : EIATTR_SW2861232_WAR
	.align		4
.L_2604:
        /*0008*/ 	.byte	0x01, 0x35
	.zero		2


	//----- nvinfo : EIATTR_PARAM_CBANK
	.align		4
        /*000c*/ 	.byte	0x04, 0x0a
        /*000e*/ 	.short	(.L_2606 - .L_2605)
	.align		4
.L_2605:
        /*0010*/ 	.word	index@(.nv.constant0._ZN10layer_norm13ln_fwd_kernelINS_13Kernel_traitsIf6__halfS2_S2_fjLj256ELj1ELj4ELj1ELj16ENS_18Kernel_traits_baseILj256EfS2_S2_S2_fjLj128EEEEELb0ELb0ELb1ELb0EEEvNS_9FwdParamsE)
        /*0014*/ 	.short	0x0160
        /*0016*/ 	.short	0x00e8


	//----- nvinfo : EIATTR_CBANK_PARAM_SIZE
	.align		4
.L_2606:
        /*0018*/ 	.byte	0x03, 0x19
        /*001a*/ 	.short	0x00e8


	//----- nvinfo : EIATTR_KPARAM_INFO
	.align		4
        /*001c*/ 	.byte	0x04, 0x17
        /*001e*/ 	.short	(.L_2608 - .L_2607)
.L_2607:
        /*0020*/ 	.word	0x00000000
        /*0024*/ 	.short	0x0000
        /*0026*/ 	.short	0x0000
        /*0028*/ 	.byte	0x00, 0xf0, 0xa1, 0x03


	//----- nvinfo : EIATTR_MAXREG_COUNT
	.align		4
.L_2608:
        /*002c*/ 	.byte	0x03, 0x1b
        /*002e*/ 	.short	0x00ff


	//----- nvinfo : EIATTR_MERCURY_ISA_VERSION
	.align		4
        /*0030*/ 	.byte	0x03, 0x5f
        /*0032*/ 	.short	0x0000


	//----- nvinfo : EIATTR_COOP_GROUP_MASK_REGIDS
	.align		4
        /*0034*/ 	.byte	0x04, 0x29
        /*0036*/ 	.short	(.L_2610 - .L_2609)


	//   ....[0]....
.L_2609:
        /*0038*/ 	.word	0xffffffff


	//   ....[1]....
        /*003c*/ 	.word	0xffffffff


	//   ....[2]....
        /*0040*/ 	.word	0xffffffff


	//   ....[3]....
        /*0044*/ 	.word	0xffffffff


	//   ....[4]....
        /*0048*/ 	.word	0xffffffff


	//   ....[5]....
        /*004c*/ 	.word	0xffffffff


	//   ....[6]....
        /*0050*/ 	.word	0xffffffff


	//   ....[7]....
        /*0054*/ 	.word	0xffffffff


	//   ....[8]....
        /*0058*/ 	.word	0xffffffff


	//   ....[9]....
        /*005c*/ 	.word	0xffffffff


	//   ....[10]....
        /*0060*/ 	.word	0xffffffff


	//   ....[11]....
        /*0064*/ 	.word	0xffffffff


	//   ....[12]....
        /*0068*/ 	.word	0xffffffff


	//   ....[13]....
        /*006c*/ 	.word	0xffffffff


	//   ....[14]....
        /*0070*/ 	.word	0xffffffff


	//   ....[15]....
        /*0074*/ 	.word	0xffffffff


	//   ....[16]....
        /*0078*/ 	.word	0xffffffff


	//   ....[17]....
        /*007c*/ 	.word	0xffffffff


	//   ....[18]....
        /*0080*/ 	.word	0xffffffff


	//   ....[19]....
        /*0084*/ 	.word	0xffffffff


	//----- nvinfo : EIATTR_COOP_GROUP_INSTR_OFFSETS
	.align		4
.L_2610:
        /*0088*/ 	.byte	0x04, 0x28
        /*008a*/ 	.short	(.L_2612 - .L_2611)


	//   ....[0]....
.L_2611:
        /*008c*/ 	.word	0x00000a80


	//   ....[1]....
        /*0090*/ 	.word	0x00000ab0


	//   ....[2]....
        /*0094*/ 	.word	0x00000ad0


	//   ....[3]....
        /*0098*/ 	.word	0x00000af0


	//   ....[4]....
        /*009c*/ 	.word	0x00000b10


	//   ....[5]....
        /*00a0*/ 	.word	0x00000c50


	//   ....[6]....
        /*00a4*/ 	.word	0x00000c70


	//   ....[7]....
        /*00a8*/ 	.word	0x00000c90


	//   ....[8]....
        /*00ac*/ 	.word	0x00000cb0


	//   ....[9]....
        /*00b0*/ 	.word	0x00000cd0


	//   ....[10]....
        /*00b4*/ 	.word	0x00001110


	//   ....[11]....
        /*00b8*/ 	.word	0x00001170


	//   ....[12]....
        /*00bc*/ 	.word	0x000011d0


	//   ....[13]....
        /*00c0*/ 	.word	0x00001230


	//   ....[14]....
        /*00c4*/ 	.word	0x00001290


	//   ....[15]....
        /*00c8*/ 	.word	0x00001410


	//   ....[16]....
        /*00cc*/ 	.word	0x00001470


	//   ....[17]....
        /*00d0*/ 	.word	0x000014d0


	//   ....[18]....
        /*00d4*/ 	.word	0x00001530


	//   ....[19]....
        /*00d8*/ 	.word	0x00001590


	//----- nvinfo : EIATTR_EXIT_INSTR_OFFSETS
	.align		4
.L_2612:
        /*00dc*/ 	.byte	0x04, 0x1c
        /*00de*/ 	.short	(.L_2614 - .L_2613)


	//   ....[0]....
.L_2613:
        /*00e0*/ 	.word	0x000001f0


	//   ....[1]....
        /*00e4*/ 	.word	0x000010b0


	//----- nvinfo : EIATTR_MAX_THREADS
	.align		4
.L_2614:
        /*00e8*/ 	.byte	0x04, 0x05
        /*00ea*/ 	.short	(.L_2616 - .L_2615)
.L_2615:
        /*00ec*/ 	.word	0x00000080
        /*00f0*/ 	.word	0x00000001
        /*00f4*/ 	.word	0x00000001


	//----- nvinfo : EIATTR_CRS_STACK_SIZE
	.align		4
.L_2616:
        /*00f8*/ 	.byte	0x04, 0x1e
        /*00fa*/ 	.short	(.L_2618 - .L_2617)
.L_2617:
        /*00fc*/ 	.word	0x00000000
.L_2618:


//--------------------- .nv.info._ZN10layer_norm13ln_fwd_kernelINS_13Kernel_traitsIf6__halfS2_S2_fjLj256ELj1ELj4ELj1ELj16ENS_18Kernel_traits_baseILj256EfS2_S2_S2_fjLj128EEEEELb0ELb0ELb1ELb1EEEvNS_9FwdParamsE --------------------------
	.section	.nv.info._ZN10layer_norm13ln_fwd_kernelINS_13Kernel_traitsIf6__halfS2_S2_fjLj256ELj1ELj4ELj1ELj16ENS_18Kernel_traits_baseILj256EfS2_S2_S2_fjLj128EEEEELb0ELb0ELb1ELb1EEEvNS_9FwdParamsE,"",@"SHT_CUDA_INFO"
	.sectionflags	@""
	.align	4


	//----- nvinfo : EIATTR_CUDA_API_VERSION
	.align		4
        /*0000*/ 	.byte	0x04, 0x37
        /*0002*/ 	.short	(.L_2620 - .L_2619)
.L_2619:
        /*0004*/ 	.word	0x00000082


	//----- nvinfo : EIATTR_SW2861232_WAR
	.align		4
.L_2620:
        /*0008*/ 	.byte	0x01, 0x35
	.zero		2


	//----- nvinfo : EIATTR_PARAM_CBANK
	.align		4
        /*000c*/ 	.byte	0x04, 0x0a
        /*000e*/ 	.short	(.L_2622 - .L_2621)
	.align		4
.L_2621:
        /*0010*/ 	.word	index@(.nv.constant0._ZN10layer_norm13ln_fwd_kernelINS_13Kernel_traitsIf6__halfS2_S2_fjLj256ELj1ELj4ELj1ELj16ENS_18Kernel_traits_baseILj256EfS2_S2_S2_fjLj128EEEEELb0ELb0ELb1ELb1EEEvNS_9FwdParamsE)
        /*0014*/ 	.short	0x0160
        /*0016*/ 	.short	0x00e8


	//----- nvinfo : EIATTR_CBANK_PARAM_SIZE
	.align		4
.L_2622:
        /*0018*/ 	.byte	0x03, 0x19
        /*001a*/ 	.short	0x00e8


	//----- nvinfo : EIATTR_KPARAM_INFO
	.align		4
        /*001c*/ 	.byte	0x04, 0x17
        /*001e*/ 	.short	(.L_2624 - .L_2623)
.L_2623:
        /*0020*/ 	.word	0x00000000
        /*0024*/ 	.short	0x0000
        /*0026*/ 	.short	0x0000
        /*0028*/ 	.byte	0x00, 0xf0, 0xa1, 0x03


	//----- nvinfo : EIATTR_MAXREG_COUNT
	.align		4
.L_2624:
        /*002c*/ 	.byte	0x03, 0x1b
        /*002e*/ 	.short	0x00ff


	//----- nvinfo : EIATTR_MERCURY_ISA_VERSION
	.align		4
        /*0030*/ 	.byte	0x03, 0x5f
        /*0032*/ 	.short	0x0000


	//----- nvinfo : EIATTR_COOP_GROUP_MASK_REGIDS
	.align		4
        /*0034*/ 	.byte	0x04, 0x29
        /*0036*/ 	.short	(.L_2626 - .L_2625)


	//   ....[0]....
.L_2625:
        /*0038*/ 	.word	0xffffffff


	//   ....[1]....
        /*003c*/ 	.word	0xffffffff


	//   ....[2]....
        /*0040*/ 	.word	0xffffffff


	//   ....[3]....
        /*0044*/ 	.word	0xffffffff


	//   ....[4]....
        /*0048*/ 	.word	0xffffffff


	//   ....[5]....
        /*004c*/ 	.word	0xffffffff


	//   ....[6]....
        /*0050*/ 	.word	0xffffffff


	//   ....[7]....
        /*0054*/ 	.word	0xffffffff


	//   ....[8]....
        /*0058*/ 	.word	0xffffffff


	//   ....[9]....
        /*005c*/ 	.word	0xffffffff


	//   ....[10]....
        /*0060*/ 	.word	0xffffffff


	//   ....[11]....
        /*0064*/ 	.word	0xffffffff


	//   ....[12]....
        /*0068*/ 	.word	0xffffffff


	//   ....[13]....
        /*006c*/ 	.word	0xffffffff


	//   ....[14]....
        /*0070*/ 	.word	0xffffffff


	//   ....[15]....
        /*0074*/ 	.word	0xffffffff


	//   ....[16]....
        /*0078*/ 	.word	0xffffffff


	//   ....[17]....
        /*007c*/ 	.word	0xffffffff


	//   ....[18]....
        /*0080*/ 	.word	0xffffffff


	//   ....[19]....
        /*0084*/ 	.word	0xffffffff


	//----- nvinfo : EIATTR_COOP_GROUP_INSTR_OFFSETS
	.align		4
.L_2626:
        /*0088*/ 	.byte	0x04, 0x28
        /*008a*/ 	.short	(.L_2628 - .L_2627)


	//   ....[0]....
.L_2627:
        /*008c*/ 	.word	0x000009d0


	//   ....[1]....
        /*0090*/ 	.word	0x00000a00


	//   ....[2]....
        /*0094*/ 	.word	0x00000a20


	//   ....[3]....
        /*0098*/ 	.word	0x00000a40


	//   ....[4]....
        /*009c*/ 	.word	0x00000a60


	//   ....[5]....
        /*00a0*/ 	.word	0x00000b90


	//   ....[6]....
        /*00a4*/ 	.word	0x00000bb0


	//   ....[7]....
        /*00a8*/ 	.word	0x00000bd0


	//   ....[8]....
        /*00ac*/ 	.word	0x00000bf0


	//   ....[9]....
        /*00b0*/ 	.word	0x00000c10


	//   ....[10]....
        /*00b4*/ 	.word	0x00001030


	//   ....[11]....
        /*00b8*/ 	.word	0x00001090


	//   ....[12]....
        /*00bc*/ 	.word	0x000010f0


	//   ....[13]....
        /*00c0*/ 	.word	0x00001150


	//   ....[14]....
        /*00c4*/ 	.word	0x000011b0


	//   ....[15]....
        /*00c8*/ 	.word	0x00001320


	//   ....[16]....
        /*00cc*/ 	.word	0x00001380


	//   ....[17]....
        /*00d0*/ 	.word	0x000013e0


	//   ....[18]....
        /*00d4*/ 	.word	0x00001440


	//   ....[19]....
        /*00d8*/ 	.word	0x000014a0


	//----- nvinfo : EIATTR_EXIT_INSTR_OFFSETS
	.align		4
.L_2628:
        /*00dc*/ 	.byte	0x04, 0x1c
        /*00de*/ 	.short	(.L_2630 - .L_2629)


	//   ....[0]....
.L_2629:
        /*00e0*/ 	.word	0x00000160


	//   ....[1]....
        /*00e4*/ 	.word	0x00000fe0


	//----- nvinfo : EIATTR_MAX_THREADS
	.align		4
.L_2630:
        /*00e8*/ 	.byte	0x04, 0x05
        /*00ea*/ 	.short	(.L_2632 - .L_2631)
.L_2631:
        /*00ec*/ 	.word	0x00000080
        /*00f0*/ 	.word	0x00000001
        /*00f4*/ 	.word	0x00000001


	//----- nvinfo : EIATTR_CRS_STACK_SIZE
	.align		4
.L_2632:
        /*00f8*/ 	.byte	0x04, 0x1e
        /*00fa*/ 	.short	(.L_2634 - .L_2633)
.L_2633:
        /*00fc*/ 	.word	0x00000000
.L_2634:


//--------------------- .nv.info._ZN10layer_norm13ln_fwd_kernelINS_13Kernel_traitsIf6__halfS2_S2_fjLj256ELj1ELj4ELj1ELj16ENS_18Kernel_traits_baseILj256EfS2_S2_S2_fjLj128EEEEELb0ELb1ELb0ELb0EEEvNS_9FwdParamsE --------------------------
	.section	.nv.info._ZN10layer_norm13ln_fwd_kernelINS_13Kernel_traitsIf6__halfS2_S2_fjLj256ELj1ELj4ELj1ELj16ENS_18Kernel_traits_baseILj256EfS2_S2_S2_fjLj128EEEEELb0ELb1ELb0ELb0EEEvNS_9FwdParamsE,"",@"SHT_CUDA_INFO"
	.sectionflags	@""
	.align	4


	//----- nvinfo : EIATTR_CUDA_API_VERSION
	.align		4
        /*0000*/ 	.byte	0x04, 0x37
        /*0002*/ 	.short	(.L_2636 - .L_2635)
.L_2635:
        /*0004*/ 	.word	0x00000082


	//----- nvinfo : EIATTR_SW2861232_WAR
	.align		4
.L_2636:
        /*0008*/ 	.byte	0x01, 0x35
	.zero		2


	//----- nvinfo : EIATTR_PARAM_CBANK
	.align		4
        /*000c*/ 	.byte	0x04, 0x0a
        /*000e*/ 	.short	(.L_2638 - .L_2637)
	.align		4
.L_2637:
        /*0010*/ 	.word	index@(.nv.constant0._ZN10layer_norm13ln_fwd_kernelINS_13Kernel_traitsIf6__halfS2_S2_fjLj256ELj1ELj4ELj1ELj16ENS_18Kernel_traits_baseILj256EfS2_S2_S2_fjLj128EEEEELb0ELb1ELb0ELb0EEEvNS_9FwdParamsE)
        /*0014*/ 	.short	0x0160
        /*0016*/ 	.short	0x00e8


	//----- nvinfo : EIATTR_CBANK_PARAM_SIZE
	.align		4
.L_2638:
        /*0018*/ 	.byte	0x03, 0x19
        /*001a*/ 	.short	0x00e8


	//----- nvinfo : EIATTR_KPARAM_INFO
	.align		4
        /*001c*/ 	.byte	0x04, 0x17
        /*001e*/ 	.short	(.L_2640 - .L_2639)
.L_2639:
        /*0020*/ 	.word	0x00000000
        /*0024*/ 	.short	0x0000
        /*0026*/ 	.short	0x0000
        /*0028*/ 	.byte	0x00, 0xf0, 0xa1, 0x03


	//----- nvinfo : EIATTR_MAXREG_COUNT
	.align		4
.L_2640:
        /*002c*/ 	.byte	0x03, 0x1b
        /*002e*/ 	.short	0x00ff


	//----- nvinfo : EIATTR_MERCURY_ISA_VERSION
	.align		4
        /*0030*/ 	.byte	0x03, 0x5f
        /*0032*/ 	.short	0x0000


	//----- nvinfo : EIATTR_COOP_GROUP_MASK_REGIDS
	.align		4
        /*0034*/ 	.byte	0x04, 0x29
        /*0036*/ 	.short	(.L_2642 - .L_2641)


	//   ....[0]....
.L_2641:
        /*0038*/ 	.word	0xffffffff


	//   ....[1]....
        /*003c*/ 	.word	0xffffffff


	//   ....[2]....
        /*0040*/ 	.word	0xffffffff


	//   ....[3]....
        /*0044*/ 	.word	0xffffffff


	//   ....[4]....
        /*0048*/ 	.word	0xffffffff


	//   ....[5]....
        /*004c*/ 	.word	0xffffffff


	//   ....[6]....
        /*0050*/ 	.word	0xffffffff


	//   ....[7]....
        /*0054*/ 	.word	0xffffffff


	//   ....[8]....
        /*0058*/ 	.word	0xffffffff


	//   ....[9]....
        /*005c*/ 	.word	0xffffffff


	//   ....[10]....
        /*0060*/ 	.word	0xffffffff


	//   ....[11]....
        /*0064*/ 	.word	0xffffffff


	//   ....[12]....
        /*0068*/ 	.word	0xffffffff


	//   ....[13]....
        /*006c*/ 	.word	0xffffffff


	//   ....[14]....
        /*0070*/ 	.word	0xffffffff


	//   ....[15]....
        /*0074*/ 	.word	0xffffffff


	//   ....[16]....
        /*0078*/ 	.word	0xffffffff


	//   ....[17]....
        /*007c*/ 	.word	0xffffffff


	//   ....[18]....
        /*0080*/ 	.word	0xffffffff


	//   ....[19]....
        /*0084*/ 	.word	0xffffffff


	//----- nvinfo : EIATTR_COOP_GROUP_INSTR_OFFSETS
	.align		4
.L_2642:
        /*0088*/ 	.byte	0x04, 0x28
        /*008a*/ 	.short	(.L_2644 - .L_2643)


	//   ....[0]....
.L_2643:
        /*008c*/ 	.word	0x00000730


	//   ....[1]....
        /*0090*/ 	.word	0x00000760


	//   ....[2]....
        /*0094*/ 	.word	0x00000780


	//   ....[3]....
        /*0098*/ 	.word	0x000007a0


	//   ....[4]....
        /*009c*/ 	.word	0x000007c0


	//   ....[5]....
        /*00a0*/ 	.word	0x00000900


	//   ....[6]....
        /*00a4*/ 	.word	0x00000920


	//   ....[7]....
        /*00a8*/ 	.word	0x00000940


	//   ....[8]....
        /*00ac*/ 	.word	0x00000960


	//   ....[9]....
        /*00b0*/ 	.word	0x00000980


	//   ....[10]....
        /*00b4*/ 	.word	0x00000d30


	//   ....[11]....
        /*00b8*/ 	.word	0x00000d90


	//   ....[12]....
        /*00bc*/ 	.word	0x00000df0


	//   ....[13]....
        /*00c0*/ 	.word	0x00000e50


	//   ....[14]....
        /*00c4*/ 	.word	0x00000eb0


	//   ....[15]....
        /*00c8*/ 	.word	0x00001030


	//   ....[16]....
        /*00cc*/ 	.word	0x00001090


	//   ....[17]....
        /*00d0*/ 	.word	0x000010f0


	//   ....[18]....
        /*00d4*/ 	.word	0x00001150


	//   ....[19]....
        /*00d8*/ 	.word	0x000011b0


	//----- nvinfo : EIATTR_EXIT_INSTR_OFFSETS
	.align		4
.L_2644:
        /*00dc*/ 	.byte	0x04, 0x1c
        /*00de*/ 	.short	(.L_2646 - .L_2645)


	//   ....[0]....
.L_2645:
        /*00e0*/ 	.word	0x00000230


	//   ....[1]....
        /*00e4*/ 	.word	0x00000ce0


	//----- nvinfo : EIATTR_MAX_THREADS
	.align		4
.L_2646:
        /*00e8*/ 	.byte	0x04, 0x05
        /*00ea*/ 	.short	(.L_2648 - .L_2647)
.L_2647:
        /*00ec*/ 	.word	0x00000080
        /*00f0*/ 	.word	0x00000001
        /*00f4*/ 	.word	0x00000001


	//----- nvinfo : EIATTR_CRS_STACK_SIZE
	.align		4
.L_2648:
        /*00f8*/ 	.byte	0x04, 0x1e
        /*00fa*/ 	.short	(.L_2650 - .L_2649)
.L_2649:
        /*00fc*/ 	.word	0x00000000
.L_2650:


//--------------------- .nv.info._ZN10layer_norm13ln_fwd_kernelINS_13Kernel_traitsIf6__halfS2_S2_fjLj256ELj1ELj4ELj1ELj16ENS_18Kernel_traits_baseILj256EfS2_S2_S2_fjLj128EEEEELb0ELb1ELb0ELb1EEEvNS_9FwdParamsE --------------------------
	.section	.nv.info._ZN10layer_norm13ln_fwd_kernelINS_13Kernel_traitsIf6__halfS2_S2_fjLj256ELj1ELj4ELj1ELj16ENS_18Kernel_traits_baseILj256EfS2_S2_S2_fjLj128EEEEELb0ELb1ELb0ELb1EEEvNS_9FwdParamsE,"",@"SHT_CUDA_INFO"
	.sectionflags	@""
	.align	4


	//----- nvinfo : EIATTR_CUDA_API_VERSION
	.align		4
        /*0000*/ 	.byte	0x04, 0x37
        /*0002*/ 	.short	(.L_2652 - .L_2651)
.L_2651:
        /*0004*/ 	.word	0x00000082


	//----- nvinfo : EIATTR_SW2861232_WAR
	.align		4
.L_2652:
        /*0008*/ 	.byte	0x01, 0x35
	.zero		2


	//----- nvinfo : EIATTR_PARAM_CBANK
	.align		4
        /*000c*/ 	.byte	0x04, 0x0a
        /*000e*/ 	.short	(.L_2654 - .L_2653)
	.align		4
.L_2653:
        /*0010*/ 	.word	index@(.nv.constant0._ZN10layer_norm13ln_fwd_kernelINS_13Kernel_traitsIf6__halfS2_S2_fjLj256ELj1ELj4ELj1ELj16ENS_18Kernel_traits_baseILj256EfS2_S2_S2_fjLj128EEEEELb0ELb1ELb0ELb1EEEvNS_9FwdParamsE)
        /*0014*/ 	.short	0x0160
        /*0016*/ 	.short	0x00e8


	//----- nvinfo : EIATTR_CBANK_PARAM_SIZE
	.align		4
.L_2654:
        /*0018*/ 	.byte	0x03, 0x19
        /*001a*/ 	.short	0x00e8


	//----- nvinfo : EIATTR_KPARAM_INFO
	.align		4
        /*001c*/ 	.byte	0x04, 0x17
        /*001e*/ 	.short	(.L_2656 - .L_2655)
.L_2655:
        /*0020*/ 	.word	0x00000000
        /*0024*/ 	.short	0x0000
        /*0026*/ 	.short	0x0000
        /*0028*/ 	.byte	0x00, 0xf0, 0xa1, 0x03


	//----- nvinfo : EIATTR_MAXREG_COUNT
	.align		4
.L_2656:
        /*002c*/ 	.byte	0x03, 0x1b
        /*002e*/ 	.short	0x00ff


	//----- nvinfo : EIATTR_MERCURY_ISA_VERSION
	.align		4
        /*0030*/ 	.byte	0x03, 0x5f
        /*0032*/ 	.short	0x0000


	//----- nvinfo : EIATTR_COOP_GROUP_MASK_REGIDS
	.align		4
        /*0034*/ 	.byte	0x04, 0x29
        /*0036*/ 	.short	(.L_2658 - .L_2657)


	//   ....[0]....
.L_2657:
        /*0038*/ 	.word	0xffffffff


	//   ....[1]....
        /*003c*/ 	.word	0xffffffff


	//   ....[2]....
        /*0040*/ 	.word	0xffffffff


	//   ....[3]....
        /*0044*/ 	.word	0xffffffff


	//   ....[4]....
        /*0048*/ 	.word	0xffffffff


	//   ....[5]....
        /*004c*/ 	.word	0xffffffff


	//   ....[6]....
        /*0050*/ 	.word	0xffffffff


	//   ....[7]....
        /*0054*/ 	.word	0xffffffff


	//   ....[8]....
        /*0058*/ 	.word	0xffffffff


	//   ....[9]....
        /*005c*/ 	.word	0xffffffff


	//   ....[10]....
        /*0060*/ 	.word	0xffffffff


	//   ....[11]....
        /*0064*/ 	.word	0xffffffff


	//   ....[12]....
        /*0068*/ 	.word	0xffffffff


	//   ....[13]....
        /*006c*/ 	.word	0xffffffff


	//   ....[14]....
        /*0070*/ 	.word	0xffffffff


	//   ....[15]....
        /*0074*/ 	.word	0xffffffff


	//   ....[16]....
        /*0078*/ 	.word	0xffffffff


	//   ....[17]....
        /*007c*/ 	.word	0xffffffff


	//   ....[18]....
        /*0080*/ 	.word	0xffffffff


	//   ....[19]....
        /*0084*/ 	.word	0xffffffff


	//----- nvinfo : EIATTR_COOP_GROUP_INSTR_OFFSETS
	.align		4
.L_2658:
        /*0088*/ 	.byte	0x04, 0x28
        /*008a*/ 	.short	(.L_2660 - .L_2659)


	//   ....[0]....
.L_2659:
        /*008c*/ 	.word	0x000006c0


	//   ....[1]....
        /*0090*/ 	.word	0x000006f0


	//   ....[2]....
        /*0094*/ 	.word	0x00000710


	//   ....[3]....
        /*0098*/ 	.word	0x00000730


	//   ....[4]....
        /*009c*/ 	.word	0x00000750


	//   ....[5]....
        /*00a0*/ 	.word	0x00000880


	//   ....[6]....
        /*00a4*/ 	.word	0x000008a0


	//   ....[7]....
        /*00a8*/ 	.word	0x000008c0


	//   ....[8]....
        /*00ac*/ 	.word	0x000008e0


	//   ....[9]....
        /*00b0*/ 	.word	0x00000900


	//   ....[10]....
        /*00b4*/ 	.word	0x00000c70


	//   ....[11]....
        /*00b8*/ 	.word	0x00000ce0


	//   ....[12]....
        /*00bc*/ 	.word	0x00000d40


	//   ....[13]....
        /*00c0*/ 	.word	0x00000da0


	//   ....[14]....
        /*00c4*/ 	.word	0x00000e00


	//   ....[15]....
        /*00c8*/ 	.word	0x00000f70


	//   ....[16]....
        /*00cc*/ 	.word	0x00000fd0


	//   ....[17]....
        /*00d0*/ 	.word	0x00001030


	//   ....[18]....
        /*00d4*/ 	.word	0x00001090


	//   ....[19]....
        /*00d8*/ 	.word	0x000010f0


	//----- nvinfo : EIATTR_EXIT_INSTR_OFFSETS
	.align		4
.L_2660:
        /*00dc*/ 	.byte	0x04, 0x1c
        /*00de*/ 	.short	(.L_2662 - .L_2661)


	//   ....[0]....
.L_2661:
        /*00e0*/ 	.word	0x00000150


	//   ....[1]....
        /*00e4*/ 	.word	0x00000c10


	//----- nvinfo : EIATTR_MAX_THREADS
	.align		4
.L_2662:
        /*00e8*/ 	.byte	0x04, 0x05
        /*00ea*/ 	.short	(.L_2664 - .L_2663)
.L_2663:
        /*00ec*/ 	.word	0x00000080
        /*00f0*/ 	.word	0x00000001
        /*00f4*/ 	.word	0x00000001


	//----- nvinfo : EIATTR_CRS_STACK_SIZE
	.align		4
.L_2664:
        /*00f8*/ 	.byte	0x04, 0x1e
        /*00fa*/ 	.short	(.L_2666 - .L_2665)
.L_2665:
        /*00fc*/ 	.word	0x00000000
.L_2666:


//--------------------- .nv.info._ZN10layer_norm13ln_fwd_kernelINS_13Kernel_traitsIf6__halfS2_S2_fjLj256ELj1ELj4ELj1ELj16ENS_18Kernel_traits_baseILj256EfS2_S2_S2_fjLj128EEEEELb0ELb1ELb1ELb0EEEvNS_9FwdParamsE --------------------------
	.section	.nv.info._ZN10layer_norm13ln_fwd_kernelINS_13Kernel_traitsIf6__halfS2_S2_fjLj256ELj1ELj4ELj1ELj16ENS_18Kernel_traits_baseILj256EfS2_S2_S2_fjLj128EEEEELb0ELb1ELb1ELb0EEEvNS_9FwdParamsE,"",@"SHT_CUDA_INFO"
	.sectionflags	@""
	.align	4


	//----- nvinfo : EIATTR_CUDA_API_VERSION
	.align		4
        /*0000*/ 	.byte	0x04, 0x37
        /*0002*/ 	.short	(.L_2668 - .L_2667)
.L_2667:
        /*0004*/ 	.word	0x00000082


	//----- nvinfo : EIATTR_SW2861232_WAR
	.align		4
.L_2668:
        /*0008*/ 	.byte	0x01, 0x35
	.zero		2


	//----- nvinfo : EIATTR_PARAM_CBANK
	.align		4
        /*000c*/ 	.byte	0x04, 0x0a
        /*000e*/ 	.short	(.L_2670 - .L_2669)
	.align		4
.L_2669:
        /*0010*/ 	.word	index@(.nv.constant0._ZN10layer_norm13ln_fwd_kernelINS_13Kernel_traitsIf6__halfS2_S2_fjLj256ELj1ELj4ELj1ELj16ENS_18Kernel_traits_baseILj256EfS2_S2_S2_fjLj128EEEEELb0ELb1ELb1ELb0EEEvNS_9FwdParamsE)
        /*0014*/ 	.short	0x0160
        /*0016*/ 	.short	0x00e8


	//----- nvinfo : EIATTR_CBANK_PARAM_SIZE
	.align		4
.L_2670:
        /*0018*/ 	.byte	0x03, 0x19
        /*001a*/ 	.short	0x00e8


	//----- nvinfo : EIATTR_KPARAM_INFO
	.align		4
        /*001c*/ 	.byte	0x04, 0x17
        /*001e*/ 	.short	(.L_2672 - .L_2671)
.L_2671:
        /*0020*/ 	.word	0x00000000
        /*0024*/ 	.short	0x0000
        /*0026*/ 	.short	0x0000
        /*0028*/ 	.byte	0x00, 0xf0, 0xa1, 0x03


	//----- nvinfo : EIATTR_MAXREG_COUNT
	.align		4
.L_2672:
        /*002c*/ 	.byte	0x03, 0x1b
        /*002e*/ 	.short	0x00ff


	//----- nvinfo : EIATTR_MERCURY_ISA_VERSION
	.align		4
        /*0030*/ 	.byte	0x03, 0x5f
        /*0032*/ 	.short	0x0000


	//----- nvinfo : EIATTR_COOP_GROUP_MASK_REGIDS
	.align		4
        /*0034*/ 	.byte	0x04, 0x29
        /*0036*/ 	.short	(.L_2674 - .L_2673)


	//   ....[0]....
.L_2673:
        /*0038*/ 	.word	0xffffffff


	//   ....[1]....
        /*003c*/ 	.word	0xffffffff


	//   ....[2]....
        /*0040*/ 	.word	0xffffffff


	//   ....[3]....
        /*0044*/ 	.word	0xffffffff


	//   ....[4]....
        /*0048*/ 	.word	0xffffffff


	//   ....[5]....
        /*004c*/ 	.word	0xffffffff


	//   ....[6]....
        /*0050*/ 	.word	0xffffffff


	//   ....[7]....
        /*0054*/ 	.word	0xffffffff


	//   ....[8]....
        /*0058*/ 	.word	0xffffffff


	//   ....[9]....
        /*005c*/ 	.word	0xffffffff


	//   ....[10]....
        /*0060*/ 	.word	0xffffffff


	//   ....[11]....
        /*0064*/ 	.word	0xffffffff


	//   ....[12]....
        /*0068*/ 	.word	0xffffffff


	//   ....[13]....
        /*006c*/ 	.word	0xffffffff


	//   ....[14]....
        /*0070*/ 	.word	0xffffffff


	//   ....[15]....
        /*0074*/ 	.word	0xffffffff


	//   ....[16]....
        /*0078*/ 	.word	0xffffffff


	//   ....[17]....
        /*007c*/ 	.word	0xffffffff


	//   ....[18]....
        /*0080*/ 	.word	0xffffffff


	//   ....[19]....
        /*0084*/ 	.word	0xffffffff


	//----- nvinfo : EIATTR_COOP_GROUP_INSTR_OFFSETS
	.align		4
.L_2674:
        /*0088*/ 	.byte	0x04, 0x28
        /*008a*/ 	.short	(.L_2676 - .L_2675)


	//   ....[0]....
.L_2675:
        /*008c*/ 	.word	0x00000b40


	//   ....[1]....
        /*0090*/ 	.word	0x00000b70


	//   ....[2]....
        /*0094*/ 	.word	0x00000b90


	//   ....[3]....
        /*0098*/ 	.word	0x00000bb0


	//   ....[4]....
        /*009c*/ 	.word	0x00000bd0


	//   ....[5]....
        /*00a0*/ 	.word	0x00000d10


	//   ....[6]....
        /*00a4*/ 	.word	0x00000d30


	//   ....[7]....
        /*00a8*/ 	.word	0x00000d50


	//   ....[8]....
        /*00ac*/ 	.word	0x00000d70


	//   ....[9]....
        /*00b0*/ 	.word	0x00000d90


	//   ....[10]....
        /*00b4*/ 	.word	0x000011d0


	//   ....[11]....
        /*00b8*/ 	.word	0x00001230


	//   ....[12]....
        /*00bc*/ 	.word	0x00001290


	//   ....[13]....
        /*00c0*/ 	.word	0x000012f0


	//   ....[14]....
        /*00c4*/ 	.word	0x00001350


	//   ....[15]....
        /*00c8*/ 	.word	0x000014d0


	//   ....[16]....
        /*00cc*/ 	.word	0x00001530


	//   ....[17]....
        /*00d0*/ 	.word	0x00001590


	//   ....[18]....
        /*00d4*/ 	.word	0x000015f0


	//   ....[19]....
        /*00d8*/ 	.word	0x00001650


	//----- nvinfo : EIATTR_EXIT_INSTR_OFFSETS
	.align		4
.L_2676:
        /*00dc*/ 	.byte	0x04, 0x1c
        /*00de*/ 	.short	(.L_2678 - .L_2677)


	//   ....[0]....
.L_2677:
        /*00e0*/ 	.word	0x00000230


	//   ....[1]....
        /*00e4*/ 	.word	0x00001170


	//----- nvinfo : EIATTR_MAX_THREADS
	.align		4
.L_2678:
        /*00e8*/ 	.byte	0x04, 0x05
        /*00ea*/ 	.short	(.L_2680 - .L_2679)
.L_2679:
        /*00ec*/ 	.word	0x00000080
        /*00f0*/ 	.word	0x00000001
        /*00f4*/ 	.word	0x00000001


	//----- nvinfo : EIATTR_CRS_STACK_SIZE
	.align		4
.L_2680:
        /*00f8*/ 	.byte	0x04, 0x1e
        /*00fa*/ 	.short	(.L_2682 - .L_2681)
.L_2681:
        /*00fc*/ 	.word	0x00000000
.L_2682:


//--------------------- .nv.info._ZN10layer_norm13ln_fwd_kernelINS_13Kernel_traitsIf6__halfS2_S2_fjLj256ELj1ELj4ELj1ELj16ENS_18Kernel_traits_baseILj256EfS2_S2_S2_fjLj128EEEEELb0ELb1ELb1ELb1EEEvNS_9FwdParamsE --------------------------
	.section	.nv.info._ZN10layer_norm13ln_fwd_kernelINS_13Kernel_traitsIf6__halfS2_S2_fjLj256ELj1ELj4ELj1ELj16ENS_18Kernel_traits_baseILj256EfS2_S2_S2_fjLj128EEEEELb0ELb1ELb1ELb1EEEvNS_9FwdParamsE,"",@"SHT_CUDA_INFO"
	.sectionflags	@""
	.align	4


	//----- nvinfo : EIATTR_CUDA_API_VERSION
	.align		4
        /*0000*/ 	.byte	0x04, 0x37
        /*0002*/ 	.short	(.L_2684 - .L_2683)
.L_2683:
        /*0004*/ 	.word	0x00000082


	//----- nvinfo : EIATTR_SW2861232_WAR
	.align		4
.L_2684:
        /*0008*/ 	.byte	0x01, 0x35
	.zero		2


	//----- nvinfo : EIATTR_PARAM_CBANK
	.align		4
        /*000c*/ 	.byte	0x04, 0x0a
        /*000e*/ 	.short	(.L_2686 - .L_2685)
	.align		4
.L_2685:
        /*0010*/ 	.word	index@(.nv.constant0._ZN10layer_norm13ln_fwd_kernelINS_13Kernel_traitsIf6__halfS2_S2_fjLj256ELj1ELj4ELj1ELj16ENS_18Kernel_traits_baseILj256EfS2_S2_S2_fjLj128EEEEELb0ELb1ELb1ELb1EEEvNS_9FwdParamsE)
        /*0014*/ 	.short	0x0160
        /*0016*/ 	.short	0x00e8


	//----- nvinfo : EIATTR_CBANK_PARAM_SIZE
	.align		4
.L_2686:
        /*0018*/ 	.byte	0x03, 0x19
        /*001a*/ 	.short	0x00e8


	//----- nvinfo : EIATTR_KPARAM_INFO
	.align		4
        /*001c*/ 	.byte	0x04, 0x17
        /*001e*/ 	.short	(.L_2688 - .L_2687)
.L_2687:
        /*0020*/ 	.word	0x00000000
        /*0024*/ 	.short	0x0000
        /*0026*/ 	.short	0x0000
        /*0028*/ 	.byte	0x00, 0xf0, 0xa1, 0x03


	//----- nvinfo : EIATTR_MAXREG_COUNT
	.align		4
.L_2688:
        /*002c*/ 	.byte	0x03, 0x1b
        /*002e*/ 	.short	0x00ff


	//----- nvinfo : EIATTR_MERCURY_ISA_VERSION
	.align		4
        /*0030*/ 	.byte	0x03, 0x5f
        /*0032*/ 	.short	0x0000


	//----- nvinfo : EIATTR_COOP_GROUP_MASK_REGIDS
	.align		4
        /*0034*/ 	.byte	0x04, 0x29
        /*0036*/ 	.short	(.L_2690 - .L_2689)


	//   ....[0]....
.L_2689:
        /*0038*/ 	.word	0xffffffff


	//   ....[1]....
        /*003c*/ 	.word	0xffffffff


	//   ....[2]....
        /*0040*/ 	.word	0xffffffff


	//   ....[3]....
        /*0044*/ 	.word	0xffffffff


	//   ....[4]....
        /*0048*/ 	.word	0xffffffff


	//   ....[5]....
        /*004c*/ 	.word	0xffffffff


	//   ....[6]....
        /*0050*/ 	.word	0xffffffff


	//   ....[7]....
        /*0054*/ 	.word	0xffffffff


	//   ....[8]....
        /*0058*/ 	.word	0xffffffff


	//   ....[9]....
        /*005c*/ 	.word	0xffffffff


	//   ....[10]....
        /*0060*/ 	.word	0xffffffff


	//   ....[11]....
        /*0064*/ 	.word	0xffffffff


	//   ....[12]....
        /*0068*/ 	.word	0xffffffff


	//   ....[13]....
        /*006c*/ 	.word	0xffffffff


	//   ....[14]....
        /*0070*/ 	.word	0xffffffff


	//   ....[15]....
        /*0074*/ 	.word	0xffffffff


	//   ....[16]....
        /*0078*/ 	.word	0xffffffff


	//   ....[17]....
        /*007c*/ 	.word	0xffffffff


	//   ....[18]....
        /*0080*/ 	.word	0xffffffff


	//   ....[19]....
        /*0084*/ 	.word	0xffffffff


	//----- nvinfo : EIATTR_COOP_GROUP_INSTR_OFFSETS
	.align		4
.L_2690:
        /*0088*/ 	.byte	0x04, 0x28
        /*008a*/ 	.short	(.L_2692 - .L_2691)


	//   ....[0]....
.L_2691:
        /*008c*/ 	.word	0x00000a90


	//   ....[1]....
        /*0090*/ 	.word	0x00000ac0


	//   ....[2]....
        /*0094*/ 	.word	0x00000ae0


	//   ....[3]....
        /*0098*/ 	.word	0x00000b00


	//   ....[4]....
        /*009c*/ 	.word	0x00000b20


	//   ....[5]....
        /*00a0*/ 	.word	0x00000c50


	//   ....[6]....
        /*00a4*/ 	.word	0x00000c70


	//   ....[7]....
        /*00a8*/ 	.word	0x00000c90


	//   ....[8]....
        /*00ac*/ 	.word	0x00000cb0


	//   ....[9]....
        /*00b0*/ 	.word	0x00000cd0


	//   ....[10]....
        /*00b4*/ 	.word	0x000010f0


	//   ....[11]....
        /*00b8*/ 	.word	0x00001150


	//   ....[12]....
        /*00bc*/ 	.word	0x000011b0


	//   ....[13]....
        /*00c0*/ 	.word	0x00001210


	//   ....[14]....
        /*00c4*/ 	.word	0x00001270


	//   ....[15]....
        /*00c8*/ 	.word	0x000013e0


	//   ....[16]....
        /*00cc*/ 	.word	0x00001440


	//   ....[17]....
        /*00d0*/ 	.word	0x000014a0


	//   ....[18]....
        /*00d4*/ 	.word	0x00001500


	//   ....[19]....
        /*00d8*/ 	.word	0x00001560


	//----- nvinfo : EIATTR_EXIT_INSTR_OFFSETS
	.align		4
.L_2692:
        /*00dc*/ 	.byte	0x04, 0x1c
        /*00de*/ 	.short	(.L_2694 - .L_2693)


	//   ....[0]....
.L_2693:
        /*00e0*/ 	.word	0x00000150


	//   ....[1]....
        /*00e4*/ 	.word	0x000010a0


	//----- nvinfo : EIATTR_MAX_THREADS
	.align		4
.L_2694:
        /*00e8*/ 	.byte	0x04, 0x05
        /*00ea*/ 	.short	(.L_2696 - .L_2695)
.L_2695:
        /*00ec*/ 	.word	0x00000080
        /*00f0*/ 	.word	0x00000001
        /*00f4*/ 	.word	0x00000001


	//----- nvinfo : EIATTR_CRS_STACK_SIZE
	.align		4
.L_2696:
        /*00f8*/ 	.byte	0x04, 0x1e
        /*00fa*/ 	.short	(.L_2698 - .L_2697)
.L_2697:
        /*00fc*/ 	.word	0x00000000
.L_2698:


//--------------------- .nv.info._ZN10layer_norm13ln_fwd_kernelINS_13Kernel_traitsIf6__halfS2_S2_fjLj256ELj1ELj4ELj1ELj16ENS_18Kernel_traits_baseILj256EfS2_S2_S2_fjLj128EEEEELb1ELb0ELb0ELb0EEEvNS_9FwdParamsE --------------------------
	.section	.nv.info._ZN10layer_norm13ln_fwd_kernelINS_13Kernel_traitsIf6__halfS2_S2_fjLj256ELj1ELj4ELj1ELj16ENS_18Kernel_traits_baseILj256EfS2_S2_S2_fjLj128EEEEELb1ELb0ELb0ELb0EEEvNS_9FwdParamsE,"",@"SHT_CUDA_INFO"
	.sectionflags	@""
	.align	4


	//----- nvinfo : EIATTR_CUDA_API_VERSION
	.align		4
        /*0000*/ 	.byte	0x04, 0x37
        /*0002*/ 	.short	(.L_2700 - .L_2699)
.L_2699:
        /*0004*/ 	.word	0x00000082


	//----- nvinfo : EIATTR_SW2861232_WAR
	.align		4
.L_2700:
        /*0008*/ 	.byte	0x01, 0x35
	.zero		2


	//----- nvinfo : EIATTR_PARAM_CBANK
	.align		4
        /*000c*/ 	.byte	0x04, 0x0a
        /*000e*/ 	.short	(.L_2702 - .L_2701)
	.align		4
.L_2701:
        /*0010*/ 	.word	index@(.nv.constant0._ZN10layer_norm13ln_fwd_kernelINS_13Kernel_traitsIf6__halfS2_S2_fjLj256ELj1ELj4ELj1ELj16ENS_18Kernel_traits_baseILj256EfS2_S2_S2_fjLj128EEEEELb1ELb0ELb0ELb0EEEvNS_9FwdParamsE)
        /*0014*/ 	.short	0x0160
        /*0016*/ 	.short	0x00e8


	//----- nvinfo : EIATTR_CBANK_PARAM_SIZE
	.align		4
.L_2702:
        /*0018*/ 	.byte	0x03, 0x19
        /*001a*/ 	.short	0x00e8


	//----- nvinfo : EIATTR_KPARAM_INFO
	.align		4
        /*001c*/ 	.byte	0x04, 0x17
        /*001e*/ 	.short	(.L_2704 - .L_2703)
.L_2703:
        /*0020*/ 	.word	0x00000000
        /*0024*/ 	.short	0x0000
        /*0026*/ 	.short	0x0000
        /*0028*/ 	.byte	0x00, 0xf0, 0xa1, 0x03


	//----- nvinfo : EIATTR_MAXREG_COUNT
	.align		4
.L_2704:
        /*002c*/ 	.byte	0x03, 0x1b
        /*002e*/ 	.short	0x00ff


	//----- nvinfo : EIATTR_MERCURY_ISA_VERSION
	.align		4
        /*0030*/ 	.byte	0x03, 0x5f
        /*0032*/ 	.short	0x0000


	//----- nvinfo : EIATTR_COOP_GROUP_MASK_REGIDS
	.align		4
        /*0034*/ 	.byte	0x04, 0x29
        /*0036*/ 	.short	(.L_2706 - .L_2705)


	//   ....[0]....
.L_2705:
        /*0038*/ 	.word	0xffffffff


	//   ....[1]....
        /*003c*/ 	.word	0xffffffff


	//   ....[2]....
        /*0040*/ 	.word	0xffffffff


	//   ....[3]....
        /*0044*/ 	.word	0xffffffff


	//   ....[4]....
        /*0048*/ 	.word	0xffffffff


	//   ....[5]....
        /*004c*/ 	.word	0xffffffff


	//   ....[6]....
        /*0050*/ 	.word	0xffffffff


	//   ....[7]....
        /*0054*/ 	.word	0xffffffff


	//   ....[8]....
        /*0058*/ 	.word	0xffffffff


	//   ....[9]....
        /*005c*/ 	.word	0xffffffff


	//   ....[10]....
        /*0060*/ 	.word	0xffffffff


	//   ....[11]....
        /*0064*/ 	.word	0xffffffff


	//   ....[12]....
        /*0068*/ 	.word	0xffffffff


	//   ....[13]....
        /*006c*/ 	.word	0xffffffff


	//   ....[14]....
        /*0070*/ 	.word	0xffffffff


	//   ....[15]....
        /*0074*/ 	.word	0xffffffff


	//   ....[16]....
        /*0078*/ 	.word	0xffffffff


	//   ....[17]....
        /*007c*/ 	.word	0xffffffff


	//   ....[18]....
        /*0080*/ 	.word	0xffffffff


	//   ....[19]....
        /*0084*/ 	.word	0xffffffff


	//----- nvinfo : EIATTR_COOP_GROUP_INSTR_OFFSETS
	.align		4
.L_2706:
        /*0088*/ 	.byte	0x04, 0x28
        /*008a*/ 	.short	(.L_2708 - .L_2707)


	//   ....[0]....
.L_2707:
        /*008c*/ 	.word	0x000035f0


	//   ....[1]....
        /*0090*/ 	.word	0x00003620


	//   ....[2]....
        /*0094*/ 	.word	0x00003640


	//   ....[3]....
        /*0098*/ 	.word	0x00003660


	//   ....[4]....
        /*009c*/ 	.word	0x00003680


	//   ....[5]....
        /*00a0*/ 	.word	0x000037c0


	//   ....[6]....
        /*00a4*/ 	.word	0x000037e0


	//   ....[7]....
        /*00a8*/ 	.word	0x00003800


	//   ....[8]....
        /*00ac*/ 	.word	0x00003820


	//   ....[9]....
        /*00b0*/ 	.word	0x00003840


	//   ....[10]....
        /*00b4*/ 	.word	0x00003c10


	//   ....[11]....
        /*00b8*/ 	.word	0x00003c80


	//   ....[12]....
        /*00bc*/ 	.word	0x00003ce0


	//   ....[13]....
        /*00c0*/ 	.word	0x00003d40


	//   ....[14]....
        /*00c4*/ 	.word	0x00003da0


	//   ....[15]....
        /*00c8*/ 	.word	0x00003f20


	//   ....[16]....
        /*00cc*/ 	.word	0x00003f80


	//   ....[17]....
        /*00d0*/ 	.word	0x00003fe0


	//   ....[18]....
        /*00d4*/ 	.word	0x00004040


	//   ....[19]....
        /*00d8*/ 	.word	0x000040a0


	//----- nvinfo : EIATTR_EXIT_INSTR_OFFSETS
	.align		4
.L_2708:
        /*00dc*/ 	.byte	0x04, 0x1c
        /*00de*/ 	.short	(.L_2710 - .L_2709)


	//   ....[0]....
.L_2709:
        /*00e0*/ 	.word	0x00000300


	//   ....[1]....
        /*00e4*/ 	.word	0x00003bc0


	//----- nvinfo : EIATTR_MAX_THREADS
	.align		4
.L_2710:
        /*00e8*/ 	.byte	0x04, 0x05
        /*00ea*/ 	.short	(.L_2712 - .L_2711)
.L_2711:
        /*00ec*/ 	.word	0x00000080
        /*00f0*/ 	.word	0x00000001
        /*00f4*/ 	.word	0x00000001


	//----- nvinfo : EIATTR_CRS_STACK_SIZE
	.align		4
.L_2712:
        /*00f8*/ 	.byte	0x04, 0x1e
        /*00fa*/ 	.short	(.L_2714 - .L_2713)
.L_2713:
        /*00fc*/ 	.word	0x00000000
.L_2714:


//--------------------- .nv.info._ZN10layer_norm13ln_fwd_kernelINS_13Kernel_traitsIf6__halfS2_S2_fjLj256ELj1ELj4ELj1ELj16ENS_18Kernel_traits_baseILj256EfS2_S2_S2_fjLj128EEEEELb1ELb0ELb0ELb1EEEvNS_9FwdParamsE --------------------------
	.section	.nv.info._ZN10layer_norm13ln_fwd_kernelINS_13Kernel_traitsIf6__halfS2_S2_fjLj256ELj1ELj4ELj1ELj16ENS_18Kernel_traits_baseILj256EfS2_S2_S2_fjLj128EEEEELb1ELb0ELb0ELb1EEEvNS_9FwdParamsE,"",@"SHT_CUDA_INFO"
	.sectionflags	@""
	.align	4


	//----- nvinfo : EIATTR_CUDA_API_VERSION
	.align		4
        /*0000*/ 	.byte	0x04, 0x37
        /*0002*/ 	.short	(.L_2716 - .L_2715)
.L_2715:
        /*0004*/ 	.word	0x00000082


	//----- nvinfo : EIATTR_SW2861232_WAR
	.align		4
.L_2716:
        /*0008*/ 	.byte	0x01, 0x35
	.zero		2


	//----- nvinfo : EIATTR_PARAM_CBANK
	.align		4
        /*000c*/ 	.byte	0x04, 0x0a
        /*000e*/ 	.short	(.L_2718 - .L_2717)
	.align		4
.L_2717:
        /*0010*/ 	.word	index@(.nv.constant0._ZN10layer_norm13ln_fwd_kernelINS_13Kernel_traitsIf6__halfS2_S2_fjLj256ELj1ELj4ELj1ELj16ENS_18Kernel_traits_baseILj256EfS2_S2_S2_fjLj128EEEEELb1ELb0ELb0ELb1EEEvNS_9FwdParamsE)
        /*0014*/ 	.short	0x0160
        /*0016*/ 	.short	0x00e8


	//----- nvinfo : EIATTR_CBANK_PARAM_SIZE
	.align		4
.L_2718:
        /*0018*/ 	.byte	0x03, 0x19
        /*001a*/ 	.short	0x00e8


	//----- nvinfo : EIATTR_KPARAM_INFO
	.align		4
        /*001c*/ 	.byte	0x04, 0x17
        /*001e*/ 	.short	(.L_2720 - .L_2719)
.L_2719:
        /*0020*/ 	.word	0x00000000
        /*0024*/ 	.short	0x0000
        /*0026*/ 	.short	0x0000
        /*0028*/ 	.byte	0x00, 0xf0, 0xa1, 0x03


	//----- nvinfo : EIATTR_MAXREG_COUNT
	.align		4
.L_2720:
        /*002c*/ 	.byte	0x03, 0x1b
        /*002e*/ 	.short	0x00ff


	//----- nvinfo : EIATTR_MERCURY_ISA_VERSION
	.align		4
        /*0030*/ 	.byte	0x03, 0x5f
        /*0032*/ 	.short	0x0000


	//----- nvinfo : EIATTR_COOP_GROUP_MASK_REGIDS
	.align		4
        /*0034*/ 	.byte	0x04, 0x29
        /*0036*/ 	.short	(.L_2722 - .L_2721)


	//   ....[0]....
.L_2721:
        /*0038*/ 	.word	0xffffffff


	//   ....[1]....
        /*003c*/ 	.word	0xffffffff


	//   ....[2]....
        /*0040*/ 	.word	0xffffffff


	//   ....[3]....
        /*0044*/ 	.word	0xffffffff


	//   ....[4]....
        /*0048*/ 	.word	0xffffffff


	//   ....[5]....
        /*004c*/ 	.word	0xffffffff


	//   ....[6]....
        /*0050*/ 	.word	0xffffffff


	//   ....[7]....
        /*0054*/ 	.word	0xffffffff


	//   ....[8]....
        /*0058*/ 	.word	0xffffffff


	//   ....[9]....
        /*005c*/ 	.word	0xffffffff


	//   ....[10]....
        /*0060*/ 	.word	0xffffffff


	//   ....[11]....
        /*0064*/ 	.word	0xffffffff


	//   ....[12]....
        /*0068*/ 	.word	0xffffffff


	//   ....[13]....
        /*006c*/ 	.word	0xffffffff


	//   ....[14]....
        /*0070*/ 	.word	0xffffffff


	//   ....[15]....
        /*0074*/ 	.word	0xffffffff


	//   ....[16]....
        /*0078*/ 	.word	0xffffffff


	//   ....[17]....
        /*007c*/ 	.word	0xffffffff


	//   ....[18]....
        /*0080*/ 	.word	0xffffffff


	//   ....[19]....
        /*0084*/ 	.word	0xffffffff


	//----- nvinfo : EIATTR_COOP_GROUP_INSTR_OFFSETS
	.align		4
.L_2722:
        /*0088*/ 	.byte	0x04, 0x28
        /*008a*/ 	.short	(.L_2724 - .L_2723)


	//   ....[0]....
.L_2723:
        /*008c*/ 	.word	0x00003590


	//   ....[1]....
        /*0090*/ 	.word	0x000035c0


	//   ....[2]....
        /*0094*/ 	.word	0x000035e0


	//   ....[3]....
        /*0098*/ 	.word	0x00003600


	//   ....[4]....
        /*009c*/ 	.word	0x00003620


	//   ....[5]....
        /*00a0*/ 	.word	0x00003750


	//   ....[6]....
        /*00a4*/ 	.word	0x00003770


	//   ....[7]....
        /*00a8*/ 	.word	0x00003790


	//   ....[8]....
        /*00ac*/ 	.word	0x000037b0


	//   ....[9]....
        /*00b0*/ 	.word	0x000037d0


	//   ....[10]....
        /*00b4*/ 	.word	0x00003b60


	//   ....[11]....
        /*00b8*/ 	.word	0x00003bd0


	//   ....[12]....
        /*00bc*/ 	.word	0x00003c30


	//   ....[13]....
        /*00c0*/ 	.word	0x00003c90


	//   ....[14]....
        /*00c4*/ 	.word	0x00003cf0


	//   ....[15]....
        /*00c8*/ 	.word	0x00003e60


	//   ....[16]....
        /*00cc*/ 	.word	0x00003ec0


	//   ....[17]....
        /*00d0*/ 	.word	0x00003f20


	//   ....[18]....
        /*00d4*/ 	.word	0x00003f80


	//   ....[19]....
        /*00d8*/ 	.word	0x00003fe0


	//----- nvinfo : EIATTR_EXIT_INSTR_OFFSETS
	.align		4
.L_2724:
        /*00dc*/ 	.byte	0x04, 0x1c
        /*00de*/ 	.short	(.L_2726 - .L_2725)


	//   ....[0]....
.L_2725:
        /*00e0*/ 	.word	0x000001f0


	//   ....[1]....
        /*00e4*/ 	.word	0x00003b10


	//----- nvinfo : EIATTR_MAX_THREADS
	.align		4
.L_2726:
        /*00e8*/ 	.byte	0x04, 0x05
        /*00ea*/ 	.short	(.L_2728 - .L_2727)
.L_2727:
        /*00ec*/ 	.word	0x00000080
        /*00f0*/ 	.word	0x00000001
        /*00f4*/ 	.word	0x00000001


	//----- nvinfo : EIATTR_CRS_STACK_SIZE
	.align		4
.L_2728:
        /*00f8*/ 	.byte	0x04, 0x1e
        /*00fa*/ 	.short	(.L_2730 - .L_2729)
.L_2729:
        /*00fc*/ 	.word	0x00000000
.L_2730:


//--------------------- .nv.info._ZN10layer_norm13ln_fwd_kernelINS_13Kernel_traitsIf6__halfS2_S2_fjLj256ELj1ELj4ELj1ELj16ENS_18Kernel_traits_baseILj256EfS2_S2_S2_fjLj128EEEEELb1ELb0ELb1ELb0EEEvNS_9FwdParamsE --------------------------
	.section	.nv.info._ZN10layer_norm13ln_fwd_kernelINS_13Kernel_traitsIf6__halfS2_S2_fjLj256ELj1ELj4ELj1ELj16ENS_18Kernel_traits_baseILj256EfS2_S2_S2_fjLj128EEEEELb1ELb0ELb1ELb0EEEvNS_9FwdParamsE,"",@"SHT_CUDA_INFO"
	.sectionflags	@""
	.align	4


	//----- nvinfo : EIATTR_CUDA_API_VERSION
	.align		4
        /*0000*/ 	.byte	0x04, 0x37
        /*0002*/ 	.short	(.L_2732 - .L_2731)
.L_2731:
        /*0004*/ 	.word	0x00000082


	//----- nvinfo : EIATTR_SW2861232_WAR
	.align		4
.L_2732:
        /*0008*/ 	.byte	0x01, 0x35
	.zero		2


	//----- nvinfo : EIATTR_PARAM_CBANK
	.align		4
        /*000c*/ 	.byte	0x04, 0x0a
        /*000e*/ 	.short	(.L_2734 - .L_2733)
	.align		4
.L_2733:
        /*0010*/ 	.word	index@(.nv.constant0._ZN10layer_norm13ln_fwd_kernelINS_13Kernel_traitsIf6__halfS2_S2_fjLj256ELj1ELj4ELj1ELj16ENS_18Kernel_traits_baseILj256EfS2_S2_S2_fjLj128EEEEELb1ELb0ELb1ELb0EEEvNS_9FwdParamsE)
        /*0014*/ 	.short	0x0160
        /*0016*/ 	.short	0x00e8


	//----- nvinfo : EIATTR_CBANK_PARAM_SIZE
	.align		4
.L_2734:
        /*0018*/ 	.byte	0x03, 0x19
        /*001a*/ 	.short	0x00e8


	//----- nvinfo : EIATTR_KPARAM_INFO
	.align		4
        /*001c*/ 	.byte	0x04, 0x17
        /*001e*/ 	.short	(.L_2736 - .L_2735)
.L_2735:
        /*0020*/ 	.word	0x00000000
        /*0024*/ 	.short	0x0000
        /*0026*/ 	.short	0x0000
        /*0028*/ 	.byte	0x00, 0xf0, 0xa1, 0x03


	//----- nvinfo : EIATTR_MAXREG_COUNT
	.align		4
.L_2736:
        /*002c*/ 	.byte	0x03, 0x1b
        /*002e*/ 	.short	0x00ff


	//----- nvinfo : EIATTR_MERCURY_ISA_VERSION
	.align		4
        /*0030*/ 	.byte	0x03, 0x5f
        /*0032*/ 	.short	0x0000


	//----- nvinfo : EIATTR_COOP_GROUP_MASK_REGIDS
	.align		4
        /*0034*/ 	.byte	0x04, 0x29
        /*0036*/ 	.short	(.L_2738 - .L_2737)


	//   ....[0]....
.L_2737:
        /*0038*/ 	.word	0xffffffff


	//   ....[1]....
        /*003c*/ 	.word	0xffffffff


	//   ....[2]....
        /*0040*/ 	.word	0xffffffff


	//   ....[3]....
        /*0044*/ 	.word	0xffffffff


	//   ....[4]....
        /*0048*/ 	.word	0xffffffff


	//   ....[5]....
        /*004c*/ 	.word	0xffffffff


	//   ....[6]....
        /*0050*/ 	.word	0xffffffff


	//   ....[7]....
        /*0054*/ 	.word	0xffffffff


	//   ....[8]....
        /*0058*/ 	.word	0xffffffff


	//   ....[9]....
        /*005c*/ 	.word	0xffffffff


	//   ....[10]....
        /*0060*/ 	.word	0xffffffff


	//   ....[11]....
        /*0064*/ 	.word	0xffffffff


	//   ....[12]....
        /*0068*/ 	.word	0xffffffff


	//   ....[13]....
        /*006c*/ 	.word	0xffffffff


	//   ....[14]....
        /*0070*/ 	.word	0xffffffff


	//   ....[15]....
        /*0074*/ 	.word	0xffffffff


	//   ....[16]....
        /*0078*/ 	.word	0xffffffff


	//   ....[17]....
        /*007c*/ 	.word	0xffffffff


	//   ....[18]....
        /*0080*/ 	.word	0xffffffff


	//   ....[19]....
        /*0084*/ 	.word	0xffffffff


	//----- nvinfo : EIATTR_COOP_GROUP_INSTR_OFFSETS
	.align		4
.L_2738:
        /*0088*/ 	.byte	0x04, 0x28
        /*008a*/ 	.short	(.L_2740 - .L_2739)


	//   ....[0]....
.L_2739:
        /*008c*/ 	.word	0x00003b80


	//   ....[1]....
        /*0090*/ 	.word	0x00003bb0


	//   ....[2]....
        /*0094*/ 	.word	0x00003bd0


	//   ....[3]....
        /*0098*/ 	.word	0x00003bf0


	//   ....[4]....
        /*009c*/ 	.word	0x00003c10


	//   ....[5]....
        /*00a0*/ 	.word	0x00003d50


	//   ....[6]....
        /*00a4*/ 	.word	0x00003d70


	//   ....[7]....
        /*00a8*/ 	.word	0x00003d90


	//   ....[8]....
        /*00ac*/ 	.word	0x00003db0


	//   ....[9]....
        /*00b0*/ 	.word	0x00003dd0


	//   ....[10]....
        /*00b4*/ 	.word	0x00004220


	//   ....[11]....
        /*00b8*/ 	.word	0x00004280


	//   ....[12]....
        /*00bc*/ 	.word	0x000042e0


	//   ....[13]....
        /*00c0*/ 	.word	0x00004340


	//   ....[14]....
        /*00c4*/ 	.word	0x000043a0


	//   ....[15]....
        /*00c8*/ 	.word	0x00004520


	//   ....[16]....
        /*00cc*/ 	.word	0x00004580


	//   ....[17]....
        /*00d0*/ 	.word	0x000045e0


	//   ....[18]....
        /*00d4*/ 	.word	0x00004640


	//   ....[19]....
        /*00d8*/ 	.word	0x000046a0


	//----- nvinfo : EIATTR_EXIT_INSTR_OFFSETS
	.align		4
.L_2740:
        /*00dc*/ 	.byte	0x04, 0x1c
        /*00de*/ 	.short	(.L_2742 - .L_2741)


	//   ....[0]....
.L_2741:
        /*00e0*/ 	.word	0x000002e0


	//   ....[1]....
        /*00e4*/ 	.word	0x000041c0


	//----- nvinfo : EIATTR_MAX_THREADS
	.align		4
.L_2742:
        /*00e8*/ 	.byte	0x04, 0x05
        /*00ea*/ 	.short	(.L_2744 - .L_2743)
.L_2743:
        /*00ec*/ 	.word	0x00000080
        /*00f0*/ 	.word	0x00000001
        /*00f4*/ 	.word	0x00000001


	//----- nvinfo : EIATTR_CRS_STACK_SIZE
	.align		4
.L_2744:
        /*00f8*/ 	.byte	0x04, 0x1e
        /*00fa*/ 	.short	(.L_2746 - .L_2745)
.L_2745:
        /*00fc*/ 	.word	0x00000000
.L_2746:


//--------------------- .nv.info._ZN10layer_norm13ln_fwd_kernelINS_13Kernel_traitsIf6__halfS2_S2_fjLj256ELj1ELj4ELj1ELj16ENS_18Kernel_traits_baseILj256EfS2_S2_S2_fjLj128EEEEELb1ELb0ELb1ELb1EEEvNS_9FwdParamsE --------------------------
	.section	.nv.info._ZN10layer_norm13ln_fwd_kernelINS_13Kernel_traitsIf6__halfS2_S2_fjLj256ELj1ELj4ELj1ELj16ENS_18Kernel_traits_baseILj256EfS2_S2_S2_fjLj128EEEEELb1ELb0ELb1ELb1EEEvNS_9FwdParamsE,"",@"SHT_CUDA_INFO"
	.sectionflags	@""
	.align	4


	//----- nvinfo : EIATTR_CUDA_API_VERSION
	.align		4
        /*0000*/ 	.byte	0x04, 0x37
        /*0002*/ 	.short	(.L_2748 - .L_2747)
.L_2747:
        /*0004*/ 	.word	0x00000082


	//----- nvinfo : EIATTR_SW2861232_WAR
	.align		4
.L_2748:
        /*0008*/ 	.byte	0x01, 0x35
	.zero		2


	//----- nvinfo : EIATTR_PARAM_CBANK
	.align		4
        /*000c*/ 	.byte	0x04, 0x0a
        /*000e*/ 	.short	(.L_2750 - .L_2749)
	.align		4
.L_2749:
        /*0010*/ 	.word	index@(.nv.constant0._ZN10layer_norm13ln_fwd_kernelINS_13Kernel_traitsIf6__halfS2_S2_fjLj256ELj1ELj4ELj1ELj16ENS_18Kernel_traits_baseILj256EfS2_S2_S2_fjLj128EEEEELb1ELb0ELb1ELb1EEEvNS_9FwdParamsE)
        /*0014*/ 	.short	0x0160
        /*0016*/ 	.short	0x00e8


	//----- nvinfo : EIATTR_CBANK_PARAM_SIZE
	.align		4
.L_2750:
        /*0018*/ 	.byte	0x03, 0x19
        /*001a*/ 	.short	0x00e8


	//----- nvinfo : EIATTR_KPARAM_INFO
	.align		4
        /*001c*/ 	.byte	0x04, 0x17
        /*001e*/ 	.short	(.L_2752 - .L_2751)
.L_2751:
        /*0020*/ 	.word	0x00000000
        /*0024*/ 	.short	0x0000
        /*0026*/ 	.short	0x0000
        /*0028*/ 	.byte	0x00, 0xf0, 0xa1, 0x03


	//----- nvinfo : EIATTR_MAXREG_COUNT
	.align		4
.L_2752:
        /*002c*/ 	.byte	0x03, 0x1b
        /*002e*/ 	.short	0x00ff


	//----- nvinfo : EIATTR_MERCURY_ISA_VERSION
	.align		4
        /*0030*/ 	.byte	0x03, 0x5f
        /*0032*/ 	.short	0x0000


	//----- nvinfo : EIATTR_COOP_GROUP_MASK_REGIDS
	.align		4
        /*0034*/ 	.byte	0x04, 0x29
        /*0036*/ 	.short	(.L_2754 - .L_2753)


	//   ....[0]....
.L_2753:
        /*0038*/ 	.word	0xffffffff


	//   ....[1]....
        /*003c*/ 	.word	0xffffffff


	//   ....[2]....
        /*0040*/ 	.word	0xffffffff


	//   ....[3]....
        /*0044*/ 	.word	0xffffffff


	//   ....[4]....
        /*0048*/ 	.word	0xffffffff


	//   ....[5]....
        /*004c*/ 	.word	0xffffffff


	//   ....[6]....
        /*0050*/ 	.word	0xffffffff


	//   ....[7]....
        /*0054*/ 	.word	0xffffffff


	//   ....[8]....
        /*0058*/ 	.word	0xffffffff


	//   ....[9]....
        /*005c*/ 	.word	0xffffffff


	//   ....[10]....
        /*0060*/ 	.word	0xffffffff


	//   ....[11]....
        /*0064*/ 	.word	0xffffffff


	//   ....[12]....
        /*0068*/ 	.word	0xffffffff


	//   ....[13]....
        /*006c*/ 	.word	0xffffffff


	//   ....[14]....
        /*0070*/ 	.word	0xffffffff


	//   ....[15]....
        /*0074*/ 	.word	0xffffffff


	//   ....[16]....
        /*0078*/ 	.word	0xffffffff


	//   ....[17]....
        /*007c*/ 	.word	0xffffffff


	//   ....[18]....
        /*0080*/ 	.word	0xffffffff


	//   ....[19]....
        /*0084*/ 	.word	0xffffffff


	//----- nvinfo : EIATTR_COOP_GROUP_INSTR_OFFSETS
	.align		4
.L_2754:
        /*0088*/ 	.byte	0x04, 0x28
        /*008a*/ 	.short	(.L_2756 - .L_2755)


	//   ....[0]....
.L_2755:
        /*008c*/ 	.word	0x00003af0


	//   ....[1]....
        /*0090*/ 	.word	0x00003b20


	//   ....[2]....
        /*0094*/ 	.word	0x00003b40


	//   ....[3]....
        /*0098*/ 	.word	0x00003b60


	//   ....[4]....
        /*009c*/ 	.word	0x00003b80


	//   ....[5]....
        /*00a0*/ 	.word	0x00003cb0


	//   ....[6]....
        /*00a4*/ 	.word	0x00003cd0


	//   ....[7]....
        /*00a8*/ 	.word	0x00003cf0


	//   ....[8]....
        /*00ac*/ 	.word	0x00003d10


	//   ....[9]....
        /*00b0*/ 	.word	0x00003d30


	//   ....[10]....
        /*00b4*/ 	.word	0x00004170


	//   ....[11]....
        /*00b8*/ 	.word	0x000041d0


	//   ....[12]....
        /*00bc*/ 	.word	0x00004230


	//   ....[13]....
        /*00c0*/ 	.word	0x00004290


	//   ....[14]....
        /*00c4*/ 	.word	0x000042f0


	//   ....[15]....
        /*00c8*/ 	.word	0x00004460


	//   ....[16]....
        /*00cc*/ 	.word	0x000044c0


	//   ....[17]....
        /*00d0*/ 	.word	0x00004520


	//   ....[18]....
        /*00d4*/ 	.word	0x00004580


	//   ....[19]....
        /*00d8*/ 	.word	0x000045e0


	//----- nvinfo : EIATTR_EXIT_INSTR_OFFSETS
	.align		4
.L_2756:
        /*00dc*/ 	.byte	0x04, 0x1c
        /*00de*/ 	.short	(.L_2758 - .L_2757)


	//   ....[0]....
.L_2757:
        /*00e0*/ 	.word	0x00000210


	//   ....[1]....
        /*00e4*/ 	.word	0x00004110


	//----- nvinfo : EIATTR_MAX_THREADS
	.align		4
.L_2758:
        /*00e8*/ 	.byte	0x04, 0x05
        /*00ea*/ 	.short	(.L_2760 - .L_2759)
.L_2759:
        /*00ec*/ 	.word	0x00000080
        /*00f0*/ 	.word	0x00000001
        /*00f4*/ 	.word	0x00000001


	//----- nvinfo : EIATTR_CRS_STACK_SIZE
	.align		4
.L_2760:
        /*00f8*/ 	.byte	0x04, 0x1e
        /*00fa*/ 	.short	(.L_2762 - .L_2761)
.L_2761:
        /*00fc*/ 	.word	0x00000000
.L_2762:


//--------------------- .nv.info._ZN10layer_norm13ln_fwd_kernelINS_13Kernel_traitsIf6__halfS2_S2_fjLj256ELj1ELj4ELj1ELj16ENS_18Kernel_traits_baseILj256EfS2_S2_S2_fjLj128EEEEELb1ELb1ELb0ELb0EEEvNS_9FwdParamsE --------------------------
	.section	.nv.info._ZN10layer_norm13ln_fwd_kernelINS_13Kernel_traitsIf6__halfS2_S2_fjLj256ELj1ELj4ELj1ELj16ENS_18Kernel_traits_baseILj256EfS2_S2_S2_fjLj128EEEEELb1ELb1ELb0ELb0EEEvNS_9FwdParamsE,"",@"SHT_CUDA_INFO"
	.sectionflags	@""
	.align	4


	//----- nvinfo : EIATTR_CUDA_API_VERSION
	.align		4
        /*0000*/ 	.byte	0x04, 0x37
        /*0002*/ 	.short	(.L_2764 - .L_2763)
.L_2763:
        /*0004*/ 	.word	0x00000082


	//----- nvinfo : EIATTR_SW2861232_WAR
	.align		4
.L_2764:
        /*0008*/ 	.byte	0x01, 0x35
	.zero		2


	//----- nvinfo : EIATTR_PARAM_CBANK
	.align		4
        /*000c*/ 	.byte	0x04, 0x0a
        /*000e*/ 	.short	(.L_2766 - .L_2765)
	.align		4
.L_2765:
        /*0010*/ 	.word	index@(.nv.constant0._ZN10layer_norm13ln_fwd_kernelINS_13Kernel_traitsIf6__halfS2_S2_fjLj256ELj1ELj4ELj1ELj16ENS_18Kernel_traits_baseILj256EfS2_S2_S2_fjLj128EEEEELb1ELb1ELb0ELb0EEEvNS_9FwdParamsE)
        /*0014*/ 	.short	0x0160
        /*0016*/ 	.short	0x00e8


	//----- nvinfo : EIATTR_CBANK_PARAM_SIZE
	.align		4
.L_2766:
        /*0018*/ 	.byte	0x03, 0x19
        /*001a*/ 	.short	0x00e8


	//----- nvinfo : EIATTR_KPARAM_INFO
	.align		4
        /*001c*/ 	.byte	0x04, 0x17
        /*001e*/ 	.short	(.L_2768 - .L_2767)
.L_2767:
        /*0020*/ 	.word	0x00000000
        /*0024*/ 	.short	0x0000
        /*0026*/ 	.short	0x0000
        /*0028*/ 	.byte	0x00, 0xf0, 0xa1, 0x03


	//----- nvinfo : EIATTR_MAXREG_COUNT
	.align		4
.L_2768:
        /*002c*/ 	.byte	0x03, 0x1b
        /*002e*/ 	.short	0x00ff


	//----- nvinfo : EIATTR_MERCURY_ISA_VERSION
	.align		4
        /*0030*/ 	.byte	0x03, 0x5f
        /*0032*/ 	.short	0x0000


	//----- nvinfo : EIATTR_COOP_GROUP_MASK_REGIDS
	.align		4
        /*0034*/ 	.byte	0x04, 0x29
        /*0036*/ 	.short	(.L_2770 - .L_2769)


	//   ....[0]....
.L_2769:
        /*0038*/ 	.word	0xffffffff


	//   ....[1]....
        /*003c*/ 	.word	0xffffffff


	//   ....[2]....
        /*0040*/ 	.word	0xffffffff


	//   ....[3]....
        /*0044*/ 	.word	0xffffffff


	//   ....[4]....
        /*0048*/ 	.word	0xffffffff


	//   ....[5]....
        /*004c*/ 	.word	0xffffffff


	//   ....[6]....
        /*0050*/ 	.word	0xffffffff


	//   ....[7]....
        /*0054*/ 	.word	0xffffffff


	//   ....[8]....
        /*0058*/ 	.word	0xffffffff


	//   ....[9]....
        /*005c*/ 	.word	0xffffffff


	//   ....[10]....
        /*0060*/ 	.word	0xffffffff


	//   ....[11]....
        /*0064*/ 	.word	0xffffffff


	//   ....[12]....
        /*0068*/ 	.word	0xffffffff


	//   ....[13]....
        /*006c*/ 	.word	0xffffffff


	//   ....[14]....
        /*0070*/ 	.word	0xffffffff


	//   ....[15]....
        /*0074*/ 	.word	0xffffffff


	//   ....[16]....
        /*0078*/ 	.word	0xffffffff


	//   ....[17]....
        /*007c*/ 	.word	0xffffffff


	//   ....[18]....
        /*0080*/ 	.word	0xffffffff


	//   ....[19]....
        /*0084*/ 	.word	0xffffffff


	//----- nvinfo : EIATTR_COOP_GROUP_INSTR_OFFSETS
	.align		4
.L_2770:
        /*0088*/ 	.byte	0x04, 0x28
        /*008a*/ 	.short	(.L_2772 - .L_2771)


	//   ....[0]....
.L_2771:
        /*008c*/ 	.word	0x000036b0


	//   ....[1]....
        /*0090*/ 	.word	0x000036e0


	//   ....[2]....
        /*0094*/ 	.word	0x00003700


	//   ....[3]....
        /*0098*/ 	.word	0x00003720


	//   ....[4]....
        /*009c*/ 	.word	0x00003740


	//   ....[5]....
        /*00a0*/ 	.word	0x00003880


	//   ....[6]....
        /*00a4*/ 	.word	0x000038a0


	//   ....[7]....
        /*00a8*/ 	.word	0x000038c0


	//   ....[8]....
        /*00ac*/ 	.word	0x000038e0


	//   ....[9]....
        /*00b0*/ 	.word	0x00003900


	//   ....[10]....
        /*00b4*/ 	.word	0x00003cd0


	//   ....[11]....
        /*00b8*/ 	.word	0x00003d40


	//   ....[12]....
        /*00bc*/ 	.word	0x00003da0


	//   ....[13]....
        /*00c0*/ 	.word	0x00003e00


	//   ....[14]....
        /*00c4*/ 	.word	0x00003e60


	//   ....[15]....
        /*00c8*/ 	.word	0x00003fe0


	//   ....[16]....
        /*00cc*/ 	.word	0x00004040


	//   ....[17]....
        /*00d0*/ 	.word	0x000040a0


	//   ....[18]....
        /*00d4*/ 	.word	0x00004100


	//   ....[19]....
        /*00d8*/ 	.word	0x00004160


	//----- nvinfo : EIATTR_EXIT_INSTR_OFFSETS
	.align		4
.L_2772:
        /*00dc*/ 	.byte	0x04, 0x1c
        /*00de*/ 	.short	(.L_2774 - .L_2773)


	//   ....[0]....
.L_2773:
        /*00e0*/ 	.word	0x00000340


	//   ....[1]....
        /*00e4*/ 	.word	0x00003c80


	//----- nvinfo : EIATTR_MAX_THREADS
	.align		4
.L_2774:
        /*00e8*/ 	.byte	0x04, 0x05
        /*00ea*/ 	.short	(.L_2776 - .L_2775)
.L_2775:
        /*00ec*/ 	.word	0x00000080
        /*00f0*/ 	.word	0x00000001
        /*00f4*/ 	.word	0x00000001


	//----- nvinfo : EIATTR_CRS_STACK_SIZE
	.align		4
.L_2776:
        /*00f8*/ 	.byte	0x04, 0x1e
        /*00fa*/ 	.short	(.L_2778 - .L_2777)
.L_2777:
        /*00fc*/ 	.word	0x00000000
.L_2778:


//--------------------- .nv.info._ZN10layer_norm13ln_fwd_kernelINS_13Kernel_traitsIf6__halfS2_S2_fjLj256ELj1ELj4ELj1ELj16ENS_18Kernel_traits_baseILj256EfS2_S2_S2_fjLj128EEEEELb1ELb1ELb0ELb1EEEvNS_9FwdParamsE --------------------------
	.section	.nv.info._ZN10layer_norm13ln_fwd_kernelINS_13Kernel_traitsIf6__halfS2_S2_fjLj256ELj1ELj4ELj1ELj16ENS_18Kernel_traits_baseILj256EfS2_S2_S2_fjLj128EEEEELb1ELb1ELb0ELb1EEEvNS_9FwdParamsE,"",@"SHT_CUDA_INFO"
	.sectionflags	@""
	.align	4


	//----- nvinfo : EIATTR_CUDA_API_VERSION
	.align		4
        /*0000*/ 	.byte	0x04, 0x37
        /*0002*/ 	.short	(.L_2780 - .L_2779)
.L_2779:
        /*0004*/ 	.word	0x00000082


	//----- nvinfo : EIATTR_SW2861232_WAR
	.align		4
.L_2780:
        /*0008*/ 	.byte	0x01, 0x35
	.zero		2


	//----- nvinfo : EIATTR_PARAM_CBANK
	.align		4
        /*000c*/ 	.byte	0x04, 0x0a
        /*000e*/ 	.short	(.L_2782 - .L_2781)
	.align		4
.L_2781:
        /*0010*/ 	.word	index@(.nv.constant0._ZN10layer_norm13ln_fwd_kernelINS_13Kernel_traitsIf6__halfS2_S2_fjLj256ELj1ELj4ELj1ELj16ENS_18Kernel_traits_baseILj256EfS2_S2_S2_fjLj128EEEEELb1ELb1ELb0ELb1EEEvNS_9FwdParamsE)
        /*0014*/ 	.short	0x0160
        /*0016*/ 	.short	0x00e8


	//----- nvinfo : EIATTR_CBANK_PARAM_SIZE
	.align		4
.L_2782:
        /*0018*/ 	.byte	0x03, 0x19
        /*001a*/ 	.short	0x00e8


	//----- nvinfo : EIATTR_KPARAM_INFO
	.align		4
        /*001c*/ 	.byte	0x04, 0x17
        /*001e*/ 	.short	(.L_2784 - .L_2783)
.L_2783:
        /*0020*/ 	.word	0x00000000
        /*0024*/ 	.short	0x0000
        /*0026*/ 	.short	0x0000
        /*0028*/ 	.byte	0x00, 0xf0, 0xa1, 0x03


	//----- nvinfo : EIATTR_MAXREG_COUNT
	.align		4
.L_2784:
        /*002c*/ 	.byte	0x03, 0x1b
        /*002e*/ 	.short	0x00ff


	//----- nvinfo : EIATTR_MERCURY_ISA_VERSION
	.align		4
        /*0030*/ 	.byte	0x03, 0x5f
        /*0032*/ 	.short	0x0000


	//----- nvinfo : EIATTR_COOP_GROUP_MASK_REGIDS
	.align		4
        /*0034*/ 	.byte	0x04, 0x29
        /*0036*/ 	.short	(.L_2786 - .L_2785)


	//   ....[0]....
.L_2785:
        /*0038*/ 	.word	0xffffffff


	//   ....[1]....
        /*003c*/ 	.word	0xffffffff


	//   ....[2]....
        /*0040*/ 	.word	0xffffffff


	//   ....[3]....
        /*0044*/ 	.word	0xffffffff


	//   ....[4]....
        /*0048*/ 	.word	0xffffffff


	//   ....[5]....
        /*004c*/ 	.word	0xffffffff


	//   ....[6]....
        /*0050*/ 	.word	0xffffffff


	//   ....[7]....
        /*0054*/ 	.word	0xffffffff


	//   ....[8]....
        /*0058*/ 	.word	0xffffffff


	//   ....[9]....
        /*005c*/ 	.word	0xffffffff


	//   ....[10]....
        /*0060*/ 	.word	0xffffffff


	//   ....[11]....
        /*0064*/ 	.word	0xffffffff


	//   ....[12]....
        /*0068*/ 	.word	0xffffffff


	//   ....[13]....
        /*006c*/ 	.word	0xffffffff


	//   ....[14]....
        /*0070*/ 	.word	0xffffffff


	//   ....[15]....
        /*0074*/ 	.word	0xffffffff


	//   ....[16]....
        /*0078*/ 	.word	0xffffffff


	//   ....[17]....
        /*007c*/ 	.word	0xffffffff


	//   ....[18]....
        /*0080*/ 	.word	0xffffffff


	//   ....[19]....
        /*0084*/ 	.word	0xffffffff


	//----- nvinfo : EIATTR_COOP_GROUP_INSTR_OFFSETS
	.align		4
.L_2786:
        /*0088*/ 	.byte	0x04, 0x28
        /*008a*/ 	.short	(.L_2788 - .L_2787)


	//   ....[0]....
.L_2787:
        /*008c*/ 	.word	0x00003650


	//   ....[1]....
        /*0090*/ 	.word	0x00003680


	//   ....[2]....
        /*0094*/ 	.word	0x000036a0


	//   ....[3]....
        /*0098*/ 	.word	0x000036c0


	//   ....[4]....
        /*009c*/ 	.word	0x000036e0


	//   ....[5]....
        /*00a0*/ 	.word	0x00003810


	//   ....[6]....
        /*00a4*/ 	.word	0x00003830


	//   ....[7]....
        /*00a8*/ 	.word	0x00003850


	//   ....[8]....
        /*00ac*/ 	.word	0x00003870


	//   ....[9]....
        /*00b0*/ 	.word	0x00003890


	//   ....[10]....
        /*00b4*/ 	.word	0x00003c20


	//   ....[11]....
        /*00b8*/ 	.word	0x00003c90


	//   ....[12]....
        /*00bc*/ 	.word	0x00003cf0


	//   ....[13]....
        /*00c0*/ 	.word	0x00003d50


	//   ....[14]....
        /*00c4*/ 	.word	0x00003db0


	//   ....[15]....
        /*00c8*/ 	.word	0x00003f20


	//   ....[16]....
        /*00cc*/ 	.word	0x00003f80


	//   ....[17]....
        /*00d0*/ 	.word	0x00003fe0


	//   ....[18]....
        /*00d4*/ 	.word	0x00004040


	//   ....[19]....
        /*00d8*/ 	.word	0x000040a0


	//----- nvinfo : EIATTR_EXIT_INSTR_OFFSETS
	.align		4
.L_2788:
        /*00dc*/ 	.byte	0x04, 0x1c
        /*00de*/ 	.short	(.L_2790 - .L_2789)


	//   ....[0]....
.L_2789:
        /*00e0*/ 	.word	0x000001f0


	//   ....[1]....
        /*00e4*/ 	.word	0x00003bd0


	//----- nvinfo : EIATTR_MAX_THREADS
	.align		4
.L_2790:
        /*00e8*/ 	.byte	0x04, 0x05
        /*00ea*/ 	.short	(.L_2792 - .L_2791)
.L_2791:
        /*00ec*/ 	.word	0x00000080
        /*00f0*/ 	.word	0x00000001
        /*00f4*/ 	.word	0x00000001


	//----- nvinfo : EIATTR_CRS_STACK_SIZE
	.align		4
.L_2792:
        /*00f8*/ 	.byte	0x04, 0x1e
        /*00fa*/ 	.short	(.L_2794 - .L_2793)
.L_2793:
        /*00fc*/ 	.word	0x00000000
.L_2794:


//--------------------- .nv.info._ZN10layer_norm13ln_fwd_kernelINS_13Kernel_traitsIf6__halfS2_S2_fjLj256ELj1ELj4ELj1ELj16ENS_18Kernel_traits_baseILj256EfS2_S2_S2_fjLj128EEEEELb1ELb1ELb1ELb0EEEvNS_9FwdParamsE --------------------------
	.section	.nv.info._ZN10layer_norm13ln_fwd_kernelINS_13Kernel_traitsIf6__halfS2_S2_fjLj256ELj1ELj4ELj1ELj16ENS_18Kernel_traits_baseILj256EfS2_S2_S2_fjLj128EEEEELb1ELb1ELb1ELb0EEEvNS_9FwdParamsE,"",@"SHT_CUDA_INFO"
	.sectionflags	@""
	.align	4


	//----- nvinfo : EIATTR_CUDA_API_VERSION
	.align		4
        /*0000*/ 	.byte	0x04, 0x37
        /*0002*/ 	.short	(.L_2796 - .L_2795)
.L_2795:
        /*0004*/ 	.word	0x00000082


	//----- nvinfo : EIATTR_SW2861232_WAR
	.align		4
.L_2796:
        /*0008*/ 	.byte	0x01, 0x35
	.zero		2


	//----- nvinfo : EIATTR_PARAM_CBANK
	.align		4
        /*000c*/ 	.byte	0x04, 0x0a
        /*000e*/ 	.short	(.L_2798 - .L_2797)
	.align		4
.L_2797:
        /*0010*/ 	.word	index@(.nv.constant0._ZN10layer_norm13ln_fwd_kernelINS_13Kernel_traitsIf6__halfS2_S2_fjLj256ELj1ELj4ELj1ELj16ENS_18Kernel_traits_baseILj256EfS2_S2_S2_fjLj128EEEEELb1ELb1ELb1ELb0EEEvNS_9FwdParamsE)
        /*0014*/ 	.short	0x0160
        /*0016*/ 	.short	0x00e8


	//----- nvinfo : EIATTR_CBANK_PARAM_SIZE
	.align		4
.L_2798:
        /*0018*/ 	.byte	0x03, 0x19
        /*001a*/ 	.short	0x00e8


	//----- nvinfo : EIATTR_KPARAM_INFO
	.align		4
        /*001c*/ 	.byte	0x04, 0x17
        /*001e*/ 	.short	(.L_2800 - .L_2799)
.L_2799:
        /*0020*/ 	.word	0x00000000
        /*0024*/ 	.short	0x0000
        /*0026*/ 	.short	0x0000
        /*0028*/ 	.byte	0x00, 0xf0, 0xa1, 0x03


	//----- nvinfo : EIATTR_MAXREG_COUNT
	.align		4
.L_2800:
        /*002c*/ 	.byte	0x03, 0x1b
        /*002e*/ 	.short	0x00ff


	//----- nvinfo : EIATTR_MERCURY_ISA_VERSION
	.align		4
        /*0030*/ 	.byte	0x03, 0x5f
        /*0032*/ 	.short	0x0000


	//----- nvinfo : EIATTR_COOP_GROUP_MASK_REGIDS
	.align		4
        /*0034*/ 	.byte	0x04, 0x29
        /*0036*/ 	.short	(.L_2802 - .L_2801)


	//   ....[0]....
.L_2801:
        /*0038*/ 	.word	0xffffffff


	//   ....[1]....
        /*003c*/ 	.word	0xffffffff


	//   ....[2]....
        /*0040*/ 	.word	0xffffffff


	//   ....[3]....
        /*0044*/ 	.word	0xffffffff


	//   ....[4]....
        /*0048*/ 	.word	0xffffffff


	//   ....[5]....
        /*004c*/ 	.word	0xffffffff


	//   ....[6]....
        /*0050*/ 	.word	0xffffffff


	//   ....[7]....
        /*0054*/ 	.word	0xffffffff


	//   ....[8]....
        /*0058*/ 	.word	0xffffffff


	//   ....[9]....
        /*005c*/ 	.word	0xffffffff


	//   ....[10]....
        /*0060*/ 	.word	0xffffffff


	//   ....[11]....
        /*0064*/ 	.word	0xffffffff


	//   ....[12]....
        /*0068*/ 	.word	0xffffffff


	//   ....[13]....
        /*006c*/ 	.word	0xffffffff


	//   ....[14]....
        /*0070*/ 	.word	0xffffffff


	//   ....[15]....
        /*0074*/ 	.word	0xffffffff


	//   ....[16]....
        /*0078*/ 	.word	0xffffffff


	//   ....[17]....
        /*007c*/ 	.word	0xffffffff


	//   ....[18]....
        /*0080*/ 	.word	0xffffffff


	//   ....[19]....
        /*0084*/ 	.word	0xffffffff


	//----- nvinfo : EIATTR_COOP_GROUP_INSTR_OFFSETS
	.align		4
.L_2802:
        /*0088*/ 	.byte	0x04, 0x28
        /*008a*/ 	.short	(.L_2804 - .L_2803)


	//   ....[0]....
.L_2803:
        /*008c*/ 	.word	0x00003c40


	//   ....[1]....
        /*0090*/ 	.word	0x00003c70


	//   ....[2]....
        /*0094*/ 	.word	0x00003c90


	//   ....[3]....
        /*0098*/ 	.word	0x00003cb0


	//   ....[4]....
        /*009c*/ 	.word	0x00003cd0


	//   ....[5]....
        /*00a0*/ 	.word	0x00003e10


	//   ....[6]....
        /*00a4*/ 	.word	0x00003e30


	//   ....[7]....
        /*00a8*/ 	.word	0x00003e50


	//   ....[8]....
        /*00ac*/ 	.word	0x00003e70


	//   ....[9]....
        /*00b0*/ 	.word	0x00003e90


	//   ....[10]....
        /*00b4*/ 	.word	0x000042e0


	//   ....[11]....
        /*00b8*/ 	.word	0x00004340


	//   ....[12]....
        /*00bc*/ 	.word	0x000043a0


	//   ....[13]....
        /*00c0*/ 	.word	0x00004400


	//   ....[14]....
        /*00c4*/ 	.word	0x00004460


	//   ....[15]....
        /*00c8*/ 	.word	0x000045e0


	//   ....[16]....
        /*00cc*/ 	.word	0x00004640


	//   ....[17]....
        /*00d0*/ 	.word	0x000046a0


	//   ....[18]....
        /*00d4*/ 	.word	0x00004700


	//   ....[19]....
        /*00d8*/ 	.word	0x00004760


	//----- nvinfo : EIATTR_EXIT_INSTR_OFFSETS
	.align		4
.L_2804:
        /*00dc*/ 	.byte	0x04, 0x1c
        /*00de*/ 	.short	(.L_2806 - .L_2805)


	//   ....[0]....
.L_2805:
        /*00e0*/ 	.word	0x00000320


	//   ....[1]....
        /*00e4*/ 	.word	0x00004280


	//----- nvinfo : EIATTR_MAX_THREADS
	.align		4
.L_2806:
        /*00e8*/ 	.byte	0x04, 0x05
        /*00ea*/ 	.short	(.L_2808 - .L_2807)
.L_2807:
        /*00ec*/ 	.word	0x00000080
        /*00f0*/ 	.word	0x00000001
        /*00f4*/ 	.word	0x00000001


	//----- nvinfo : EIATTR_CRS_STACK_SIZE
	.align		4
.L_2808:
        /*00f8*/ 	.byte	0x04, 0x1e
        /*00fa*/ 	.short	(.L_2810 - .L_2809)
.L_2809:
        /*00fc*/ 	.word	0x00000000
.L_2810:


//--------------------- .nv.info._ZN10layer_norm13ln_fwd_kernelINS_13Kernel_traitsIf6__halfS2_S2_fjLj256ELj1ELj4ELj1ELj16ENS_18Kernel_traits_baseILj256EfS2_S2_S2_fjLj128EEEEELb1ELb1ELb1ELb1EEEvNS_9FwdParamsE --------------------------
	.section	.nv.info._ZN10layer_norm13ln_fwd_kernelINS_13Kernel_traitsIf6__halfS2_S2_fjLj256ELj1ELj4ELj1ELj16ENS_18Kernel_traits_baseILj256EfS2_S2_S2_fjLj128EEEEELb1ELb1ELb1ELb1EEEvNS_9FwdParamsE,"",@"SHT_CUDA_INFO"
	.sectionflags	@""
	.align	4


	//----- nvinfo : EIATTR_CUDA_API_VERSION
	.align		4
        /*0000*/ 	.byte	0x04, 0x37
        /*0002*/ 	.short	(.L_2812 - .L_2811)
.L_2811:
        /*0004*/ 	.word	0x00000082


	//----- nvinfo : EIATTR_SW2861232_WAR
	.align		4
.L_2812:
        /*0008*/ 	.byte	0x01, 0x35
	.zero		2


	//----- nvinfo : EIATTR_PARAM_CBANK
	.align		4
        /*000c*/ 	.byte	0x04, 0x0a
        /*000e*/ 	.short	(.L_2814 - .L_2813)
	.align		4
.L_2813:
        /*0010*/ 	.word	index@(.nv.constant0._ZN10layer_norm13ln_fwd_kernelINS_13Kernel_traitsIf6__halfS2_S2_fjLj256ELj1ELj4ELj1ELj16ENS_18Kernel_traits_baseILj256EfS2_S2_S2_fjLj128EEEEELb1ELb1ELb1ELb1EEEvNS_9FwdParamsE)
        /*0014*/ 	.short	0x0160
        /*0016*/ 	.short	0x00e8


	//----- nvinfo : EIATTR_CBANK_PARAM_SIZE
	.align		4
.L_2814:
        /*0018*/ 	.byte	0x03, 0x19
        /*001a*/ 	.short	0x00e8


	//----- nvinfo : EIATTR_KPARAM_INFO
	.align		4
        /*001c*/ 	.byte	0x04, 0x17
        /*001e*/ 	.short	(.L_2816 - .L_2815)
.L_2815:
        /*0020*/ 	.word	0x00000000
        /*0024*/ 	.short	0x0000
        /*0026*/ 	.short	0x0000
        /*0028*/ 	.byte	0x00, 0xf0, 0xa1, 0x03


	//----- nvinfo : EIATTR_MAXREG_COUNT
	.align		4
.L_2816:
        /*002c*/ 	.byte	0x03, 0x1b
        /*002e*/ 	.short	0x00ff


	//----- nvinfo : EIATTR_MERCURY_ISA_VERSION
	.align		4
        /*0030*/ 	.byte	0x03, 0x5f
        /*0032*/ 	.short	0x0000


	//----- nvinfo : EIATTR_COOP_GROUP_MASK_REGIDS
	.align		4
        /*0034*/ 	.byte	0x04, 0x29
        /*0036*/ 	.short	(.L_2818 - .L_2817)


	//   ....[0]....
.L_2817:
        /*0038*/ 	.word	0xffffffff


	//   ....[1]....
        /*003c*/ 	.word	0xffffffff


	//   ....[2]....
        /*0040*/ 	.word	0xffffffff


	//   ....[3]....
        /*0044*/ 	.word	0xffffffff


	//   ....[4]....
        /*0048*/ 	.word	0xffffffff


	//   ....[5]....
        /*004c*/ 	.word	0xffffffff


	//   ....[6]....
        /*0050*/ 	.word	0xffffffff


	//   ....[7]....
        /*0054*/ 	.word	0xffffffff


	//   ....[8]....
        /*0058*/ 	.word	0xffffffff


	//   ....[9]....
        /*005c*/ 	.word	0xffffffff


	//   ....[10]....
        /*0060*/ 	.word	0xffffffff


	//   ....[11]....
        /*0064*/ 	.word	0xffffffff


	//   ....[12]....
        /*0068*/ 	.word	0xffffffff


	//   ....[13]....
        /*006c*/ 	.word	0xffffffff


	//   ....[14]....
        /*0070*/ 	.word	0xffffffff


	//   ....[15]....
        /*0074*/ 	.word	0xffffffff


	//   ....[16]....
        /*0078*/ 	.word	0xffffffff


	//   ....[17]....
        /*007c*/ 	.word	0xffffffff


	//   ....[18]....
        /*0080*/ 	.word	0xffffffff


	//   ....[19]....
        /*0084*/ 	.word	0xffffffff


	//----- nvinfo : EIATTR_COOP_GROUP_INSTR_OFFSETS
	.align		4
.L_2818:
        /*0088*/ 	.byte	0x04, 0x28
        /*008a*/ 	.short	(.L_2820 - .L_2819)


	//   ....[0]....
.L_2819:
        /*008c*/ 	.word	0x00003bb0


	//   ....[1]....
        /*0090*/ 	.word	0x00003be0


	//   ....[2]....
        /*0094*/ 	.word	0x00003c00


	//   ....[3]....
        /*0098*/ 	.word	0x00003c20


	//   ....[4]....
        /*009c*/ 	.word	0x00003c40


	//   ....[5]....
        /*00a0*/ 	.word	0x00003d70


	//   ....[6]....
        /*00a4*/ 	.word	0x00003d90


	//   ....[7]....
        /*00a8*/ 	.word	0x00003db0


	//   ....[8]....
        /*00ac*/ 	.word	0x00003dd0


	//   ....[9]....
        /*00b0*/ 	.word	0x00003df0


	//   ....[10]....
        /*00b4*/ 	.word	0x00004230


	//   ....[11]....
        /*00b8*/ 	.word	0x00004290


	//   ....[12]....
        /*00bc*/ 	.word	0x000042f0


	//   ....[13]....
        /*00c0*/ 	.word	0x00004350


	//   ....[14]....
        /*00c4*/ 	.word	0x000043b0


	//   ....[15]....
        /*00c8*/ 	.word	0x00004520


	//   ....[16]....
        /*00cc*/ 	.word	0x00004580


	//   ....[17]....
        /*00d0*/ 	.word	0x000045e0


	//   ....[18]....
        /*00d4*/ 	.word	0x00004640


	//   ....[19]....
        /*00d8*/ 	.word	0x000046a0


	//----- nvinfo : EIATTR_EXIT_INSTR_OFFSETS
	.align		4
.L_2820:
        /*00dc*/ 	.byte	0x04, 0x1c
        /*00de*/ 	.short	(.L_2822 - .L_2821)


	//   ....[0]....
.L_2821:
        /*00e0*/ 	.word	0x00000200


	//   ....[1]....
        /*00e4*/ 	.word	0x000041d0


	//----- nvinfo : EIATTR_MAX_THREADS
	.align		4
.L_2822:
        /*00e8*/ 	.byte	0x04, 0x05
        /*00ea*/ 	.short	(.L_2824 - .L_2823)
.L_2823:
        /*00ec*/ 	.word	0x00000080
        /*00f0*/ 	.word	0x00000001
        /*00f4*/ 	.word	0x00000001


	//----- nvinfo : EIATTR_CRS_STACK_SIZE
	.align		4
.L_2824:
        /*00f8*/ 	.byte	0x04, 0x1e
        /*00fa*/ 	.short	(.L_2826 - .L_2825)
.L_2825:
        /*00fc*/ 	.word	0x00000000
.L_2826:


//--------------------- .nv.info._ZN10layer_norm13ln_fwd_kernelINS_13Kernel_traitsI6__halfS2_fS2_fjLj256ELj1ELj4ELj1ELj16ENS_18Kernel_traits_baseILj256ES2_S2_fS2_fjLj128EEEEELb0ELb0ELb0ELb0EEEvNS_9FwdParamsE --------------------------
	.section	.nv.info._ZN10layer_norm13ln_fwd_kernelINS_13Kernel_traitsI6__halfS2_fS2_fjLj256ELj1ELj4ELj1ELj16ENS_18Kernel_traits_baseILj256ES2_S2_fS2_fjLj128EEEEELb0ELb0ELb0ELb0EEEvNS_9FwdParamsE,"",@"SHT_CUDA_INFO"
	.sectionflags	@""
	.align	4


	//----- nvinfo : EIATTR_CUDA_API_VERSION
	.align		4
        /*0000*/ 	.byte	0x04, 0x37
        /*0002*/ 	.short	(.L_2828 - .L_2827)
.L_2827:
        /*0004*/ 	.word	0x00000082


	//----- nvinfo : EIATTR_SW2861232_WAR
	.align		4
.L_2828:
        /*0008*/ 	.byte	0x01, 0x35
	.zero		2


	//----- nvinfo : EIATTR_PARAM_CBANK
	.align		4
        /*000c*/ 	.byte	0x04, 0x0a
        /*000e*/ 	.short	(.L_2830 - .L_2829)
	.align		4
.L_2829:
        /*0010*/ 	.word	index@(.nv.constant0._ZN10layer_norm13ln_fwd_kernelINS_13Kernel_traitsI6__halfS2_fS2_fjLj256ELj1ELj4ELj1ELj16ENS_18Kernel_traits_baseILj256ES2_S2_fS2_fjLj128EEEEELb0ELb0ELb0ELb0EEEvNS_9FwdParamsE)
        /*0014*/ 	.short	0x0160
        /*0016*/ 	.short	0x00e8


	//----- nvinfo : EIATTR_CBANK_PARAM_SIZE
	.align		4
.L_2830:
        /*0018*/ 	.byte	0x03, 0x19
        /*001a*/ 	.short	0x00e8


	//----- nvinfo : EIATTR_KPARAM_INFO
	.align		4
        /*001c*/ 	.byte	0x04, 0x17
        /*001e*/ 	.short	(.L_2832 - .L_2831)
.L_2831:
        /*0020*/ 	.word	0x00000000
        /*0024*/ 	.short	0x0000
        /*0026*/ 	.short	0x0000
        /*0028*/ 	.byte	0x00, 0xf0, 0xa1, 0x03


	//----- nvinfo : EIATTR_MAXREG_COUNT
	.align		4
.L_2832:
        /*002c*/ 	.byte	0x03, 0x1b
        /*002e*/ 	.short	0x00ff


	//----- nvinfo : EIATTR_MERCURY_ISA_VERSION
	.align		4
        /*0030*/ 	.byte	0x03, 0x5f
        /*0032*/ 	.short	0x0000


	//----- nvinfo : EIATTR_COOP_GROUP_MASK_REGIDS
	.align		4
        /*0034*/ 	.byte	0x04, 0x29
        /*0036*/ 	.short	(.L_2834 - .L_2833)


	//   ....[0]....
.L_2833:
        /*0038*/ 	.word	0xffffffff


	//   ....[1]....
        /*003c*/ 	.word	0xffffffff


	//   ....[2]....
        /*0040*/ 	.word	0xffffffff


	//   ....[3]....
        /*0044*/ 	.word	0xffffffff


	//   ....[4]....
        /*0048*/ 	.word	0xffffffff


	//   ....[5]....
        /*004c*/ 	.word	0xffffffff


	//   ....[6]....
        /*0050*/ 	.word	0xffffffff


	//   ....[7]....
        /*0054*/ 	.word	0xffffffff


	//   ....[8]....
        /*0058*/ 	.word	0xffffffff


	//   ....[9]....
        /*005c*/ 	.word	0xffffffff


	//   ....[10]....
        /*0060*/ 	.word	0xffffffff


	//   ....[11]....
        /*0064*/ 	.word	0xffffffff


	//   ....[12]....
        /*0068*/ 	.word	0xffffffff


	//   ....[13]....
        /*006c*/ 	.word	0xffffffff


	//   ....[14]....
        /*0070*/ 	.word	0xffffffff


	//   ....[15]....
        /*0074*/ 	.word	0xffffffff


	//   ....[16]....
        /*0078*/ 	.word	0xffffffff


	//   ....[17]....
        /*007c*/ 	.word	0xffffffff


	//   ....[18]....
        /*0080*/ 	.word	0xffffffff


	//   ....[19]....
        /*0084*/ 	.word	0xffffffff


	//----- nvinfo : EIATTR_COOP_GROUP_INSTR_OFFSETS
	.align		4
.L_2834:
        /*0088*/ 	.byte	0x04, 0x28
        /*008a*/ 	.short	(.L_2836 - .L_2835)


	//   ....[0]....
.L_2835:
        /*008c*/ 	.word	0x000006d0


	//   ....[1]....
        /*0090*/ 	.word	0x00000700


	//   ....[2]....
        /*0094*/ 	.word	0x00000720


	//   ....[3]....
        /*0098*/ 	.word	0x00000740


	//   ....[4]....
        /*009c*/ 	.word	0x00000760


	//   ....[5]....
        /*00a0*/ 	.word	0x000008a0


	//   ....[6]....
        /*00a4*/ 	.word	0x000008c0


	//   ....[7]....
        /*00a8*/ 	.word	0x000008e0


	//   ....[8]....
        /*00ac*/ 	.word	0x00000900


	//   ....[9]....
        /*00b0*/ 	.word	0x00000920


	//   ....[10]....
        /*00b4*/ 	.word	0x00000cd0


	//   ....[11]....
        /*00b8*/ 	.word	0x00000d30


	//   ....[12]....
        /*00bc*/ 	.word	0x00000d90


	//   ....[13]....
        /*00c0*/ 	.word	0x00000df0


	//   ....[14]....
        /*00c4*/ 	.word	0x00000e50


	//   ....[15]....
        /*00c8*/ 	.word	0x00000fd0


	//   ....[16]....
        /*00cc*/ 	.word	0x00001030


	//   ....[17]....
        /*00d0*/ 	.word	0x00001090


	//   ....[18]....
        /*00d4*/ 	.word	0x000010f0


	//   ....[19]....
        /*00d8*/ 	.word	0x00001150


	//----- nvinfo : EIATTR_EXIT_INSTR_OFFSETS
	.align		4
.L_2836:
        /*00dc*/ 	.byte	0x04, 0x1c
        /*00de*/ 	.short	(.L_2838 - .L_2837)


	//   ....[0]....
.L_2837:
        /*00e0*/ 	.word	0x000001b0


	//   ....[1]....
        /*00e4*/ 	.word	0x00000c80


	//----- nvinfo : EIATTR_MAX_THREADS
	.align		4
.L_2838:
        /*00e8*/ 	.byte	0x04, 0x05
        /*00ea*/ 	.short	(.L_2840 - .L_2839)
.L_2839:
        /*00ec*/ 	.word	0x00000080
        /*00f0*/ 	.word	0x00000001
        /*00f4*/ 	.word	0x00000001


	//----- nvinfo : EIATTR_CRS_STACK_SIZE
	.align		4
.L_2840:
        /*00f8*/ 	.byte	0x04, 0x1e
        /*00fa*/ 	.short	(.L_2842 - .L_2841)
.L_2841:
        /*00fc*/ 	.word	0x00000000
.L_2842:


//--------------------- .nv.info._ZN10layer_norm13ln_fwd_kernelINS_13Kernel_traitsI6__halfS2_fS2_fjLj256ELj1ELj4ELj1ELj16ENS_18Kernel_traits_baseILj256ES2_S2_fS2_fjLj128EEEEELb0ELb0ELb0ELb1EEEvNS_9FwdParamsE --------------------------
	.section	.nv.info._ZN10layer_norm13ln_fwd_kernelINS_13Kernel_traitsI6__halfS2_fS2_fjLj256ELj1ELj4ELj1ELj16ENS_18Kernel_traits_baseILj256ES2_S2_fS2_fjLj128EEEEELb0ELb0ELb0ELb1EEEvNS_9FwdParamsE,"",@"SHT_CUDA_INFO"
	.sectionflags	@""
	.align	4


	//----- nvinfo : EIATTR_CUDA_API_VERSION
	.align		4
        /*0000*/ 	.byte	0x04, 0x37
        /*0002*/ 	.short	(.L_2844 - .L_2843)
.L_2843:
        /*0004*/ 	.word	0x00000082


	//----- nvinfo : EIATTR_SW2861232_WAR
	.align		4
.L_2844:
        /*0008*/ 	.byte	0x01, 0x35
	.zero		2


	//----- nvinfo : EIATTR_PARAM_CBANK
	.align		4
        /*000c*/ 	.byte	0x04, 0x0a
        /*000e*/ 	.short	(.L_2846 - .L_2845)
	.align		4
.L_2845:
        /*0010*/ 	.word	index@(.nv.constant0._ZN10layer_norm13ln_fwd_kernelINS_13Kernel_traitsI6__halfS2_fS2_fjLj256ELj1ELj4ELj1ELj16ENS_18Kernel_traits_baseILj256ES2_S2_fS2_fjLj128EEEEELb0ELb0ELb0ELb1EEEvNS_9FwdParamsE)
        /*0014*/ 	.short	0x0160
        /*0016*/ 	.short	0x00e8


	//----- nvinfo : EIATTR_CBANK_PARAM_SIZE
	.align		4
.L_2846:
        /*0018*/ 	.byte	0x03, 0x19
        /*001a*/ 	.short	0x00e8


	//----- nvinfo : EIATTR_KPARAM_INFO
	.align		4
        /*001c*/ 	.byte	0x04, 0x17
        /*001e*/ 	.short	(.L_2848 - .L_2847)
.L_2847:
        /*0020*/ 	.word	0x00000000
        /*0024*/ 	.short	0x0000
        /*0026*/ 	.short	0x0000
        /*0028*/ 	.byte	0x00, 0xf0, 0xa1, 0x03


	//----- nvinfo : EIATTR_MAXREG_COUNT
	.align		4
.L_2848:
        /*002c*/ 	.byte	0x03, 0x1b
        /*002e*/ 	.short	0x00ff


	//----- nvinfo : EIATTR_MERCURY_ISA_VERSION
	.align		4
        /*0030*/ 	.byte	0x03, 0x5f
        /*0032*/ 	.short	0x0000


	//----- nvinfo : EIATTR_COOP_GROUP_MASK_REGIDS
	.align		4
        /*0034*/ 	.byte	0x04, 0x29
        /*0036*/ 	.short	(.L_2850 - .L_2849)


	//   ....[0]....
.L_2849:
        /*0038*/ 	.word	0xffffffff


	//   ....[1]....
        /*003c*/ 	.word	0xffffffff


	//   ....[2]....
        /*0040*/ 	.word	0xffffffff


	//   ....[3]....
        /*0044*/ 	.word	0xffffffff


	//   ....[4]....
        /*0048*/ 	.word	0xffffffff


	//   ....[5]....
        /*004c*/ 	.word	0xffffffff


	//   ....[6]....
        /*0050*/ 	.word	0xffffffff


	//   ....[7]....
        /*0054*/ 	.word	0xffffffff


	//   ....[8]....
        /*0058*/ 	.word	0xffffffff


	//   ....[9]....
        /*005c*/ 	.word	0xffffffff


	//   ....[10]....
        /*0060*/ 	.word	0xffffffff


	//   ....[11]....
        /*0064*/ 	.word	0xffffffff


	//   ....[12]....
        /*0068*/ 	.word	0xffffffff


	//   ....[13]....
        /*006c*/ 	.word	0xffffffff


	//   ....[14]....
        /*0070*/ 	.word	0xffffffff


	//   ....[15]....
        /*0074*/ 	.word	0xffffffff


	//   ....[16]....
        /*0078*/ 	.word	0xffffffff


	//   ....[17]....
        /*007c*/ 	.word	0xffffffff


	//   ....[18]....
        /*0080*/ 	.word	0xffffffff


	//   ....[19]....
        /*0084*/ 	.word	0xffffffff


	//----- nvinfo : EIATTR_COOP_GROUP_INSTR_OFFSETS
	.align		4
.L_2850:
        /*0088*/ 	.byte	0x04, 0x28
        /*008a*/ 	.short	(.L_2852 - .L_2851)


	//   ....[0]....
.L_2851:
        /*008c*/ 	.word	0x000005b0


	//   ....[1]....
        /*0090*/ 	.word	0x000005e0


	//   ....[2]....
        /*0094*/ 	.word	0x00000600


	//   ....[3]....
        /*0098*/ 	.word	0x00000620


	//   ....[4]....
        /*009c*/ 	.word	0x00000640


	//   ....[5]....
        /*00a0*/ 	.word	0x00000770


	//   ....[6]....
        /*00a4*/ 	.word	0x00000790


	//   ....[7]....
        /*00a8*/ 	.word	0x000007b0


	//   ....[8]....
        /*00ac*/ 	.word	0x000007d0


	//   ....[9]....
        /*00b0*/ 	.word	0x000007f0


	//   ....[10]....
        /*00b4*/ 	.word	0x00000bc0


	//   ....[11]....
        /*00b8*/ 	.word	0x00000c30


	//   ....[12]....
        /*00bc*/ 	.word	0x00000c90


	//   ....[13]....
        /*00c0*/ 	.word	0x00000cf0


	//   ....[14]....
        /*00c4*/ 	.word	0x00000d50


	//   ....[15]....
        /*00c8*/ 	.word	0x00000ec0


	//   ....[16]....
        /*00cc*/ 	.word	0x00000f20


	//   ....[17]....
        /*00d0*/ 	.word	0x00000f80


	//   ....[18]....
        /*00d4*/ 	.word	0x00000fe0


	//   ....[19]....
        /*00d8*/ 	.word	0x00001040


	//----- nvinfo : EIATTR_EXIT_INSTR_OFFSETS
	.align		4
.L_2852:
        /*00dc*/ 	.byte	0x04, 0x1c
        /*00de*/ 	.short	(.L_2854 - .L_2853)


	//   ....[0]....
.L_2853:
        /*00e0*/ 	.word	0x00000110


	//   ....[1]....
        /*00e4*/ 	.word	0x00000b70


	//----- nvinfo : EIATTR_MAX_THREADS
	.align		4
.L_2854:
        /*00e8*/ 	.byte	0x04, 0x05
        /*00ea*/ 	.short	(.L_2856 - .L_2855)
.L_2855:
        /*00ec*/ 	.word	0x00000080
        /*00f0*/ 	.word	0x00000001
        /*00f4*/ 	.word	0x00000001


	//----- nvinfo : EIATTR_CRS_STACK_SIZE
	.align		4
.L_2856:
        /*00f8*/ 	.byte	0x04, 0x1e
        /*00fa*/ 	.short	(.L_2858 - .L_2857)
.L_2857:
        /*00fc*/ 	.word	0x00000000
.L_2858:


//--------------------- .nv.info._ZN10layer_norm13ln_fwd_kernelINS_13Kernel_traitsI6__halfS2_fS2_fjLj256ELj1ELj4ELj1ELj16ENS_18Kernel_traits_baseILj256ES2_S2_fS2_fjLj128EEEEELb0ELb0ELb1ELb0EEEvNS_9FwdParamsE --------------------------
	.section	.nv.info._ZN10layer_norm13ln_fwd_kernelINS_13Kernel_traitsI6__halfS2_fS2_fjLj256ELj1ELj4ELj1ELj16ENS_18Kernel_traits_baseILj256ES2_S2_fS2_fjLj128EEEEELb0ELb0ELb1ELb0EEEvNS_9FwdParamsE,"",@"SHT_CUDA_INFO"
	.sectionflags	@""
	.align	4


	//----- nvinfo : EIATTR_CUDA_API_VERSION
	.align		4
        /*0000*/ 	.byte	0x04, 0x37
        /*0002*/ 	.short	(.L_2860 - .L_2859)
.L_2859:
        /*0004*/ 	.word	0x00000082


	//----- nvinfo : EIATTR_SW2861232_WAR
	.align		4
.L_2860:
        /*0008*/ 	.byte	0x01, 0x35
	.zero		2


	//----- nvinfo : EIATTR_PARAM_CBANK
	.align		4
        /*000c*/ 	.byte	0x04, 0x0a
        /*000e*/ 	.short	(.L_2862 - .L_2861)
	.align		4
.L_2861:
        /*0010*/ 	.word	index@(.nv.constant0._ZN10layer_norm13ln_fwd_kernelINS_13Kernel_traitsI6__halfS2_fS2_fjLj256ELj1ELj4ELj1ELj16ENS_18Kernel_traits_baseILj256ES2_S2_fS2_fjLj128EEEEELb0ELb0ELb1ELb0EEEvNS_9FwdParamsE)
        /*0014*/ 	.short	0x0160
        /*0016*/ 	.short	0x00e8


	//----- nvinfo : EIATTR_CBANK_PARAM_SIZE
	.align		4
.L_2862:
        /*0018*/ 	.byte	0x03, 0x19
        /*001a*/ 	.short	0x00e8


	//----- nvinfo : EIATTR_KPARAM_INFO
	.align		4
        /*001c*/ 	.byte	0x04, 0x17
        /*001e*/ 	.short	(.L_2864 - .L_2863)
.L_2863:
        /*0020*/ 	.word	0x00000000
        /*0024*/ 	.short	0x0000
        /*0026*/ 	.short	0x0000
        /*0028*/ 	.byte	0x00, 0xf0, 0xa1, 0x03


	//----- nvinfo : EIATTR_MAXREG_COUNT
	.align		4
.L_2864:
        /*002c*/ 	.byte	0x03, 0x1b
        /*002e*/ 	.short	0x00ff


	//----- nvinfo : EIATTR_MERCURY_ISA_VERSION
	.align		4
        /*0030*/ 	.byte	0x03, 0x5f
        /*0032*/ 	.short	0x0000


	//----- nvinfo : EIATTR_COOP_GROUP_MASK_REGIDS
	.align		4
        /*0034*/ 	.byte	0x04, 0x29
        /*0036*/ 	.short	(.L_2866 - .L_2865)


	//   ....[0]....
.L_2865:
        /*0038*/ 	.word	0xffffffff


	//   ....[1]....
        /*003c*/ 	.word	0xffffffff


	//   ....[2]....
        /*0040*/ 	.word	0xffffffff


	//   ....[3]....
        /*0044*/ 	.word	0xffffffff


	//   ....[4]....
        /*0048*/ 	.word	0xffffffff


	//   ....[5]....
        /*004c*/ 	.word	0xffffffff


	//   ....[6]....
        /*0050*/ 	.word	0xffffffff


	//   ....[7]....
        /*0054*/ 	.word	0xffffffff


	//   ....[8]....
        /*0058*/ 	.word	0xffffffff


	//   ....[9]....
        /*005c*/ 	.word	0xffffffff


	//   ....[10]....
        /*0060*/ 	.word	0xffffffff


	//   ....[11]....
        /*0064*/ 	.word	0xffffffff


	//   ....[12]....
        /*0068*/ 	.word	0xffffffff


	//   ....[13]....
        /*006c*/ 	.word	0xffffffff


	//   ....[14]....
        /*0070*/ 	.word	0xffffffff


	//   ....[15]....
        /*0074*/ 	.word	0xffffffff


	//   ....[16]....
        /*0078*/ 	.word	0xffffffff


	//   ....[17]....
        /*007c*/ 	.word	0xffffffff


	//   ....[18]....
        /*0080*/ 	.word	0xffffffff


	//   ....[19]....
        /*0084*/ 	.word	0xffffffff


	//----- nvinfo : EIATTR_COOP_GROUP_INSTR_OFFSETS
	.align		4
.L_2866:
        /*0088*/ 	.byte	0x04, 0x28
        /*008a*/ 	.short	(.L_2868 - .L_2867)


	//   ....[0]....
.L_2867:
        /*008c*/ 	.word	0x00000a20


	//   ....[1]....
        /*0090*/ 	.word	0x00000a50


	//   ....[2]....
        /*0094*/ 	.word	0x00000a70


	//   ....[3]....
        /*0098*/ 	.word	0x00000a90


	//   ....[4]....
        /*009c*/ 	.word	0x00000ab0


	//   ....[5]....
        /*00a0*/ 	.word	0x00000bf0


	//   ....[6]....
        /*00a4*/ 	.word	0x00000c10


	//   ....[7]....
        /*00a8*/ 	.word	0x00000c30


	//   ....[8]....
        /*00ac*/ 	.word	0x00000c50


	//   ....[9]....
        /*00b0*/ 	.word	0x00000c70


	//   ....[10]....
        /*00b4*/ 	.word	0x000010a0


	//   ....[11]....
        /*00b8*/ 	.word	0x00001110


	//   ....[12]....
        /*00bc*/ 	.word	0x00001170


	//   ....[13]....
        /*00c0*/ 	.word	0x000011d0


	//   ....[14]....
        /*00c4*/ 	.word	0x00001230


	//   ....[15]....
        /*00c8*/ 	.word	0x000013b0


	//   ....[16]....
        /*00cc*/ 	.word	0x00001410


	//   ....[17]....
        /*00d0*/ 	.word	0x00001470


	//   ....[18]....
        /*00d4*/ 	.word	0x000014d0


	//   ....[19]....
        /*00d8*/ 	.word	0x00001530


	//----- nvinfo : EIATTR_EXIT_INSTR_OFFSETS
	.align		4
.L_2868:
        /*00dc*/ 	.byte	0x04, 0x1c
        /*00de*/ 	.short	(.L_2870 - .L_2869)


	//   ....[0]....
.L_2869:
        /*00e0*/ 	.word	0x000001b0


	//   ....[1]....
        /*00e4*/ 	.word	0x00001050


	//----- nvinfo : EIATTR_MAX_THREADS
	.align		4
.L_2870:
        /*00e8*/ 	.byte	0x04, 0x05
        /*00ea*/ 	.short	(.L_2872 - .L_2871)
.L_2871:
        /*00ec*/ 	.word	0x00000080
        /*00f0*/ 	.word	0x00000001
        /*00f4*/ 	.word	0x00000001


	//----- nvinfo : EIATTR_CRS_STACK_SIZE
	.align		4
.L_2872:
        /*00f8*/ 	.byte	0x04, 0x1e
        /*00fa*/ 	.short	(.L_2874 - .L_2873)
.L_2873:
        /*00fc*/ 	.word	0x00000000
.L_2874:


//--------------------- .nv.info._ZN10layer_norm13ln_fwd_kernelINS_13Kernel_traitsI6__halfS2_fS2_fjLj256ELj1ELj4ELj1ELj16ENS_18Kernel_traits_baseILj256ES2_S2_fS2_fjLj128EEEEELb0ELb0ELb1ELb1EEEvNS_9FwdParamsE --------------------------
	.section	.nv.info._ZN10layer_norm13ln_fwd_kernelINS_13Kernel_traitsI6__halfS2_fS2_fjLj256ELj1ELj4ELj1ELj16ENS_18Kernel_traits_baseILj256ES2_S2_fS2_fjLj128EEEEELb0ELb0ELb1ELb1EEEvNS_9FwdParamsE,"",@"SHT_CUDA_INFO"
	.sectionflags	@""
	.align	4


	//----- nvinfo : EIATTR_CUDA_API_VERSION
	.align		4
        /*0000*/ 	.byte	0x04, 0x37
        /*0002*/ 	.short	(.L_2876 - .L_2875)
.L_2875:
        /*0004*/ 	.word	0x00000082


	//----- nvinfo : EIATTR_SW2861232_WAR
	.align		4
.L_2876:
        /*0008*/ 	.byte	0x01, 0x35
	.zero		2


	//----- nvinfo : EIATTR_PARAM_CBANK
	.align		4
        /*000c*/ 	.byte	0x04, 0x0a
        /*000e*/ 	.short	(.L_2878 - .L_2877)
	.align		4
.L_2877:
        /*0010*/ 	.word	index@(.nv.constant0._ZN10layer_norm13ln_fwd_kernelINS_13Kernel_traitsI6__halfS2_fS2_fjLj256ELj1ELj4ELj1ELj16ENS_18Kernel_traits_baseILj256ES2_S2_fS2_fjLj128EEEEELb0ELb0ELb1ELb1EEEvNS_9FwdParamsE)
        /*0014*/ 	.short	0x0160
        /*0016*/ 	.short	0x00e8


	//----- nvinfo : EIATTR_CBANK_PARAM_SIZE
	.align		4
.L_2878:
        /*0018*/ 	.byte	0x03, 0x19
        /*001a*/ 	.short	0x00e8


	//----- nvinfo : EIATTR_KPARAM_INFO
	.align		4
        /*001c*/ 	.byte	0x04, 0x17
        /*001e*/ 	.short	(.L_2880 - .L_2879)
.L_2879:
        /*0020*/ 	.word	0x00000000
        /*0024*/ 	.short	0x0000
        /*0026*/ 	.short	0x0000
        /*0028*/ 	.byte	0x00, 0xf0, 0xa1, 0x03


	//----- nvinfo : EIATTR_MAXREG_COUNT
	.align		4
.L_2880:
        /*002c*/ 	.byte	0x03, 0x1b
        /*002e*/ 	.short	0x00ff


	//----- nvinfo : EIATTR_MERCURY_ISA_VERSION
	.align		4
        /*0030*/ 	.byte	0x03, 0x5f
        /*0032*/ 	.short	0x0000


	//----- nvinfo : EIATTR_COOP_GROUP_MASK_REGIDS
	.align		4
        /*0034*/ 	.byte	0x04, 0x29
        /*0036*/ 	.short	(.L_2882 - .L_2881)


	//   ....[0]....
.L_2881:
        /*0038*/ 	.word	0xffffffff


	//   ....[1]....
        /*003c*/ 	.word	0xffffffff


	//   ....[2]....
        /*0040*/ 	.word	0xffffffff


	//   ....[3]....
        /*0044*/ 	.word	0xffffffff


	//   ....[4]....
        /*0048*/ 	.word	0xffffffff


	//   ....[5]....
        /*004c*/ 	.word	0xffffffff


	//   ....[6]....
        /*0050*/ 	.word	0xffffffff


	//   ....[7]....
        /*0054*/ 	.word	0xffffffff


	//   ....[8]....
        /*0058*/ 	.word	0xffffffff


	//   ....[9]....
        /*005c*/ 	.word	0xffffffff


	//   ....[10]....
        /*0060*/ 	.word	0xffffffff


	//   ....[11]....
        /*0064*/ 	.word	0xffffffff


	//   ....[12]....
        /*0068*/ 	.word	0xffffffff


	//   ....[13]....
        /*006c*/ 	.word	0xffffffff


	//   ....[14]....
        /*0070*/ 	.word	0xffffffff


	//   ....[15]....
        /*0074*/ 	.word	0xffffffff


	//   ....[16]....
        /*0078*/ 	.word	0xffffffff


	//   ....[17]....
        /*007c*/ 	.word	0xffffffff


	//   ....[18]....
        /*0080*/ 	.word	0xffffffff


	//   ....[19]....
        /*0084*/ 	.word	0xffffffff


	//----- nvinfo : EIATTR_COOP_GROUP_INSTR_OFFSETS
	.align		4
.L_2882:
        /*0088*/ 	.byte	0x04, 0x28
        /*008a*/ 	.short	(.L_2884 - .L_2883)


	//   ....[0]....
.L_2883:
        /*008c*/ 	.word	0x00000970


	//   ....[1]....
        /*0090*/ 	.word	0x000009a0


	//   ....[2]....
        /*0094*/ 	.word	0x000009c0


	//   ....[3]....
        /*0098*/ 	.word	0x000009e0


	//   ....[4]....
        /*009c*/ 	.word	0x00000a00


	//   ....[5]....
        /*00a0*/ 	.word	0x00000b30


	//   ....[6]....
        /*00a4*/ 	.word	0x00000b50


	//   ....[7]....
        /*00a8*/ 	.word	0x00000b70


	//   ....[8]....
        /*00ac*/ 	.word	0x00000b90


	//   ....[9]....
        /*00b0*/ 	.word	0x00000bb0


	//   ....[10]....
        /*00b4*/ 	.word	0x00000fd0


	//   ....[11]....
        /*00b8*/ 	.word	0x00001040


	//   ....[12]....
        /*00bc*/ 	.word	0x000010a0


	//   ....[13]....
        /*00c0*/ 	.word	0x00001100


	//   ....[14]....
        /*00c4*/ 	.word	0x00001160


	//   ....[15]....
        /*00c8*/ 	.word	0x000012d0


	//   ....[16]....
        /*00cc*/ 	.word	0x00001330


	//   ....[17]....
        /*00d0*/ 	.word	0x00001390


	//   ....[18]....
        /*00d4*/ 	.word	0x000013f0


	//   ....[19]....
        /*00d8*/ 	.word	0x00001450


	//----- nvinfo : EIATTR_EXIT_INSTR_OFFSETS
	.align		4
.L_2884:
        /*00dc*/ 	.byte	0x04, 0x1c
        /*00de*/ 	.short	(.L_2886 - .L_2885)


	//   ....[0]....
.L_2885:
        /*00e0*/ 	.word	0x00000110


	//   ....[1]....
        /*00e4*/ 	.word	0x00000f80


	//----- nvinfo : EIATTR_MAX_THREADS
	.align		4
.L_2886:
        /*00e8*/ 	.byte	0x04, 0x05
        /*00ea*/ 	.short	(.L_2888 - .L_2887)
.L_2887:
        /*00ec*/ 	.word	0x00000080
        /*00f0*/ 	.word	0x00000001
        /*00f4*/ 	.word	0x00000001


	//----- nvinfo : EIATTR_CRS_STACK_SIZE
	.align		4
.L_2888:
        /*00f8*/ 	.byte	0x04, 0x1e
        /*00fa*/ 	.short	(.L_2890 - .L_2889)
.L_2889:
        /*00fc*/ 	.word	0x00000000
.L_2890:


//--------------------- .nv.info._ZN10layer_norm13ln_fwd_kernelINS_13Kernel_traitsI6__halfS2_fS2_fjLj256ELj1ELj4ELj1ELj16ENS_18Kernel_traits_baseILj256ES2_S2_fS2_fjLj128EEEEELb0ELb1ELb0ELb0EEEvNS_9FwdParamsE --------------------------
	.section	.nv.info._ZN10layer_norm13ln_fwd_kernelINS_13Kernel_traitsI6__halfS2_fS2_fjLj256ELj1ELj4ELj1ELj16ENS_18Kernel_traits_baseILj256ES2_S2_fS2_fjLj128EEEEELb0ELb1ELb0ELb0EEEvNS_9FwdParamsE,"",@"SHT_CUDA_INFO"
	.sectionflags	@""
	.align	4


	//----- nvinfo : EIATTR_CUDA_API_VERSION
	.align		4
        /*0000*/ 	.byte	0x04, 0x37
        /*0002*/ 	.short	(.L_2892 - .L_2891)
.L_2891:
        /*0004*/ 	.word	0x00000082


	//----- nvinfo : EIATTR_SW2861232_WAR
	.align		4
.L_2892:
        /*0008*/ 	.byte	0x01, 0x35
	.zero		2


	//----- nvinfo : EIATTR_PARAM_CBANK
	.align		4
        /*000c*/ 	.byte	0x04, 0x0a
        /*000e*/ 	.short	(.L_2894 - .L_2893)
	.align		4
.L_2893:
        /*0010*/ 	.word	index@(.nv.constant0._ZN10layer_norm13ln_fwd_kernelINS_13Kernel_traitsI6__halfS2_fS2_fjLj256ELj1ELj4ELj1ELj16ENS_18Kernel_traits_baseILj256ES2_S2_fS2_fjLj128EEEEELb0ELb1ELb0ELb0EEEvNS_9FwdParamsE)
        /*0014*/ 	.short	0x0160
        /*0016*/ 	.short	0x00e8


	//----- nvinfo : EIATTR_CBANK_PARAM_SIZE
	.align		4
.L_2894:
        /*0018*/ 	.byte	0x03, 0x19
        /*001a*/ 	.short	0x00e8


	//----- nvinfo : EIATTR_KPARAM_INFO
	.align		4
        /*001c*/ 	.byte	0x04, 0x17
        /*001e*/ 	.short	(.L_2896 - .L_2895)
.L_2895:
        /*0020*/ 	.word	0x00000000
        /*0024*/ 	.short	0x0000
        /*0026*/ 	.short	0x0000
        /*0028*/ 	.byte	0x00, 0xf0, 0xa1, 0x03


	//----- nvinfo : EIATTR_MAXREG_COUNT
	.align		4
.L_2896:
        /*002c*/ 	.byte	0x03, 0x1b
        /*002e*/ 	.short	0x00ff


	//----- nvinfo : EIATTR_MERCURY_ISA_VERSION
	.align		4
        /*0030*/ 	.byte	0x03, 0x5f
        /*0032*/ 	.short	0x0000


	//----- nvinfo : EIATTR_COOP_GROUP_MASK_REGIDS
	.align		4
        /*0034*/ 	.byte	0x04, 0x29
        /*0036*/ 	.short	(.L_2898 - .L_2897)


	//   ....[0]....
.L_2897:
        /*0038*/ 	.word	0xffffffff


	//   ....[1]....
        /*003c*/ 	.word	0xffffffff


	//   ....[2]....
        /*0040*/ 	.word	0xffffffff


	//   ....[3]....
        /*0044*/ 	.word	0xffffffff


	//   ....[4]....
        /*0048*/ 	.word	0xffffffff


	//   ....[5]....
        /*004c*/ 	.word	0xffffffff


	//   ....[6]....
        /*0050*/ 	.word	0xffffffff


	//   ....[7]....
        /*0054*/ 	.word	0xffffffff


	//   ....[8]....
        /*0058*/ 	.word	0xffffffff


	//   ....[9]....
        /*005c*/ 	.word	0xffffffff


	//   ....[10]....
        /*0060*/ 	.word	0xffffffff


	//   ....[11]....
        /*0064*/ 	.word	0xffffffff


	//   ....[12]....
        /*0068*/ 	.word	0xffffffff


	//   ....[13]....
        /*006c*/ 	.word	0xffffffff


	//   ....[14]....
        /*0070*/ 	.word	0xffffffff


	//   ....[15]....
        /*0074*/ 	.word	0xffffffff


	//   ....[16]....
        /*0078*/ 	.word	0xffffffff


	//   ....[17]....
        /*007c*/ 	.word	0xffffffff


	//   ....[18]....
        /*0080*/ 	.word	0xffffffff


	//   ....[19]....
        /*0084*/ 	.word	0xffffffff


	//----- nvinfo : EIATTR_COOP_GROUP_INSTR_OFFSETS
	.align		4
.L_2898:
        /*0088*/ 	.byte	0x04, 0x28
        /*008a*/ 	.short	(.L_2900 - .L_2899)


	//   ....[0]....
.L_2899:
        /*008c*/ 	.word	0x00000800


	//   ....[1]....
        /*0090*/ 	.word	0x00000830


	//   ....[2]....
        /*0094*/ 	.word	0x00000850


	//   ....[3]....
        /*0098*/ 	.word	0x00000870


	//   ....[4]....
        /*009c*/ 	.word	0x00000890


	//   ....[5]....
        /*00a0*/ 	.word	0x000009d0


	//   ....[6]....
        /*00a4*/ 	.word	0x000009f0


	//   ....[7]....
        /*00a8*/ 	.word	0x00000a10


	//   ....[8]....
        /*00ac*/ 	.word	0x00000a30


	//   ....[9]....
        /*00b0*/ 	.word	0x00000a50


	//   ....[10]....
        /*00b4*/ 	.word	0x00000e00


	//   ....[11]....
        /*00b8*/ 	.word	0x00000e60


	//   ....[12]....
        /*00bc*/ 	.word	0x00000ec0


	//   ....[13]....
        /*00c0*/ 	.word	0x00000f20


	//   ....[14]....
        /*00c4*/ 	.word	0x00000f80


	//   ....[15]....
        /*00c8*/ 	.word	0x00001100


	//   ....[16]....
        /*00cc*/ 	.word	0x00001160


	//   ....[17]....
        /*00d0*/ 	.word	0x000011c0


	//   ....[18]....
        /*00d4*/ 	.word	0x00001220


	//   ....[19]....
        /*00d8*/ 	.word	0x00001280


	//----- nvinfo : EIATTR_EXIT_INSTR_OFFSETS
	.align		4
.L_2900:
        /*00dc*/ 	.byte	0x04, 0x1c
        /*00de*/ 	.short	(.L_2902 - .L_2901)


	//   ....[0]....
.L_2901:
        /*00e0*/ 	.word	0x000001e0


	//   ....[1]....
        /*00e4*/ 	.word	0x00000db0


	//----- nvinfo : EIATTR_MAX_THREADS
	.align		4
.L_2902:
        /*00e8*/ 	.byte	0x04, 0x05
        /*00ea*/ 	.short	(.L_2904 - .L_2903)
.L_2903:
        /*00ec*/ 	.word	0x00000080
        /*00f0*/ 	.word	0x00000001
        /*00f4*/ 	.word	0x00000001


	//----- nvinfo : EIATTR_CRS_STACK_SIZE
	.align		4
.L_2904:
        /*00f8*/ 	.byte	0x04, 0x1e
        /*00fa*/ 	.short	(.L_2906 - .L_2905)
.L_2905:
        /*00fc*/ 	.word	0x00000000
.L_2906:


//--------------------- .nv.info._ZN10layer_norm13ln_fwd_kernelINS_13Kernel_traitsI6__halfS2_fS2_fjLj256ELj1ELj4ELj1ELj16ENS_18Kernel_traits_baseILj256ES2_S2_fS2_fjLj128EEEEELb0ELb1ELb0ELb1EEEvNS_9FwdParamsE --------------------------
	.section	.nv.info._ZN10layer_norm13ln_fwd_kernelINS_13Kernel_traitsI6__halfS2_fS2_fjLj256ELj1ELj4ELj1ELj16ENS_18Kernel_traits_baseILj256ES2_S2_fS2_fjLj128EEEEELb0ELb1ELb0ELb1EEEvNS_9FwdParamsE,"",@"SHT_CUDA_INFO"
	.sectionflags	@""
	.align	4


	//----- nvinfo : EIATTR_CUDA_API_VERSION
	.align		4
        /*0000*/ 	.byte	0x04, 0x37
        /*0002*/ 	.short	(.L_2908 - .L_2907)
.L_2907:
        /*0004*/ 	.word	0x00000082


	//----- nvinfo : EIATTR_SW2861232_WAR
	.align		4
.L_2908:
        /*0008*/ 	.byte	0x01, 0x35
	.zero		2


	//----- nvinfo : EIATTR_PARAM_CBANK
	.align		4
        /*000c*/ 	.byte	0x04, 0x0a
        /*000e*/ 	.short	(.L_2910 - .L_2909)
	.align		4
.L_2909:
        /*0010*/ 	.word	index@(.nv.constant0._ZN10layer_norm13ln_fwd_kernelINS_13Kernel_traitsI6__halfS2_fS2_fjLj256ELj1ELj4ELj1ELj16ENS_18Kernel_traits_baseILj256ES2_S2_fS2_fjLj128EEEEELb0ELb1ELb0ELb1EEEvNS_9FwdParamsE)
        /*0014*/ 	.short	0x0160
        /*0016*/ 	.short	0x00e8


	//----- nvinfo : EIATTR_CBANK_PARAM_SIZE
	.align		4
.L_2910:
        /*0018*/ 	.byte	0x03, 0x19
        /*001a*/ 	.short	0x00e8


	//----- nvinfo : EIATTR_KPARAM_INFO
	.align		4
        /*001c*/ 	.byte	0x04, 0x17
        /*001e*/ 	.short	(.L_2912 - .L_2911)
.L_2911:
        /*0020*/ 	.word	0x00000000
        /*0024*/ 	.short	0x0000
        /*0026*/ 	.short	0x0000
        /*0028*/ 	.byte	0x00, 0xf0, 0xa1, 0x03


	//----- nvinfo : EIATTR_MAXREG_COUNT
	.align		4
.L_2912:
        /*002c*/ 	.byte	0x03, 0x1b
        /*002e*/ 	.short	0x00ff


	//----- nvinfo : EIATTR_MERCURY_ISA_VERSION
	.align		4
        /*0030*/ 	.byte	0x03, 0x5f
        /*0032*/ 	.short	0x0000


	//----- nvinfo : EIATTR_COOP_GROUP_MASK_REGIDS
	.align		4
        /*0034*/ 	.byte	0x04, 0x29
        /*0036*/ 	.short	(.L_2914 - .L_2913)


	//   ....[0]....
.L_2913:
        /*0038*/ 	.word	0xffffffff


	//   ....[1]....
        /*003c*/ 	.word	0xffffffff


	//   ....[2]....
        /*0040*/ 	.word	0xffffffff


	//   ....[3]....
        /*0044*/ 	.word	0xffffffff


	//   ....[4]....
        /*0048*/ 	.word	0xffffffff


	//   ....[5]....
        /*004c*/ 	.word	0xffffffff


	//   ....[6]....
        /*0050*/ 	.word	0xffffffff


	//   ....[7]....
        /*0054*/ 	.word	0xffffffff


	//   ....[8]....
        /*0058*/ 	.word	0xffffffff


	//   ....[9]....
        /*005c*/ 	.word	0xffffffff


	//   ....[10]....
        /*0060*/ 	.word	0xffffffff


	//   ....[11]....
        /*0064*/ 	.word	0xffffffff


	//   ....[12]....
        /*0068*/ 	.word	0xffffffff


	//   ....[13]....
        /*006c*/ 	.word	0xffffffff


	//   ....[14]....
        /*0070*/ 	.word	0xffffffff


	//   ....[15]....
        /*0074*/ 	.word	0xffffffff


	//   ....[16]....
        /*0078*/ 	.word	0xffffffff


	//   ....[17]....
        /*007c*/ 	.word	0xffffffff


	//   ....[18]....
        /*0080*/ 	.word	0xffffffff


	//   ....[19]....
        /*0084*/ 	.word	0xffffffff


	//----- nvinfo : EIATTR_COOP_GROUP_INSTR_OFFSETS
	.align		4
.L_2914:
        /*0088*/ 	.byte	0x04, 0x28
        /*008a*/ 	.short	(.L_2916 - .L_2915)


	//   ....[0]....
.L_2915:
        /*008c*/ 	.word	0x000006d0


	//   ....[1]....
        /*0090*/ 	.word	0x00000700


	//   ....[2]....
        /*0094*/ 	.word	0x00000720


	//   ....[3]....
        /*0098*/ 	.word	0x00000740


	//   ....[4]....
        /*009c*/ 	.word	0x00000760


	//   ....[5]....
        /*00a0*/ 	.word	0x00000890


	//   ....[6]....
        /*00a4*/ 	.word	0x000008b0


	//   ....[7]....
        /*00a8*/ 	.word	0x000008d0


	//   ....[8]....
        /*00ac*/ 	.word	0x000008f0


	//   ....[9]....
        /*00b0*/ 	.word	0x00000910


	//   ....[10]....
        /*00b4*/ 	.word	0x00000cf0


	//   ....[11]....
        /*00b8*/ 	.word	0x00000d50


	//   ....[12]....
        /*00bc*/ 	.word	0x00000db0


	//   ....[13]....
        /*00c0*/ 	.word	0x00000e10


	//   ....[14]....
        /*00c4*/ 	.word	0x00000e70


	//   ....[15]....
        /*00c8*/ 	.word	0x00000fe0


	//   ....[16]....
        /*00cc*/ 	.word	0x00001040


	//   ....[17]....
        /*00d0*/ 	.word	0x000010a0


	//   ....[18]....
        /*00d4*/ 	.word	0x00001100


	//   ....[19]....
        /*00d8*/ 	.word	0x00001160


	//----- nvinfo : EIATTR_EXIT_INSTR_OFFSETS
	.align		4
.L_2916:
        /*00dc*/ 	.byte	0x04, 0x1c
        /*00de*/ 	.short	(.L_2918 - .L_2917)


	//   ....[0]....
.L_2917:
        /*00e0*/ 	.word	0x00000110


	//   ....[1]....
        /*00e4*/ 	.word	0x00000ca0


	//----- nvinfo : EIATTR_MAX_THREADS
	.align		4
.L_2918:
        /*00e8*/ 	.byte	0x04, 0x05
        /*00ea*/ 	.short	(.L_2920 - .L_2919)
.L_2919:
        /*00ec*/ 	.word	0x00000080
        /*00f0*/ 	.word	0x00000001
        /*00f4*/ 	.word	0x00000001


	//----- nvinfo : EIATTR_CRS_STACK_SIZE
	.align		4
.L_2920:
        /*00f8*/ 	.byte	0x04, 0x1e
        /*00fa*/ 	.short	(.L_2922 - .L_2921)
.L_2921:
        /*00fc*/ 	.word	0x00000000
.L_2922:


//--------------------- .nv.info._ZN10layer_norm13ln_fwd_kernelINS_13Kernel_traitsI6__halfS2_fS2_fjLj256ELj1ELj4ELj1ELj16ENS_18Kernel_traits_baseILj256ES2_S2_fS2_fjLj128EEEEELb0ELb1ELb1ELb0EEEvNS_9FwdParamsE --------------------------
	.section	.nv.info._ZN10layer_norm13ln_fwd_kernelINS_13Kernel_traitsI6__halfS2_fS2_fjLj256ELj1ELj4ELj1ELj16ENS_18Kernel_traits_baseILj256ES2_S2_fS2_fjLj128EEEEELb0ELb1ELb1ELb0EEEvNS_9FwdParamsE,"",@"SHT_CUDA_INFO"
	.sectionflags	@""
	.align	4


	//----- nvinfo : EIATTR_CUDA_API_VERSION
	.align		4
        /*0000*/ 	.byte	0x04, 0x37
        /*0002*/ 	.short	(.L_2924 - .L_2923)
.L_2923:
        /*0004*/ 	.word	0x00000082


	//----- nvinfo : EIATTR_SW2861232_WAR
	.align		4
.L_2924:
        /*0008*/ 	.byte	0x01, 0x35
	.zero		2


	//----- nvinfo : EIATTR_PARAM_CBANK
	.align		4
        /*000c*/ 	.byte	0x04, 0x0a
        /*000e*/ 	.short	(.L_2926 - .L_2925)
	.align		4
.L_2925:
        /*0010*/ 	.word	index@(.nv.constant0._ZN10layer_norm13ln_fwd_kernelINS_13Kernel_traitsI6__halfS2_fS2_fjLj256ELj1ELj4ELj1ELj16ENS_18Kernel_traits_baseILj256ES2_S2_fS2_fjLj128EEEEELb0ELb1ELb1ELb0EEEvNS_9FwdParamsE)
        /*0014*/ 	.short	0x0160
        /*0016*/ 	.short	0x00e8


	//----- nvinfo : EIATTR_CBANK_PARAM_SIZE
	.align		4
.L_2926:
        /*0018*/ 	.byte	0x03, 0x19
        /*001a*/ 	.short	0x00e8


	//----- nvinfo : EIATTR_KPARAM_INFO
	.align		4
        /*001c*/ 	.byte	0x04, 0x17
        /*001e*/ 	.short	(.L_2928 - .L_2927)
.L_2927:
        /*0020*/ 	.word	0x00000000
        /*0024*/ 	.short	0x0000
        /*0026*/ 	.short	0x0000
        /*0028*/ 	.byte	0x00, 0xf0, 0xa1, 0x03


	//----- nvinfo : EIATTR_MAXREG_COUNT
	.align		4
.L_2928:
        /*002c*/ 	.byte	0x03, 0x1b
        /*002e*/ 	.short	0x00ff


	//----- nvinfo : EIATTR_MERCURY_ISA_VERSION
	.align		4
        /*0030*/ 	.byte	0x03, 0x5f
        /*0032*/ 	.short	0x0000


	//----- nvinfo : EIATTR_COOP_GROUP_MASK_REGIDS
	.align		4
        /*0034*/ 	.byte	0x04, 0x29
        /*0036*/ 	.short	(.L_2930 - .L_2929)


	//   ....[0]....
.L_2929:
        /*0038*/ 	.word	0xffffffff


	//   ....[1]....
        /*003c*/ 	.word	0xffffffff


	//   ....[2]....
        /*0040*/ 	.word	0xffffffff


	//   ....[3]....
        /*0044*/ 	.word	0xffffffff


	//   ....[4]....
        /*0048*/ 	.word	0xffffffff


	//   ....[5]....
        /*004c*/ 	.word	0xffffffff


	//   ....[6]....
        /*0050*/ 	.word	0xffffffff


	//   ....[7]....
        /*0054*/ 	.word	0xffffffff


	//   ....[8]....
        /*0058*/ 	.word	0xffffffff


	//   ....[9]....
        /*005c*/ 	.word	0xffffffff


	//   ....[10]....
        /*0060*/ 	.word	0xffffffff


	//   ....[11]....
        /*0064*/ 	.word	0xffffffff


	//   ....[12]....
        /*0068*/ 	.word	0xffffffff


	//   ....[13]....
        /*006c*/ 	.word	0xffffffff


	//   ....[14]....
        /*0070*/ 	.word	0xffffffff


	//   ....[15]....
        /*0074*/ 	.word	0xffffffff


	//   ....[16]....
        /*0078*/ 	.word	0xffffffff


	//   ....[17]....
        /*007c*/ 	.word	0xffffffff


	//   ....[18]....
        /*0080*/ 	.word	0xffffffff


	//   ....[19]....
        /*0084*/ 	.word	0xffffffff


	//----- nvinfo : EIATTR_COOP_GROUP_INSTR_OFFSETS
	.align		4
.L_2930:
        /*0088*/ 	.byte	0x04, 0x28
        /*008a*/ 	.short	(.L_2932 - .L_2931)


	//   ....[0]....
.L_2931:
        /*008c*/ 	.word	0x00000b50


	//   ....[1]....
        /*0090*/ 	.word	0x00000b80


	//   ....[2]....
        /*0094*/ 	.word	0x00000ba0


	//   ....[3]....
        /*0098*/ 	.word	0x00000bc0


	//   ....[4]....
        /*009c*/ 	.word	0x00000be0


	//   ....[5]....
        /*00a0*/ 	.word	0x00000d20


	//   ....[6]....
        /*00a4*/ 	.word	0x00000d40


	//   ....[7]....
        /*00a8*/ 	.word	0x00000d60


	//   ....[8]....
        /*00ac*/ 	.word	0x00000d80


	//   ....[9]....
        /*00b0*/ 	.word	0x00000da0


	//   ....[10]....
        /*00b4*/ 	.word	0x000011d0


	//   ....[11]....
        /*00b8*/ 	.word	0x00001240


	//   ....[12]....
        /*00bc*/ 	.word	0x000012a0


	//   ....[13]....
        /*00c0*/ 	.word	0x00001300


	//   ....[14]....
        /*00c4*/ 	.word	0x00001360


	//   ....[15]....
        /*00c8*/ 	.word	0x000014e0


	//   ....[16]....
        /*00cc*/ 	.word	0x00001540


	//   ....[17]....
        /*00d0*/ 	.word	0x000015a0


	//   ....[18]....
        /*00d4*/ 	.word	0x00001600


	//   ....[19]....
        /*00d8*/ 	.word	0x00001660


	//----- nvinfo : EIATTR_EXIT_INSTR_OFFSETS
	.align		4
.L_2932:
        /*00dc*/ 	.byte	0x04, 0x1c
        /*00de*/ 	.short	(.L_2934 - .L_2933)


	//   ....[0]....
.L_2933:
        /*00e0*/ 	.word	0x000001e0


	//   ....[1]....
        /*00e4*/ 	.word	0x00001180


	//----- nvinfo : EIATTR_MAX_THREADS
	.align		4
.L_2934:
        /*00e8*/ 	.byte	0x04, 0x05
        /*00ea*/ 	.short	(.L_2936 - .L_2935)
.L_2935:
        /*00ec*/ 	.word	0x00000080
        /*00f0*/ 	.word	0x00000001
        /*00f4*/ 	.word	0x00000001


	//----- nvinfo : EIATTR_CRS_STACK_SIZE
	.align		4
.L_2936:
        /*00f8*/ 	.byte	0x04, 0x1e
        /*00fa*/ 	.short	(.L_2938 - .L_2937)
.L_2937:
        /*00fc*/ 	.word	0x00000000
.L_2938:


//--------------------- .nv.info._ZN10layer_norm13ln_fwd_kernelINS_13Kernel_traitsI6__halfS2_fS2_fjLj256ELj1ELj4ELj1ELj16ENS_18Kernel_traits_baseILj256ES2_S2_fS2_fjLj128EEEEELb0ELb1ELb1ELb1EEEvNS_9FwdParamsE --------------------------
	.section	.nv.info._ZN10layer_norm13ln_fwd_kernelINS_13Kernel_traitsI6__halfS2_fS2_fjLj256ELj1ELj4ELj1ELj16ENS_18Kernel_traits_baseILj256ES2_S2_fS2_fjLj128EEEEELb0ELb1ELb1ELb1EEEvNS_9FwdParamsE,"",@"SHT_CUDA_INFO"
	.sectionflags	@""
	.align	4


	//----- nvinfo : EIATTR_CUDA_API_VERSION
	.align		4
        /*0000*/ 	.byte	0x04, 0x37
        /*0002*/ 	.short	(.L_2940 - .L_2939)
.L_2939:
        /*0004*/ 	.word	0x00000082


	//----- nvinfo : EIATTR_SW2861232_WAR
	.align		4
.L_2940:
        /*0008*/ 	.byte	0x01, 0x35
	.zero		2


	//----- nvinfo : EIATTR_PARAM_CBANK
	.align		4
        /*000c*/ 	.byte	0x04, 0x0a
        /*000e*/ 	.short	(.L_2942 - .L_2941)
	.align		4
.L_2941:
        /*0010*/ 	.word	index@(.nv.constant0._ZN10layer_norm13ln_fwd_kernelINS_13Kernel_traitsI6__halfS2_fS2_fjLj256ELj1ELj4ELj1ELj16ENS_18Kernel_traits_baseILj256ES2_S2_fS2_fjLj128EEEEELb0ELb1ELb1ELb1EEEvNS_9FwdParamsE)
        /*0014*/ 	.short	0x0160
        /*0016*/ 	.short	0x00e8


	//----- nvinfo : EIATTR_CBANK_PARAM_SIZE
	.align		4
.L_2942:
        /*0018*/ 	.byte	0x03, 0x19
        /*001a*/ 	.short	0x00e8


	//----- nvinfo : EIATTR_KPARAM_INFO
	.align		4
        /*001c*/ 	.byte	0x04, 0x17
        /*001e*/ 	.short	(.L_2944 - .L_2943)
.L_2943:
        /*0020*/ 	.word	0x00000000
        /*0024*/ 	.short	0x0000
        /*0026*/ 	.short	0x0000
        /*0028*/ 	.byte	0x00, 0xf0, 0xa1, 0x03


	//----- nvinfo : EIATTR_MAXREG_COUNT
	.align		4
.L_2944:
        /*002c*/ 	.byte	0x03, 0x1b
        /*002e*/ 	.short	0x00ff


	//----- nvinfo : EIATTR_MERCURY_ISA_VERSION
	.align		4
        /*0030*/ 	.byte	0x03, 0x5f
        /*0032*/ 	.short	0x0000


	//----- nvinfo : EIATTR_COOP_GROUP_MASK_REGIDS
	.align		4
        /*0034*/ 	.byte	0x04, 0x29
        /*0036*/ 	.short	(.L_2946 - .L_2945)


	//   ....[0]....
.L_2945:
        /*0038*/ 	.word	0xffffffff


	//   ....[1]....
        /*003c*/ 	.word	0xffffffff


	//   ....[2]....
        /*0040*/ 	.word	0xffffffff


	//   ....[3]....
        /*0044*/ 	.word	0xffffffff


	//   ....[4]....
        /*0048*/ 	.word	0xffffffff


	//   ....[5]....
        /*004c*/ 	.word	0xffffffff


	//   ....[6]....
        /*0050*/ 	.word	0xffffffff


	//   ....[7]....
        /*0054*/ 	.word	0xffffffff


	//   ....[8]....
        /*0058*/ 	.word	0xffffffff


	//   ....[9]....
        /*005c*/ 	.word	0xffffffff


	//   ....[10]....
        /*0060*/ 	.word	0xffffffff


	//   ....[11]....
        /*0064*/ 	.word	0xffffffff


	//   ....[12]....
        /*0068*/ 	.word	0xffffffff


	//   ....[13]....
        /*006c*/ 	.word	0xffffffff


	//   ....[14]....
        /*0070*/ 	.word	0xffffffff


	//   ....[15]....
        /*0074*/ 	.word	0xffffffff


	//   ....[16]....
        /*0078*/ 	.word	0xffffffff


	//   ....[17]....
        /*007c*/ 	.word	0xffffffff


	//   ....[18]....
        /*0080*/ 	.word	0xffffffff


	//   ....[19]....
        /*0084*/ 	.word	0xffffffff


	//----- nvinfo : EIATTR_COOP_GROUP_INSTR_OFFSETS
	.align		4
.L_2946:
        /*0088*/ 	.byte	0x04, 0x28
        /*008a*/ 	.short	(.L_2948 - .L_2947)


	//   ....[0]....
.L_2947:
        /*008c*/ 	.word	0x00000a80


	//   ....[1]....
        /*0090*/ 	.word	0x00000ab0


	//   ....[2]....
        /*0094*/ 	.word	0x00000ad0


	//   ....[3]....
        /*0098*/ 	.word	0x00000af0


	//   ....[4]....
        /*009c*/ 	.word	0x00000b10


	//   ....[5]....
        /*00a0*/ 	.word	0x00000c40


	//   ....[6]....
        /*00a4*/ 	.word	0x00000c60


	//   ....[7]....
        /*00a8*/ 	.word	0x00000c80


	//   ....[8]....
        /*00ac*/ 	.word	0x00000ca0


	//   ....[9]....
        /*00b0*/ 	.word	0x00000cc0


	//   ....[10]....
        /*00b4*/ 	.word	0x00001110


	//   ....[11]....
        /*00b8*/ 	.word	0x00001170


	//   ....[12]....
        /*00bc*/ 	.word	0x000011d0


	//   ....[13]....
        /*00c0*/ 	.word	0x00001230


	//   ....[14]....
        /*00c4*/ 	.word	0x00001290


	//   ....[15]....
        /*00c8*/ 	.word	0x00001400


	//   ....[16]....
        /*00cc*/ 	.word	0x00001460


	//   ....[17]....
        /*00d0*/ 	.word	0x000014c0


	//   ....[18]....
        /*00d4*/ 	.word	0x00001520


	//   ....[19]....
        /*00d8*/ 	.word	0x00001580


	//----- nvinfo : EIATTR_EXIT_INSTR_OFFSETS
	.align		4
.L_2948:
        /*00dc*/ 	.byte	0x04, 0x1c
        /*00de*/ 	.short	(.L_2950 - .L_2949)


	//   ....[0]....
.L_2949:
        /*00e0*/ 	.word	0x00000130


	//   ....[1]....
        /*00e4*/ 	.word	0x000010b0


	//----- nvinfo : EIATTR_MAX_THREADS
	.align		4
.L_2950:
        /*00e8*/ 	.byte	0x04, 0x05
        /*00ea*/ 	.short	(.L_2952 - .L_2951)
.L_2951:
        /*00ec*/ 	.word	0x00000080
        /*00f0*/ 	.word	0x00000001
        /*00f4*/ 	.word	0x00000001


	//----- nvinfo : EIATTR_CRS_STACK_SIZE
	.align		4
.L_2952:
        /*00f8*/ 	.byte	0x04, 0x1e
        /*00fa*/ 	.short	(.L_2954 - .L_2953)
.L_2953:
        /*00fc*/ 	.word	0x00000000
.L_2954:


//--------------------- .nv.info._ZN10layer_norm13ln_fwd_kernelINS_13Kernel_traitsI6__halfS2_fS2_fjLj256ELj1ELj4ELj1ELj16ENS_18Kernel_traits_baseILj256ES2_S2_fS2_fjLj128EEEEELb1ELb0ELb0ELb0EEEvNS_9FwdParamsE --------------------------
	.section	.nv.info._ZN10layer_norm13ln_fwd_kernelINS_13Kernel_traitsI6__halfS2_fS2_fjLj256ELj1ELj4ELj1ELj16ENS_18Kernel_traits_baseILj256ES2_S2_fS2_fjLj128EEEEELb1ELb0ELb0ELb0EEEvNS_9FwdParamsE,"",@"SHT_CUDA_INFO"
	.sectionflags	@""
	.align	4


	//----- nvinfo : EIATTR_CUDA_API_VERSION
	.align		4
        /*0000*/ 	.byte	0x04, 0x37
        /*0002*/ 	.short	(.L_2956 - .L_2955)
.L_2955:
        /*0004*/ 	.word	0x00000082


	//----- nvinfo : EIATTR_SW2861232_WAR
	.align		4
.L_2956:
        /*0008*/ 	.byte	0x01, 0x35
	.zero		2


	//----- nvinfo : EIATTR_PARAM_CBANK
	.align		4
        /*000c*/ 	.byte	0x04, 0x0a
        /*000e*/ 	.short	(.L_2958 - .L_2957)
	.align		4
.L_2957:
        /*0010*/ 	.word	index@(.nv.constant0._ZN10layer_norm13ln_fwd_kernelINS_13Kernel_traitsI6__halfS2_fS2_fjLj256ELj1ELj4ELj1ELj16ENS_18Kernel_traits_baseILj256ES2_S2_fS2_fjLj128EEEEELb1ELb0ELb0ELb0EEEvNS_9FwdParamsE)
        /*0014*/ 	.short	0x0160
        /*0016*/ 	.short	0x00e8


	//----- nvinfo : EIATTR_CBANK_PARAM_SIZE
	.align		4
.L_2958:
        /*0018*/ 	.byte	0x03, 0x19
        /*001a*/ 	.short	0x00e8


	//----- nvinfo : EIATTR_KPARAM_INFO
	.align		4
        /*001c*/ 	.byte	0x04, 0x17
        /*001e*/ 	.short	(.L_2960 - .L_2959)
.L_2959:
        /*0020*/ 	.word	0x00000000
        /*0024*/ 	.short	0x0000
        /*0026*/ 	.short	0x0000
        /*0028*/ 	.byte	0x00, 0xf0, 0xa1, 0x03


	//----- nvinfo : EIATTR_MAXREG_COUNT
	.align		4
.L_2960:
        /*002c*/ 	.byte	0x03, 0x1b
        /*002e*/ 	.short	0x00ff


	//----- nvinfo : EIATTR_MERCURY_ISA_VERSION
	.align		4
        /*0030*/ 	.byte	0x03, 0x5f
        /*0032*/ 	.short	0x0000


	//----- nvinfo : EIATTR_COOP_GROUP_MASK_REGIDS
	.align		4
        /*0034*/ 	.byte	0x04, 0x29
        /*0036*/ 	.short	(.L_2962 - .L_2961)


	//   ....[0]....
.L_2961:
        /*0038*/ 	.word	0xffffffff


	//   ....[1]....
        /*003c*/ 	.word	0xffffffff


	//   ....[2]....
        /*0040*/ 	.word	0xffffffff


	//   ....[3]....
        /*0044*/ 	.word	0xffffffff


	//   ....[4]....
        /*0048*/ 	.word	0xffffffff


	//   ....[5]....
        /*004c*/ 	.word	0xffffffff


	//   ....[6]....
        /*0050*/ 	.word	0xffffffff


	//   ....[7]....
        /*0054*/ 	.word	0xffffffff


	//   ....[8]....
        /*0058*/ 	.word	0xffffffff


	//   ....[9]....
        /*005c*/ 	.word	0xffffffff


	//   ....[10]....
        /*0060*/ 	.word	0xffffffff


	//   ....[11]....
        /*0064*/ 	.word	0xffffffff


	//   ....[12]....
        /*0068*/ 	.word	0xffffffff


	//   ....[13]....
        /*006c*/ 	.word	0xffffffff


	//   ....[14]....
        /*0070*/ 	.word	0xffffffff


	//   ....[15]....
        /*0074*/ 	.word	0xffffffff


	//   ....[16]....
        /*0078*/ 	.word	0xffffffff


	//   ....[17]....
        /*007c*/ 	.word	0xffffffff


	//   ....[18]....
        /*0080*/ 	.word	0xffffffff


	//   ....[19]....
        /*0084*/ 	.word	0xffffffff


	//----- nvinfo : EIATTR_COOP_GROUP_INSTR_OFFSETS
	.align		4
.L_2962:
        /*0088*/ 	.byte	0x04, 0x28
        /*008a*/ 	.short	(.L_2964 - .L_2963)


	//   ....[0]....
.L_2963:
        /*008c*/ 	.word	0x00003630


	//   ....[1]....
        /*0090*/ 	.word	0x00003660


	//   ....[2]....
        /*0094*/ 	.word	0x00003680


	//   ....[3]....
        /*0098*/ 	.word	0x000036a0


	//   ....[4]....
        /*009c*/ 	.word	0x000036c0


	//   ....[5]....
        /*00a0*/ 	.word	0x00003800


	//   ....[6]....
        /*00a4*/ 	.word	0x00003820


	//   ....[7]....
        /*00a8*/ 	.word	0x00003840


	//   ....[8]....
        /*00ac*/ 	.word	0x00003860


	//   ....[9]....
        /*00b0*/ 	.word	0x00003880


	//   ....[10]....
        /*00b4*/ 	.word	0x00003c70


	//   ....[11]....
        /*00b8*/ 	.word	0x00003cd0


	//   ....[12]....
        /*00bc*/ 	.word	0x00003d30


	//   ....[13]....
        /*00c0*/ 	.word	0x00003d90


	//   ....[14]....
        /*00c4*/ 	.word	0x00003df0


	//   ....[15]....
        /*00c8*/ 	.word	0x00003f70


	//   ....[16]....
        /*00cc*/ 	.word	0x00003fd0


	//   ....[17]....
        /*00d0*/ 	.word	0x00004030


	//   ....[18]....
        /*00d4*/ 	.word	0x00004090


	//   ....[19]....
        /*00d8*/ 	.word	0x000040f0


	//----- nvinfo : EIATTR_EXIT_INSTR_OFFSETS
	.align		4
.L_2964:
        /*00dc*/ 	.byte	0x04, 0x1c
        /*00de*/ 	.short	(.L_2966 - .L_2965)


	//   ....[0]....
.L_2965:
        /*00e0*/ 	.word	0x000002a0


	//   ....[1]....
        /*00e4*/ 	.word	0x00003c10


	//----- nvinfo : EIATTR_MAX_THREADS
	.align		4
.L_2966:
        /*00e8*/ 	.byte	0x04, 0x05
        /*00ea*/ 	.short	(.L_2968 - .L_2967)
.L_2967:
        /*00ec*/ 	.word	0x00000080
        /*00f0*/ 	.word	0x00000001
        /*00f4*/ 	.word	0x00000001


	//----- nvinfo : EIATTR_CRS_STACK_SIZE
	.align		4
.L_2968:
        /*00f8*/ 	.byte	0x04, 0x1e
        /*00fa*/ 	.short	(.L_2970 - .L_2969)
.L_2969:
        /*00fc*/ 	.word	0x00000000
.L_2970:


//--------------------- .nv.info._ZN10layer_norm13ln_fwd_kernelINS_13Kernel_traitsI6__halfS2_fS2_fjLj256ELj1ELj4ELj1ELj16ENS_18Kernel_traits_baseILj256ES2_S2_fS2_fjLj128EEEEELb1ELb0ELb0ELb1EEEvNS_9FwdParamsE --------------------------
	.section	.nv.info._ZN10layer_norm13ln_fwd_kernelINS_13Kernel_traitsI6__halfS2_fS2_fjLj256ELj1ELj4ELj1ELj16ENS_18Kernel_traits_baseILj256ES2_S2_fS2_fjLj128EEEEELb1ELb0ELb0ELb1EEEvNS_9FwdParamsE,"",@"SHT_CUDA_INFO"
	.sectionflags	@""
	.align	4


	//----- nvinfo : EIATTR_CUDA_API_VERSION
	.align		4
        /*0000*/ 	.byte	0x04, 0x37
        /*0002*/ 	.short	(.L_2972 - .L_2971)
.L_2971:
        /*0004*/ 	.word	0x00000082


	//----- nvinfo : EIATTR_SW2861232_WAR
	.align		4
.L_2972:
        /*0008*/ 	.byte	0x01, 0x35
	.zero		2


	//----- nvinfo : EIATTR_PARAM_CBANK
	.align		4
        /*000c*/ 	.byte	0x04, 0x0a
        /*000e*/ 	.short	(.L_2974 - .L_2973)
	.align		4
.L_2973:
        /*0010*/ 	.word	index@(.nv.constant0._ZN10layer_norm13ln_fwd_kernelINS_13Kernel_traitsI6__halfS2_fS2_fjLj256ELj1ELj4ELj1ELj16ENS_18Kernel_traits_baseILj256ES2_S2_fS2_fjLj128EEEEELb1ELb0ELb0ELb1EEEvNS_9FwdParamsE)
        /*0014*/ 	.short	0x0160
        /*0016*/ 	.short	0x00e8


	//----- nvinfo : EIATTR_CBANK_PARAM_SIZE
	.align		4
.L_2974:
        /*0018*/ 	.byte	0x03, 0x19
        /*001a*/ 	.short	0x00e8


	//----- nvinfo : EIATTR_KPARAM_INFO
	.align		4
        /*001c*/ 	.byte	0x04, 0x17
        /*001e*/ 	.short	(.L_2976 - .L_2975)
.L_2975:
        /*0020*/ 	.word	0x00000000
        /*0024*/ 	.short	0x0000
        /*0026*/ 	.short	0x0000
        /*0028*/ 	.byte	0x00, 0xf0, 0xa1, 0x03


	//----- nvinfo : EIATTR_MAXREG_COUNT
	.align		4
.L_2976:
        /*002c*/ 	.byte	0x03, 0x1b
        /*002e*/ 	.short	0x00ff


	//----- nvinfo : EIATTR_MERCURY_ISA_VERSION
	.align		4
        /*0030*/ 	.byte	0x03, 0x5f
        /*0032*/ 	.short	0x0000


	//----- nvinfo : EIATTR_COOP_GROUP_MASK_REGIDS
	.align		4
        /*0034*/ 	.byte	0x04, 0x29
        /*0036*/ 	.short	(.L_2978 - .L_2977)


	//   ....[0]....
.L_2977:
        /*0038*/ 	.word	0xffffffff


	//   ....[1]....
        /*003c*/ 	.word	0xffffffff


	//   ....[2]....
        /*0040*/ 	.word	0xffffffff


	//   ....[3]....
        /*0044*/ 	.word	0xffffffff


	//   ....[4]....
        /*0048*/ 	.word	0xffffffff


	//   ....[5]....
        /*004c*/ 	.word	0xffffffff


	//   ....[6]....
        /*0050*/ 	.word	0xffffffff


	//   ....[7]....
        /*0054*/ 	.word	0xffffffff


	//   ....[8]....
        /*0058*/ 	.word	0xffffffff


	//   ....[9]....
        /*005c*/ 	.word	0xffffffff


	//   ....[10]....
        /*0060*/ 	.word	0xffffffff


	//   ....[11]....
        /*0064*/ 	.word	0xffffffff


	//   ....[12]....
        /*0068*/ 	.word	0xffffffff


	//   ....[13]....
        /*006c*/ 	.word	0xffffffff


	//   ....[14]....
        /*0070*/ 	.word	0xffffffff


	//   ....[15]....
        /*0074*/ 	.word	0xffffffff


	//   ....[16]....
        /*0078*/ 	.word	0xffffffff


	//   ....[17]....
        /*007c*/ 	.word	0xffffffff


	//   ....[18]....
        /*0080*/ 	.word	0xffffffff


	//   ....[19]....
        /*0084*/ 	.word	0xffffffff


	//----- nvinfo : EIATTR_COOP_GROUP_INSTR_OFFSETS
	.align		4
.L_2978:
        /*0088*/ 	.byte	0x04, 0x28
        /*008a*/ 	.short	(.L_2980 - .L_2979)


	//   ....[0]....
.L_2979:
        /*008c*/ 	.word	0x000034c0


	//   ....[1]....
        /*0090*/ 	.word	0x000034f0


	//   ....[2]....
        /*0094*/ 	.word	0x00003510


	//   ....[3]....
        /*0098*/ 	.word	0x00003530


	//   ....[4]....
        /*009c*/ 	.word	0x00003550


	//   ....[5]....
        /*00a0*/ 	.word	0x00003680


	//   ....[6]....
        /*00a4*/ 	.word	0x000036a0


	//   ....[7]....
        /*00a8*/ 	.word	0x000036c0


	//   ....[8]....
        /*00ac*/ 	.word	0x000036e0


	//   ....[9]....
        /*00b0*/ 	.word	0x00003700


	//   ....[10]....
        /*00b4*/ 	.word	0x00003b00


	//   ....[11]....
        /*00b8*/ 	.word	0x00003b70


	//   ....[12]....
        /*00bc*/ 	.word	0x00003bd0


	//   ....[13]....
        /*00c0*/ 	.word	0x00003c30


	//   ....[14]....
        /*00c4*/ 	.word	0x00003c90


	//   ....[15]....
        /*00c8*/ 	.word	0x00003e00


	//   ....[16]....
        /*00cc*/ 	.word	0x00003e60


	//   ....[17]....
        /*00d0*/ 	.word	0x00003ec0


	//   ....[18]....
        /*00d4*/ 	.word	0x00003f20


	//   ....[19]....
        /*00d8*/ 	.word	0x00003f80


	//----- nvinfo : EIATTR_EXIT_INSTR_OFFSETS
	.align		4
.L_2980:
        /*00dc*/ 	.byte	0x04, 0x1c
        /*00de*/ 	.short	(.L_2982 - .L_2981)


	//   ....[0]....
.L_2981:
        /*00e0*/ 	.word	0x000001c0


	//   ....[1]....
        /*00e4*/ 	.word	0x00003ab0


	//----- nvinfo : EIATTR_MAX_THREADS
	.align		4
.L_2982:
        /*00e8*/ 	.byte	0x04, 0x05
        /*00ea*/ 	.short	(.L_2984 - .L_2983)
.L_2983:
        /*00ec*/ 	.word	0x00000080
        /*00f0*/ 	.word	0x00000001
        /*00f4*/ 	.word	0x00000001


	//----- nvinfo : EIATTR_CRS_STACK_SIZE
	.align		4
.L_2984:
        /*00f8*/ 	.byte	0x04, 0x1e
        /*00fa*/ 	.short	(.L_2986 - .L_2985)
.L_2985:
        /*00fc*/ 	.word	0x00000000
.L_2986:


//--------------------- .nv.info._ZN10layer_norm13ln_fwd_kernelINS_13Kernel_traitsI6__halfS2_fS2_fjLj256ELj1ELj4ELj1ELj16ENS_18Kernel_traits_baseILj256ES2_S2_fS2_fjLj128EEEEELb1ELb0ELb1ELb0EEEvNS_9FwdParamsE --------------------------
	.section	.nv.info._ZN10layer_norm13ln_fwd_kernelINS_13Kernel_traitsI6__halfS2_fS2_fjLj256ELj1ELj4ELj1ELj16ENS_18Kernel_traits_baseILj256ES2_S2_fS2_fjLj128EEEEELb1ELb0ELb1ELb0EEEvNS_9FwdParamsE,"",@"SHT_CUDA_INFO"
	.sectionflags	@""
	.align	4


	//----- nvinfo : EIATTR_CUDA_API_VERSION
	.align		4
        /*0000*/ 	.byte	0x04, 0x37
        /*0002*/ 	.short	(.L_2988 - .L_2987)
.L_2987:
        /*0004*/ 	.word	0x00000082


	//----- nvinfo : EIATTR_SW2861232_WAR
	.align		4
.L_2988:
        /*0008*/ 	.byte	0x01, 0x35
	.zero		2


	//----- nvinfo : EIATTR_PARAM_CBANK
	.align		4
        /*000c*/ 	.byte	0x04, 0x0a
        /*000e*/ 	.short	(.L_2990 - .L_2989)
	.align		4
.L_2989:
        /*0010*/ 	.word	index@(.nv.constant0._ZN10layer_norm13ln_fwd_kernelINS_13Kernel_traitsI6__halfS2_fS2_fjLj256ELj1ELj4ELj1ELj16ENS_18Kernel_traits_baseILj256ES2_S2_fS2_fjLj128EEEEELb1ELb0ELb1ELb0EEEvNS_9FwdParamsE)
        /*0014*/ 	.short	0x0160
        /*0016*/ 	.short	0x00e8


	//----- nvinfo : EIATTR_CBANK_PARAM_SIZE
	.align		4
.L_2990:
        /*0018*/ 	.byte	0x03, 0x19
        /*001a*/ 	.short	0x00e8


	//----- nvinfo : EIATTR_KPARAM_INFO
	.align		4
        /*001c*/ 	.byte	0x04, 0x17
        /*001e*/ 	.short	(.L_2992 - .L_2991)
.L_2991:
        /*0020*/ 	.word	0x00000000
        /*0024*/ 	.short	0x0000
        /*0026*/ 	.short	0x0000
        /*0028*/ 	.byte	0x00, 0xf0, 0xa1, 0x03


	//----- nvinfo : EIATTR_MAXREG_COUNT
	.align		4
.L_2992:
        /*002c*/ 	.byte	0x03, 0x1b
        /*002e*/ 	.short	0x00ff


	//----- nvinfo : EIATTR_MERCURY_ISA_VERSION
	.align		4
        /*0030*/ 	.byte	0x03, 0x5f
        /*0032*/ 	.short	0x0000


	//----- nvinfo : EIATTR_COOP_GROUP_MASK_REGIDS
	.align		4
        /*0034*/ 	.byte	0x04, 0x29
        /*0036*/ 	.short	(.L_2994 - .L_2993)


	//   ....[0]....
.L_2993:
        /*0038*/ 	.word	0xffffffff


	//   ....[1]....
        /*003c*/ 	.word	0xffffffff


	//   ....[2]....
        /*0040*/ 	.word	0xffffffff


	//   ....[3]....
        /*0044*/ 	.word	0xffffffff


	//   ....[4]....
        /*0048*/ 	.word	0xffffffff


	//   ....[5]....
        /*004c*/ 	.word	0xffffffff


	//   ....[6]....
        /*0050*/ 	.word	0xffffffff


	//   ....[7]....
        /*0054*/ 	.word	0xffffffff


	//   ....[8]....
        /*0058*/ 	.word	0xffffffff


	//   ....[9]....
        /*005c*/ 	.word	0xffffffff


	//   ....[10]....
        /*0060*/ 	.word	0xffffffff


	//   ....[11]....
        /*0064*/ 	.word	0xffffffff


	//   ....[12]....
        /*0068*/ 	.word	0xffffffff


	//   ....[13]....
        /*006c*/ 	.word	0xffffffff


	//   ....[14]....
        /*0070*/ 	.word	0xffffffff


	//   ....[15]....
        /*0074*/ 	.word	0xffffffff


	//   ....[16]....
        /*0078*/ 	.word	0xffffffff


	//   ....[17]....
        /*007c*/ 	.word	0xffffffff


	//   ....[18]....
        /*0080*/ 	.word	0xffffffff


	//   ....[19]....
        /*0084*/ 	.word	0xffffffff


	//----- nvinfo : EIATTR_COOP_GROUP_INSTR_OFFSETS
	.align		4
.L_2994:
        /*0088*/ 	.byte	0x04, 0x28
        /*008a*/ 	.short	(.L_2996 - .L_2995)


	//   ....[0]....
.L_2995:
        /*008c*/ 	.word	0x00003a90


	//   ....[1]....
        /*0090*/ 	.word	0x00003ac0


	//   ....[2]....
        /*0094*/ 	.word	0x00003ae0


	//   ....[3]....
        /*0098*/ 	.word	0x00003b00


	//   ....[4]....
        /*009c*/ 	.word	0x00003b20


	//   ....[5]....
        /*00a0*/ 	.word	0x00003c60


	//   ....[6]....
        /*00a4*/ 	.word	0x00003c80


	//   ....[7]....
        /*00a8*/ 	.word	0x00003ca0


	//   ....[8]....
        /*00ac*/ 	.word	0x00003cc0


	//   ....[9]....
        /*00b0*/ 	.word	0x00003ce0


	//   ....[10]....
        /*00b4*/ 	.word	0x00004130


	//   ....[11]....
        /*00b8*/ 	.word	0x00004190


	//   ....[12]....
        /*00bc*/ 	.word	0x000041f0


	//   ....[13]....
        /*00c0*/ 	.word	0x00004250


	//   ....[14]....
        /*00c4*/ 	.word	0x000042b0


	//   ....[15]....
        /*00c8*/ 	.word	0x00004430


	//   ....[16]....
        /*00cc*/ 	.word	0x00004490


	//   ....[17]....
        /*00d0*/ 	.word	0x000044f0


	//   ....[18]....
        /*00d4*/ 	.word	0x00004550


	//   ....[19]....
        /*00d8*/ 	.word	0x000045b0


	//----- nvinfo : EIATTR_EXIT_INSTR_OFFSETS
	.align		4
.L_2996:
        /*00dc*/ 	.byte	0x04, 0x1c
        /*00de*/ 	.short	(.L_2998 - .L_2997)


	//   ....[0]....
.L_2997:
        /*00e0*/ 	.word	0x00000290


	//   ....[1]....
        /*00e4*/ 	.word	0x000040e0


	//----- nvinfo : EIATTR_MAX_THREADS
	.align		4
.L_2998:
        /*00e8*/ 	.byte	0x04, 0x05
        /*00ea*/ 	.short	(.L_3000 - .L_2999)
.L_2999:
        /*00ec*/ 	.word	0x00000080
        /*00f0*/ 	.word	0x00000001
        /*00f4*/ 	.word	0x00000001


	//----- nvinfo : EIATTR_CRS_STACK_SIZE
	.align		4
.L_3000:
        /*00f8*/ 	.byte	0x04, 0x1e
        /*00fa*/ 	.short	(.L_3002 - .L_3001)
.L_3001:
        /*00fc*/ 	.word	0x00000000
.L_3002:


//--------------------- .nv.info._ZN10layer_norm13ln_fwd_kernelINS_13Kernel_traitsI6__halfS2_fS2_fjLj256ELj1ELj4ELj1ELj16ENS_18Kernel_traits_baseILj256ES2_S2_fS2_fjLj128EEEEELb1ELb0ELb1ELb1EEEvNS_9FwdParamsE --------------------------
	.section	.nv.info._ZN10layer_norm13ln_fwd_kernelINS_13Kernel_traitsI6__halfS2_fS2_fjLj256ELj1ELj4ELj1ELj16ENS_18Kernel_traits_baseILj256ES2_S2_fS2_fjLj128EEEEELb1ELb0ELb1ELb1EEEvNS_9FwdParamsE,"",@"SHT_CUDA_INFO"
	.sectionflags	@""
	.align	4


	//----- nvinfo : EIATTR_CUDA_API_VERSION
	.align		4
        /*0000*/ 	.byte	0x04, 0x37
        /*0002*/ 	.short	(.L_3004 - .L_3003)
.L_3003:
        /*0004*/ 	.word	0x00000082


	//----- nvinfo : EIATTR_SW2861232_WAR
	.align		4
.L_3004:
        /*0008*/ 	.byte	0x01, 0x35
	.zero		2


	//----- nvinfo : EIATTR_PARAM_CBANK
	.align		4
        /*000c*/ 	.byte	0x04, 0x0a
        /*000e*/ 	.short	(.L_3006 - .L_3005)
	.align		4
.L_3005:
        /*0010*/ 	.word	index@(.nv.constant0._ZN10layer_norm13ln_fwd_kernelINS_13Kernel_traitsI6__halfS2_fS2_fjLj256ELj1ELj4ELj1ELj16ENS_18Kernel_traits_baseILj256ES2_S2_fS2_fjLj128EEEEELb1ELb0ELb1ELb1EEEvNS_9FwdParamsE)
        /*0014*/ 	.short	0x0160
        /*0016*/ 	.short	0x00e8


	//----- nvinfo : EIATTR_CBANK_PARAM_SIZE
	.align		4
.L_3006:
        /*0018*/ 	.byte	0x03, 0x19
        /*001a*/ 	.short	0x00e8


	//----- nvinfo : EIATTR_KPARAM_INFO
	.align		4
        /*001c*/ 	.byte	0x04, 0x17
        /*001e*/ 	.short	(.L_3008 - .L_3007)
.L_3007:
        /*0020*/ 	.word	0x00000000
        /*0024*/ 	.short	0x0000
        /*0026*/ 	.short	0x0000
        /*0028*/ 	.byte	0x00, 0xf0, 0xa1, 0x03


	//----- nvinfo : EIATTR_MAXREG_COUNT
	.align		4
.L_3008:
        /*002c*/ 	.byte	0x03, 0x1b
        /*002e*/ 	.short	0x00ff


	//----- nvinfo : EIATTR_MERCURY_ISA_VERSION
	.align		4
        /*0030*/ 	.byte	0x03, 0x5f
        /*0032*/ 	.short	0x0000


	//----- nvinfo : EIATTR_COOP_GROUP_MASK_REGIDS
	.align		4
        /*0034*/ 	.byte	0x04, 0x29
        /*0036*/ 	.short	(.L_3010 - .L_3009)


	//   ....[0]....
.L_3009:
        /*0038*/ 	.word	0xffffffff


	//   ....[1]....
        /*003c*/ 	.word	0xffffffff


	//   ....[2]....
        /*0040*/ 	.word	0xffffffff


	//   ....[3]....
        /*0044*/ 	.word	0xffffffff


	//   ....[4]....
        /*0048*/ 	.word	0xffffffff


	//   ....[5]....
        /*004c*/ 	.word	0xffffffff


	//   ....[6]....
        /*0050*/ 	.word	0xffffffff


	//   ....[7]....
        /*0054*/ 	.word	0xffffffff


	//   ....[8]....
        /*0058*/ 	.word	0xffffffff


	//   ....[9]....
        /*005c*/ 	.word	0xffffffff


	//   ....[10]....
        /*0060*/ 	.word	0xffffffff


	//   ....[11]....
        /*0064*/ 	.word	0xffffffff


	//   ....[12]....
        /*0068*/ 	.word	0xffffffff


	//   ....[13]....
        /*006c*/ 	.word	0xffffffff


	//   ....[14]....
        /*0070*/ 	.word	0xffffffff


	//   ....[15]....
        /*0074*/ 	.word	0xffffffff


	//   ....[16]....
        /*0078*/ 	.word	0xffffffff


	//   ....[17]....
        /*007c*/ 	.word	0xffffffff


	//   ....[18]....
        /*0080*/ 	.word	0xffffffff


	//   ....[19]....
        /*0084*/ 	.word	0xffffffff


	//----- nvinfo : EIATTR_COOP_GROUP_INSTR_OFFSETS
	.align		4
.L_3010:
        /*0088*/ 	.byte	0x04, 0x28
        /*008a*/ 	.short	(.L_3012 - .L_3011)


	//   ....[0]....
.L_3011:
        /*008c*/ 	.word	0x00003940


	//   ....[1]....
        /*0090*/ 	.word	0x00003970


	//   ....[2]....
        /*0094*/ 	.word	0x00003990


	//   ....[3]....
        /*0098*/ 	.word	0x000039b0


	//   ....[4]....
        /*009c*/ 	.word	0x000039d0


	//   ....[5]....
        /*00a0*/ 	.word	0x00003b00


	//   ....[6]....
        /*00a4*/ 	.word	0x00003b20


	//   ....[7]....
        /*00a8*/ 	.word	0x00003b40


	//   ....[8]....
        /*00ac*/ 	.word	0x00003b60


	//   ....[9]....
        /*00b0*/ 	.word	0x00003b80


	//   ....[10]....
        /*00b4*/ 	.word	0x00004040


	//   ....[11]....
        /*00b8*/ 	.word	0x000040a0


	//   ....[12]....
        /*00bc*/ 	.word	0x00004100


	//   ....[13]....
        /*00c0*/ 	.word	0x00004160


	//   ....[14]....
        /*00c4*/ 	.word	0x000041c0


	//   ....[15]....
        /*00c8*/ 	.word	0x00004330


	//   ....[16]....
        /*00cc*/ 	.word	0x00004390


	//   ....[17]....
        /*00d0*/ 	.word	0x000043f0


	//   ....[18]....
        /*00d4*/ 	.word	0x00004450


	//   ....[19]....
        /*00d8*/ 	.word	0x000044b0


	//----- nvinfo : EIATTR_EXIT_INSTR_OFFSETS
	.align		4
.L_3012:
        /*00dc*/ 	.byte	0x04, 0x1c
        /*00de*/ 	.short	(.L_3014 - .L_3013)


	//   ....[0]....
.L_3013:
        /*00e0*/ 	.word	0x000001e0


	//   ....[1]....
        /*00e4*/ 	.word	0x00003fe0


	//----- nvinfo : EIATTR_MAX_THREADS
	.align		4
.L_3014:
        /*00e8*/ 	.byte	0x04, 0x05
        /*00ea*/ 	.short	(.L_3016 - .L_3015)
.L_3015:
        /*00ec*/ 	.word	0x00000080
        /*00f0*/ 	.word	0x00000001
        /*00f4*/ 	.word	0x00000001


	//----- nvinfo : EIATTR_CRS_STACK_SIZE
	.align		4
.L_3016:
        /*00f8*/ 	.byte	0x04, 0x1e
        /*00fa*/ 	.short	(.L_3018 - .L_3017)
.L_3017:
        /*00fc*/ 	.word	0x00000000
.L_3018:


//--------------------- .nv.info._ZN10layer_norm13ln_fwd_kernelINS_13Kernel_traitsI6__halfS2_fS2_fjLj256ELj1ELj4ELj1ELj16ENS_18Kernel_traits_baseILj256ES2_S2_fS2_fjLj128EEEEELb1ELb1ELb0ELb0EEEvNS_9FwdParamsE --------------------------
	.section	.nv.info._ZN10layer_norm13ln_fwd_kernelINS_13Kernel_traitsI6__halfS2_fS2_fjLj256ELj1ELj4ELj1ELj16ENS_18Kernel_traits_baseILj256ES2_S2_fS2_fjLj128EEEEELb1ELb1ELb0ELb0EEEvNS_9FwdParamsE,"",@"SHT_CUDA_INFO"
	.sectionflags	@""
	.align	4


	//----- nvinfo : EIATTR_CUDA_API_VERSION
	.align		4
        /*0000*/ 	.byte	0x04, 0x37
        /*0002*/ 	.short	(.L_3020 - .L_3019)
.L_3019:
        /*0004*/ 	.word	0x00000082


	//----- nvinfo : EIATTR_SW2861232_WAR
	.align		4
.L_3020:
        /*0008*/ 	.byte	0x01, 0x35
	.zero		2


	//----- nvinfo : EIATTR_PARAM_CBANK
	.align		4
        /*000c*/ 	.byte	0x04, 0x0a
        /*000e*/ 	.short	(.L_3022 - .L_3021)
	.align		4
.L_3021:
        /*0010*/ 	.word	index@(.nv.constant0._ZN10layer_norm13ln_fwd_kernelINS_13Kernel_traitsI6__halfS2_fS2_fjLj256ELj1ELj4ELj1ELj16ENS_18Kernel_traits_baseILj256ES2_S2_fS2_fjLj128EEEEELb1ELb1ELb0ELb0EEEvNS_9FwdParamsE)
        /*0014*/ 	.short	0x0160
        /*0016*/ 	.short	0x00e8


	//----- nvinfo : EIATTR_CBANK_PARAM_SIZE
	.align		4
.L_3022:
        /*0018*/ 	.byte	0x03, 0x19
        /*001a*/ 	.short	0x00e8


	//----- nvinfo : EIATTR_KPARAM_INFO
	.align		4
        /*001c*/ 	.byte	0x04, 0x17
        /*001e*/ 	.short	(.L_3024 - .L_3023)
.L_3023:
        /*0020*/ 	.word	0x00000000
        /*0024*/ 	.short	0x0000
        /*0026*/ 	.short	0x0000
        /*0028*/ 	.byte	0x00, 0xf0, 0xa1, 0x03


	//----- nvinfo : EIATTR_MAXREG_COUNT
	.align		4
.L_3024:
        /*002c*/ 	.byte	0x03, 0x1b
        /*002e*/ 	.short	0x00ff


	//----- nvinfo : EIATTR_MERCURY_ISA_VERSION
	.align		4
        /*0030*/ 	.byte	0x03, 0x5f
        /*0032*/ 	.short	0x0000


	//----- nvinfo : EIATTR_COOP_GROUP_MASK_REGIDS
	.align		4
        /*0034*/ 	.byte	0x04, 0x29
        /*0036*/ 	.short	(.L_3026 - .L_3025)


	//   ....[0]....
.L_3025:
        /*0038*/ 	.word	0xffffffff


	//   ....[1]....
        /*003c*/ 	.word	0xffffffff


	//   ....[2]....
        /*0040*/ 	.word	0xffffffff


	//   ....[3]....
        /*0044*/ 	.word	0xffffffff


	//   ....[4]....
        /*0048*/ 	.word	0xffffffff


	//   ....[5]....
        /*004c*/ 	.word	0xffffffff


	//   ....[6]....
        /*0050*/ 	.word	0xffffffff


	//   ....[7]....
        /*0054*/ 	.word	0xffffffff


	//   ....[8]....
        /*0058*/ 	.word	0xffffffff


	//   ....[9]....
        /*005c*/ 	.word	0xffffffff


	//   ....[10]....
        /*0060*/ 	.word	0xffffffff


	//   ....[11]....
        /*0064*/ 	.word	0xffffffff


	//   ....[12]....
        /*0068*/ 	.word	0xffffffff


	//   ....[13]....
        /*006c*/ 	.word	0xffffffff


	//   ....[14]....
        /*0070*/ 	.word	0xffffffff


	//   ....[15]....
        /*0074*/ 	.word	0xffffffff


	//   ....[16]....
        /*0078*/ 	.word	0xffffffff


	//   ....[17]....
        /*007c*/ 	.word	0xffffffff


	//   ....[18]....
        /*0080*/ 	.word	0xffffffff


	//   ....[19]....
        /*0084*/ 	.word	0xffffffff


	//----- nvinfo : EIATTR_COOP_GROUP_INSTR_OFFSETS
	.align		4
.L_3026:
        /*0088*/ 	.byte	0x04, 0x28
        /*008a*/ 	.short	(.L_3028 - .L_3027)


	//   ....[0]....
.L_3027:
        /*008c*/ 	.word	0x000037e0


	//   ....[1]....
        /*0090*/ 	.word	0x00003810


	//   ....[2]....
        /*0094*/ 	.word	0x00003830


	//   ....[3]....
        /*0098*/ 	.word	0x00003850


	//   ....[4]....
        /*009c*/ 	.word	0x00003870


	//   ....[5]....
        /*00a0*/ 	.word	0x000039b0


	//   ....[6]....
        /*00a4*/ 	.word	0x000039d0


	//   ....[7]....
        /*00a8*/ 	.word	0x000039f0


	//   ....[8]....
        /*00ac*/ 	.word	0x00003a10


	//   ....[9]....
        /*00b0*/ 	.word	0x00003a30


	//   ....[10]....
        /*00b4*/ 	.word	0x00003e10


	//   ....[11]....
        /*00b8*/ 	.word	0x00003e80


	//   ....[12]....
        /*00bc*/ 	.word	0x00003ef0


	//   ....[13]....
        /*00c0*/ 	.word	0x00003f60


	//   ....[14]....
        /*00c4*/ 	.word	0x00003fd0


	//   ....[15]....
        /*00c8*/ 	.word	0x00004150


	//   ....[16]....
        /*00cc*/ 	.word	0x000041b0


	//   ....[17]....
        /*00d0*/ 	.word	0x00004210


	//   ....[18]....
        /*00d4*/ 	.word	0x00004270


	//   ....[19]....
        /*00d8*/ 	.word	0x000042d0


	//----- nvinfo : EIATTR_EXIT_INSTR_OFFSETS
	.align		4
.L_3028:
        /*00dc*/ 	.byte	0x04, 0x1c
        /*00de*/ 	.short	(.L_3030 - .L_3029)


	//   ....[0]....
.L_3029:
        /*00e0*/ 	.word	0x000002d0


	//   ....[1]....
        /*00e4*/ 	.word	0x00003db0


	//----- nvinfo : EIATTR_MAX_THREADS
	.align		4
.L_3030:
        /*00e8*/ 	.byte	0x04, 0x05
        /*00ea*/ 	.short	(.L_3032 - .L_3031)
.L_3031:
        /*00ec*/ 	.word	0x00000080
        /*00f0*/ 	.word	0x00000001
        /*00f4*/ 	.word	0x00000001


	//----- nvinfo : EIATTR_CRS_STACK_SIZE
	.align		4
.L_3032:
        /*00f8*/ 	.byte	0x04, 0x1e
        /*00fa*/ 	.short	(.L_3034 - .L_3033)
.L_3033:
        /*00fc*/ 	.word	0x00000000
.L_3034:


//--------------------- .nv.info._ZN10layer_norm13ln_fwd_kernelINS_13Kernel_traitsI6__halfS2_fS2_fjLj256ELj1ELj4ELj1ELj16ENS_18Kernel_traits_baseILj256ES2_S2_fS2_fjLj128EEEEELb1ELb1ELb0ELb1EEEvNS_9FwdParamsE --------------------------
	.section	.nv.info._ZN10layer_norm13ln_fwd_kernelINS_13Kernel_traitsI6__halfS2_fS2_fjLj256ELj1ELj4ELj1ELj16ENS_18Kernel_traits_baseILj256ES2_S2_fS2_fjLj128EEEEELb1ELb1ELb0ELb1EEEvNS_9FwdParamsE,"",@"SHT_CUDA_INFO"
	.sectionflags	@""
	.align	4


	//----- nvinfo : EIATTR_CUDA_API_VERSION
	.align		4
        /*0000*/ 	.byte	0x04, 0x37
        /*0002*/ 	.short	(.L_3036 - .L_3035)
.L_3035:
        /*0004*/ 	.word	0x00000082


	//----- nvinfo : EIATTR_SW2861232_WAR
	.align		4
.L_3036:
        /*0008*/ 	.byte	0x01, 0x35
	.zero		2


	//----- nvinfo : EIATTR_PARAM_CBANK
	.align		4
        /*000c*/ 	.byte	0x04, 0x0a
        /*000e*/ 	.short	(.L_3038 - .L_3037)
	.align		4
.L_3037:
        /*0010*/ 	.word	index@(.nv.constant0._ZN10layer_norm13ln_fwd_kernelINS_13Kernel_traitsI6__halfS2_fS2_fjLj256ELj1ELj4ELj1ELj16ENS_18Kernel_traits_baseILj256ES2_S2_fS2_fjLj128EEEEELb1ELb1ELb0ELb1EEEvNS_9FwdParamsE)
        /*0014*/ 	.short	0x0160
        /*0016*/ 	.short	0x00e8


	//----- nvinfo : EIATTR_CBANK_PARAM_SIZE
	.align		4
.L_3038:
        /*0018*/ 	.byte	0x03, 0x19
        /*001a*/ 	.short	0x00e8


	//----- nvinfo : EIATTR_KPARAM_INFO
	.align		4
        /*001c*/ 	.byte	0x04, 0x17
        /*001e*/ 	.short	(.L_3040 - .L_3039)
.L_3039:
        /*0020*/ 	.word	0x00000000
        /*0024*/ 	.short	0x0000
        /*0026*/ 	.short	0x0000
        /*0028*/ 	.byte	0x00, 0xf0, 0xa1, 0x03


	//----- nvinfo : EIATTR_MAXREG_COUNT
	.align		4
.L_3040:
        /*002c*/ 	.byte	0x03, 0x1b
        /*002e*/ 	.short	0x00ff


	//----- nvinfo : EIATTR_MERCURY_ISA_VERSION
	.align		4
        /*0030*/ 	.byte	0x03, 0x5f
        /*0032*/ 	.short	0x0000


	//----- nvinfo : EIATTR_COOP_GROUP_MASK_REGIDS
	.align		4
        /*0034*/ 	.byte	0x04, 0x29
        /*0036*/ 	.short	(.L_3042 - .L_3041)


	//   ....[0]....
.L_3041:
        /*0038*/ 	.word	0xffffffff


	//   ....[1]....
        /*003c*/ 	.word	0xffffffff


	//   ....[2]....
        /*0040*/ 	.word	0xffffffff


	//   ....[3]....
        /*0044*/ 	.word	0xffffffff


	//   ....[4]....
        /*0048*/ 	.word	0xffffffff


	//   ....[5]....
        /*004c*/ 	.word	0xffffffff


	//   ....[6]....
        /*0050*/ 	.word	0xffffffff


	//   ....[7]....
        /*0054*/ 	.word	0xffffffff


	//   ....[8]....
        /*0058*/ 	.word	0xffffffff


	//   ....[9]....
        /*005c*/ 	.word	0xffffffff


	//   ....[10]....
        /*0060*/ 	.word	0xffffffff


	//   ....[11]....
        /*0064*/ 	.word	0xffffffff


	//   ....[12]....
        /*0068*/ 	.word	0xffffffff


	//   ....[13]....
        /*006c*/ 	.word	0xffffffff


	//   ....[14]....
        /*0070*/ 	.word	0xffffffff


	//   ....[15]....
        /*0074*/ 	.word	0xffffffff


	//   ....[16]....
        /*0078*/ 	.word	0xffffffff


	//   ....[17]....
        /*007c*/ 	.word	0xffffffff


	//   ....[18]....
        /*0080*/ 	.word	0xffffffff


	//   ....[19]....
        /*0084*/ 	.word	0xffffffff


	//----- nvinfo : EIATTR_COOP_GROUP_INSTR_OFFSETS
	.align		4
.L_3042:
        /*0088*/ 	.byte	0x04, 0x28
        /*008a*/ 	.short	(.L_3044 - .L_3043)


	//   ....[0]....
.L_3043:
        /*008c*/ 	.word	0x000035f0


	//   ....[1]....
        /*0090*/ 	.word	0x00003620


	//   ....[2]....
        /*0094*/ 	.word	0x00003640


	//   ....[3]....
        /*0098*/ 	.word	0x00003660


	//   ....[4]....
        /*009c*/ 	.word	0x00003680


	//   ....[5]....
        /*00a0*/ 	.word	0x000037b0


	//   ....[6]....
        /*00a4*/ 	.word	0x000037d0


	//   ....[7]....
        /*00a8*/ 	.word	0x000037f0


	//   ....[8]....
        /*00ac*/ 	.word	0x00003810


	//   ....[9]....
        /*00b0*/ 	.word	0x00003830


	//   ....[10]....
        /*00b4*/ 	.word	0x00003c30


	//   ....[11]....
        /*00b8*/ 	.word	0x00003ca0


	//   ....[12]....
        /*00bc*/ 	.word	0x00003d00


	//   ....[13]....
        /*00c0*/ 	.word	0x00003d60


	//   ....[14]....
        /*00c4*/ 	.word	0x00003dc0


	//   ....[15]....
        /*00c8*/ 	.word	0x00003f30


	//   ....[16]....
        /*00cc*/ 	.word	0x00003f90


	//   ....[17]....
        /*00d0*/ 	.word	0x00003ff0


	//   ....[18]....
        /*00d4*/ 	.word	0x00004050


	//   ....[19]....
        /*00d8*/ 	.word	0x000040b0


	//----- nvinfo : EIATTR_EXIT_INSTR_OFFSETS
	.align		4
.L_3044:
        /*00dc*/ 	.byte	0x04, 0x1c
        /*00de*/ 	.short	(.L_3046 - .L_3045)


	//   ....[0]....
.L_3045:
        /*00e0*/ 	.word	0x00000180


	//   ....[1]....
        /*00e4*/ 	.word	0x00003be0


	//----- nvinfo : EIATTR_MAX_THREADS
	.align		4
.L_3046:
        /*00e8*/ 	.byte	0x04, 0x05
        /*00ea*/ 	.short	(.L_3048 - .L_3047)
.L_3047:
        /*00ec*/ 	.word	0x00000080
        /*00f0*/ 	.word	0x00000001
        /*00f4*/ 	.word	0x00000001


	//----- nvinfo : EIATTR_CRS_STACK_SIZE
	.align		4
.L_3048:
        /*00f8*/ 	.byte	0x04, 0x1e
        /*00fa*/ 	.short	(.L_3050 - .L_3049)
.L_3049:
        /*00fc*/ 	.word	0x00000000
.L_3050:


//--------------------- .nv.info._ZN10layer_norm13ln_fwd_kernelINS_13Kernel_traitsI6__halfS2_fS2_fjLj256ELj1ELj4ELj1ELj16ENS_18Kernel_traits_baseILj256ES2_S2_fS2_fjLj128EEEEELb1ELb1ELb1ELb0EEEvNS_9FwdParamsE --------------------------
	.section	.nv.info._ZN10layer_norm13ln_fwd_kernelINS_13Kernel_traitsI6__halfS2_fS2_fjLj256ELj1ELj4ELj1ELj16ENS_18Kernel_traits_baseILj256ES2_S2_fS2_fjLj128EEEEELb1ELb1ELb1ELb0EEEvNS_9FwdParamsE,"",@"SHT_CUDA_INFO"
	.sectionflags	@""
	.align	4


	//----- nvinfo : EIATTR_CUDA_API_VERSION
	.align		4
        /*0000*/ 	.byte	0x04, 0x37
        /*0002*/ 	.short	(.L_3052 - .L_3051)
.L_3051:
        /*0004*/ 	.word	0x00000082


	//----- nvinfo : EIATTR_SW2861232_WAR
	.align		4
.L_3052:
        /*0008*/ 	.byte	0x01, 0x35
	.zero		2


	//----- nvinfo : EIATTR_PARAM_CBANK
	.align		4
        /*000c*/ 	.byte	0x04, 0x0a
        /*000e*/ 	.short	(.L_3054 - .L_3053)
	.align		4
.L_3053:
        /*0010*/ 	.word	index@(.nv.constant0._ZN10layer_norm13ln_fwd_kernelINS_13Kernel_traitsI6__halfS2_fS2_fjLj256ELj1ELj4ELj1ELj16ENS_18Kernel_traits_baseILj256ES2_S2_fS2_fjLj128EEEEELb1ELb1ELb1ELb0EEEvNS_9FwdParamsE)
        /*0014*/ 	.short	0x0160
        /*0016*/ 	.short	0x00e8


	//----- nvinfo : EIATTR_CBANK_PARAM_SIZE
	.align		4
.L_3054:
        /*0018*/ 	.byte	0x03, 0x19
        /*001a*/ 	.short	0x00e8


	//----- nvinfo : EIATTR_KPARAM_INFO
	.align		4
        /*001c*/ 	.byte	0x04, 0x17
        /*001e*/ 	.short	(.L_3056 - .L_3055)
.L_3055:
        /*0020*/ 	.word	0x00000000
        /*0024*/ 	.short	0x0000
        /*0026*/ 	.short	0x0000
        /*0028*/ 	.byte	0x00, 0xf0, 0xa1, 0x03


	//----- nvinfo : EIATTR_MAXREG_COUNT
	.align		4
.L_3056:
        /*002c*/ 	.byte	0x03, 0x1b
        /*002e*/ 	.short	0x00ff


	//----- nvinfo : EIATTR_MERCURY_ISA_VERSION
	.align		4
        /*0030*/ 	.byte	0x03, 0x5f
        /*0032*/ 	.short	0x0000


	//----- nvinfo : EIATTR_COOP_GROUP_MASK_REGIDS
	.align		4
        /*0034*/ 	.byte	0x04, 0x29
        /*0036*/ 	.short	(.L_3058 - .L_3057)


	//   ....[0]....
.L_3057:
        /*0038*/ 	.word	0xffffffff


	//   ....[1]....
        /*003c*/ 	.word	0xffffffff


	//   ....[2]....
        /*0040*/ 	.word	0xffffffff


	//   ....[3]....
        /*0044*/ 	.word	0xffffffff


	//   ....[4]....
        /*0048*/ 	.word	0xffffffff


	//   ....[5]....
        /*004c*/ 	.word	0xffffffff


	//   ....[6]....
        /*0050*/ 	.word	0xffffffff


	//   ....[7]....
        /*0054*/ 	.word	0xffffffff


	//   ....[8]....
        /*0058*/ 	.word	0xffffffff


	//   ....[9]....
        /*005c*/ 	.word	0xffffffff


	//   ....[10]....
        /*0060*/ 	.word	0xffffffff


	//   ....[11]....
        /*0064*/ 	.word	0xffffffff


	//   ....[12]....
        /*0068*/ 	.word	0xffffffff


	//   ....[13]....
        /*006c*/ 	.word	0xffffffff


	//   ....[14]....
        /*0070*/ 	.word	0xffffffff


	//   ....[15]....
        /*0074*/ 	.word	0xffffffff


	//   ....[16]....
        /*0078*/ 	.word	0xffffffff


	//   ....[17]....
        /*007c*/ 	.word	0xffffffff


	//   ....[18]....
        /*0080*/ 	.word	0xffffffff


	//   ....[19]....
        /*0084*/ 	.word	0xffffffff


	//----- nvinfo : EIATTR_COOP_GROUP_INSTR_OFFSETS
	.align		4
.L_3058:
        /*0088*/ 	.byte	0x04, 0x28
        /*008a*/ 	.short	(.L_3060 - .L_3059)


	//   ....[0]....
.L_3059:
        /*008c*/ 	.word	0x00003bd0


	//   ....[1]....
        /*0090*/ 	.word	0x00003c00


	//   ....[2]....
        /*0094*/ 	.word	0x00003c20


	//   ....[3]....
        /*0098*/ 	.word	0x00003c40


	//   ....[4]....
        /*009c*/ 	.word	0x00003c60


	//   ....[5]....
        /*00a0*/ 	.word	0x00003da0


	//   ....[6]....
        /*00a4*/ 	.word	0x00003dc0


	//   ....[7]....
        /*00a8*/ 	.word	0x00003de0


	//   ....[8]....
        /*00ac*/ 	.word	0x00003e00


	//   ....[9]....
        /*00b0*/ 	.word	0x00003e20


	//   ....[10]....
        /*00b4*/ 	.word	0x00004260


	//   ....[11]....
        /*00b8*/ 	.word	0x000042c0


	//   ....[12]....
        /*00bc*/ 	.word	0x00004320


	//   ....[13]....
        /*00c0*/ 	.word	0x00004380


	//   ....[14]....
        /*00c4*/ 	.word	0x000043e0


	//   ....[15]....
        /*00c8*/ 	.word	0x00004560


	//   ....[16]....
        /*00cc*/ 	.word	0x000045c0


	//   ....[17]....
        /*00d0*/ 	.word	0x00004620


	//   ....[18]....
        /*00d4*/ 	.word	0x00004680


	//   ....[19]....
        /*00d8*/ 	.word	0x000046e0


	//----- nvinfo : EIATTR_EXIT_INSTR_OFFSETS
	.align		4
.L_3060:
        /*00dc*/ 	.byte	0x04, 0x1c
        /*00de*/ 	.short	(.L_3062 - .L_3061)


	//   ....[0]....
.L_3061:
        /*00e0*/ 	.word	0x000002d0


	//   ....[1]....
        /*00e4*/ 	.word	0x00004210


	//----- nvinfo : EIATTR_MAX_THREADS
	.align		4
.L_3062:
        /*00e8*/ 	.byte	0x04, 0x05
        /*00ea*/ 	.short	(.L_3064 - .L_3063)
.L_3063:
        /*00ec*/ 	.word	0x00000080
        /*00f0*/ 	.word	0x00000001
        /*00f4*/ 	.word	0x00000001


	//----- nvinfo : EIATTR_CRS_STACK_SIZE
	.align		4
.L_3064:
        /*00f8*/ 	.byte	0x04, 0x1e
        /*00fa*/ 	.short	(.L_3066 - .L_3065)
.L_3065:
        /*00fc*/ 	.word	0x00000000
.L_3066:


//--------------------- .nv.info._ZN10layer_norm13ln_fwd_kernelINS_13Kernel_traitsI6__halfS2_fS2_fjLj256ELj1ELj4ELj1ELj16ENS_18Kernel_traits_baseILj256ES2_S2_fS2_fjLj128EEEEELb1ELb1ELb1ELb1EEEvNS_9FwdParamsE --------------------------
	.section	.nv.info._ZN10layer_norm13ln_fwd_kernelINS_13Kernel_traitsI6__halfS2_fS2_fjLj256ELj1ELj4ELj1ELj16ENS_18Kernel_traits_baseILj256ES2_S2_fS2_fjLj128EEEEELb1ELb1ELb1ELb1EEEvNS_9FwdParamsE,"",@"SHT_CUDA_INFO"
	.sectionflags	@""
	.align	4


	//----- nvinfo : EIATTR_CUDA_API_VERSION
	.align		4
        /*0000*/ 	.byte	0x04, 0x37
        /*0002*/ 	.short	(.L_3068 - .L_3067)
.L_3067:
        /*0004*/ 	.word	0x00000082


	//----- nvinfo : EIATTR_SW2861232_WAR
	.align		4
.L_3068:
        /*0008*/ 	.byte	0x01, 0x35
	.zero		2


	//----- nvinfo : EIATTR_PARAM_CBANK
	.align		4
        /*000c*/ 	.byte	0x04, 0x0a
        /*000e*/ 	.short	(.L_3070 - .L_3069)
	.align		4
.L_3069:
        /*0010*/ 	.word	index@(.nv.constant0._ZN10layer_norm13ln_fwd_kernelINS_13Kernel_traitsI6__halfS2_fS2_fjLj256ELj1ELj4ELj1ELj16ENS_18Kernel_traits_baseILj256ES2_S2_fS2_fjLj128EEEEELb1ELb1ELb1ELb1EEEvNS_9FwdParamsE)
        /*0014*/ 	.short	0x0160
        /*0016*/ 	.short	0x00e8


	//----- nvinfo : EIATTR_CBANK_PARAM_SIZE
	.align		4
.L_3070:
        /*0018*/ 	.byte	0x03, 0x19
        /*001a*/ 	.short	0x00e8


	//----- nvinfo : EIATTR_KPARAM_INFO
	.align		4
        /*001c*/ 	.byte	0x04, 0x17
        /*001e*/ 	.short	(.L_3072 - .L_3071)
.L_3071:
        /*0020*/ 	.word	0x00000000
        /*0024*/ 	.short	0x0000
        /*0026*/ 	.short	0x0000
        /*0028*/ 	.byte	0x00, 0xf0, 0xa1, 0x03


	//----- nvinfo : EIATTR_MAXREG_COUNT
	.align		4
.L_3072:
        /*002c*/ 	.byte	0x03, 0x1b
        /*002e*/ 	.short	0x00ff


	//----- nvinfo : EIATTR_MERCURY_ISA_VERSION
	.align		4
        /*0030*/ 	.byte	0x03, 0x5f
        /*0032*/ 	.short	0x0000


	//----- nvinfo : EIATTR_COOP_GROUP_MASK_REGIDS
	.align		4
        /*0034*/ 	.byte	0x04, 0x29
        /*0036*/ 	.short	(.L_3074 - .L_3073)


	//   ....[0]....
.L_3073:
        /*0038*/ 	.word	0xffffffff


	//   ....[1]....
        /*003c*/ 	.word	0xffffffff


	//   ....[2]....
        /*0040*/ 	.word	0xffffffff


	//   ....[3]....
        /*0044*/ 	.word	0xffffffff


	//   ....[4]....
        /*0048*/ 	.word	0xffffffff


	//   ....[5]....
        /*004c*/ 	.word	0xffffffff


	//   ....[6]....
        /*0050*/ 	.word	0xffffffff


	//   ....[7]....
        /*0054*/ 	.word	0xffffffff


	//   ....[8]....
        /*0058*/ 	.word	0xffffffff


	//   ....[9]....
        /*005c*/ 	.word	0xffffffff


	//   ....[10]....
        /*0060*/ 	.word	0xffffffff


	//   ....[11]....
        /*0064*/ 	.word	0xffffffff


	//   ....[12]....
        /*0068*/ 	.word	0xffffffff


	//   ....[13]....
        /*006c*/ 	.word	0xffffffff


	//   ....[14]....
        /*0070*/ 	.word	0xffffffff


	//   ....[15]....
        /*0074*/ 	.word	0xffffffff


	//   ....[16]....
        /*0078*/ 	.word	0xffffffff


	//   ....[17]....
        /*007c*/ 	.word	0xffffffff


	//   ....[18]....
        /*0080*/ 	.word	0xffffffff


	//   ....[19]....
        /*0084*/ 	.word	0xffffffff


	//----- nvinfo : EIATTR_COOP_GROUP_INSTR_OFFSETS
	.align		4
.L_3074:
        /*0088*/ 	.byte	0x04, 0x28
        /*008a*/ 	.short	(.L_3076 - .L_3075)


	//   ....[0]....
.L_3075:
        /*008c*/ 	.word	0x00003ac0


	//   ....[1]....
        /*0090*/ 	.word	0x00003af0


	//   ....[2]....
        /*0094*/ 	.word	0x00003b10


	//   ....[3]....
        /*0098*/ 	.word	0x00003b30


	//   ....[4]....
        /*009c*/ 	.word	0x00003b50


	//   ....[5]....
        /*00a0*/ 	.word	0x00003c80


	//   ....[6]....
        /*00a4*/ 	.word	0x00003ca0


	//   ....[7]....
        /*00a8*/ 	.word	0x00003cc0


	//   ....[8]....
        /*00ac*/ 	.word	0x00003ce0


	//   ....[9]....
        /*00b0*/ 	.word	0x00003d00


	//   ....[10]....
        /*00b4*/ 	.word	0x000041b0


	//   ....[11]....
        /*00b8*/ 	.word	0x00004210


	//   ....[12]....
        /*00bc*/ 	.word	0x00004270


	//   ....[13]....
        /*00c0*/ 	.word	0x000042d0


	//   ....[14]....
        /*00c4*/ 	.word	0x00004330


	//   ....[15]....
        /*00c8*/ 	.word	0x000044a0


	//   ....[16]....
        /*00cc*/ 	.word	0x00004500


	//   ....[17]....
        /*00d0*/ 	.word	0x00004560


	//   ....[18]....
        /*00d4*/ 	.word	0x000045c0


	//   ....[19]....
        /*00d8*/ 	.word	0x00004620


	//----- nvinfo : EIATTR_EXIT_INSTR_OFFSETS
	.align		4
.L_3076:
        /*00dc*/ 	.byte	0x04, 0x1c
        /*00de*/ 	.short	(.L_3078 - .L_3077)


	//   ....[0]....
.L_3077:
        /*00e0*/ 	.word	0x000001e0


	//   ....[1]....
        /*00e4*/ 	.word	0x00004160


	//----- nvinfo : EIATTR_MAX_THREADS
	.align		4
.L_3078:
        /*00e8*/ 	.byte	0x04, 0x05
        /*00ea*/ 	.short	(.L_3080 - .L_3079)
.L_3079:
        /*00ec*/ 	.word	0x00000080
        /*00f0*/ 	.word	0x00000001
        /*00f4*/ 	.word	0x00000001


	//----- nvinfo : EIATTR_CRS_STACK_SIZE
	.align		4
.L_3080:
        /*00f8*/ 	.byte	0x04, 0x1e
        /*00fa*/ 	.short	(.L_3082 - .L_3081)
.L_3081:
        /*00fc*/ 	.word	0x00000000
.L_3082:


//--------------------- .nv.info._ZN10layer_norm13ln_fwd_kernelINS_13Kernel_traitsIf6__halffS2_fjLj256ELj1ELj4ELj1ELj16ENS_18Kernel_traits_baseILj256EfS2_fS2_fjLj128EEEEELb0ELb0ELb0ELb0EEEvNS_9FwdParamsE --------------------------
	.section	.nv.info._ZN10layer_norm13ln_fwd_kernelINS_13Kernel_traitsIf6__halffS2_fjLj256ELj1ELj4ELj1ELj16ENS_18Kernel_traits_baseILj256EfS2_fS2_fjLj128EEEEELb0ELb0ELb0ELb0EEEvNS_9FwdParamsE,"",@"SHT_CUDA_INFO"
	.sectionflags	@""
	.align	4


	//----- nvinfo : EIATTR_CUDA_API_VERSION
	.align		4
        /*0000*/ 	.byte	0x04, 0x37
        /*0002*/ 	.short	(.L_3084 - .L_3083)
.L_3083:
        /*0004*/ 	.word	0x00000082


	//----- nvinfo : EIATTR_SW2861232_WAR
	.align		4
.L_3084:
        /*0008*/ 	.byte	0x01, 0x35
	.zero		2


	//----- nvinfo : EIATTR_PARAM_CBANK
	.align		4
        /*000c*/ 	.byte	0x04, 0x0a
        /*000e*/ 	.short	(.L_3086 - .L_3085)
	.align		4
.L_3085:
        /*0010*/ 	.word	index@(.nv.constant0._ZN10layer_norm13ln_fwd_kernelINS_13Kernel_traitsIf6__halffS2_fjLj256ELj1ELj4ELj1ELj16ENS_18Kernel_traits_baseILj256EfS2_fS2_fjLj128EEEEELb0ELb0ELb0ELb0EEEvNS_9FwdParamsE)
        /*0014*/ 	.short	0x0160
        /*0016*/ 	.short	0x00e8


	//----- nvinfo : EIATTR_CBANK_PARAM_SIZE
	.align		4
.L_3086:
        /*0018*/ 	.byte	0x03, 0x19
        /*001a*/ 	.short	0x00e8


	//----- nvinfo : EIATTR_KPARAM_INFO
	.align		4
        /*001c*/ 	.byte	0x04, 0x17
        /*001e*/ 	.short	(.L_3088 - .L_3087)
.L_3087:
        /*0020*/ 	.word	0x00000000
        /*0024*/ 	.short	0x0000
        /*0026*/ 	.short	0x0000
        /*0028*/ 	.byte	0x00, 0xf0, 0xa1, 0x03


	//----- nvinfo : EIATTR_MAXREG_COUNT
	.align		4
.L_3088:
        /*002c*/ 	.byte	0x03, 0x1b
        /*002e*/ 	.short	0x00ff


	//----- nvinfo : EIATTR_MERCURY_ISA_VERSION
	.align		4
        /*0030*/ 	.byte	0x03, 0x5f
        /*0032*/ 	.short	0x0000


	//----- nvinfo : EIATTR_COOP_GROUP_MASK_REGIDS
	.align		4
        /*0034*/ 	.byte	0x04, 0x29
        /*0036*/ 	.short	(.L_3090 - .L_3089)


	//   ....[0]....
.L_3089:
        /*0038*/ 	.word	0xffffffff


	//   ....[1]....
        /*003c*/ 	.word	0xffffffff


	//   ....[2]....
        /*0040*/ 	.word	0xffffffff


	//   ....[3]....
        /*0044*/ 	.word	0xffffffff


	//   ....[4]....
        /*0048*/ 	.word	0xffffffff


	//   ....[5]....
        /*004c*/ 	.word	0xffffffff


	//   ....[6]....
        /*0050*/ 	.word	0xffffffff


	//   ....[7]....
        /*0054*/ 	.word	0xffffffff


	//   ....[8]....
        /*0058*/ 	.word	0xffffffff


	//   ....[9]....
        /*005c*/ 	.word	0xffffffff


	//   ....[10]....
        /*0060*/ 	.word	0xffffffff


	//   ....[11]....
        /*0064*/ 	.word	0xffffffff


	//   ....[12]....
        /*0068*/ 	.word	0xffffffff


	//   ....[13]....
        /*006c*/ 	.word	0xffffffff


	//   ....[14]....
        /*0070*/ 	.word	0xffffffff


	//   ....[15]....
        /*0074*/ 	.word	0xffffffff


	//   ....[16]....
        /*0078*/ 	.word	0xffffffff


	//   ....[17]....
        /*007c*/ 	.word	0xffffffff


	//   ....[18]....
        /*0080*/ 	.word	0xffffffff


	//   ....[19]....
        /*0084*/ 	.word	0xffffffff


	//----- nvinfo : EIATTR_COOP_GROUP_INSTR_OFFSETS
	.align		4
.L_3090:
        /*0088*/ 	.byte	0x04, 0x28
        /*008a*/ 	.short	(.L_3092 - .L_3091)


	//   ....[0]....
.L_3091:
        /*008c*/ 	.word	0x00000610


	//   ....[1]....
        /*0090*/ 	.word	0x00000640


	//   ....[2]....
        /*0094*/ 	.word	0x00000660


	//   ....[3]....
        /*0098*/ 	.word	0x00000680


	//   ....[4]....
        /*009c*/ 	.word	0x000006a0


	//   ....[5]....
        /*00a0*/ 	.word	0x000007e0


	//   ....[6]....
        /*00a4*/ 	.word	0x00000800


	//   ....[7]....
        /*00a8*/ 	.word	0x00000820


	//   ....[8]....
        /*00ac*/ 	.word	0x00000840


	//   ....[9]....
        /*00b0*/ 	.word	0x00000860


	//   ....[10]....
        /*00b4*/ 	.word	0x00000c10


	//   ....[11]....
        /*00b8*/ 	.word	0x00000c70


	//   ....[12]....
        /*00bc*/ 	.word	0x00000cd0


	//   ....[13]....
        /*00c0*/ 	.word	0x00000d30


	//   ....[14]....
        /*00c4*/ 	.word	0x00000d90


	//   ....[15]....
        /*00c8*/ 	.word	0x00000f10


	//   ....[16]....
        /*00cc*/ 	.word	0x00000f70


	//   ....[17]....
        /*00d0*/ 	.word	0x00000fd0


	//   ....[18]....
        /*00d4*/ 	.word	0x00001030


	//   ....[19]....
        /*00d8*/ 	.word	0x00001090


	//----- nvinfo : EIATTR_EXIT_INSTR_OFFSETS
	.align		4
.L_3092:
        /*00dc*/ 	.byte	0x04, 0x1c
        /*00de*/ 	.short	(.L_3094 - .L_3093)


	//   ....[0]....
.L_3093:
        /*00e0*/ 	.word	0x000001f0


	//   ....[1]....
        /*00e4*/ 	.word	0x00000bc0


	//----- nvinfo : EIATTR_MAX_THREADS
	.align		4
.L_3094:
        /*00e8*/ 	.byte	0x04, 0x05
        /*00ea*/ 	.short	(.L_3096 - .L_3095)
.L_3095:
        /*00ec*/ 	.word	0x00000080
        /*00f0*/ 	.word	0x00000001
        /*00f4*/ 	.word	0x00000001


	//----- nvinfo : EIATTR_CRS_STACK_SIZE
	.align		4
.L_3096:
        /*00f8*/ 	.byte	0x04, 0x1e
        /*00fa*/ 	.short	(.L_3098 - .L_3097)
.L_3097:
        /*00fc*/ 	.word	0x00000000
.L_3098:


//--------------------- .nv.info._ZN10layer_norm13ln_fwd_kernelINS_13Kernel_traitsIf6__halffS2_fjLj256ELj1ELj4ELj1ELj16ENS_18Kernel_traits_baseILj256EfS2_fS2_fjLj128EEEEELb0ELb0ELb0ELb1EEEvNS_9FwdParamsE --------------------------
	.section	.nv.info._ZN10layer_norm13ln_fwd_kernelINS_13Kernel_traitsIf6__halffS2_fjLj256ELj1ELj4ELj1ELj16ENS_18Kernel_traits_baseILj256EfS2_fS2_fjLj128EEEEELb0ELb0ELb0ELb1EEEvNS_9FwdParamsE,"",@"SHT_CUDA_INFO"
	.sectionflags	@""
	.align	4


	//----- nvinfo : EIATTR_CUDA_API_VERSION
	.align		4
        /*0000*/ 	.byte	0x04, 0x37
        /*0002*/ 	.short	(.L_3100 - .L_3099)
.L_3099:
        /*0004*/ 	.word	0x00000082


	//----- nvinfo : EIATTR_SW2861232_WAR
	.align		4
.L_3100:
        /*0008*/ 	.byte	0x01, 0x35
	.zero		2


	//----- nvinfo : EIATTR_PARAM_CBANK
	.align		4
        /*000c*/ 	.byte	0x04, 0x0a
        /*000e*/ 	.short	(.L_3102 - .L_3101)
	.align		4
.L_3101:
        /*0010*/ 	.word	index@(.nv.constant0._ZN10layer_norm13ln_fwd_kernelINS_13Kernel_traitsIf6__halffS2_fjLj256ELj1ELj4ELj1ELj16ENS_18Kernel_traits_baseILj256EfS2_fS2_fjLj128EEEEELb0ELb0ELb0ELb1EEEvNS_9FwdParamsE)
        /*0014*/ 	.short	0x0160
        /*0016*/ 	.short	0x00e8


	//----- nvinfo : EIATTR_CBANK_PARAM_SIZE
	.align		4
.L_3102:
        /*0018*/ 	.byte	0x03, 0x19
        /*001a*/ 	.short	0x00e8


	//----- nvinfo : EIATTR_KPARAM_INFO
	.align		4
        /*001c*/ 	.byte	0x04, 0x17
        /*001e*/ 	.short	(.L_3104 - .L_3103)
.L_3103:
        /*0020*/ 	.word	0x00000000
        /*0024*/ 	.short	0x0000
        /*0026*/ 	.short	0x0000
        /*0028*/ 	.byte	0x00, 0xf0, 0xa1, 0x03


	//----- nvinfo : EIATTR_MAXREG_COUNT
	.align		4
.L_3104:
        /*002c*/ 	.byte	0x03, 0x1b
        /*002e*/ 	.short	0x00ff


	//----- nvinfo : EIATTR_MERCURY_ISA_VERSION
	.align		4
        /*0030*/ 	.byte	0x03, 0x5f
        /*0032*/ 	.short	0x0000


	//----- nvinfo : EIATTR_COOP_GROUP_MASK_REGIDS
	.align		4
        /*0034*/ 	.byte	0x04, 0x29
        /*0036*/ 	.short	(.L_3106 - .L_3105)


	//   ....[0]....
.L_3105:
        /*0038*/ 	.word	0xffffffff


	//   ....[1]....
        /*003c*/ 	.word	0xffffffff


	//   ....[2]....
        /*0040*/ 	.word	0xffffffff


	//   ....[3]....
        /*0044*/ 	.word	0xffffffff


	//   ....[4]....
        /*0048*/ 	.word	0xffffffff


	//   ....[5]....
        /*004c*/ 	.word	0xffffffff


	//   ....[6]....
        /*0050*/ 	.word	0xffffffff


	//   ....[7]....
        /*0054*/ 	.word	0xffffffff


	//   ....[8]....
        /*0058*/ 	.word	0xffffffff


	//   ....[9]....
        /*005c*/ 	.word	0xffffffff


	//   ....[10]....
        /*0060*/ 	.word	0xffffffff


	//   ....[11]....
        /*0064*/ 	.word	0xffffffff


	//   ....[12]....
        /*0068*/ 	.word	0xffffffff


	//   ....[13]....
        /*006c*/ 	.word	0xffffffff


	//   ....[14]....
        /*0070*/ 	.word	0xffffffff


	//   ....[15]....
        /*0074*/ 	.word	0xffffffff


	//   ....[16]....
        /*0078*/ 	.word	0xffffffff


	//   ....[17]....
        /*007c*/ 	.word	0xffffffff


	//   ....[18]....
        /*0080*/ 	.word	0xffffffff


	//   ....[19]....
        /*0084*/ 	.word	0xffffffff


	//----- nvinfo : EIATTR_COOP_GROUP_INSTR_OFFSETS
	.align		4
.L_3106:
        /*0088*/ 	.byte	0x04, 0x28
        /*008a*/ 	.short	(.L_3108 - .L_3107)


	//   ....[0]....
.L_3107:
        /*008c*/ 	.word	0x00000560


	//   ....[1]....
        /*0090*/ 	.word	0x00000590


	//   ....[2]....
        /*0094*/ 	.word	0x000005b0


	//   ....[3]....
        /*0098*/ 	.word	0x000005d0


	//   ....[4]....
        /*009c*/ 	.word	0x000005f0


	//   ....[5]....
        /*00a0*/ 	.word	0x00000720


	//   ....[6]....
        /*00a4*/ 	.word	0x00000740


	//   ....[7]....
        /*00a8*/ 	.word	0x00000760


	//   ....[8]....
        /*00ac*/ 	.word	0x00000780


	//   ....[9]....
        /*00b0*/ 	.word	0x000007a0


	//   ....[10]....
        /*00b4*/ 	.word	0x00000b00


	//   ....[11]....
        /*00b8*/ 	.word	0x00000b60


	//   ....[12]....
        /*00bc*/ 	.word	0x00000bc0


	//   ....[13]....
        /*00c0*/ 	.word	0x00000c20


	//   ....[14]....
        /*00c4*/ 	.word	0x00000c80


	//   ....[15]....
        /*00c8*/ 	.word	0x00000df0


	//   ....[16]....
        /*00cc*/ 	.word	0x00000e50


	//   ....[17]....
        /*00d0*/ 	.word	0x00000eb0


	//   ....[18]....
        /*00d4*/ 	.word	0x00000f10


	//   ....[19]....
        /*00d8*/ 	.word	0x00000f70


	//----- nvinfo : EIATTR_EXIT_INSTR_OFFSETS
	.align		4
.L_3108:
        /*00dc*/ 	.byte	0x04, 0x1c
        /*00de*/ 	.short	(.L_3110 - .L_3109)


	//   ....[0]....
.L_3109:
        /*00e0*/ 	.word	0x00000160


	//   ....[1]....
        /*00e4*/ 	.word	0x00000ab0


	//----- nvinfo : EIATTR_MAX_THREADS
	.align		4
.L_3110:
        /*00e8*/ 	.byte	0x04, 0x05
        /*00ea*/ 	.short	(.L_3112 - .L_3111)
.L_3111:
        /*00ec*/ 	.word	0x00000080
        /*00f0*/ 	.word	0x00000001
        /*00f4*/ 	.word	0x00000001


	//----- nvinfo : EIATTR_CRS_STACK_SIZE
	.align		4
.L_3112:
        /*00f8*/ 	.byte	0x04, 0x1e
        /*00fa*/ 	.short	(.L_3114 - .L_3113)
.L_3113:
        /*00fc*/ 	.word	0x00000000
.L_3114:


//--------------------- .nv.info._ZN10layer_norm13ln_fwd_kernelINS_13Kernel_traitsIf6__halffS2_fjLj256ELj1ELj4ELj1ELj16ENS_18Kernel_traits_baseILj256EfS2_fS2_fjLj128EEEEELb0ELb0ELb1ELb0EEEvNS_9FwdParamsE --------------------------
	.section	.nv.info._ZN10layer_norm13ln_fwd_kernelINS_13Kernel_traitsIf6__halffS2_fjLj256ELj1ELj4ELj1ELj16ENS_18Kernel_traits_baseILj256EfS2_fS2_fjLj128EEEEELb0ELb0ELb1ELb0EEEvNS_9FwdParamsE,"",@"SHT_CUDA_INFO"
	.sectionflags	@""
	.align	4


	//----- nvinfo : EIATTR_CUDA_API_VERSION
	.align		4
        /*0000*/ 	.byte	0x04, 0x37
        /*0002*/ 	.short	(.L_3116 - .L_3115)
.L_3115:
        /*0004*/ 	.word	0x00000082


	//----- nvinfo : EIATTR_SW2861232_WAR
	.align		4
.L_3116:
        /*0008*/ 	.byte	0x01, 0x35
	.zero		2


	//----- nvinfo : EIATTR_PARAM_CBANK
	.align		4
        /*000c*/ 	.byte	0x04, 0x0a
        /*000e*/ 	.short	(.L_3118 - .L_3117)
	.align		4
.L_3117:
        /*0010*/ 	.word	index@(.nv.constant0._ZN10layer_norm13ln_fwd_kernelINS_13Kernel_traitsIf6__halffS2_fjLj256ELj1ELj4ELj1ELj16ENS_18Kernel_traits_baseILj256EfS2_fS2_fjLj128EEEEELb0ELb0ELb1ELb0EEEvNS_9FwdParamsE)
        /*0014*/ 	.short	0x0160
        /*0016*/ 	.short	0x00e8


	//----- nvinfo : EIATTR_CBANK_PARAM_SIZE
	.align		4
.L_3118:
        /*0018*/ 	.byte	0x03, 0x19
        /*001a*/ 	.short	0x00e8


	//----- nvinfo : EIATTR_KPARAM_INFO
	.align		4
        /*001c*/ 	.byte	0x04, 0x17
        /*001e*/ 	.short	(.L_3120 - .L_3119)
.L_3119:
        /*0020*/ 	.word	0x00000000
        /*0024*/ 	.short	0x0000
        /*0026*/ 	.short	0x0000
        /*0028*/ 	.byte	0x00, 0xf0, 0xa1, 0x03


	//----- nvinfo : EIATTR_MAXREG_COUNT
	.align		4
.L_3120:
        /*002c*/ 	.byte	0x03, 0x1b
        /*002e*/ 	.short	0x00ff


	//----- nvinfo : EIATTR_MERCURY_ISA_VERSION
	.align		4
        /*0030*/ 	.byte	0x03, 0x5f
        /*0032*/ 	.short	0x0000


	//----- nvinfo : EIATTR_COOP_GROUP_MASK_REGIDS
	.align		4
        /*0034*/ 	.byte	0x04, 0x29
        /*0036*/ 	.short	(.L_3122 - .L_3121)


	//   ....[0]....
.L_3121:
        /*0038*/ 	.word	0xffffffff


	//   ....[1]....
        /*003c*/ 	.word	0xffffffff


	//   ....[2]....
        /*0040*/ 	.word	0xffffffff


	//   ....[3]....
        /*0044*/ 	.word	0xffffffff


	//   ....[4]....
        /*0048*/ 	.word	0xffffffff


	//   ....[5]....
        /*004c*/ 	.word	0xffffffff


	//   ....[6]....
        /*0050*/ 	.word	0xffffffff


	//   ....[7]....
        /*0054*/ 	.word	0xffffffff


	//   ....[8]....
        /*0058*/ 	.word	0xffffffff


	//   ....[9]....
        /*005c*/ 	.word	0xffffffff


	//   ....[10]....
        /*0060*/ 	.word	0xffffffff


	//   ....[11]....
        /*0064*/ 	.word	0xffffffff


	//   ....[12]....
        /*0068*/ 	.word	0xffffffff


	//   ....[13]....
        /*006c*/ 	.word	0xffffffff


	//   ....[14]....
        /*0070*/ 	.word	0xffffffff


	//   ....[15]....
        /*0074*/ 	.word	0xffffffff


	//   ....[16]....
        /*0078*/ 	.word	0xffffffff


	//   ....[17]....
        /*007c*/ 	.word	0xffffffff


	//   ....[18]....
        /*0080*/ 	.word	0xffffffff


	//   ....[19]....
        /*0084*/ 	.word	0xffffffff


	//----- nvinfo : EIATTR_COOP_GROUP_INSTR_OFFSETS
	.align		4
.L_3122:
        /*0088*/ 	.byte	0x04, 0x28
        /*008a*/ 	.short	(.L_3124 - .L_3123)


	//   ....[0]....
.L_3123:
        /*008c*/ 	.word	0x00000960


	//   ....[1]....
        /*0090*/ 	.word	0x00000990


	//   ....[2]....
        /*0094*/ 	.word	0x000009b0


	//   ....[3]....
        /*0098*/ 	.word	0x000009d0


	//   ....[4]....
        /*009c*/ 	.word	0x000009f0


	//   ....[5]....
        /*00a0*/ 	.word	0x00000b30


	//   ....[6]....
        /*00a4*/ 	.word	0x00000b50


	//   ....[7]....
        /*00a8*/ 	.word	0x00000b70


	//   ....[8]....
        /*00ac*/ 	.word	0x00000b90


	//   ....[9]....
        /*00b0*/ 	.word	0x00000bb0


	//   ....[10]....
        /*00b4*/ 	.word	0x00000fe0


	//   ....[11]....
        /*00b8*/ 	.word	0x00001050


	//   ....[12]....
        /*00bc*/ 	.word	0x000010b0


	//   ....[13]....
        /*00c0*/ 	.word	0x00001110


	//   ....[14]....
        /*00c4*/ 	.word	0x00001170


	//   ....[15]....
        /*00c8*/ 	.word	0x000012f0


	//   ....[16]....
        /*00cc*/ 	.word	0x00001350


	//   ....[17]....
        /*00d0*/ 	.word	0x000013b0


	//   ....[18]....
        /*00d4*/ 	.word	0x00001410


	//   ....[19]....
        /*00d8*/ 	.word	0x00001470


	//----- nvinfo : EIATTR_EXIT_INSTR_OFFSETS
	.align		4
.L_3124:
        /*00dc*/ 	.byte	0x04, 0x1c
        /*00de*/ 	.short	(.L_3126 - .L_3125)


	//   ....[0]....
.L_3125:
        /*00e0*/ 	.word	0x000001f0


	//   ....[1]....
        /*00e4*/ 	.word	0x00000f90


	//----- nvinfo : EIATTR_MAX_THREADS
	.align		4
.L_3126:
        /*00e8*/ 	.byte	0x04, 0x05
        /*00ea*/ 	.short	(.L_3128 - .L_3127)
.L_3127:
        /*00ec*/ 	.word	0x00000080
        /*00f0*/ 	.word	0x00000001
        /*00f4*/ 	.word	0x00000001


	//----- nvinfo : EIATTR_CRS_STACK_SIZE
	.align		4
.L_3128:
        /*00f8*/ 	.byte	0x04, 0x1e
        /*00fa*/ 	.short	(.L_3130 - .L_3129)
.L_3129:
        /*00fc*/ 	.word	0x00000000
.L_3130:


//--------------------- .nv.info._ZN10layer_norm13ln_fwd_kernelINS_13Kernel_traitsIf6__halffS2_fjLj256ELj1ELj4ELj1ELj16ENS_18Kernel_traits_baseILj256EfS2_fS2_fjLj128EEEEELb0ELb0ELb1ELb1EEEvNS_9FwdParamsE --------------------------
	.section	.nv.info._ZN10layer_norm13ln_fwd_kernelINS_13Kernel_traitsIf6__halffS2_fjLj256ELj1ELj4ELj1ELj16ENS_18Kernel_traits_baseILj256EfS2_fS2_fjLj128EEEEELb0ELb0ELb1ELb1EEEvNS_9FwdParamsE,"",@"SHT_CUDA_INFO"
	.sectionflags	@""
	.align	4


	//----- nvinfo : EIATTR_CUDA_API_VERSION
	.align		4
        /*0000*/ 	.byte	0x04, 0x37
        /*0002*/ 	.short	(.L_3132 - .L_3131)
.L_3131:
        /*0004*/ 	.word	0x00000082


	//----- nvinfo : EIATTR_SW2861232_WAR
	.align		4
.L_3132:
        /*0008*/ 	.byte	0x01, 0x35
	.zero		2


	//----- nvinfo : EIATTR_PARAM_CBANK
	.align		4
        /*000c*/ 	.byte	0x04, 0x0a
        /*000e*/ 	.short	(.L_3134 - .L_3133)
	.align		4
.L_3133:
        /*0010*/ 	.word	index@(.nv.constant0._ZN10layer_norm13ln_fwd_kernelINS_13Kernel_traitsIf6__halffS2_fjLj256ELj1ELj4ELj1ELj16ENS_18Kernel_traits_baseILj256EfS2_fS2_fjLj128EEEEELb0ELb0ELb1ELb1EEEvNS_9FwdParamsE)
        /*0014*/ 	.short	0x0160
        /*0016*/ 	.short	0x00e8


	//----- nvinfo : EIATTR_CBANK_PARAM_SIZE
	.align		4
.L_3134:
        /*0018*/ 	.byte	0x03, 0x19
        /*001a*/ 	.short	0x00e8


	//----- nvinfo : EIATTR_KPARAM_INFO
	.align		4
        /*001c*/ 	.byte	0x04, 0x17
        /*001e*/ 	.short	(.L_3136 - .L_3135)
.L_3135:
        /*0020*/ 	.word	0x00000000
        /*0024*/ 	.short	0x0000
        /*0026*/ 	.short	0x0000
        /*0028*/ 	.byte	0x00, 0xf0, 0xa1, 0x03


	//----- nvinfo : EIATTR_MAXREG_COUNT
	.align		4
.L_3136:
        /*002c*/ 	.byte	0x03, 0x1b
        /*002e*/ 	.short	0x00ff


	//----- nvinfo : EIATTR_MERCURY_ISA_VERSION
	.align		4
        /*0030*/ 	.byte	0x03, 0x5f
        /*0032*/ 	.short	0x0000


	//----- nvinfo : EIATTR_COOP_GROUP_MASK_REGIDS
	.align		4
        /*0034*/ 	.byte	0x04, 0x29
        /*0036*/ 	.short	(.L_3138 - .L_3137)


	//   ....[0]....
.L_3137:
        /*0038*/ 	.word	0xffffffff


	//   ....[1]....
        /*003c*/ 	.word	0xffffffff


	//   ....[2]....
        /*0040*/ 	.word	0xffffffff


	//   ....[3]....
        /*0044*/ 	.word	0xffffffff


	//   ....[4]....
        /*0048*/ 	.word	0xffffffff


	//   ....[5]....
        /*004c*/ 	.word	0xffffffff


	//   ....[6]....
        /*0050*/ 	.word	0xffffffff


	//   ....[7]....
        /*0054*/ 	.word	0xffffffff


	//   ....[8]....
        /*0058*/ 	.word	0xffffffff


	//   ....[9]....
        /*005c*/ 	.word	0xffffffff


	//   ....[10]....
        /*0060*/ 	.word	0xffffffff


	//   ....[11]....
        /*0064*/ 	.word	0xffffffff


	//   ....[12]....
        /*0068*/ 	.word	0xffffffff


	//   ....[13]....
        /*006c*/ 	.word	0xffffffff


	//   ....[14]....
        /*0070*/ 	.word	0xffffffff


	//   ....[15]....
        /*0074*/ 	.word	0xffffffff


	//   ....[16]....
        /*0078*/ 	.word	0xffffffff


	//   ....[17]....
        /*007c*/ 	.word	0xffffffff


	//   ....[18]....
        /*0080*/ 	.word	0xffffffff


	//   ....[19]....
        /*0084*/ 	.word	0xffffffff


	//----- nvinfo : EIATTR_COOP_GROUP_INSTR_OFFSETS
	.align		4
.L_3138:
        /*0088*/ 	.byte	0x04, 0x28
        /*008a*/ 	.short	(.L_3140 - .L_3139)


	//   ....[0]....
.L_3139:
        /*008c*/ 	.word	0x000008b0


	//   ....[1]....
        /*0090*/ 	.word	0x000008e0


	//   ....[2]....
        /*0094*/ 	.word	0x00000900


	//   ....[3]....
        /*0098*/ 	.word	0x00000920


	//   ....[4]....
        /*009c*/ 	.word	0x00000940


	//   ....[5]....
        /*00a0*/ 	.word	0x00000a70


	//   ....[6]....
        /*00a4*/ 	.word	0x00000a90


	//   ....[7]....
        /*00a8*/ 	.word	0x00000ab0


	//   ....[8]....
        /*00ac*/ 	.word	0x00000ad0


	//   ....[9]....
        /*00b0*/ 	.word	0x00000af0


	//   ....[10]....
        /*00b4*/ 	.word	0x00000f20


	//   ....[11]....
        /*00b8*/ 	.word	0x00000f80


	//   ....[12]....
        /*00bc*/ 	.word	0x00000fe0


	//   ....[13]....
        /*00c0*/ 	.word	0x00001040


	//   ....[14]....
        /*00c4*/ 	.word	0x000010a0


	//   ....[15]....
        /*00c8*/ 	.word	0x00001210


	//   ....[16]....
        /*00cc*/ 	.word	0x00001270


	//   ....[17]....
        /*00d0*/ 	.word	0x000012d0


	//   ....[18]....
        /*00d4*/ 	.word	0x00001330


	//   ....[19]....
        /*00d8*/ 	.word	0x00001390


	//----- nvinfo : EIATTR_EXIT_INSTR_OFFSETS
	.align		4
.L_3140:
        /*00dc*/ 	.byte	0x04, 0x1c
        /*00de*/ 	.short	(.L_3142 - .L_3141)


	//   ....[0]....
.L_3141:
        /*00e0*/ 	.word	0x00000160


	//   ....[1]....
        /*00e4*/ 	.word	0x00000ec0


	//----- nvinfo : EIATTR_MAX_THREADS
	.align		4
.L_3142:
        /*00e8*/ 	.byte	0x04, 0x05
        /*00ea*/ 	.short	(.L_3144 - .L_3143)
.L_3143:
        /*00ec*/ 	.word	0x00000080
        /*00f0*/ 	.word	0x00000001
        /*00f4*/ 	.word	0x00000001


	//----- nvinfo : EIATTR_CRS_STACK_SIZE
	.align		4
.L_3144:
        /*00f8*/ 	.byte	0x04, 0x1e
        /*00fa*/ 	.short	(.L_3146 - .L_3145)
.L_3145:
        /*00fc*/ 	.word	0x00000000
.L_3146:


//--------------------- .nv.info._ZN10layer_norm13ln_fwd_kernelINS_13Kernel_traitsIf6__halffS2_fjLj256ELj1ELj4ELj1ELj16ENS_18Kernel_traits_baseILj256EfS2_fS2_fjLj128EEEEELb0ELb1ELb0ELb0EEEvNS_9FwdParamsE --------------------------
	.section	.nv.info._ZN10layer_norm13ln_fwd_kernelINS_13Kernel_traitsIf6__halffS2_fjLj256ELj1ELj4ELj1ELj16ENS_18Kernel_traits_baseILj256EfS2_fS2_fjLj128EEEEELb0ELb1ELb0ELb0EEEvNS_9FwdParamsE,"",@"SHT_CUDA_INFO"
	.sectionflags	@""
	.align	4


	//----- nvinfo : EIATTR_CUDA_API_VERSION
	.align		4
        /*0000*/ 	.byte	0x04, 0x37
        /*0002*/ 	.short	(.L_3148 - .L_3147)
.L_3147:
        /*0004*/ 	.word	0x00000082


	//----- nvinfo : EIATTR_SW2861232_WAR
	.align		4
.L_3148:
        /*0008*/ 	.byte	0x01, 0x35
	.zero		2


	//----- nvinfo : EIATTR_PARAM_CBANK
	.align		4
        /*000c*/ 	.byte	0x04, 0x0a
        /*000e*/ 	.short	(.L_3150 - .L_3149)
	.align		4
.L_3149:
        /*0010*/ 	.word	index@(.nv.constant0._ZN10layer_norm13ln_fwd_kernelINS_13Kernel_traitsIf6__halffS2_fjLj256ELj1ELj4ELj1ELj16ENS_18Kernel_traits_baseILj256EfS2_fS2_fjLj128EEEEELb0ELb1ELb0ELb0EEEvNS_9FwdParamsE)
        /*0014*/ 	.short	0x0160
        /*0016*/ 	.short	0x00e8


	//----- nvinfo : EIATTR_CBANK_PARAM_SIZE
	.align		4
.L_3150:
        /*0018*/ 	.byte	0x03, 0x19
        /*001a*/ 	.short	0x00e8


	//----- nvinfo : EIATTR_KPARAM_INFO
	.align		4
        /*001c*/ 	.byte	0x04, 0x17
        /*001e*/ 	.short	(.L_3152 - .L_3151)
.L_3151:
        /*0020*/ 	.word	0x00000000
        /*0024*/ 	.short	0x0000
        /*0026*/ 	.short	0x0000
        /*0028*/ 	.byte	0x00, 0xf0, 0xa1, 0x03


	//----- nvinfo : EIATTR_MAXREG_COUNT
	.align		4
.L_3152:
        /*002c*/ 	.byte	0x03, 0x1b
        /*002e*/ 	.short	0x00ff


	//----- nvinfo : EIATTR_MERCURY_ISA_VERSION
	.align		4
        /*0030*/ 	.byte	0x03, 0x5f
        /*0032*/ 	.short	0x0000


	//----- nvinfo : EIATTR_COOP_GROUP_MASK_REGIDS
	.align		4
        /*0034*/ 	.byte	0x04, 0x29
        /*0036*/ 	.short	(.L_3154 - .L_3153)


	//   ....[0]....
.L_3153:
        /*0038*/ 	.word	0xffffffff


	//   ....[1]....
        /*003c*/ 	.word	0xffffffff


	//   ....[2]....
        /*0040*/ 	.word	0xffffffff


	//   ....[3]....
        /*0044*/ 	.word	0xffffffff


	//   ....[4]....
        /*0048*/ 	.word	0xffffffff


	//   ....[5]....
        /*004c*/ 	.word	0xffffffff


	//   ....[6]....
        /*0050*/ 	.word	0xffffffff


	//   ....[7]....
        /*0054*/ 	.word	0xffffffff


	//   ....[8]....
        /*0058*/ 	.word	0xffffffff


	//   ....[9]....
        /*005c*/ 	.word	0xffffffff


	//   ....[10]....
        /*0060*/ 	.word	0xffffffff


	//   ....[11]....
        /*0064*/ 	.word	0xffffffff


	//   ....[12]....
        /*0068*/ 	.word	0xffffffff


	//   ....[13]....
        /*006c*/ 	.word	0xffffffff


	//   ....[14]....
        /*0070*/ 	.word	0xffffffff


	//   ....[15]....
        /*0074*/ 	.word	0xffffffff


	//   ....[16]....
        /*0078*/ 	.word	0xffffffff


	//   ....[17]....
        /*007c*/ 	.word	0xffffffff


	//   ....[18]....
        /*0080*/ 	.word	0xffffffff


	//   ....[19]....
        /*0084*/ 	.word	0xffffffff


	//----- nvinfo : EIATTR_COOP_GROUP_INSTR_OFFSETS
	.align		4
.L_3154:
        /*0088*/ 	.byte	0x04, 0x28
        /*008a*/ 	.short	(.L_3156 - .L_3155)


	//   ....[0]....
.L_3155:
        /*008c*/ 	.word	0x000006d0


	//   ....[1]....
        /*0090*/ 	.word	0x00000700


	//   ....[2]....
        /*0094*/ 	.word	0x00000720


	//   ....[3]....
        /*0098*/ 	.word	0x00000740


	//   ....[4]....
        /*009c*/ 	.word	0x00000760


	//   ....[5]....
        /*00a0*/ 	.word	0x000008a0


	//   ....[6]....
        /*00a4*/ 	.word	0x000008c0


	//   ....[7]....
        /*00a8*/ 	.word	0x000008e0


	//   ....[8]....
        /*00ac*/ 	.word	0x00000900


	//   ....[9]....
        /*00b0*/ 	.word	0x00000920


	//   ....[10]....
        /*00b4*/ 	.word	0x00000ce0


	//   ....[11]....
        /*00b8*/ 	.word	0x00000d40


	//   ....[12]....
        /*00bc*/ 	.word	0x00000da0


	//   ....[13]....
        /*00c0*/ 	.word	0x00000e00


	//   ....[14]....
        /*00c4*/ 	.word	0x00000e60


	//   ....[15]....
        /*00c8*/ 	.word	0x00000fe0


	//   ....[16]....
        /*00cc*/ 	.word	0x00001040


	//   ....[17]....
        /*00d0*/ 	.word	0x000010a0


	//   ....[18]....
        /*00d4*/ 	.word	0x00001100


	//   ....[19]....
        /*00d8*/ 	.word	0x00001160


	//----- nvinfo : EIATTR_EXIT_INSTR_OFFSETS
	.align		4
.L_3156:
        /*00dc*/ 	.byte	0x04, 0x1c
        /*00de*/ 	.short	(.L_3158 - .L_3157)


	//   ....[0]....
.L_3157:
        /*00e0*/ 	.word	0x00000230


	//   ....[1]....
        /*00e4*/ 	.word	0x00000c80


	//----- nvinfo : EIATTR_MAX_THREADS
	.align		4
.L_3158:
        /*00e8*/ 	.byte	0x04, 0x05
        /*00ea*/ 	.short	(.L_3160 - .L_3159)
.L_3159:
        /*00ec*/ 	.word	0x00000080
        /*00f0*/ 	.word	0x00000001
        /*00f4*/ 	.word	0x00000001


	//----- nvinfo : EIATTR_CRS_STACK_SIZE
	.align		4
.L_3160:
        /*00f8*/ 	.byte	0x04, 0x1e
        /*00fa*/ 	.short	(.L_3162 - .L_3161)
.L_3161:
        /*00fc*/ 	.word	0x00000000
.L_3162:


//--------------------- .nv.info._ZN10layer_norm13ln_fwd_kernelINS_13Kernel_traitsIf6__halffS2_fjLj256ELj1ELj4ELj1ELj16ENS_18Kernel_traits_baseILj256EfS2_fS2_fjLj128EEEEELb0ELb1ELb0ELb1EEEvNS_9FwdParamsE --------------------------
	.section	.nv.info._ZN10layer_norm13ln_fwd_kernelINS_13Kernel_traitsIf6__halffS2_fjLj256ELj1ELj4ELj1ELj16ENS_18Kernel_traits_baseILj256EfS2_fS2_fjLj128EEEEELb0ELb1ELb0ELb1EEEvNS_9FwdParamsE,"",@"SHT_CUDA_INFO"
	.sectionflags	@""
	.align	4


	//----- nvinfo : EIATTR_CUDA_API_VERSION
	.align		4
        /*0000*/ 	.byte	0x04, 0x37
        /*0002*/ 	.short	(.L_3164 - .L_3163)
.L_3163:
        /*0004*/ 	.word	0x00000082


	//----- nvinfo : EIATTR_SW2861232_WAR
	.align		4
.L_3164:
        /*0008*/ 	.byte	0x01, 0x35
	.zero		2


	//----- nvinfo : EIATTR_PARAM_CBANK
	.align		4
        /*000c*/ 	.byte	0x04, 0x0a
        /*000e*/ 	.short	(.L_3166 - .L_3165)
	.align		4
.L_3165:
        /*0010*/ 	.word	index@(.nv.constant0._ZN10layer_norm13ln_fwd_kernelINS_13Kernel_traitsIf6__halffS2_fjLj256ELj1ELj4ELj1ELj16ENS_18Kernel_traits_baseILj256EfS2_fS2_fjLj128EEEEELb0ELb1ELb0ELb1EEEvNS_9FwdParamsE)
        /*0014*/ 	.short	0x0160
        /*0016*/ 	.short	0x00e8


	//----- nvinfo : EIATTR_CBANK_PARAM_SIZE
	.align		4
.L_3166:
        /*0018*/ 	.byte	0x03, 0x19
        /*001a*/ 	.short	0x00e8


	//----- nvinfo : EIATTR_KPARAM_INFO
	.align		4
        /*001c*/ 	.byte	0x04, 0x17
        /*001e*/ 	.short	(.L_3168 - .L_3167)
.L_3167:
        /*0020*/ 	.word	0x00000000
        /*0024*/ 	.short	0x0000
        /*0026*/ 	.short	0x0000
        /*0028*/ 	.byte	0x00, 0xf0, 0xa1, 0x03


	//----- nvinfo : EIATTR_MAXREG_COUNT
	.align		4
.L_3168:
        /*002c*/ 	.byte	0x03, 0x1b
        /*002e*/ 	.short	0x00ff


	//----- nvinfo : EIATTR_MERCURY_ISA_VERSION
	.align		4
        /*0030*/ 	.byte	0x03, 0x5f
        /*0032*/ 	.short	0x0000


	//----- nvinfo : EIATTR_COOP_GROUP_MASK_REGIDS
	.align		4
        /*0034*/ 	.byte	0x04, 0x29
        /*0036*/ 	.short	(.L_3170 - .L_3169)


	//   ....[0]....
.L_3169:
        /*0038*/ 	.word	0xffffffff


	//   ....[1]....
        /*003c*/ 	.word	0xffffffff


	//   ....[2]....
        /*0040*/ 	.word	0xffffffff


	//   ....[3]....
        /*0044*/ 	.word	0xffffffff


	//   ....[4]....
        /*0048*/ 	.word	0xffffffff


	//   ....[5]....
        /*004c*/ 	.word	0xffffffff


	//   ....[6]....
        /*0050*/ 	.word	0xffffffff


	//   ....[7]....
        /*0054*/ 	.word	0xffffffff


	//   ....[8]....
        /*0058*/ 	.word	0xffffffff


	//   ....[9]....
        /*005c*/ 	.word	0xffffffff


	//   ....[10]....
        /*0060*/ 	.word	0xffffffff


	//   ....[11]....
        /*0064*/ 	.word	0xffffffff


	//   ....[12]....
        /*0068*/ 	.word	0xffffffff


	//   ....[13]....
        /*006c*/ 	.word	0xffffffff


	//   ....[14]....
        /*0070*/ 	.word	0xffffffff


	//   ....[15]....
        /*0074*/ 	.word	0xffffffff


	//   ....[16]....
        /*0078*/ 	.word	0xffffffff


	//   ....[17]....
        /*007c*/ 	.word	0xffffffff


	//   ....[18]....
        /*0080*/ 	.word	0xffffffff


	//   ....[19]....
        /*0084*/ 	.word	0xffffffff


	//----- nvinfo : EIATTR_COOP_GROUP_INSTR_OFFSETS
	.align		4
.L_3170:
        /*0088*/ 	.byte	0x04, 0x28
        /*008a*/ 	.short	(.L_3172 - .L_3171)


	//   ....[0]....
.L_3171:
        /*008c*/ 	.word	0x00000620


	//   ....[1]....
        /*0090*/ 	.word	0x00000650


	//   ....[2]....
        /*0094*/ 	.word	0x00000670


	//   ....[3]....
        /*0098*/ 	.word	0x00000690


	//   ....[4]....
        /*009c*/ 	.word	0x000006b0


	//   ....[5]....
        /*00a0*/ 	.word	0x000007e0


	//   ....[6]....
        /*00a4*/ 	.word	0x00000800


	//   ....[7]....
        /*00a8*/ 	.word	0x00000820


	//   ....[8]....
        /*00ac*/ 	.word	0x00000840


	//   ....[9]....
        /*00b0*/ 	.word	0x00000860


	//   ....[10]....
        /*00b4*/ 	.word	0x00000bc0


	//   ....[11]....
        /*00b8*/ 	.word	0x00000c20


	//   ....[12]....
        /*00bc*/ 	.word	0x00000c80


	//   ....[13]....
        /*00c0*/ 	.word	0x00000ce0


	//   ....[14]....
        /*00c4*/ 	.word	0x00000d40


	//   ....[15]....
        /*00c8*/ 	.word	0x00000eb0


	//   ....[16]....
        /*00cc*/ 	.word	0x00000f10


	//   ....[17]....
        /*00d0*/ 	.word	0x00000f70


	//   ....[18]....
        /*00d4*/ 	.word	0x00000fd0


	//   ....[19]....
        /*00d8*/ 	.word	0x00001030


	//----- nvinfo : EIATTR_EXIT_INSTR_OFFSETS
	.align		4
.L_3172:
        /*00dc*/ 	.byte	0x04, 0x1c
        /*00de*/ 	.short	(.L_3174 - .L_3173)


	//   ....[0]....
.L_3173:
        /*00e0*/ 	.word	0x00000180


	//   ....[1]....
        /*00e4*/ 	.word	0x00000b70


	//----- nvinfo : EIATTR_MAX_THREADS
	.align		4
.L_3174:
        /*00e8*/ 	.byte	0x04, 0x05
        /*00ea*/ 	.short	(.L_3176 - .L_3175)
.L_3175:
        /*00ec*/ 	.word	0x00000080
        /*00f0*/ 	.word	0x00000001
        /*00f4*/ 	.word	0x00000001


	//----- nvinfo : EIATTR_CRS_STACK_SIZE
	.align		4
.L_3176:
        /*00f8*/ 	.byte	0x04, 0x1e
        /*00fa*/ 	.short	(.L_3178 - .L_3177)
.L_3177:
        /*00fc*/ 	.word	0x00000000
.L_3178:


//--------------------- .nv.info._ZN10layer_norm13ln_fwd_kernelINS_13Kernel_traitsIf6__halffS2_fjLj256ELj1ELj4ELj1ELj16ENS_18Kernel_traits_baseILj256EfS2_fS2_fjLj128EEEEELb0ELb1ELb1ELb0EEEvNS_9FwdParamsE --------------------------
	.section	.nv.info._ZN10layer_norm13ln_fwd_kernelINS_13Kernel_traitsIf6__halffS2_fjLj256ELj1ELj4ELj1ELj16ENS_18Kernel_traits_baseILj256EfS2_fS2_fjLj128EEEEELb0ELb1ELb1ELb0EEEvNS_9FwdParamsE,"",@"SHT_CUDA_INFO"
	.sectionflags	@""
	.align	4


	//----- nvinfo : EIATTR_CUDA_API_VERSION
	.align		4
        /*0000*/ 	.byte	0x04, 0x37
        /*0002*/ 	.short	(.L_3180 - .L_3179)
.L_3179:
        /*0004*/ 	.word	0x00000082


	//----- nvinfo : EIATTR_SW2861232_WAR
	.align		4
.L_3180:
        /*0008*/ 	.byte	0x01, 0x35
	.zero		2


	//----- nvinfo : EIATTR_PARAM_CBANK
	.align		4
        /*000c*/ 	.byte	0x04, 0x0a
        /*000e*/ 	.short	(.L_3182 - .L_3181)
	.align		4
.L_3181:
        /*0010*/ 	.word	index@(.nv.constant0._ZN10layer_norm13ln_fwd_kernelINS_13Kernel_traitsIf6__halffS2_fjLj256ELj1ELj4ELj1ELj16ENS_18Kernel_traits_baseILj256EfS2_fS2_fjLj128EEEEELb0ELb1ELb1ELb0EEEvNS_9FwdParamsE)
        /*0014*/ 	.short	0x0160
        /*0016*/ 	.short	0x00e8


	//----- nvinfo : EIATTR_CBANK_PARAM_SIZE
	.align		4
.L_3182:
        /*0018*/ 	.byte	0x03, 0x19
        /*001a*/ 	.short	0x00e8


	//----- nvinfo : EIATTR_KPARAM_INFO
	.align		4
        /*001c*/ 	.byte	0x04, 0x17
        /*001e*/ 	.short	(.L_3184 - .L_3183)
.L_3183:
        /*0020*/ 	.word	0x00000000
        /*0024*/ 	.short	0x0000
        /*0026*/ 	.short	0x0000
        /*0028*/ 	.byte	0x00, 0xf0, 0xa1, 0x03


	//----- nvinfo : EIATTR_MAXREG_COUNT
	.align		4
.L_3184:
        /*002c*/ 	.byte	0x03, 0x1b
        /*002e*/ 	.short	0x00ff


	//----- nvinfo : EIATTR_MERCURY_ISA_VERSION
	.align		4
        /*0030*/ 	.byte	0x03, 0x5f
        /*0032*/ 	.short	0x0000


	//----- nvinfo : EIATTR_COOP_GROUP_MASK_REGIDS
	.align		4
        /*0034*/ 	.byte	0x04, 0x29
        /*0036*/ 	.short	(.L_3186 - .L_3185)


	//   ....[0]....
.L_3185:
        /*0038*/ 	.word	0xffffffff


	//   ....[1]....
        /*003c*/ 	.word	0xffffffff


	//   ....[2]....
        /*0040*/ 	.word	0xffffffff


	//   ....[3]....
        /*0044*/ 	.word	0xffffffff


	//   ....[4]....
        /*0048*/ 	.word	0xffffffff


	//   ....[5]....
        /*004c*/ 	.word	0xffffffff


	//   ....[6]....
        /*0050*/ 	.word	0xffffffff


	//   ....[7]....
        /*0054*/ 	.word	0xffffffff


	//   ....[8]....
        /*0058*/ 	.word	0xffffffff


	//   ....[9]....
        /*005c*/ 	.word	0xffffffff


	//   ....[10]....
        /*0060*/ 	.word	0xffffffff


	//   ....[11]....
        /*0064*/ 	.word	0xffffffff


	//   ....[12]....
        /*0068*/ 	.word	0xffffffff


	//   ....[13]....
        /*006c*/ 	.word	0xffffffff


	//   ....[14]....
        /*0070*/ 	.word	0xffffffff


	//   ....[15]....
        /*0074*/ 	.word	0xffffffff


	//   ....[16]....
        /*0078*/ 	.word	0xffffffff


	//   ....[17]....
        /*007c*/ 	.word	0xffffffff


	//   ....[18]....
        /*0080*/ 	.word	0xffffffff


	//   ....[19]....
        /*0084*/ 	.word	0xffffffff


	//----- nvinfo : EIATTR_COOP_GROUP_INSTR_OFFSETS
	.align		4
.L_3186:
        /*0088*/ 	.byte	0x04, 0x28
        /*008a*/ 	.short	(.L_3188 - .L_3187)


	//   ....[0]....
.L_3187:
        /*008c*/ 	.word	0x00000a20


	//   ....[1]....
        /*0090*/ 	.word	0x00000a50


	//   ....[2]....
        /*0094*/ 	.word	0x00000a70


	//   ....[3]....
        /*0098*/ 	.word	0x00000a90


	//   ....[4]....
        /*009c*/ 	.word	0x00000ab0


	//   ....[5]....
        /*00a0*/ 	.word	0x00000bf0


	//   ....[6]....
        /*00a4*/ 	.word	0x00000c10


	//   ....[7]....
        /*00a8*/ 	.word	0x00000c30


	//   ....[8]....
        /*00ac*/ 	.word	0x00000c50


	//   ....[9]....
        /*00b0*/ 	.word	0x00000c70


	//   ....[10]....
        /*00b4*/ 	.word	0x000010a0


	//   ....[11]....
        /*00b8*/ 	.word	0x00001110


	//   ....[12]....
        /*00bc*/ 	.word	0x00001170


	//   ....[13]....
        /*00c0*/ 	.word	0x000011d0


	//   ....[14]....
        /*00c4*/ 	.word	0x00001230


	//   ....[15]....
        /*00c8*/ 	.word	0x000013b0


	//   ....[16]....
        /*00cc*/ 	.word	0x00001410


	//   ....[17]....
        /*00d0*/ 	.word	0x00001470


	//   ....[18]....
        /*00d4*/ 	.word	0x000014d0


	//   ....[19]....
        /*00d8*/ 	.word	0x00001530


	//----- nvinfo : EIATTR_EXIT_INSTR_OFFSETS
	.align		4
.L_3188:
        /*00dc*/ 	.byte	0x04, 0x1c
        /*00de*/ 	.short	(.L_3190 - .L_3189)


	//   ....[0]....
.L_3189:
        /*00e0*/ 	.word	0x00000230


	//   ....[1]....
        /*00e4*/ 	.word	0x00001050


	//----- nvinfo : EIATTR_MAX_THREADS
	.align		4
.L_3190:
        /*00e8*/ 	.byte	0x04, 0x05
        /*00ea*/ 	.short	(.L_3192 - .L_3191)
.L_3191:
        /*00ec*/ 	.word	0x00000080
        /*00f0*/ 	.word	0x00000001
        /*00f4*/ 	.word	0x00000001


	//----- nvinfo : EIATTR_CRS_STACK_SIZE
	.align		4
.L_3192:
        /*00f8*/ 	.byte	0x04, 0x1e
        /*00fa*/ 	.short	(.L_3194 - .L_3193)
.L_3193:
        /*00fc*/ 	.word	0x00000000
.L_3194:


//--------------------- .nv.info._ZN10layer_norm13ln_fwd_kernelINS_13Kernel_traitsIf6__halffS2_fjLj256ELj1ELj4ELj1ELj16ENS_18Kernel_traits_baseILj256EfS2_fS2_fjLj128EEEEELb0ELb1ELb1ELb1EEEvNS_9FwdParamsE --------------------------
	.section	.nv.info._ZN10layer_norm13ln_fwd_kernelINS_13Kernel_traitsIf6__halffS2_fjLj256ELj1ELj4ELj1ELj16ENS_18Kernel_traits_baseILj256EfS2_fS2_fjLj128EEEEELb0ELb1ELb1ELb1EEEvNS_9FwdParamsE,"",@"SHT_CUDA_INFO"
	.sectionflags	@""
	.align	4


	//----- nvinfo : EIATTR_CUDA_API_VERSION
	.align		4
        /*0000*/ 	.byte	0x04, 0x37
        /*0002*/ 	.short	(.L_3196 - .L_3195)
.L_3195:
        /*0004*/ 	.word	0x00000082


	//----- nvinfo : EIATTR_SW2861232_WAR
	.align		4
.L_3196:
        /*0008*/ 	.byte	0x01, 0x35
	.zero		2


	//----- nvinfo : EIATTR_PARAM_CBANK
	.align		4
        /*000c*/ 	.byte	0x04, 0x0a
        /*000e*/ 	.short	(.L_3198 - .L_3197)
	.align		4
.L_3197:
        /*0010*/ 	.word	index@(.nv.constant0._ZN10layer_norm13ln_fwd_kernelINS_13Kernel_traitsIf6__halffS2_fjLj256ELj1ELj4ELj1ELj16ENS_18Kernel_traits_baseILj256EfS2_fS2_fjLj128EEEEELb0ELb1ELb1ELb1EEEvNS_9FwdParamsE)
        /*0014*/ 	.short	0x0160
        /*0016*/ 	.short	0x00e8


	//----- nvinfo : EIATTR_CBANK_PARAM_SIZE
	.align		4
.L_3198:
        /*0018*/ 	.byte	0x03, 0x19
        /*001a*/ 	.short	0x00e8


	//----- nvinfo : EIATTR_KPARAM_INFO
	.align		4
        /*001c*/ 	.byte	0x04, 0x17
        /*001e*/ 	.short	(.L_3200 - .L_3199)
.L_3199:
        /*0020*/ 	.word	0x00000000
        /*0024*/ 	.short	0x0000
        /*0026*/ 	.short	0x0000
        /*0028*/ 	.byte	0x00, 0xf0, 0xa1, 0x03


	//----- nvinfo : EIATTR_MAXREG_COUNT
	.align		4
.L_3200:
        /*002c*/ 	.byte	0x03, 0x1b
        /*002e*/ 	.short	0x00ff


	//----- nvinfo : EIATTR_ANNOTATIONS
	.align		4
        /*0030*/ 	.byte	0x04, 0x55
        /*0032*/ 	.short	(.L_3202 - .L_3201)


	//   ....[0]....
.L_3201:
        /*0034*/ 	.word	0x00000001
        /*0038*/ 	.byte	0x30, 0x14, 0x00, 0x00, 0x01, 0x00, 0x00, 0x00, 0x70, 0x14, 0x00, 0x00


	//----- nvinfo : EIATTR_MERCURY_ISA_VERSION
	.align		4
.L_3202:
        /*0044*/ 	.byte	0x03, 0x5f
        /*0046*/ 	.short	0x0000


	//----- nvinfo : EIATTR_COOP_GROUP_MASK_REGIDS
	.align		4
        /*0048*/ 	.byte	0x04, 0x29
        /*004a*/ 	.short	(.L_3204 - .L_3203)


	//   ....[0]....
.L_3203:
        /*004c*/ 	.word	0xffffffff


	//   ....[1]....
        /*0050*/ 	.word	0xffffffff


	//   ....[2]....
        /*0054*/ 	.word	0xffffffff


	//   ....[3]....
        /*0058*/ 	.word	0xffffffff


	//   ....[4]....
        /*005c*/ 	.word	0xffffffff


	//   ....[5]....
        /*0060*/ 	.word	0xffffffff


	//   ....[6]....
        /*0064*/ 	.word	0xffffffff


	//   ....[7]....
        /*0068*/ 	.word	0xffffffff


	//   ....[8]....
        /*006c*/ 	.word	0xffffffff


	//   ....[9]....
        /*0070*/ 	.word	0xffffffff


	//   ....[10]....
        /*0074*/ 	.word	0xffffffff


	//   ....[11]....
        /*0078*/ 	.word	0xffffffff


	//   ....[12]....
        /*007c*/ 	.word	0xffffffff


	//   ....[13]....
        /*0080*/ 	.word	0xffffffff


	//   ....[14]....
        /*0084*/ 	.word	0xffffffff


	//   ....[15]....
        /*0088*/ 	.word	0xffffffff


	//   ....[16]....
        /*008c*/ 	.word	0xffffffff


	//   ....[17]....
        /*0090*/ 	.word	0xffffffff


	//   ....[18]....
        /*0094*/ 	.word	0xffffffff


	//   ....[19]....
        /*0098*/ 	.word	0xffffffff


	//----- nvinfo : EIATTR_COOP_GROUP_INSTR_OFFSETS
	.align		4
.L_3204:
        /*009c*/ 	.byte	0x04, 0x28
        /*009e*/ 	.short	(.L_3206 - .L_3205)


	//   ....[0]....
.L_3205:
        /*00a0*/ 	.word	0x00000980


	//   ....[1]....
        /*00a4*/ 	.word	0x000009b0


	//   ....[2]....
        /*00a8*/ 	.word	0x000009d0


	//   ....[3]....
        /*00ac*/ 	.word	0x000009f0


	//   ....[4]....
        /*00b0*/ 	.word	0x00000a10


	//   ....[5]....
        /*00b4*/ 	.word	0x00000b40


	//   ....[6]....
        /*00b8*/ 	.word	0x00000b60


	//   ....[7]....
        /*00bc*/ 	.word	0x00000b80


	//   ....[8]....
        /*00c0*/ 	.word	0x00000ba0


	//   ....[9]....
        /*00c4*/ 	.word	0x00000bc0


	//   ....[10]....
        /*00c8*/ 	.word	0x00000fe0


	//   ....[11]....
        /*00cc*/ 	.word	0x00001040


	//   ....[12]....
        /*00d0*/ 	.word	0x000010a0


	//   ....[13]....
        /*00d4*/ 	.word	0x00001100


	//   ....[14]....
        /*00d8*/ 	.word	0x00001160


	//   ....[15]....
        /*00dc*/ 	.word	0x000012c0


	//   ....[16]....
        /*00e0*/ 	.word	0x00001310


	//   ....[17]....
        /*00e4*/ 	.word	0x00001360


	//   ....[18]....
        /*00e8*/ 	.word	0x000013b0


	//   ....[19]....
        /*00ec*/ 	.word	0x00001400


	//----- nvinfo : EIATTR_EXIT_INSTR_OFFSETS
	.align		4
.L_3206:
        /*00f0*/ 	.byte	0x04, 0x1c
        /*00f2*/ 	.short	(.L_3208 - .L_3207)


	//   ....[0]....
.L_3207:
        /*00f4*/ 	.word	0x00000160


	//   ....[1]....
        /*00f8*/ 	.word	0x00000f90


	//----- nvinfo : EIATTR_MAX_THREADS
	.align		4
.L_3208:
        /*00fc*/ 	.byte	0x04, 0x05
        /*00fe*/ 	.short	(.L_3210 - .L_3209)
.L_3209:
        /*0100*/ 	.word	0x00000080
        /*0104*/ 	.word	0x00000001
        /*0108*/ 	.word	0x00000001


	//----- nvinfo : EIATTR_CRS_STACK_SIZE
	.align		4
.L_3210:
        /*010c*/ 	.byte	0x04, 0x1e
        /*010e*/ 	.short	(.L_3212 - .L_3211)
.L_3211:
        /*0110*/ 	.word	0x00000000
.L_3212:


//--------------------- .nv.info._ZN10layer_norm13ln_fwd_kernelINS_13Kernel_traitsIf6__halffS2_fjLj256ELj1ELj4ELj1ELj16ENS_18Kernel_traits_baseILj256EfS2_fS2_fjLj128EEEEELb1ELb0ELb0ELb0EEEvNS_9FwdParamsE --------------------------
	.section	.nv.info._ZN10layer_norm13ln_fwd_kernelINS_13Kernel_traitsIf6__halffS2_fjLj256ELj1ELj4ELj1ELj16ENS_18Kernel_traits_baseILj256EfS2_fS2_fjLj128EEEEELb1ELb0ELb0ELb0EEEvNS_9FwdParamsE,"",@"SHT_CUDA_INFO"
	.sectionflags	@""
	.align	4


	//----- nvinfo : EIATTR_CUDA_API_VERSION
	.align		4
        /*0000*/ 	.byte	0x04, 0x37
        /*0002*/ 	.short	(.L_3214 - .L_3213)
.L_3213:
        /*0004*/ 	.word	0x00000082


	//----- nvinfo : EIATTR_SW2861232_WAR
	.align		4
.L_3214:
        /*0008*/ 	.byte	0x01, 0x35
	.zero		2


	//----- nvinfo : EIATTR_PARAM_CBANK
	.align		4
        /*000c*/ 	.byte	0x04, 0x0a
        /*000e*/ 	.short	(.L_3216 - .L_3215)
	.align		4
.L_3215:
        /*0010*/ 	.word	index@(.nv.constant0._ZN10layer_norm13ln_fwd_kernelINS_13Kernel_traitsIf6__halffS2_fjLj256ELj1ELj4ELj1ELj16ENS_18Kernel_traits_baseILj256EfS2_fS2_fjLj128EEEEELb1ELb0ELb0ELb0EEEvNS_9FwdParamsE)
        /*0014*/ 	.short	0x0160
        /*0016*/ 	.short	0x00e8


	//----- nvinfo : EIATTR_CBANK_PARAM_SIZE
	.align		4
.L_3216:
        /*0018*/ 	.byte	0x03, 0x19
        /*001a*/ 	.short	0x00e8


	//----- nvinfo : EIATTR_KPARAM_INFO
	.align		4
        /*001c*/ 	.byte	0x04, 0x17
        /*001e*/ 	.short	(.L_3218 - .L_3217)
.L_3217:
        /*0020*/ 	.word	0x00000000
        /*0024*/ 	.short	0x0000
        /*0026*/ 	.short	0x0000
        /*0028*/ 	.byte	0x00, 0xf0, 0xa1, 0x03


	//----- nvinfo : EIATTR_MAXREG_COUNT
	.align		4
.L_3218:
        /*002c*/ 	.byte	0x03, 0x1b
        /*002e*/ 	.short	0x00ff


	//----- nvinfo : EIATTR_MERCURY_ISA_VERSION
	.align		4
        /*0030*/ 	.byte	0x03, 0x5f
        /*0032*/ 	.short	0x0000


	//----- nvinfo : EIATTR_COOP_GROUP_MASK_REGIDS
	.align		4
        /*0034*/ 	.byte	0x04, 0x29
        /*0036*/ 	.short	(.L_3220 - .L_3219)


	//   ....[0]....
.L_3219:
        /*0038*/ 	.word	0xffffffff


	//   ....[1]....
        /*003c*/ 	.word	0xffffffff


	//   ....[2]....
        /*0040*/ 	.word	0xffffffff


	//   ....[3]....
        /*0044*/ 	.word	0xffffffff


	//   ....[4]....
        /*0048*/ 	.word	0xffffffff


	//   ....[5]....
        /*004c*/ 	.word	0xffffffff


	//   ....[6]....
        /*0050*/ 	.word	0xffffffff


	//   ....[7]....
        /*0054*/ 	.word	0xffffffff


	//   ....[8]....
        /*0058*/ 	.word	0xffffffff


	//   ....[9]....
        /*005c*/ 	.word	0xffffffff


	//   ....[10]....
        /*0060*/ 	.word	0xffffffff


	//   ....[11]....
        /*0064*/ 	.word	0xffffffff


	//   ....[12]....
        /*0068*/ 	.word	0xffffffff


	//   ....[13]....
        /*006c*/ 	.word	0xffffffff


	//   ....[14]....
        /*0070*/ 	.word	0xffffffff


	//   ....[15]....
        /*0074*/ 	.word	0xffffffff


	//   ....[16]....
        /*0078*/ 	.word	0xffffffff


	//   ....[17]....
        /*007c*/ 	.word	0xffffffff


	//   ....[18]....
        /*0080*/ 	.word	0xffffffff


	//   ....[19]....
        /*0084*/ 	.word	0xffffffff


	//----- nvinfo : EIATTR_COOP_GROUP_INSTR_OFFSETS
	.align		4
.L_3220:
        /*0088*/ 	.byte	0x04, 0x28
        /*008a*/ 	.short	(.L_3222 - .L_3221)


	//   ....[0]....
.L_3221:
        /*008c*/ 	.word	0x00003560


	//   ....[1]....
        /*0090*/ 	.word	0x00003590


	//   ....[2]....
        /*0094*/ 	.word	0x000035b0


	//   ....[3]....
        /*0098*/ 	.word	0x000035d0


	//   ....[4]....
        /*009c*/ 	.word	0x000035f0


	//   ....[5]....
        /*00a0*/ 	.word	0x00003730


	//   ....[6]....
        /*00a4*/ 	.word	0x00003750


	//   ....[7]....
        /*00a8*/ 	.word	0x00003770


	//   ....[8]....
        /*00ac*/ 	.word	0x00003790


	//   ....[9]....
        /*00b0*/ 	.word	0x000037b0


	//   ....[10]....
        /*00b4*/ 	.word	0x00003b90


	//   ....[11]....
        /*00b8*/ 	.word	0x00003bf0


	//   ....[12]....
        /*00bc*/ 	.word	0x00003c50


	//   ....[13]....
        /*00c0*/ 	.word	0x00003cb0


	//   ....[14]....
        /*00c4*/ 	.word	0x00003d10


	//   ....[15]....
        /*00c8*/ 	.word	0x00003e90


	//   ....[16]....
        /*00cc*/ 	.word	0x00003ef0


	//   ....[17]....
        /*00d0*/ 	.word	0x00003f50


	//   ....[18]....
        /*00d4*/ 	.word	0x00003fb0


	//   ....[19]....
        /*00d8*/ 	.word	0x00004010


	//----- nvinfo : EIATTR_EXIT_INSTR_OFFSETS
	.align		4
.L_3222:
        /*00dc*/ 	.byte	0x04, 0x1c
        /*00de*/ 	.short	(.L_3224 - .L_3223)


	//   ....[0]....
.L_3223:
        /*00e0*/ 	.word	0x000002e0


	//   ....[1]....
        /*00e4*/ 	.word	0x00003b30


	//----- nvinfo : EIATTR_MAX_THREADS
	.align		4
.L_3224:
        /*00e8*/ 	.byte	0x04, 0x05
        /*00ea*/ 	.short	(.L_3226 - .L_3225)
.L_3225:
        /*00ec*/ 	.word	0x00000080
        /*00f0*/ 	.word	0x00000001
        /*00f4*/ 	.word	0x00000001


	//----- nvinfo : EIATTR_CRS_STACK_SIZE
	.align		4
.L_3226:
        /*00f8*/ 	.byte	0x04, 0x1e
        /*00fa*/ 	.short	(.L_3228 - .L_3227)
.L_3227:
        /*00fc*/ 	.word	0x00000000
.L_3228:


//--------------------- .nv.info._ZN10layer_norm13ln_fwd_kernelINS_13Kernel_traitsIf6__halffS2_fjLj256ELj1ELj4ELj1ELj16ENS_18Kernel_traits_baseILj256EfS2_fS2_fjLj128EEEEELb1ELb0ELb0ELb1EEEvNS_9FwdParamsE --------------------------
	.section	.nv.info._ZN10layer_norm13ln_fwd_kernelINS_13Kernel_traitsIf6__halffS2_fjLj256ELj1ELj4ELj1ELj16ENS_18Kernel_traits_baseILj256EfS2_fS2_fjLj128EEEEELb1ELb0ELb0ELb1EEEvNS_9FwdParamsE,"",@"SHT_CUDA_INFO"
	.sectionflags	@""
	.align	4


	//----- nvinfo : EIATTR_CUDA_API_VERSION
	.align		4
        /*0000*/ 	.byte	0x04, 0x37
        /*0002*/ 	.short	(.L_3230 - .L_3229)
.L_3229:
        /*0004*/ 	.word	0x00000082


	//----- nvinfo : EIATTR_SW2861232_WAR
	.align		4
.L_3230:
        /*0008*/ 	.byte	0x01, 0x35
	.zero		2


	//----- nvinfo : EIATTR_PARAM_CBANK
	.align		4
        /*000c*/ 	.byte	0x04, 0x0a
        /*000e*/ 	.short	(.L_3232 - .L_3231)
	.align		4
.L_3231:
        /*0010*/ 	.word	index@(.nv.constant0._ZN10layer_norm13ln_fwd_kernelINS_13Kernel_traitsIf6__halffS2_fjLj256ELj1ELj4ELj1ELj16ENS_18Kernel_traits_baseILj256EfS2_fS2_fjLj128EEEEELb1ELb0ELb0ELb1EEEvNS_9FwdParamsE)
        /*0014*/ 	.short	0x0160
        /*0016*/ 	.short	0x00e8


	//----- nvinfo : EIATTR_CBANK_PARAM_SIZE
	.align		4
.L_3232:
        /*0018*/ 	.byte	0x03, 0x19
        /*001a*/ 	.short	0x00e8


	//----- nvinfo : EIATTR_KPARAM_INFO
	.align		4
        /*001c*/ 	.byte	0x04, 0x17
        /*001e*/ 	.short	(.L_3234 - .L_3233)
.L_3233:
        /*0020*/ 	.word	0x00000000
        /*0024*/ 	.short	0x0000
        /*0026*/ 	.short	0x0000
        /*0028*/ 	.byte	0x00, 0xf0, 0xa1, 0x03


	//----- nvinfo : EIATTR_MAXREG_COUNT
	.align		4
.L_3234:
        /*002c*/ 	.byte	0x03, 0x1b
        /*002e*/ 	.short	0x00ff


	//----- nvinfo : EIATTR_MERCURY_ISA_VERSION
	.align		4
        /*0030*/ 	.byte	0x03, 0x5f
        /*0032*/ 	.short	0x0000


	//----- nvinfo : EIATTR_COOP_GROUP_MASK_REGIDS
	.align		4
        /*0034*/ 	.byte	0x04, 0x29
        /*0036*/ 	.short	(.L_3236 - .L_3235)


	//   ....[0]....
.L_3235:
        /*0038*/ 	.word	0xffffffff


	//   ....[1]....
        /*003c*/ 	.word	0xffffffff


	//   ....[2]....
        /*0040*/ 	.word	0xffffffff


	//   ....[3]....
        /*0044*/ 	.word	0xffffffff


	//   ....[4]....
        /*0048*/ 	.word	0xffffffff


	//   ....[5]....
        /*004c*/ 	.word	0xffffffff


	//   ....[6]....
        /*0050*/ 	.word	0xffffffff


	//   ....[7]....
        /*0054*/ 	.word	0xffffffff


	//   ....[8]....
        /*0058*/ 	.word	0xffffffff


	//   ....[9]....
        /*005c*/ 	.word	0xffffffff


	//   ....[10]....
        /*0060*/ 	.word	0xffffffff


	//   ....[11]....
        /*0064*/ 	.word	0xffffffff


	//   ....[12]....
        /*0068*/ 	.word	0xffffffff


	//   ....[13]....
        /*006c*/ 	.word	0xffffffff


	//   ....[14]....
        /*0070*/ 	.word	0xffffffff


	//   ....[15]....
        /*0074*/ 	.word	0xffffffff


	//   ....[16]....
        /*0078*/ 	.word	0xffffffff


	//   ....[17]....
        /*007c*/ 	.word	0xffffffff


	//   ....[18]....
        /*0080*/ 	.word	0xffffffff


	//   ....[19]....
        /*0084*/ 	.word	0xffffffff


	//----- nvinfo : EIATTR_COOP_GROUP_INSTR_OFFSETS
	.align		4
.L_3236:
        /*0088*/ 	.byte	0x04, 0x28
        /*008a*/ 	.short	(.L_3238 - .L_3237)


	//   ....[0]....
.L_3237:
        /*008c*/ 	.word	0x00003520


	//   ....[1]....
        /*0090*/ 	.word	0x00003550


	//   ....[2]....
        /*0094*/ 	.word	0x00003570


	//   ....[3]....
        /*0098*/ 	.word	0x00003590


	//   ....[4]....
        /*009c*/ 	.word	0x000035b0


	//   ....[5]....
        /*00a0*/ 	.word	0x000036e0


	//   ....[6]....
        /*00a4*/ 	.word	0x00003700


	//   ....[7]....
        /*00a8*/ 	.word	0x00003720


	//   ....[8]....
        /*00ac*/ 	.word	0x00003740


	//   ....[9]....
        /*00b0*/ 	.word	0x00003760


	//   ....[10]....
        /*00b4*/ 	.word	0x00003af0


	//   ....[11]....
        /*00b8*/ 	.word	0x00003b50


	//   ....[12]....
        /*00bc*/ 	.word	0x00003bb0


	//   ....[13]....
        /*00c0*/ 	.word	0x00003c10


	//   ....[14]....
        /*00c4*/ 	.word	0x00003c70


	//   ....[15]....
        /*00c8*/ 	.word	0x00003de0


	//   ....[16]....
        /*00cc*/ 	.word	0x00003e40


	//   ....[17]....
        /*00d0*/ 	.word	0x00003ea0


	//   ....[18]....
        /*00d4*/ 	.word	0x00003f00


	//   ....[19]....
        /*00d8*/ 	.word	0x00003f60


	//----- nvinfo : EIATTR_EXIT_INSTR_OFFSETS
	.align		4
.L_3238:
        /*00dc*/ 	.byte	0x04, 0x1c
        /*00de*/ 	.short	(.L_3240 - .L_3239)


	//   ....[0]....
.L_3239:
        /*00e0*/ 	.word	0x00000230


	//   ....[1]....
        /*00e4*/ 	.word	0x00003a90


	//----- nvinfo : EIATTR_MAX_THREADS
	.align		4
.L_3240:
        /*00e8*/ 	.byte	0x04, 0x05
        /*00ea*/ 	.short	(.L_3242 - .L_3241)
.L_3241:
        /*00ec*/ 	.word	0x00000080
        /*00f0*/ 	.word	0x00000001
        /*00f4*/ 	.word	0x00000001


	//----- nvinfo : EIATTR_CRS_STACK_SIZE
	.align		4
.L_3242:
        /*00f8*/ 	.byte	0x04, 0x1e
        /*00fa*/ 	.short	(.L_3244 - .L_3243)
.L_3243:
        /*00fc*/ 	.word	0x00000000
.L_3244:


//--------------------- .nv.info._ZN10layer_norm13ln_fwd_kernelINS_13Kernel_traitsIf6__halffS2_fjLj256ELj1ELj4ELj1ELj16ENS_18Kernel_traits_baseILj256EfS2_fS2_fjLj128EEEEELb1ELb0ELb1ELb0EEEvNS_9FwdParamsE --------------------------
	.section	.nv.info._ZN10layer_norm13ln_fwd_kernelINS_13Kernel_traitsIf6__halffS2_fjLj256ELj1ELj4ELj1ELj16ENS_18Kernel_traits_baseILj256EfS2_fS2_fjLj128EEEEELb1ELb0ELb1ELb0EEEvNS_9FwdParamsE,"",@"SHT_CUDA_INFO"
	.sectionflags	@""
	.align	4


	//----- nvinfo : EIATTR_CUDA_API_VERSION
	.align		4
        /*0000*/ 	.byte	0x04, 0x37
        /*0002*/ 	.short	(.L_3246 - .L_3245)
.L_3245:
        /*0004*/ 	.word	0x00000082


	//----- nvinfo : EIATTR_SW2861232_WAR
	.align		4
.L_3246:
        /*0008*/ 	.byte	0x01, 0x35
	.zero		2


	//----- nvinfo : EIATTR_PARAM_CBANK
	.align		4
        /*000c*/ 	.byte	0x04, 0x0a
        /*000e*/ 	.short	(.L_3248 - .L_3247)
	.align		4
.L_3247:
        /*0010*/ 	.word	index@(.nv.constant0._ZN10layer_norm13ln_fwd_kernelINS_13Kernel_traitsIf6__halffS2_fjLj256ELj1ELj4ELj1ELj16ENS_18Kernel_traits_baseILj256EfS2_fS2_fjLj128EEEEELb1ELb0ELb1ELb0EEEvNS_9FwdParamsE)
        /*0014*/ 	.short	0x0160
        /*0016*/ 	.short	0x00e8


	//----- nvinfo : EIATTR_CBANK_PARAM_SIZE
	.align		4
.L_3248:
        /*0018*/ 	.byte	0x03, 0x19
        /*001a*/ 	.short	0x00e8


	//----- nvinfo : EIATTR_KPARAM_INFO
	.align		4
        /*001c*/ 	.byte	0x04, 0x17
        /*001e*/ 	.short	(.L_3250 - .L_3249)
.L_3249:
        /*0020*/ 	.word	0x00000000
        /*0024*/ 	.short	0x0000
        /*0026*/ 	.short	0x0000
        /*0028*/ 	.byte	0x00, 0xf0, 0xa1, 0x03


	//----- nvinfo : EIATTR_MAXREG_COUNT
	.align		4
.L_3250:
        /*002c*/ 	.byte	0x03, 0x1b
        /*002e*/ 	.short	0x00ff


	//----- nvinfo : EIATTR_MERCURY_ISA_VERSION
	.align		4
        /*0030*/ 	.byte	0x03, 0x5f
        /*0032*/ 	.short	0x0000


	//----- nvinfo : EIATTR_COOP_GROUP_MASK_REGIDS
	.align		4
        /*0034*/ 	.byte	0x04, 0x29
        /*0036*/ 	.short	(.L_3252 - .L_3251)


	//   ....[0]....
.L_3251:
        /*0038*/ 	.word	0xffffffff


	//   ....[1]....
        /*003c*/ 	.word	0xffffffff


	//   ....[2]....
        /*0040*/ 	.word	0xffffffff


	//   ....[3]....
        /*0044*/ 	.word	0xffffffff


	//   ....[4]....
        /*0048*/ 	.word	0xffffffff


	//   ....[5]....
        /*004c*/ 	.word	0xffffffff


	//   ....[6]....
        /*0050*/ 	.word	0xffffffff


	//   ....[7]....
        /*0054*/ 	.word	0xffffffff


	//   ....[8]....
        /*0058*/ 	.word	0xffffffff


	//   ....[9]....
        /*005c*/ 	.word	0xffffffff


	//   ....[10]....
        /*0060*/ 	.word	0xffffffff


	//   ....[11]....
        /*0064*/ 	.word	0xffffffff


	//   ....[12]....
        /*0068*/ 	.word	0xffffffff


	//   ....[13]....
        /*006c*/ 	.word	0xffffffff


	//   ....[14]....
        /*0070*/ 	.word	0xffffffff


	//   ....[15]....
        /*0074*/ 	.word	0xffffffff


	//   ....[16]....
        /*0078*/ 	.word	0xffffffff


	//   ....[17]....
        /*007c*/ 	.word	0xffffffff


	//   ....[18]....
        /*0080*/ 	.word	0xffffffff


	//   ....[19]....
        /*0084*/ 	.word	0xffffffff


	//----- nvinfo : EIATTR_COOP_GROUP_INSTR_OFFSETS
	.align		4
.L_3252:
        /*0088*/ 	.byte	0x04, 0x28
        /*008a*/ 	.short	(.L_3254 - .L_3253)


	//   ....[0]....
.L_3253:
        /*008c*/ 	.word	0x000039e0


	//   ....[1]....
        /*0090*/ 	.word	0x00003a10


	//   ....[2]....
        /*0094*/ 	.word	0x00003a30


	//   ....[3]....
        /*0098*/ 	.word	0x00003a50


	//   ....[4]....
        /*009c*/ 	.word	0x00003a70


	//   ....[5]....
        /*00a0*/ 	.word	0x00003bb0


	//   ....[6]....
        /*00a4*/ 	.word	0x00003bd0


	//   ....[7]....
        /*00a8*/ 	.word	0x00003bf0


	//   ....[8]....
        /*00ac*/ 	.word	0x00003c10


	//   ....[9]....
        /*00b0*/ 	.word	0x00003c30


	//   ....[10]....
        /*00b4*/ 	.word	0x00004070


	//   ....[11]....
        /*00b8*/ 	.word	0x000040d0


	//   ....[12]....
        /*00bc*/ 	.word	0x00004130


	//   ....[13]....
        /*00c0*/ 	.word	0x00004190


	//   ....[14]....
        /*00c4*/ 	.word	0x000041f0


	//   ....[15]....
        /*00c8*/ 	.word	0x00004370


	//   ....[16]....
        /*00cc*/ 	.word	0x000043d0


	//   ....[17]....
        /*00d0*/ 	.word	0x00004430


	//   ....[18]....
        /*00d4*/ 	.word	0x00004490


	//   ....[19]....
        /*00d8*/ 	.word	0x000044f0


	//----- nvinfo : EIATTR_EXIT_INSTR_OFFSETS
	.align		4
.L_3254:
        /*00dc*/ 	.byte	0x04, 0x1c
        /*00de*/ 	.short	(.L_3256 - .L_3255)


	//   ....[0]....
.L_3255:
        /*00e0*/ 	.word	0x000002e0


	//   ....[1]....
        /*00e4*/ 	.word	0x00004020


	//----- nvinfo : EIATTR_MAX_THREADS
	.align		4
.L_3256:
        /*00e8*/ 	.byte	0x04, 0x05
        /*00ea*/ 	.short	(.L_3258 - .L_3257)
.L_3257:
        /*00ec*/ 	.word	0x00000080
        /*00f0*/ 	.word	0x00000001
        /*00f4*/ 	.word	0x00000001


	//----- nvinfo : EIATTR_CRS_STACK_SIZE
	.align		4
.L_3258:
        /*00f8*/ 	.byte	0x04, 0x1e
        /*00fa*/ 	.short	(.L_3260 - .L_3259)
.L_3259:
        /*00fc*/ 	.word	0x00000000
.L_3260:


//--------------------- .nv.info._ZN10layer_norm13ln_fwd_kernelINS_13Kernel_traitsIf6__halffS2_fjLj256ELj1ELj4ELj1ELj16ENS_18Kernel_traits_baseILj256EfS2_fS2_fjLj128EEEEELb1ELb0ELb1ELb1EEEvNS_9FwdParamsE --------------------------
	.section	.nv.info._ZN10layer_norm13ln_fwd_kernelINS_13Kernel_traitsIf6__halffS2_fjLj256ELj1ELj4ELj1ELj16ENS_18Kernel_traits_baseILj256EfS2_fS2_fjLj128EEEEELb1ELb0ELb1ELb1EEEvNS_9FwdParamsE,"",@"SHT_CUDA_INFO"
	.sectionflags	@""
	.align	4


	//----- nvinfo : EIATTR_CUDA_API_VERSION
	.align		4
        /*0000*/ 	.byte	0x04, 0x37
        /*0002*/ 	.short	(.L_3262 - .L_3261)
.L_3261:
        /*0004*/ 	.word	0x00000082


	//----- nvinfo : EIATTR_SW2861232_WAR
	.align		4
.L_3262:
        /*0008*/ 	.byte	0x01, 0x35
	.zero		2


	//----- nvinfo : EIATTR_PARAM_CBANK
	.align		4
        /*000c*/ 	.byte	0x04, 0x0a
        /*000e*/ 	.short	(.L_3264 - .L_3263)
	.align		4
.L_3263:
        /*0010*/ 	.word	index@(.nv.constant0._ZN10layer_norm13ln_fwd_kernelINS_13Kernel_traitsIf6__halffS2_fjLj256ELj1ELj4ELj1ELj16ENS_18Kernel_traits_baseILj256EfS2_fS2_fjLj128EEEEELb1ELb0ELb1ELb1EEEvNS_9FwdParamsE)
        /*0014*/ 	.short	0x0160
        /*0016*/ 	.short	0x00e8


	//----- nvinfo : EIATTR_CBANK_PARAM_SIZE
	.align		4
.L_3264:
        /*0018*/ 	.byte	0x03, 0x19
        /*001a*/ 	.short	0x00e8


	//----- nvinfo : EIATTR_KPARAM_INFO
	.align		4
        /*001c*/ 	.byte	0x04, 0x17
        /*001e*/ 	.short	(.L_3266 - .L_3265)
.L_3265:
        /*0020*/ 	.word	0x00000000
        /*0024*/ 	.short	0x0000
        /*0026*/ 	.short	0x0000
        /*0028*/ 	.byte	0x00, 0xf0, 0xa1, 0x03


	//----- nvinfo : EIATTR_MAXREG_COUNT
	.align		4
.L_3266:
        /*002c*/ 	.byte	0x03, 0x1b
        /*002e*/ 	.short	0x00ff


	//----- nvinfo : EIATTR_MERCURY_ISA_VERSION
	.align		4
        /*0030*/ 	.byte	0x03, 0x5f
        /*0032*/ 	.short	0x0000


	//----- nvinfo : EIATTR_COOP_GROUP_MASK_REGIDS
	.align		4
        /*0034*/ 	.byte	0x04, 0x29
        /*0036*/ 	.short	(.L_3268 - .L_3267)


	//   ....[0]....
.L_3267:
        /*0038*/ 	.word	0xffffffff


	//   ....[1]....
        /*003c*/ 	.word	0xffffffff


	//   ....[2]....
        /*0040*/ 	.word	0xffffffff


	//   ....[3]....
        /*0044*/ 	.word	0xffffffff


	//   ....[4]....
        /*0048*/ 	.word	0xffffffff


	//   ....[5]....
        /*004c*/ 	.word	0xffffffff


	//   ....[6]....
        /*0050*/ 	.word	0xffffffff


	//   ....[7]....
        /*0054*/ 	.word	0xffffffff


	//   ....[8]....
        /*0058*/ 	.word	0xffffffff


	//   ....[9]....
        /*005c*/ 	.word	0xffffffff


	//   ....[10]....
        /*0060*/ 	.word	0xffffffff


	//   ....[11]....
        /*0064*/ 	.word	0xffffffff


	//   ....[12]....
        /*0068*/ 	.word	0xffffffff


	//   ....[13]....
        /*006c*/ 	.word	0xffffffff


	//   ....[14]....
        /*0070*/ 	.word	0xffffffff


	//   ....[15]....
        /*0074*/ 	.word	0xffffffff


	//   ....[16]....
        /*0078*/ 	.word	0xffffffff


	//   ....[17]....
        /*007c*/ 	.word	0xffffffff


	//   ....[18]....
        /*0080*/ 	.word	0xffffffff


	//   ....[19]....
        /*0084*/ 	.word	0xffffffff


	//----- nvinfo : EIATTR_COOP_GROUP_INSTR_OFFSETS
	.align		4
.L_3268:
        /*0088*/ 	.byte	0x04, 0x28
        /*008a*/ 	.short	(.L_3270 - .L_3269)


	//   ....[0]....
.L_3269:
        /*008c*/ 	.word	0x00003950


	//   ....[1]....
        /*0090*/ 	.word	0x00003980


	//   ....[2]....
        /*0094*/ 	.word	0x000039a0


	//   ....[3]....
        /*0098*/ 	.word	0x000039c0


	//   ....[4]....
        /*009c*/ 	.word	0x000039e0


	//   ....[5]....
        /*00a0*/ 	.word	0x00003b10


	//   ....[6]....
        /*00a4*/ 	.word	0x00003b30


	//   ....[7]....
        /*00a8*/ 	.word	0x00003b50


	//   ....[8]....
        /*00ac*/ 	.word	0x00003b70


	//   ....[9]....
        /*00b0*/ 	.word	0x00003b90


	//   ....[10]....
        /*00b4*/ 	.word	0x00003fc0


	//   ....[11]....
        /*00b8*/ 	.word	0x00004020


	//   ....[12]....
        /*00bc*/ 	.word	0x00004080


	//   ....[13]....
        /*00c0*/ 	.word	0x000040e0


	//   ....[14]....
        /*00c4*/ 	.word	0x00004140


	//   ....[15]....
        /*00c8*/ 	.word	0x000042b0


	//   ....[16]....
        /*00cc*/ 	.word	0x00004310


	//   ....[17]....
        /*00d0*/ 	.word	0x00004370


	//   ....[18]....
        /*00d4*/ 	.word	0x000043d0


	//   ....[19]....
        /*00d8*/ 	.word	0x00004430


	//----- nvinfo : EIATTR_EXIT_INSTR_OFFSETS
	.align		4
.L_3270:
        /*00dc*/ 	.byte	0x04, 0x1c
        /*00de*/ 	.short	(.L_3272 - .L_3271)


	//   ....[0]....
.L_3271:
        /*00e0*/ 	.word	0x00000210


	//   ....[1]....
        /*00e4*/ 	.word	0x00003f70


	//----- nvinfo : EIATTR_MAX_THREADS
	.align		4
.L_3272:
        /*00e8*/ 	.byte	0x04, 0x05
        /*00ea*/ 	.short	(.L_3274 - .L_3273)
.L_3273:
        /*00ec*/ 	.word	0x00000080
        /*00f0*/ 	.word	0x00000001
        /*00f4*/ 	.word	0x00000001


	//----- nvinfo : EIATTR_CRS_STACK_SIZE
	.align		4
.L_3274:
        /*00f8*/ 	.byte	0x04, 0x1e
        /*00fa*/ 	.short	(.L_3276 - .L_3275)
.L_3275:
        /*00fc*/ 	.word	0x00000000
.L_3276:


//--------------------- .nv.info._ZN10layer_norm13ln_fwd_kernelINS_13Kernel_traitsIf6__halffS2_fjLj256ELj1ELj4ELj1ELj16ENS_18Kernel_traits_baseILj256EfS2_fS2_fjLj128EEEEELb1ELb1ELb0ELb0EEEvNS_9FwdParamsE --------------------------
	.section	.nv.info._ZN10layer_norm13ln_fwd_kernelINS_13Kernel_traitsIf6__halffS2_fjLj256ELj1ELj4ELj1ELj16ENS_18Kernel_traits_baseILj256EfS2_fS2_fjLj128EEEEELb1ELb1ELb0ELb0EEEvNS_9FwdParamsE,"",@"SHT_CUDA_INFO"
	.sectionflags	@""
	.align	4


	//----- nvinfo : EIATTR_CUDA_API_VERSION
	.align		4
        /*0000*/ 	.byte	0x04, 0x37
        /*0002*/ 	.short	(.L_3278 - .L_3277)
.L_3277:
        /*0004*/ 	.word	0x00000082


	//----- nvinfo : EIATTR_SW2861232_WAR
	.align		4
.L_3278:
        /*0008*/ 	.byte	0x01, 0x35
	.zero		2


	//----- nvinfo : EIATTR_PARAM_CBANK
	.align		4
        /*000c*/ 	.byte	0x04, 0x0a
        /*000e*/ 	.short	(.L_3280 - .L_3279)
	.align		4
.L_3279:
        /*0010*/ 	.word	index@(.nv.constant0._ZN10layer_norm13ln_fwd_kernelINS_13Kernel_traitsIf6__halffS2_fjLj256ELj1ELj4ELj1ELj16ENS_18Kernel_traits_baseILj256EfS2_fS2_fjLj128EEEEELb1ELb1ELb0ELb0EEEvNS_9FwdParamsE)
        /*0014*/ 	.short	0x0160
        /*0016*/ 	.short	0x00e8


	//----- nvinfo : EIATTR_CBANK_PARAM_SIZE
	.align		4
.L_3280:
        /*0018*/ 	.byte	0x03, 0x19
        /*001a*/ 	.short	0x00e8


	//----- nvinfo : EIATTR_KPARAM_INFO
	.align		4
        /*001c*/ 	.byte	0x04, 0x17
        /*001e*/ 	.short	(.L_3282 - .L_3281)
.L_3281:
        /*0020*/ 	.word	0x00000000
        /*0024*/ 	.short	0x0000
        /*0026*/ 	.short	0x0000
        /*0028*/ 	.byte	0x00, 0xf0, 0xa1, 0x03


	//----- nvinfo : EIATTR_MAXREG_COUNT
	.align		4
.L_3282:
        /*002c*/ 	.byte	0x03, 0x1b
        /*002e*/ 	.short	0x00ff


	//----- nvinfo : EIATTR_MERCURY_ISA_VERSION
	.align		4
        /*0030*/ 	.byte	0x03, 0x5f
        /*0032*/ 	.short	0x0000


	//----- nvinfo : EIATTR_COOP_GROUP_MASK_REGIDS
	.align		4
        /*0034*/ 	.byte	0x04, 0x29
        /*0036*/ 	.short	(.L_3284 - .L_3283)


	//   ....[0]....
.L_3283:
        /*0038*/ 	.word	0xffffffff


	//   ....[1]....
        /*003c*/ 	.word	0xffffffff


	//   ....[2]....
        /*0040*/ 	.word	0xffffffff


	//   ....[3]....
        /*0044*/ 	.word	0xffffffff


	//   ....[4]....
        /*0048*/ 	.word	0xffffffff


	//   ....[5]....
        /*004c*/ 	.word	0xffffffff


	//   ....[6]....
        /*0050*/ 	.word	0xffffffff


	//   ....[7]....
        /*0054*/ 	.word	0xffffffff


	//   ....[8]....
        /*0058*/ 	.word	0xffffffff


	//   ....[9]....
        /*005c*/ 	.word	0xffffffff


	//   ....[10]....
        /*0060*/ 	.word	0xffffffff


	//   ....[11]....
        /*0064*/ 	.word	0xffffffff


	//   ....[12]....
        /*0068*/ 	.word	0xffffffff


	//   ....[13]....
        /*006c*/ 	.word	0xffffffff


	//   ....[14]....
        /*0070*/ 	.word	0xffffffff


	//   ....[15]....
        /*0074*/ 	.word	0xffffffff


	//   ....[16]....
        /*0078*/ 	.word	0xffffffff


	//   ....[17]....
        /*007c*/ 	.word	0xffffffff


	//   ....[18]....
        /*0080*/ 	.word	0xffffffff


	//   ....[19]....
        /*0084*/ 	.word	0xffffffff


	//----- nvinfo : EIATTR_COOP_GROUP_INSTR_OFFSETS
	.align		4
.L_3284:
        /*0088*/ 	.byte	0x04, 0x28
        /*008a*/ 	.short	(.L_3286 - .L_3285)


	//   ....[0]....
.L_3285:
        /*008c*/ 	.word	0x00003620


	//   ....[1]....
        /*0090*/ 	.word	0x00003650


	//   ....[2]....
        /*0094*/ 	.word	0x00003670


	//   ....[3]....
        /*0098*/ 	.word	0x00003690


	//   ....[4]....
        /*009c*/ 	.word	0x000036b0


	//   ....[5]....
        /*00a0*/ 	.word	0x000037f0


	//   ....[6]....
        /*00a4*/ 	.word	0x00003810


	//   ....[7]....
        /*00a8*/ 	.word	0x00003830


	//   ....[8]....
        /*00ac*/ 	.word	0x00003850


	//   ....[9]....
        /*00b0*/ 	.word	0x00003870


	//   ....[10]....
        /*00b4*/ 	.word	0x00003c50


	//   ....[11]....
        /*00b8*/ 	.word	0x00003cb0


	//   ....[12]....
        /*00bc*/ 	.word	0x00003d10


	//   ....[13]....
        /*00c0*/ 	.word	0x00003d70


	//   ....[14]....
        /*00c4*/ 	.word	0x00003dd0


	//   ....[15]....
        /*00c8*/ 	.word	0x00003f50


	//   ....[16]....
        /*00cc*/ 	.word	0x00003fb0


	//   ....[17]....
        /*00d0*/ 	.word	0x00004010


	//   ....[18]....
        /*00d4*/ 	.word	0x00004070


	//   ....[19]....
        /*00d8*/ 	.word	0x000040d0


	//----- nvinfo : EIATTR_EXIT_INSTR_OFFSETS
	.align		4
.L_3286:
        /*00dc*/ 	.byte	0x04, 0x1c
        /*00de*/ 	.short	(.L_3288 - .L_3287)


	//   ....[0]....
.L_3287:
        /*00e0*/ 	.word	0x00000320


	//   ....[1]....
        /*00e4*/ 	.word	0x00003bf0


	//----- nvinfo : EIATTR_MAX_THREADS
	.align		4
.L_3288:
        /*00e8*/ 	.byte	0x04, 0x05
        /*00ea*/ 	.short	(.L_3290 - .L_3289)
.L_3289:
        /*00ec*/ 	.word	0x00000080
        /*00f0*/ 	.word	0x00000001
        /*00f4*/ 	.word	0x00000001


	//----- nvinfo : EIATTR_CRS_STACK_SIZE
	.align		4
.L_3290:
        /*00f8*/ 	.byte	0x04, 0x1e
        /*00fa*/ 	.short	(.L_3292 - .L_3291)
.L_3291:
        /*00fc*/ 	.word	0x00000000
.L_3292:


//--------------------- .nv.info._ZN10layer_norm13ln_fwd_kernelINS_13Kernel_traitsIf6__halffS2_fjLj256ELj1ELj4ELj1ELj16ENS_18Kernel_traits_baseILj256EfS2_fS2_fjLj128EEEEELb1ELb1ELb0ELb1EEEvNS_9FwdParamsE --------------------------
	.section	.nv.info._ZN10layer_norm13ln_fwd_kernelINS_13Kernel_traitsIf6__halffS2_fjLj256ELj1ELj4ELj1ELj16ENS_18Kernel_traits_baseILj256EfS2_fS2_fjLj128EEEEELb1ELb1ELb0ELb1EEEvNS_9FwdParamsE,"",@"SHT_CUDA_INFO"
	.sectionflags	@""
	.align	4


	//----- nvinfo : EIATTR_CUDA_API_VERSION
	.align		4
        /*0000*/ 	.byte	0x04, 0x37
        /*0002*/ 	.short	(.L_3294 - .L_3293)
.L_3293:
        /*0004*/ 	.word	0x00000082


	//----- nvinfo : EIATTR_SW2861232_WAR
	.align		4
.L_3294:
        /*0008*/ 	.byte	0x01, 0x35
	.zero		2


	//----- nvinfo : EIATTR_PARAM_CBANK
	.align		4
        /*000c*/ 	.byte	0x04, 0x0a
        /*000e*/ 	.short	(.L_3296 - .L_3295)
	.align		4
.L_3295:
        /*0010*/ 	.word	index@(.nv.constant0._ZN10layer_norm13ln_fwd_kernelINS_13Kernel_traitsIf6__halffS2_fjLj256ELj1ELj4ELj1ELj16ENS_18Kernel_traits_baseILj256EfS2_fS2_fjLj128EEEEELb1ELb1ELb0ELb1EEEvNS_9FwdParamsE)
        /*0014*/ 	.short	0x0160
        /*0016*/ 	.short	0x00e8


	//----- nvinfo : EIATTR_CBANK_PARAM_SIZE
	.align		4
.L_3296:
        /*0018*/ 	.byte	0x03, 0x19
        /*001a*/ 	.short	0x00e8


	//----- nvinfo : EIATTR_KPARAM_INFO
	.align		4
        /*001c*/ 	.byte	0x04, 0x17
        /*001e*/ 	.short	(.L_3298 - .L_3297)
.L_3297:
        /*0020*/ 	.word	0x00000000
        /*0024*/ 	.short	0x0000
        /*0026*/ 	.short	0x0000
        /*0028*/ 	.byte	0x00, 0xf0, 0xa1, 0x03


	//----- nvinfo : EIATTR_MAXREG_COUNT
	.align		4
.L_3298:
        /*002c*/ 	.byte	0x03, 0x1b
        /*002e*/ 	.short	0x00ff


	//----- nvinfo : EIATTR_MERCURY_ISA_VERSION
	.align		4
        /*0030*/ 	.byte	0x03, 0x5f
        /*0032*/ 	.short	0x0000


	//----- nvinfo : EIATTR_COOP_GROUP_MASK_REGIDS
	.align		4
        /*0034*/ 	.byte	0x04, 0x29
        /*0036*/ 	.short	(.L_3300 - .L_3299)


	//   ....[0]....
.L_3299:
        /*0038*/ 	.word	0xffffffff


	//   ....[1]....
        /*003c*/ 	.word	0xffffffff


	//   ....[2]....
        /*0040*/ 	.word	0xffffffff


	//   ....[3]....
        /*0044*/ 	.word	0xffffffff


	//   ....[4]....
        /*0048*/ 	.word	0xffffffff


	//   ....[5]....
        /*004c*/ 	.word	0xffffffff


	//   ....[6]....
        /*0050*/ 	.word	0xffffffff


	//   ....[7]....
        /*0054*/ 	.word	0xffffffff


	//   ....[8]....
        /*0058*/ 	.word	0xffffffff


	//   ....[9]....
        /*005c*/ 	.word	0xffffffff


	//   ....[10]....
        /*0060*/ 	.word	0xffffffff


	//   ....[11]....
        /*0064*/ 	.word	0xffffffff


	//   ....[12]....
        /*0068*/ 	.word	0xffffffff


	//   ....[13]....
        /*006c*/ 	.word	0xffffffff


	//   ....[14]....
        /*0070*/ 	.word	0xffffffff


	//   ....[15]....
        /*0074*/ 	.word	0xffffffff


	//   ....[16]....
        /*0078*/ 	.word	0xffffffff


	//   ....[17]....
        /*007c*/ 	.word	0xffffffff


	//   ....[18]....
        /*0080*/ 	.word	0xffffffff


	//   ....[19]....
        /*0084*/ 	.word	0xffffffff


	//----- nvinfo : EIATTR_COOP_GROUP_INSTR_OFFSETS
	.align		4
.L_3300:
        /*0088*/ 	.byte	0x04, 0x28
        /*008a*/ 	.short	(.L_3302 - .L_3301)


	//   ....[0]....
.L_3301:
        /*008c*/ 	.word	0x000035e0


	//   ....[1]....
        /*0090*/ 	.word	0x00003610


	//   ....[2]....
        /*0094*/ 	.word	0x00003630


	//   ....[3]....
        /*0098*/ 	.word	0x00003650


	//   ....[4]....
        /*009c*/ 	.word	0x00003670


	//   ....[5]....
        /*00a0*/ 	.word	0x000037a0


	//   ....[6]....
        /*00a4*/ 	.word	0x000037c0


	//   ....[7]....
        /*00a8*/ 	.word	0x000037e0


	//   ....[8]....
        /*00ac*/ 	.word	0x00003800


	//   ....[9]....
        /*00b0*/ 	.word	0x00003820


	//   ....[10]....
        /*00b4*/ 	.word	0x00003bb0


	//   ....[11]....
        /*00b8*/ 	.word	0x00003c10


	//   ....[12]....
        /*00bc*/ 	.word	0x00003c70


	//   ....[13]....
        /*00c0*/ 	.word	0x00003cd0


	//   ....[14]....
        /*00c4*/ 	.word	0x00003d30


	//   ....[15]....
        /*00c8*/ 	.word	0x00003ea0


	//   ....[16]....
        /*00cc*/ 	.word	0x00003f00


	//   ....[17]....
        /*00d0*/ 	.word	0x00003f60


	//   ....[18]....
        /*00d4*/ 	.word	0x00003fc0


	//   ....[19]....
        /*00d8*/ 	.word	0x00004020


	//----- nvinfo : EIATTR_EXIT_INSTR_OFFSETS
	.align		4
.L_3302:
        /*00dc*/ 	.byte	0x04, 0x1c
        /*00de*/ 	.short	(.L_3304 - .L_3303)


	//   ....[0]....
.L_3303:
        /*00e0*/ 	.word	0x00000220


	//   ....[1]....
        /*00e4*/ 	.word	0x00003b50


	//----- nvinfo : EIATTR_MAX_THREADS
	.align		4
.L_3304:
        /*00e8*/ 	.byte	0x04, 0x05
        /*00ea*/ 	.short	(.L_3306 - .L_3305)
.L_3305:
        /*00ec*/ 	.word	0x00000080
        /*00f0*/ 	.word	0x00000001
        /*00f4*/ 	.word	0x00000001


	//----- nvinfo : EIATTR_CRS_STACK_SIZE
	.align		4
.L_3306:
        /*00f8*/ 	.byte	0x04, 0x1e
        /*00fa*/ 	.short	(.L_3308 - .L_3307)
.L_3307:
        /*00fc*/ 	.word	0x00000000
.L_3308:


//--------------------- .nv.info._ZN10layer_norm13ln_fwd_kernelINS_13Kernel_traitsIf6__halffS2_fjLj256ELj1ELj4ELj1ELj16ENS_18Kernel_traits_baseILj256EfS2_fS2_fjLj128EEEEELb1ELb1ELb1ELb0EEEvNS_9FwdParamsE --------------------------
	.section	.nv.info._ZN10layer_norm13ln_fwd_kernelINS_13Kernel_traitsIf6__halffS2_fjLj256ELj1ELj4ELj1ELj16ENS_18Kernel_traits_baseILj256EfS2_fS2_fjLj128EEEEELb1ELb1ELb1ELb0EEEvNS_9FwdParamsE,"",@"SHT_CUDA_INFO"
	.sectionflags	@""
	.align	4


	//----- nvinfo : EIATTR_CUDA_API_VERSION
	.align		4
        /*0000*/ 	.byte	0x04, 0x37
        /*0002*/ 	.short	(.L_3310 - .L_3309)
.L_3309:
        /*0004*/ 	.word	0x00000082


	//----- nvinfo : EIATTR_SW2861232_WAR
	.align		4
.L_3310:
        /*0008*/ 	.byte	0x01, 0x35
	.zero		2


	//----- nvinfo : EIATTR_PARAM_CBANK
	.align		4
        /*000c*/ 	.byte	0x04, 0x0a
        /*000e*/ 	.short	(.L_3312 - .L_3311)
	.align		4
.L_3311:
        /*0010*/ 	.word	index@(.nv.constant0._ZN10layer_norm13ln_fwd_kernelINS_13Kernel_traitsIf6__halffS2_fjLj256ELj1ELj4ELj1ELj16ENS_18Kernel_traits_baseILj256EfS2_fS2_fjLj128EEEEELb1ELb1ELb1ELb0EEEvNS_9FwdParamsE)
        /*0014*/ 	.short	0x0160
        /*0016*/ 	.short	0x00e8


	//----- nvinfo : EIATTR_CBANK_PARAM_SIZE
	.align		4
.L_3312:
        /*0018*/ 	.byte	0x03, 0x19
        /*001a*/ 	.short	0x00e8


	//----- nvinfo : EIATTR_KPARAM_INFO
	.align		4
        /*001c*/ 	.byte	0x04, 0x17
        /*001e*/ 	.short	(.L_3314 - .L_3313)
.L_3313:
        /*0020*/ 	.word	0x00000000
        /*0024*/ 	.short	0x0000
        /*0026*/ 	.short	0x0000
        /*0028*/ 	.byte	0x00, 0xf0, 0xa1, 0x03


	//----- nvinfo : EIATTR_MAXREG_COUNT
	.align		4
.L_3314:
        /*002c*/ 	.byte	0x03, 0x1b
        /*002e*/ 	.short	0x00ff


	//----- nvinfo : EIATTR_MERCURY_ISA_VERSION
	.align		4
        /*0030*/ 	.byte	0x03, 0x5f
        /*0032*/ 	.short	0x0000


	//----- nvinfo : EIATTR_COOP_GROUP_MASK_REGIDS
	.align		4
        /*0034*/ 	.byte	0x04, 0x29
        /*0036*/ 	.short	(.L_3316 - .L_3315)


	//   ....[0]....
.L_3315:
        /*0038*/ 	.word	0xffffffff


	//   ....[1]....
        /*003c*/ 	.word	0xffffffff


	//   ....[2]....
        /*0040*/ 	.word	0xffffffff


	//   ....[3]....
        /*0044*/ 	.word	0xffffffff


	//   ....[4]....
        /*0048*/ 	.word	0xffffffff


	//   ....[5]....
        /*004c*/ 	.word	0xffffffff


	//   ....[6]....
        /*0050*/ 	.word	0xffffffff


	//   ....[7]....
        /*0054*/ 	.word	0xffffffff


	//   ....[8]....
        /*0058*/ 	.word	0xffffffff


	//   ....[9]....
        /*005c*/ 	.word	0xffffffff


	//   ....[10]....
        /*0060*/ 	.word	0xffffffff


	//   ....[11]....
        /*0064*/ 	.word	0xffffffff


	//   ....[12]....
        /*0068*/ 	.word	0xffffffff


	//   ....[13]....
        /*006c*/ 	.word	0xffffffff


	//   ....[14]....
        /*0070*/ 	.word	0xffffffff


	//   ....[15]....
        /*0074*/ 	.word	0xffffffff


	//   ....[16]....
        /*0078*/ 	.word	0xffffffff


	//   ....[17]....
        /*007c*/ 	.word	0xffffffff


	//   ....[18]....
        /*0080*/ 	.word	0xffffffff


	//   ....[19]....
        /*0084*/ 	.word	0xffffffff


	//----- nvinfo : EIATTR_COOP_GROUP_INSTR_OFFSETS
	.align		4
.L_3316:
        /*0088*/ 	.byte	0x04, 0x28
        /*008a*/ 	.short	(.L_3318 - .L_3317)


	//   ....[0]....
.L_3317:
        /*008c*/ 	.word	0x00003aa0


	//   ....[1]....
        /*0090*/ 	.word	0x00003ad0


	//   ....[2]....
        /*0094*/ 	.word	0x00003af0


	//   ....[3]....
        /*0098*/ 	.word	0x00003b10


	//   ....[4]....
        /*009c*/ 	.word	0x00003b30


	//   ....[5]....
        /*00a0*/ 	.word	0x00003c70


	//   ....[6]....
        /*00a4*/ 	.word	0x00003c90


	//   ....[7]....
        /*00a8*/ 	.word	0x00003cb0


	//   ....[8]....
        /*00ac*/ 	.word	0x00003cd0


	//   ....[9]....
        /*00b0*/ 	.word	0x00003cf0


	//   ....[10]....
        /*00b4*/ 	.word	0x00004130


	//   ....[11]....
        /*00b8*/ 	.word	0x00004190


	//   ....[12]....
        /*00bc*/ 	.word	0x000041f0


	//   ....[13]....
        /*00c0*/ 	.word	0x00004250


	//   ....[14]....
        /*00c4*/ 	.word	0x000042b0


	//   ....[15]....
        /*00c8*/ 	.word	0x00004430


	//   ....[16]....
        /*00cc*/ 	.word	0x00004490


	//   ....[17]....
        /*00d0*/ 	.word	0x000044f0


	//   ....[18]....
        /*00d4*/ 	.word	0x00004550


	//   ....[19]....
        /*00d8*/ 	.word	0x000045b0


	//----- nvinfo : EIATTR_EXIT_INSTR_OFFSETS
	.align		4
.L_3318:
        /*00dc*/ 	.byte	0x04, 0x1c
        /*00de*/ 	.short	(.L_3320 - .L_3319)


	//   ....[0]....
.L_3319:
        /*00e0*/ 	.word	0x00000320


	//   ....[1]....
        /*00e4*/ 	.word	0x000040e0


	//----- nvinfo : EIATTR_MAX_THREADS
	.align		4
.L_3320:
        /*00e8*/ 	.byte	0x04, 0x05
        /*00ea*/ 	.short	(.L_3322 - .L_3321)
.L_3321:
        /*00ec*/ 	.word	0x00000080
        /*00f0*/ 	.word	0x00000001
        /*00f4*/ 	.word	0x00000001


	//----- nvinfo : EIATTR_CRS_STACK_SIZE
	.align		4
.L_3322:
        /*00f8*/ 	.byte	0x04, 0x1e
        /*00fa*/ 	.short	(.L_3324 - .L_3323)
.L_3323:
        /*00fc*/ 	.word	0x00000000
.L_3324:


//--------------------- .nv.info._ZN10layer_norm13ln_fwd_kernelINS_13Kernel_traitsIf6__halffS2_fjLj256ELj1ELj4ELj1ELj16ENS_18Kernel_traits_baseILj256EfS2_fS2_fjLj128EEEEELb1ELb1ELb1ELb1EEEvNS_9FwdParamsE --------------------------
	.section	.nv.info._ZN10layer_norm13ln_fwd_kernelINS_13Kernel_traitsIf6__halffS2_fjLj256ELj1ELj4ELj1ELj16ENS_18Kernel_traits_baseILj256EfS2_fS2_fjLj128EEEEELb1ELb1ELb1ELb1EEEvNS_9FwdParamsE,"",@"SHT_CUDA_INFO"
	.sectionflags	@""
	.align	4


	//----- nvinfo : EIATTR_CUDA_API_VERSION
	.align		4
        /*0000*/ 	.byte	0x04, 0x37
        /*0002*/ 	.short	(.L_3326 - .L_3325)
.L_3325:
        /*0004*/ 	.word	0x00000082


	//----- nvinfo : EIATTR_SW2861232_WAR
	.align		4
.L_3326:
        /*0008*/ 	.byte	0x01, 0x35
	.zero		2


	//----- nvinfo : EIATTR_PARAM_CBANK
	.align		4
        /*000c*/ 	.byte	0x04, 0x0a
        /*000e*/ 	.short	(.L_3328 - .L_3327)
	.align		4
.L_3327:
        /*0010*/ 	.word	index@(.nv.constant0._ZN10layer_norm13ln_fwd_kernelINS_13Kernel_traitsIf6__halffS2_fjLj256ELj1ELj4ELj1ELj16ENS_18Kernel_traits_baseILj256EfS2_fS2_fjLj128EEEEELb1ELb1ELb1ELb1EEEvNS_9FwdParamsE)
        /*0014*/ 	.short	0x0160
        /*0016*/ 	.short	0x00e8


	//----- nvinfo : EIATTR_CBANK_PARAM_SIZE
	.align		4
.L_3328:
        /*0018*/ 	.byte	0x03, 0x19
        /*001a*/ 	.short	0x00e8


	//----- nvinfo : EIATTR_KPARAM_INFO
	.align		4
        /*001c*/ 	.byte	0x04, 0x17
        /*001e*/ 	.short	(.L_3330 - .L_3329)
.L_3329:
        /*0020*/ 	.word	0x00000000
        /*0024*/ 	.short	0x0000
        /*0026*/ 	.short	0x0000
        /*0028*/ 	.byte	0x00, 0xf0, 0xa1, 0x03


	//----- nvinfo : EIATTR_MAXREG_COUNT
	.align		4
.L_3330:
        /*002c*/ 	.byte	0x03, 0x1b
        /*002e*/ 	.short	0x00ff


	//----- nvinfo : EIATTR_MERCURY_ISA_VERSION
	.align		4
        /*0030*/ 	.byte	0x03, 0x5f
        /*0032*/ 	.short	0x0000


	//----- nvinfo : EIATTR_COOP_GROUP_MASK_REGIDS
	.align		4
        /*0034*/ 	.byte	0x04, 0x29
        /*0036*/ 	.short	(.L_3332 - .L_3331)


	//   ....[0]....
.L_3331:
        /*0038*/ 	.word	0xffffffff


	//   ....[1]....
        /*003c*/ 	.word	0xffffffff


	//   ....[2]....
        /*0040*/ 	.word	0xffffffff


	//   ....[3]....
        /*0044*/ 	.word	0xffffffff


	//   ....[4]....
        /*0048*/ 	.word	0xffffffff


	//   ....[5]....
        /*004c*/ 	.word	0xffffffff


	//   ....[6]....
        /*0050*/ 	.word	0xffffffff


	//   ....[7]....
        /*0054*/ 	.word	0xffffffff


	//   ....[8]....
        /*0058*/ 	.word	0xffffffff


	//   ....[9]....
        /*005c*/ 	.word	0xffffffff


	//   ....[10]....
        /*0060*/ 	.word	0xffffffff


	//   ....[11]....
        /*0064*/ 	.word	0xffffffff


	//   ....[12]....
        /*0068*/ 	.word	0xffffffff


	//   ....[13]....
        /*006c*/ 	.word	0xffffffff


	//   ....[14]....
        /*0070*/ 	.word	0xffffffff


	//   ....[15]....
        /*0074*/ 	.word	0xffffffff


	//   ....[16]....
        /*0078*/ 	.word	0xffffffff


	//   ....[17]....
        /*007c*/ 	.word	0xffffffff


	//   ....[18]....
        /*0080*/ 	.word	0xffffffff


	//   ....[19]....
        /*0084*/ 	.word	0xffffffff


	//----- nvinfo : EIATTR_COOP_GROUP_INSTR_OFFSETS
	.align		4
.L_3332:
        /*0088*/ 	.byte	0x04, 0x28
        /*008a*/ 	.short	(.L_3334 - .L_3333)


	//   ....[0]....
.L_3333:
        /*008c*/ 	.word	0x00003a10


	//   ....[1]....
        /*0090*/ 	.word	0x00003a40


	//   ....[2]....
        /*0094*/ 	.word	0x00003a60


	//   ....[3]....
        /*0098*/ 	.word	0x00003a80


	//   ....[4]....
        /*009c*/ 	.word	0x00003aa0


	//   ....[5]....
        /*00a0*/ 	.word	0x00003bd0


	//   ....[6]....
        /*00a4*/ 	.word	0x00003bf0


	//   ....[7]....
        /*00a8*/ 	.word	0x00003c10


	//   ....[8]....
        /*00ac*/ 	.word	0x00003c30


	//   ....[9]....
        /*00b0*/ 	.word	0x00003c50


	//   ....[10]....
        /*00b4*/ 	.word	0x00004080


	//   ....[11]....
        /*00b8*/ 	.word	0x000040e0


	//   ....[12]....
        /*00bc*/ 	.word	0x00004140


	//   ....[13]....
        /*00c0*/ 	.word	0x000041a0


	//   ....[14]....
        /*00c4*/ 	.word	0x00004200


	//   ....[15]....
        /*00c8*/ 	.word	0x00004370


	//   ....[16]....
        /*00cc*/ 	.word	0x000043d0


	//   ....[17]....
        /*00d0*/ 	.word	0x00004430


	//   ....[18]....
        /*00d4*/ 	.word	0x00004490


	//   ....[19]....
        /*00d8*/ 	.word	0x000044f0


	//----- nvinfo : EIATTR_EXIT_INSTR_OFFSETS
	.align		4
.L_3334:
        /*00dc*/ 	.byte	0x04, 0x1c
        /*00de*/ 	.short	(.L_3336 - .L_3335)


	//   ....[0]....
.L_3335:
        /*00e0*/ 	.word	0x00000200


	//   ....[1]....
        /*00e4*/ 	.word	0x00004030


	//----- nvinfo : EIATTR_MAX_THREADS
	.align		4
.L_3336:
        /*00e8*/ 	.byte	0x04, 0x05
        /*00ea*/ 	.short	(.L_3338 - .L_3337)
.L_3337:
        /*00ec*/ 	.word	0x00000080
        /*00f0*/ 	.word	0x00000001
        /*00f4*/ 	.word	0x00000001


	//----- nvinfo : EIATTR_CRS_STACK_SIZE
	.align		4
.L_3338:
        /*00f8*/ 	.byte	0x04, 0x1e
        /*00fa*/ 	.short	(.L_3340 - .L_3339)
.L_3339:
        /*00fc*/ 	.word	0x00000000
.L_3340:


//--------------------- .nv.info._ZN10layer_norm13ln_fwd_kernelINS_13Kernel_traitsI6__halfffffjLj256ELj1ELj4ELj1ELj16ENS_18Kernel_traits_baseILj256ES2_ffffjLj128EEEEELb0ELb0ELb0ELb0EEEvNS_9FwdParamsE --------------------------
	.section	.nv.info._ZN10layer_norm13ln_fwd_kernelINS_13Kernel_traitsI6__halfffffjLj256ELj1ELj4ELj1ELj16ENS_18Kernel_traits_baseILj256ES2_ffffjLj128EEEEELb0ELb0ELb0ELb0EEEvNS_9FwdParamsE,"",@"SHT_CUDA_INFO"
	.sectionflags	@""
	.align	4


	//----- nvinfo : EIATTR_CUDA_API_VERSION
	.align		4
        /*0000*/ 	.byte	0x04, 0x37
        /*0002*/ 	.short	(.L_3342 - .L_3341)
.L_3341:
        /*0004*/ 	.word	0x00000082


	//----- nvinfo : EIATTR_SW2861232_WAR
	.align		4
.L_3342:
        /*0008*/ 	.byte	0x01, 0x35
	.zero		2


	//----- nvinfo : EIATTR_PARAM_CBANK
	.align		4
        /*000c*/ 	.byte	0x04, 0x0a
        /*000e*/ 	.short	(.L_3344 - .L_3343)
	.align		4
.L_3343:
        /*0010*/ 	.word	index@(.nv.constant0._ZN10layer_norm13ln_fwd_kernelINS_13Kernel_traitsI6__halfffffjLj256ELj1ELj4ELj1ELj16ENS_18Kernel_traits_baseILj256ES2_ffffjLj128EEEEELb0ELb0ELb0ELb0EEEvNS_9FwdParamsE)
        /*0014*/ 	.short	0x0160
        /*0016*/ 	.short	0x00e8


	//----- nvinfo : EIATTR_CBANK_PARAM_SIZE
	.align		4
.L_3344:
        /*0018*/ 	.byte	0x03, 0x19
        /*001a*/ 	.short	0x00e8


	//----- nvinfo : EIATTR_KPARAM_INFO
	.align		4
        /*001c*/ 	.byte	0x04, 0x17
        /*001e*/ 	.short	(.L_3346 - .L_3345)
.L_3345:
        /*0020*/ 	.word	0x00000000
        /*0024*/ 	.short	0x0000
        /*0026*/ 	.short	0x0000
        /*0028*/ 	.byte	0x00, 0xf0, 0xa1, 0x03


	//----- nvinfo : EIATTR_MAXREG_COUNT
	.align		4
.L_3346:
        /*002c*/ 	.byte	0x03, 0x1b
        /*002e*/ 	.short	0x00ff


	//----- nvinfo : EIATTR_MERCURY_ISA_VERSION
	.align		4
        /*0030*/ 	.byte	0x03, 0x5f
        /*0032*/ 	.short	0x0000


	//----- nvinfo : EIATTR_COOP_GROUP_MASK_REGIDS
	.align		4
        /*0034*/ 	.byte	0x04, 0x29
        /*0036*/ 	.short	(.L_3348 - .L_3347)


	//   ....[0]....
.L_3347:
        /*0038*/ 	.word	0xffffffff


	//   ....[1]....
        /*003c*/ 	.word	0xffffffff


	//   ....[2]....
        /*0040*/ 	.word	0xffffffff


	//   ....[3]....
        /*0044*/ 	.word	0xffffffff


	//   ....[4]....
        /*0048*/ 	.word	0xffffffff


	//   ....[5]....
        /*004c*/ 	.word	0xffffffff


	//   ....[6]....
        /*0050*/ 	.word	0xffffffff


	//   ....[7]....
        /*0054*/ 	.word	0xffffffff


	//   ....[8]....
        /*0058*/ 	.word	0xffffffff


	//   ....[9]....
        /*005c*/ 	.word	0xffffffff


	//   ....[10]....
        /*0060*/ 	.word	0xffffffff


	//   ....[11]....
        /*0064*/ 	.word	0xffffffff


	//   ....[12]....
        /*0068*/ 	.word	0xffffffff


	//   ....[13]....
        /*006c*/ 	.word	0xffffffff


	//   ....[14]....
        /*0070*/ 	.word	0xffffffff


	//   ....[15]....
        /*0074*/ 	.word	0xffffffff


	//   ....[16]....
        /*0078*/ 	.word	0xffffffff


	//   ....[17]....
        /*007c*/ 	.word	0xffffffff


	//   ....[18]....
        /*0080*/ 	.word	0xffffffff


	//   ....[19]....
        /*0084*/ 	.word	0xffffffff


	//----- nvinfo : EIATTR_COOP_GROUP_INSTR_OFFSETS
	.align		4
.L_3348:
        /*0088*/ 	.byte	0x04, 0x28
        /*008a*/ 	.short	(.L_3350 - .L_3349)


	//   ....[0]....
.L_3349:
        /*008c*/ 	.word	0x00000d80


	//   ....[1]....
        /*0090*/ 	.word	0x00000db0


	//   ....[2]....
        /*0094*/ 	.word	0x00000dd0


	//   ....[3]....
        /*0098*/ 	.word	0x00000df0


	//   ....[4]....
        /*009c*/ 	.word	0x00000e10


	//   ....[5]....
        /*00a0*/ 	.word	0x00000f50


	//   ....[6]....
        /*00a4*/ 	.word	0x00000f70


	//   ....[7]....
        /*00a8*/ 	.word	0x00000f90


	//   ....[8]....
        /*00ac*/ 	.word	0x00000fb0


	//   ....[9]....
        /*00b0*/ 	.word	0x00000fd0


	//   ....[10]....
        /*00b4*/ 	.word	0x000013d0


	//   ....[11]....
        /*00b8*/ 	.word	0x00001430


	//   ....[12]....
        /*00bc*/ 	.word	0x00001490


	//   ....[13]....
        /*00c0*/ 	.word	0x000014f0


	//   ....[14]....
        /*00c4*/ 	.word	0x00001550


	//   ....[15]....
        /*00c8*/ 	.word	0x000016d0


	//   ....[16]....
        /*00cc*/ 	.word	0x00001730


	//   ....[17]....
        /*00d0*/ 	.word	0x00001790


	//   ....[18]....
        /*00d4*/ 	.word	0x000017f0


	//   ....[19]....
        /*00d8*/ 	.word	0x00001850


	//----- nvinfo : EIATTR_EXIT_INSTR_OFFSETS
	.align		4
.L_3350:
        /*00dc*/ 	.byte	0x04, 0x1c
        /*00de*/ 	.short	(.L_3352 - .L_3351)


	//   ....[0]....
.L_3351:
        /*00e0*/ 	.word	0x00000280


	//   ....[1]....
        /*00e4*/ 	.word	0x00001370


	//----- nvinfo : EIATTR_MAX_THREADS
	.align		4
.L_3352:
        /*00e8*/ 	.byte	0x04, 0x05
        /*00ea*/ 	.short	(.L_3354 - .L_3353)
.L_3353:
        /*00ec*/ 	.word	0x00000080
        /*00f0*/ 	.word	0x00000001
        /*00f4*/ 	.word	0x00000001


	//----- nvinfo : EIATTR_CRS_STACK_SIZE
	.align		4
.L_3354:
        /*00f8*/ 	.byte	0x04, 0x1e
        /*00fa*/ 	.short	(.L_3356 - .L_3355)
.L_3355:
        /*00fc*/ 	.word	0x00000000
.L_3356:


//--------------------- .nv.info._ZN10layer_norm13ln_fwd_kernelINS_13Kernel_traitsI6__halfffffjLj256ELj1ELj4ELj1ELj16ENS_18Kernel_traits_baseILj256ES2_ffffjLj128EEEEELb0ELb0ELb0ELb1EEEvNS_9FwdParamsE --------------------------
	.section	.nv.info._ZN10layer_norm13ln_fwd_kernelINS_13Kernel_traitsI6__halfffffjLj256ELj1ELj4ELj1ELj16ENS_18Kernel_traits_baseILj256ES2_ffffjLj128EEEEELb0ELb0ELb0ELb1EEEvNS_9FwdParamsE,"",@"SHT_CUDA_INFO"
	.sectionflags	@""
	.align	4


	//----- nvinfo : EIATTR_CUDA_API_VERSION
	.align		4
        /*0000*/ 	.byte	0x04, 0x37
        /*0002*/ 	.short	(.L_3358 - .L_3357)
.L_3357:
        /*0004*/ 	.word	0x00000082


	//----- nvinfo : EIATTR_SW2861232_WAR
	.align		4
.L_3358:
        /*0008*/ 	.byte	0x01, 0x35
	.zero		2


	//----- nvinfo : EIATTR_PARAM_CBANK
	.align		4
        /*000c*/ 	.byte	0x04, 0x0a
        /*000e*/ 	.short	(.L_3360 - .L_3359)
	.align		4
.L_3359:
        /*0010*/ 	.word	index@(.nv.constant0._ZN10layer_norm13ln_fwd_kernelINS_13Kernel_traitsI6__halfffffjLj256ELj1ELj4ELj1ELj16ENS_18Kernel_traits_baseILj256ES2_ffffjLj128EEEEELb0ELb0ELb0ELb1EEEvNS_9FwdParamsE)
        /*0014*/ 	.short	0x0160
        /*0016*/ 	.short	0x00e8


	//----- nvinfo : EIATTR_CBANK_PARAM_SIZE
	.align		4
.L_3360:
        /*0018*/ 	.byte	0x03, 0x19
        /*001a*/ 	.short	0x00e8


	//----- nvinfo : EIATTR_KPARAM_INFO
	.align		4
        /*001c*/ 	.byte	0x04, 0x17
        /*001e*/ 	.short	(.L_3362 - .L_3361)
.L_3361:
        /*0020*/ 	.word	0x00000000
        /*0024*/ 	.short	0x0000
        /*0026*/ 	.short	0x0000
        /*0028*/ 	.byte	0x00, 0xf0, 0xa1, 0x03


	//----- nvinfo : EIATTR_MAXREG_COUNT
	.align		4
.L_3362:
        /*002c*/ 	.byte	0x03, 0x1b
        /*002e*/ 	.short	0x00ff


	//----- nvinfo : EIATTR_MERCURY_ISA_VERSION
	.align		4
        /*0030*/ 	.byte	0x03, 0x5f
        /*0032*/ 	.short	0x0000


	//----- nvinfo : EIATTR_COOP_GROUP_MASK_REGIDS
	.align		4
        /*0034*/ 	.byte	0x04, 0x29
        /*0036*/ 	.short	(.L_3364 - .L_3363)


	//   ....[0]....
.L_3363:
        /*0038*/ 	.word	0xffffffff


	//   ....[1]....
        /*003c*/ 	.word	0xffffffff


	//   ....[2]....
        /*0040*/ 	.word	0xffffffff


	//   ....[3]....
        /*0044*/ 	.word	0xffffffff


	//   ....[4]....
        /*0048*/ 	.word	0xffffffff


	//   ....[5]....
        /*004c*/ 	.word	0xffffffff


	//   ....[6]....
        /*0050*/ 	.word	0xffffffff


	//   ....[7]....
        /*0054*/ 	.word	0xffffffff


	//   ....[8]....
        /*0058*/ 	.word	0xffffffff


	//   ....[9]....
        /*005c*/ 	.word	0xffffffff


	//   ....[10]....
        /*0060*/ 	.word	0xffffffff


	//   ....[11]....
        /*0064*/ 	.word	0xffffffff


	//   ....[12]....
        /*0068*/ 	.word	0xffffffff


	//   ....[13]....
        /*006c*/ 	.word	0xffffffff


	//   ....[14]....
        /*0070*/ 	.word	0xffffffff


	//   ....[15]....
        /*0074*/ 	.word	0xffffffff


	//   ....[16]....
        /*0078*/ 	.word	0xffffffff


	//   ....[17]....
        /*007c*/ 	.word	0xffffffff


	//   ....[18]....
        /*0080*/ 	.word	0xffffffff


	//   ....[19]....
        /*0084*/ 	.word	0xffffffff


	//----- nvinfo : EIATTR_COOP_GROUP_INSTR_OFFSETS
	.align		4
.L_3364:
        /*0088*/ 	.byte	0x04, 0x28
        /*008a*/ 	.short	(.L_3366 - .L_3365)


	//   ....[0]....
.L_3365:
        /*008c*/ 	.word	0x00000a50


	//   ....[1]....
        /*0090*/ 	.word	0x00000a80


	//   ....[2]....
        /*0094*/ 	.word	0x00000aa0


	//   ....[3]....
        /*0098*/ 	.word	0x00000ac0


	//   ....[4]....
        /*009c*/ 	.word	0x00000ae0


	//   ....[5]....
        /*00a0*/ 	.word	0x00000c10


	//   ....[6]....
        /*00a4*/ 	.word	0x00000c30


	//   ....[7]....
        /*00a8*/ 	.word	0x00000c50


	//   ....[8]....
        /*00ac*/ 	.word	0x00000c70


	//   ....[9]....
        /*00b0*/ 	.word	0x00000c90


	//   ....[10]....
        /*00b4*/ 	.word	0x00000fe0


	//   ....[11]....
        /*00b8*/ 	.word	0x00001040


	//   ....[12]....
        /*00bc*/ 	.word	0x000010a0


	//   ....[13]....
        /*00c0*/ 	.word	0x00001100


	//   ....[14]....
        /*00c4*/ 	.word	0x00001160


	//   ....[15]....
        /*00c8*/ 	.word	0x000012d0


	//   ....[16]....
        /*00cc*/ 	.word	0x00001330


	//   ....[17]....
        /*00d0*/ 	.word	0x00001390


	//   ....[18]....
        /*00d4*/ 	.word	0x000013f0


	//   ....[19]....
        /*00d8*/ 	.word	0x00001450


	//----- nvinfo : EIATTR_EXIT_INSTR_OFFSETS
	.align		4
.L_3366:
        /*00dc*/ 	.byte	0x04, 0x1c
        /*00de*/ 	.short	(.L_3368 - .L_3367)


	//   ....[0]....
.L_3367:
        /*00e0*/ 	.word	0x00000110


	//   ....[1]....
        /*00e4*/ 	.word	0x00000f90


	//----- nvinfo : EIATTR_MAX_THREADS
	.align		4
.L_3368:
        /*00e8*/ 	.byte	0x04, 0x05
        /*00ea*/ 	.short	(.L_3370 - .L_3369)
.L_3369:
        /*00ec*/ 	.word	0x00000080
        /*00f0*/ 	.word	0x00000001
        /*00f4*/ 	.word	0x00000001


	//----- nvinfo : EIATTR_CRS_STACK_SIZE
	.align		4
.L_3370:
        /*00f8*/ 	.byte	0x04, 0x1e
        /*00fa*/ 	.short	(.L_3372 - .L_3371)
.L_3371:
        /*00fc*/ 	.word	0x00000000
.L_3372:


//--------------------- .nv.info._ZN10layer_norm13ln_fwd_kernelINS_13Kernel_traitsI6__halfffffjLj256ELj1ELj4ELj1ELj16ENS_18Kernel_traits_baseILj256ES2_ffffjLj128EEEEELb0ELb0ELb1ELb0EEEvNS_9FwdParamsE --------------------------
	.section	.nv.info._ZN10layer_norm13ln_fwd_kernelINS_13Kernel_traitsI6__halfffffjLj256ELj1ELj4ELj1ELj16ENS_18Kernel_traits_baseILj256ES2_ffffjLj128EEEEELb0ELb0ELb1ELb0EEEvNS_9FwdParamsE,"",@"SHT_CUDA_INFO"
	.sectionflags	@""
	.align	4


	//----- nvinfo : EIATTR_CUDA_API_VERSION
	.align		4
        /*0000*/ 	.byte	0x04, 0x37
        /*0002*/ 	.short	(.L_3374 - .L_3373)
.L_3373:
        /*0004*/ 	.word	0x00000082


	//----- nvinfo : EIATTR_SW2861232_WAR
	.align		4
.L_3374:
        /*0008*/ 	.byte	0x01, 0x35
	.zero		2


	//----- nvinfo : EIATTR_PARAM_CBANK
	.align		4
        /*000c*/ 	.byte	0x04, 0x0a
        /*000e*/ 	.short	(.L_3376 - .L_3375)
	.align		4
.L_3375:
        /*0010*/ 	.word	index@(.nv.constant0._ZN10layer_norm13ln_fwd_kernelINS_13Kernel_traitsI6__halfffffjLj256ELj1ELj4ELj1ELj16ENS_18Kernel_traits_baseILj256ES2_ffffjLj128EEEEELb0ELb0ELb1ELb0EEEvNS_9FwdParamsE)
        /*0014*/ 	.short	0x0160
        /*0016*/ 	.short	0x00e8


	//----- nvinfo : EIATTR_CBANK_PARAM_SIZE
	.align		4
.L_3376:
        /*0018*/ 	.byte	0x03, 0x19
        /*001a*/ 	.short	0x00e8


	//----- nvinfo : EIATTR_KPARAM_INFO
	.align		4
        /*001c*/ 	.byte	0x04, 0x17
        /*001e*/ 	.short	(.L_3378 - .L_3377)
.L_3377:
        /*0020*/ 	.word	0x00000000
        /*0024*/ 	.short	0x0000
        /*0026*/ 	.short	0x0000
        /*0028*/ 	.byte	0x00, 0xf0, 0xa1, 0x03


	//----- nvinfo : EIATTR_MAXREG_COUNT
	.align		4
.L_3378:
        /*002c*/ 	.byte	0x03, 0x1b
        /*002e*/ 	.short	0x00ff


	//----- nvinfo : EIATTR_MERCURY_ISA_VERSION
	.align		4
        /*0030*/ 	.byte	0x03, 0x5f
        /*0032*/ 	.short	0x0000


	//----- nvinfo : EIATTR_COOP_GROUP_MASK_REGIDS
	.align		4
        /*0034*/ 	.byte	0x04, 0x29
        /*0036*/ 	.short	(.L_3380 - .L_3379)


	//   ....[0]....
.L_3379:
        /*0038*/ 	.word	0xffffffff


	//   ....[1]....
        /*003c*/ 	.word	0xffffffff


	//   ....[2]....
        /*0040*/ 	.word	0xffffffff


	//   ....[3]....
        /*0044*/ 	.word	0xffffffff


	//   ....[4]....
        /*0048*/ 	.word	0xffffffff


	//   ....[5]....
        /*004c*/ 	.word	0xffffffff


	//   ....[6]....
        /*0050*/ 	.word	0xffffffff


	//   ....[7]....
        /*0054*/ 	.word	0xffffffff


	//   ....[8]....
        /*0058*/ 	.word	0xffffffff


	//   ....[9]....
        /*005c*/ 	.word	0xffffffff


	//   ....[10]....
        /*0060*/ 	.word	0xffffffff


	//   ....[11]....
        /*0064*/ 	.word	0xffffffff


	//   ....[12]....
        /*0068*/ 	.word	0xffffffff


	//   ....[13]....
        /*006c*/ 	.word	0xffffffff


	//   ....[14]....
        /*0070*/ 	.word	0xffffffff


	//   ....[15]....
        /*0074*/ 	.word	0xffffffff


	//   ....[16]....
        /*0078*/ 	.word	0xffffffff


	//   ....[17]....
        /*007c*/ 	.word	0xffffffff


	//   ....[18]....
        /*0080*/ 	.word	0xffffffff


	//   ....[19]....
        /*0084*/ 	.word	0xffffffff


	//----- nvinfo : EIATTR_COOP_GROUP_INSTR_OFFSETS
	.align		4
.L_3380:
        /*0088*/ 	.byte	0x04, 0x28
        /*008a*/ 	.short	(.L_3382 - .L_3381)


	//   ....[0]....
.L_3381:
        /*008c*/ 	.word	0x00000c50


	//   ....[1]....
        /*0090*/ 	.word	0x00000c80


	//   ....[2]....
        /*0094*/ 	.word	0x00000ca0


	//   ....[3]....
        /*0098*/ 	.word	0x00000cc0


	//   ....[4]....
        /*009c*/ 	.word	0x00000ce0


	//   ....[5]....
        /*00a0*/ 	.word	0x00000e20


	//   ....[6]....
        /*00a4*/ 	.word	0x00000e40


	//   ....[7]....
        /*00a8*/ 	.word	0x00000e60


	//   ....[8]....
        /*00ac*/ 	.word	0x00000e80


	//   ....[9]....
        /*00b0*/ 	.word	0x00000ea0


	//   ....[10]....
        /*00b4*/ 	.word	0x00001320


	//   ....[11]....
        /*00b8*/ 	.word	0x00001380


	//   ....[12]....
        /*00bc*/ 	.word	0x000013e0


	//   ....[13]....
        /*00c0*/ 	.word	0x00001440


	//   ....[14]....
        /*00c4*/ 	.word	0x000014a0


	//   ....[15]....
        /*00c8*/ 	.word	0x00001620


	//   ....[16]....
        /*00cc*/ 	.word	0x00001680


	//   ....[17]....
        /*00d0*/ 	.word	0x000016e0


	//   ....[18]....
        /*00d4*/ 	.word	0x00001740


	//   ....[19]....
        /*00d8*/ 	.word	0x000017a0


	//----- nvinfo : EIATTR_EXIT_INSTR_OFFSETS
	.align		4
.L_3382:
        /*00dc*/ 	.byte	0x04, 0x1c
        /*00de*/ 	.short	(.L_3384 - .L_3383)


	//   ....[0]....
.L_3383:
        /*00e0*/ 	.word	0x00000280


	//   ....[1]....
        /*00e4*/ 	.word	0x000012c0


	//----- nvinfo : EIATTR_MAX_THREADS
	.align		4
.L_3384:
        /*00e8*/ 	.byte	0x04, 0x05
        /*00ea*/ 	.short	(.L_3386 - .L_3385)
.L_3385:
        /*00ec*/ 	.word	0x00000080
        /*00f0*/ 	.word	0x00000001
        /*00f4*/ 	.word	0x00000001


	//----- nvinfo : EIATTR_CRS_STACK_SIZE
	.align		4
.L_3386:
        /*00f8*/ 	.byte	0x04, 0x1e
        /*00fa*/ 	.short	(.L_3388 - .L_3387)
.L_3387:
        /*00fc*/ 	.word	0x00000000
.L_3388:


//--------------------- .nv.info._ZN10layer_norm13ln_fwd_kernelINS_13Kernel_traitsI6__halfffffjLj256ELj1ELj4ELj1ELj16ENS_18Kernel_traits_baseILj256ES2_ffffjLj128EEEEELb0ELb0ELb1ELb1EEEvNS_9FwdParamsE --------------------------
	.section	.nv.info._ZN10layer_norm13ln_fwd_kernelINS_13Kernel_traitsI6__halfffffjLj256ELj1ELj4ELj1ELj16ENS_18Kernel_traits_baseILj256ES2_ffffjLj128EEEEELb0ELb0ELb1ELb1EEEvNS_9FwdParamsE,"",@"SHT_CUDA_INFO"
	.sectionflags	@""
	.align	4


	//----- nvinfo : EIATTR_CUDA_API_VERSION
	.align		4
        /*0000*/ 	.byte	0x04, 0x37
        /*0002*/ 	.short	(.L_3390 - .L_3389)
.L_3389:
        /*0004*/ 	.word	0x00000082


	//----- nvinfo : EIATTR_SW2861232_WAR
	.align		4
.L_3390:
        /*0008*/ 	.byte	0x01, 0x35
	.zero		2


	//----- nvinfo : EIATTR_PARAM_CBANK
	.align		4
        /*000c*/ 	.byte	0x04, 0x0a
        /*000e*/ 	.short	(.L_3392 - .L_3391)
	.align		4
.L_3391:
        /*0010*/ 	.word	index@(.nv.constant0._ZN10layer_norm13ln_fwd_kernelINS_13Kernel_traitsI6__halfffffjLj256ELj1ELj4ELj1ELj16ENS_18Kernel_traits_baseILj256ES2_ffffjLj128EEEEELb0ELb0ELb1ELb1EEEvNS_9FwdParamsE)
        /*0014*/ 	.short	0x0160
        /*0016*/ 	.short	0x00e8


	//----- nvinfo : EIATTR_CBANK_PARAM_SIZE
	.align		4
.L_3392:
        /*0018*/ 	.byte	0x03, 0x19
        /*001a*/ 	.short	0x00e8


	//----- nvinfo : EIATTR_KPARAM_INFO
	.align		4
        /*001c*/ 	.byte	0x04, 0x17
        /*001e*/ 	.short	(.L_3394 - .L_3393)
.L_3393:
        /*0020*/ 	.word	0x00000000
        /*0024*/ 	.short	0x0000
        /*0026*/ 	.short	0x0000
        /*0028*/ 	.byte	0x00, 0xf0, 0xa1, 0x03


	//----- nvinfo : EIATTR_MAXREG_COUNT
	.align		4
.L_3394:
        /*002c*/ 	.byte	0x03, 0x1b
        /*002e*/ 	.short	0x00ff


	//----- nvinfo : EIATTR_MERCURY_ISA_VERSION
	.align		4
        /*0030*/ 	.byte	0x03, 0x5f
        /*0032*/ 	.short	0x0000


	//----- nvinfo : EIATTR_COOP_GROUP_MASK_REGIDS
	.align		4
        /*0034*/ 	.byte	0x04, 0x29
        /*0036*/ 	.short	(.L_3396 - .L_3395)


	//   ....[0]....
.L_3395:
        /*0038*/ 	.word	0xffffffff


	//   ....[1]....
        /*003c*/ 	.word	0xffffffff


	//   ....[2]....
        /*0040*/ 	.word	0xffffffff


	//   ....[3]....
        /*0044*/ 	.word	0xffffffff


	//   ....[4]....
        /*0048*/ 	.word	0xffffffff


	//   ....[5]....
        /*004c*/ 	.word	0xffffffff


	//   ....[6]....
        /*0050*/ 	.word	0xffffffff


	//   ....[7]....
        /*0054*/ 	.word	0xffffffff


	//   ....[8]....
        /*0058*/ 	.word	0xffffffff


	//   ....[9]....
        /*005c*/ 	.word	0xffffffff


	//   ....[10]....
        /*0060*/ 	.word	0xffffffff


	//   ....[11]....
        /*0064*/ 	.word	0xffffffff


	//   ....[12]....
        /*0068*/ 	.word	0xffffffff


	//   ....[13]....
        /*006c*/ 	.word	0xffffffff


	//   ....[14]....
        /*0070*/ 	.word	0xffffffff


	//   ....[15]....
        /*0074*/ 	.word	0xffffffff


	//   ....[16]....
        /*0078*/ 	.word	0xffffffff


	//   ....[17]....
        /*007c*/ 	.word	0xffffffff


	//   ....[18]....
        /*0080*/ 	.word	0xffffffff


	//   ....[19]....
        /*0084*/ 	.word	0xffffffff


	//----- nvinfo : EIATTR_COOP_GROUP_INSTR_OFFSETS
	.align		4
.L_3396:
        /*0088*/ 	.byte	0x04, 0x28
        /*008a*/ 	.short	(.L_3398 - .L_3397)


	//   ....[0]....
.L_3397:
        /*008c*/ 	.word	0x000009f0


	//   ....[1]....
        /*0090*/ 	.word	0x00000a20


	//   ....[2]....
        /*0094*/ 	.word	0x00000a40


	//   ....[3]....
        /*0098*/ 	.word	0x00000a60


	//   ....[4]....
        /*009c*/ 	.word	0x00000a80


	//   ....[5]....
        /*00a0*/ 	.word	0x00000bb0


	//   ....[6]....
        /*00a4*/ 	.word	0x00000bd0


	//   ....[7]....
        /*00a8*/ 	.word	0x00000bf0


	//   ....[8]....
        /*00ac*/ 	.word	0x00000c10


	//   ....[9]....
        /*00b0*/ 	.word	0x00000c30


	//   ....[10]....
        /*00b4*/ 	.word	0x00001050


	//   ....[11]....
        /*00b8*/ 	.word	0x000010b0


	//   ....[12]....
        /*00bc*/ 	.word	0x00001110


	//   ....[13]....
        /*00c0*/ 	.word	0x00001170


	//   ....[14]....
        /*00c4*/ 	.word	0x000011d0


	//   ....[15]....
        /*00c8*/ 	.word	0x00001340


	//   ....[16]....
        /*00cc*/ 	.word	0x000013a0


	//   ....[17]....
        /*00d0*/ 	.word	0x00001400


	//   ....[18]....
        /*00d4*/ 	.word	0x00001460


	//   ....[19]....
        /*00d8*/ 	.word	0x000014c0


	//----- nvinfo : EIATTR_EXIT_INSTR_OFFSETS
	.align		4
.L_3398:
        /*00dc*/ 	.byte	0x04, 0x1c
        /*00de*/ 	.short	(.L_3400 - .L_3399)


	//   ....[0]....
.L_3399:
        /*00e0*/ 	.word	0x00000110


	//   ....[1]....
        /*00e4*/ 	.word	0x00000ff0


	//----- nvinfo : EIATTR_MAX_THREADS
	.align		4
.L_3400:
        /*00e8*/ 	.byte	0x04, 0x05
        /*00ea*/ 	.short	(.L_3402 - .L_3401)
.L_3401:
        /*00ec*/ 	.word	0x00000080
        /*00f0*/ 	.word	0x00000001
        /*00f4*/ 	.word	0x00000001


	//----- nvinfo : EIATTR_CRS_STACK_SIZE
	.align		4
.L_3402:
        /*00f8*/ 	.byte	0x04, 0x1e
        /*00fa*/ 	.short	(.L_3404 - .L_3403)
.L_3403:
        /*00fc*/ 	.word	0x00000000
.L_3404:


//--------------------- .nv.info._ZN10layer_norm13ln_fwd_kernelINS_13Kernel_traitsI6__halfffffjLj256ELj1ELj4ELj1ELj16ENS_18Kernel_traits_baseILj256ES2_ffffjLj128EEEEELb0ELb1ELb0ELb0EEEvNS_9FwdParamsE --------------------------
	.section	.nv.info._ZN10layer_norm13ln_fwd_kernelINS_13Kernel_traitsI6__halfffffjLj256ELj1ELj4ELj1ELj16ENS_18Kernel_traits_baseILj256ES2_ffffjLj128EEEEELb0ELb1ELb0ELb0EEEvNS_9FwdParamsE,"",@"SHT_CUDA_INFO"
	.sectionflags	@""
	.align	4


	//----- nvinfo : EIATTR_CUDA_API_VERSION
	.align		4
        /*0000*/ 	.byte	0x04, 0x37
        /*0002*/ 	.short	(.L_3406 - .L_3405)
.L_3405:
        /*0004*/ 	.word	0x00000082


	//----- nvinfo : EIATTR_SW2861232_WAR
	.align		4
.L_3406:
        /*0008*/ 	.byte	0x01, 0x35
	.zero		2


	//----- nvinfo : EIATTR_PARAM_CBANK
	.align		4
        /*000c*/ 	.byte	0x04, 0x0a
        /*000e*/ 	.short	(.L_3408 - .L_3407)
	.align		4
.L_3407:
        /*0010*/ 	.word	index@(.nv.constant0._ZN10layer_norm13ln_fwd_kernelINS_13Kernel_traitsI6__halfffffjLj256ELj1ELj4ELj1ELj16ENS_18Kernel_traits_baseILj256ES2_ffffjLj128EEEEELb0ELb1ELb0ELb0EEEvNS_9FwdParamsE)
        /*0014*/ 	.short	0x0160
        /*0016*/ 	.short	0x00e8


	//----- nvinfo : EIATTR_CBANK_PARAM_SIZE
	.align		4
.L_3408:
        /*0018*/ 	.byte	0x03, 0x19
        /*001a*/ 	.short	0x00e8


	//----- nvinfo : EIATTR_KPARAM_INFO
	.align		4
        /*001c*/ 	.byte	0x04, 0x17
        /*001e*/ 	.short	(.L_3410 - .L_3409)
.L_3409:
        /*0020*/ 	.word	0x00000000
        /*0024*/ 	.short	0x0000
        /*0026*/ 	.short	0x0000
        /*0028*/ 	.byte	0x00, 0xf0, 0xa1, 0x03


	//----- nvinfo : EIATTR_MAXREG_COUNT
	.align		4
.L_3410:
        /*002c*/ 	.byte	0x03, 0x1b
        /*002e*/ 	.short	0x00ff


	//----- nvinfo : EIATTR_MERCURY_ISA_VERSION
	.align		4
        /*0030*/ 	.byte	0x03, 0x5f
        /*0032*/ 	.short	0x0000


	//----- nvinfo : EIATTR_COOP_GROUP_MASK_REGIDS
	.align		4
        /*0034*/ 	.byte	0x04, 0x29
        /*0036*/ 	.short	(.L_3412 - .L_3411)


	//   ....[0]....
.L_3411:
        /*0038*/ 	.word	0xffffffff


	//   ....[1]....
        /*003c*/ 	.word	0xffffffff


	//   ....[2]....
        /*0040*/ 	.word	0xffffffff


	//   ....[3]....
        /*0044*/ 	.word	0xffffffff


	//   ....[4]....
        /*0048*/ 	.word	0xffffffff


	//   ....[5]....
        /*004c*/ 	.word	0xffffffff


	//   ....[6]....
        /*0050*/ 	.word	0xffffffff


	//   ....[7]....
        /*0054*/ 	.word	0xffffffff


	//   ....[8]....
        /*0058*/ 	.word	0xffffffff


	//   ....[9]....
        /*005c*/ 	.word	0xffffffff


	//   ....[10]....
        /*0060*/ 	.word	0xffffffff


	//   ....[11]....
        /*0064*/ 	.word	0xffffffff


	//   ....[12]....
        /*0068*/ 	.word	0xffffffff


	//   ....[13]....
        /*006c*/ 	.word	0xffffffff


	//   ....[14]....
        /*0070*/ 	.word	0xffffffff


	//   ....[15]....
        /*0074*/ 	.word	0xffffffff


	//   ....[16]....
        /*0078*/ 	.word	0xffffffff


	//   ....[17]....
        /*007c*/ 	.word	0xffffffff


	//   ....[18]....
        /*0080*/ 	.word	0xffffffff


	//   ....[19]....
        /*0084*/ 	.word	0xffffffff


	//----- nvinfo : EIATTR_COOP_GROUP_INSTR_OFFSETS
	.align		4
.L_3412:
        /*0088*/ 	.byte	0x04, 0x28
        /*008a*/ 	.short	(.L_3414 - .L_3413)


	//   ....[0]....
.L_3413:
        /*008c*/ 	.word	0x00000ae0


	//   ....[1]....
        /*0090*/ 	.word	0x00000b10


	//   ....[2]....
        /*0094*/ 	.word	0x00000b30


	//   ....[3]....
        /*0098*/ 	.word	0x00000b50


	//   ....[4]....
        /*009c*/ 	.word	0x00000b70


	//   ....[5]....
        /*00a0*/ 	.word	0x00000cb0


	//   ....[6]....
        /*00a4*/ 	.word	0x00000cd0


	//   ....[7]....
        /*00a8*/ 	.word	0x00000cf0


	//   ....[8]....
        /*00ac*/ 	.word	0x00000d10


	//   ....[9]....
        /*00b0*/ 	.word	0x00000d30


	//   ....[10]....
        /*00b4*/ 	.word	0x00001110


	//   ....[11]....
        /*00b8*/ 	.word	0x00001180


	//   ....[12]....
        /*00bc*/ 	.word	0x000011e0


	//   ....[13]....
        /*00c0*/ 	.word	0x00001240


	//   ....[14]....
        /*00c4*/ 	.word	0x000012a0


	//   ....[15]....
        /*00c8*/ 	.word	0x00001430


	//   ....[16]....
        /*00cc*/ 	.word	0x00001490


	//   ....[17]....
        /*00d0*/ 	.word	0x000014f0


	//   ....[18]....
        /*00d4*/ 	.word	0x00001550


	//   ....[19]....
        /*00d8*/ 	.word	0x000015c0


	//----- nvinfo : EIATTR_EXIT_INSTR_OFFSETS
	.align		4
.L_3414:
        /*00dc*/ 	.byte	0x04, 0x1c
        /*00de*/ 	.short	(.L_3416 - .L_3415)


	//   ....[0]....
.L_3415:
        /*00e0*/ 	.word	0x000002e0


	//   ....[1]....
        /*00e4*/ 	.word	0x000010c0


	//----- nvinfo : EIATTR_MAX_THREADS
	.align		4
.L_3416:
        /*00e8*/ 	.byte	0x04, 0x05
        /*00ea*/ 	.short	(.L_3418 - .L_3417)
.L_3417:
        /*00ec*/ 	.word	0x00000080
        /*00f0*/ 	.word	0x00000001
        /*00f4*/ 	.word	0x00000001


	//----- nvinfo : EIATTR_CRS_STACK_SIZE
	.align		4
.L_3418:
        /*00f8*/ 	.byte	0x04, 0x1e
        /*00fa*/ 	.short	(.L_3420 - .L_3419)
.L_3419:
        /*00fc*/ 	.word	0x00000000
.L_3420:


//--------------------- .nv.info._ZN10layer_norm13ln_fwd_kernelINS_13Kernel_traitsI6__halfffffjLj256ELj1ELj4ELj1ELj16ENS_18Kernel_traits_baseILj256ES2_ffffjLj128EEEEELb0ELb1ELb0ELb1EEEvNS_9FwdParamsE --------------------------
	.section	.nv.info._ZN10layer_norm13ln_fwd_kernelINS_13Kernel_traitsI6__halfffffjLj256ELj1ELj4ELj1ELj16ENS_18Kernel_traits_baseILj256ES2_ffffjLj128EEEEELb0ELb1ELb0ELb1EEEvNS_9FwdParamsE,"",@"SHT_CUDA_INFO"
	.sectionflags	@""
	.align	4


	//----- nvinfo : EIATTR_CUDA_API_VERSION
	.align		4
        /*0000*/ 	.byte	0x04, 0x37
        /*0002*/ 	.short	(.L_3422 - .L_3421)
.L_3421:
        /*0004*/ 	.word	0x00000082


	//----- nvinfo : EIATTR_SW2861232_WAR
	.align		4
.L_3422:
        /*0008*/ 	.byte	0x01, 0x35
	.zero		2


	//----- nvinfo : EIATTR_PARAM_CBANK
	.align		4
        /*000c*/ 	.byte	0x04, 0x0a
        /*000e*/ 	.short	(.L_3424 - .L_3423)
	.align		4
.L_3423:
        /*0010*/ 	.word	index@(.nv.constant0._ZN10layer_norm13ln_fwd_kernelINS_13Kernel_traitsI6__halfffffjLj256ELj1ELj4ELj1ELj16ENS_18Kernel_traits_baseILj256ES2_ffffjLj128EEEEELb0ELb1ELb0ELb1EEEvNS_9FwdParamsE)
        /*0014*/ 	.short	0x0160
        /*0016*/ 	.short	0x00e8


	//----- nvinfo : EIATTR_CBANK_PARAM_SIZE
	.align		4
.L_3424:
        /*0018*/ 	.byte	0x03, 0x19
        /*001a*/ 	.short	0x00e8


	//----- nvinfo : EIATTR_KPARAM_INFO
	.align		4
        /*001c*/ 	.byte	0x04, 0x17
        /*001e*/ 	.short	(.L_3426 - .L_3425)
.L_3425:
        /*0020*/ 	.word	0x00000000
        /*0024*/ 	.short	0x0000
        /*0026*/ 	.short	0x0000
        /*0028*/ 	.byte	0x00, 0xf0, 0xa1, 0x03


	//----- nvinfo : EIATTR_MAXREG_COUNT
	.align		4
.L_3426:
        /*002c*/ 	.byte	0x03, 0x1b
        /*002e*/ 	.short	0x00ff


	//----- nvinfo : EIATTR_MERCURY_ISA_VERSION
	.align		4
        /*0030*/ 	.byte	0x03, 0x5f
        /*0032*/ 	.short	0x0000


	//----- nvinfo : EIATTR_COOP_GROUP_MASK_REGIDS
	.align		4
        /*0034*/ 	.byte	0x04, 0x29
        /*0036*/ 	.short	(.L_3428 - .L_3427)


	//   ....[0]....
.L_3427:
        /*0038*/ 	.word	0xffffffff


	//   ....[1]....
        /*003c*/ 	.word	0xffffffff


	//   ....[2]....
        /*0040*/ 	.word	0xffffffff


	//   ....[3]....
        /*0044*/ 	.word	0xffffffff


	//   ....[4]....
        /*0048*/ 	.word	0xffffffff


	//   ....[5]....
        /*004c*/ 	.word	0xffffffff


	//   ....[6]....
        /*0050*/ 	.word	0xffffffff


	//   ....[7]....
        /*0054*/ 	.word	0xffffffff


	//   ....[8]....
        /*0058*/ 	.word	0xffffffff


	//   ....[9]....
        /*005c*/ 	.word	0xffffffff


	//   ....[10]....
        /*0060*/ 	.word	0xffffffff


	//   ....[11]....
        /*0064*/ 	.word	0xffffffff


	//   ....[12]....
        /*0068*/ 	.word	0xffffffff


	//   ....[13]....
        /*006c*/ 	.word	0xffffffff


	//   ....[14]....
        /*0070*/ 	.word	0xffffffff


	//   ....[15]....
        /*0074*/ 	.word	0xffffffff


	//   ....[16]....
        /*0078*/ 	.word	0xffffffff


	//   ....[17]....
        /*007c*/ 	.word	0xffffffff


	//   ....[18]....
        /*0080*/ 	.word	0xffffffff


	//   ....[19]....
        /*0084*/ 	.word	0xffffffff


	//----- nvinfo : EIATTR_COOP_GROUP_INSTR_OFFSETS
	.align		4
.L_3428:
        /*0088*/ 	.byte	0x04, 0x28
        /*008a*/ 	.short	(.L_3430 - .L_3429)


	//   ....[0]....
.L_3429:
        /*008c*/ 	.word	0x00000860


	//   ....[1]....
        /*0090*/ 	.word	0x00000890


	//   ....[2]....
        /*0094*/ 	.word	0x000008b0


	//   ....[3]....
        /*0098*/ 	.word	0x000008d0


	//   ....[4]....
        /*009c*/ 	.word	0x000008f0


	//   ....[5]....
        /*00a0*/ 	.word	0x00000a20


	//   ....[6]....
        /*00a4*/ 	.word	0x00000a40


	//   ....[7]....
        /*00a8*/ 	.word	0x00000a60


	//   ....[8]....
        /*00ac*/ 	.word	0x00000a80


	//   ....[9]....
        /*00b0*/ 	.word	0x00000aa0


	//   ....[10]....
        /*00b4*/ 	.word	0x00000de0


	//   ....[11]....
        /*00b8*/ 	.word	0x00000e50


	//   ....[12]....
        /*00bc*/ 	.word	0x00000eb0


	//   ....[13]....
        /*00c0*/ 	.word	0x00000f10


	//   ....[14]....
        /*00c4*/ 	.word	0x00000f70


	//   ....[15]....
        /*00c8*/ 	.word	0x000010e0


	//   ....[16]....
        /*00cc*/ 	.word	0x00001140


	//   ....[17]....
        /*00d0*/ 	.word	0x000011a0


	//   ....[18]....
        /*00d4*/ 	.word	0x00001200


	//   ....[19]....
        /*00d8*/ 	.word	0x00001260


	//----- nvinfo : EIATTR_EXIT_INSTR_OFFSETS
	.align		4
.L_3430:
        /*00dc*/ 	.byte	0x04, 0x1c
        /*00de*/ 	.short	(.L_3432 - .L_3431)


	//   ....[0]....
.L_3431:
        /*00e0*/ 	.word	0x00000130


	//   ....[1]....
        /*00e4*/ 	.word	0x00000d90


	//----- nvinfo : EIATTR_MAX_THREADS
	.align		4
.L_3432:
        /*00e8*/ 	.byte	0x04, 0x05
        /*00ea*/ 	.short	(.L_3434 - .L_3433)
.L_3433:
        /*00ec*/ 	.word	0x00000080
        /*00f0*/ 	.word	0x00000001
        /*00f4*/ 	.word	0x00000001


	//----- nvinfo : EIATTR_CRS_STACK_SIZE
	.align		4
.L_3434:
        /*00f8*/ 	.byte	0x04, 0x1e
        /*00fa*/ 	.short	(.L_3436 - .L_3435)
.L_3435:
        /*00fc*/ 	.word	0x00000000
.L_3436:


//--------------------- .nv.info._ZN10layer_norm13ln_fwd_kernelINS_13Kernel_traitsI6__halfffffjLj256ELj1ELj4ELj1ELj16ENS_18Kernel_traits_baseILj256ES2_ffffjLj128EEEEELb0ELb1ELb1ELb0EEEvNS_9FwdParamsE --------------------------
	.section	.nv.info._ZN10layer_norm13ln_fwd_kernelINS_13Kernel_traitsI6__halfffffjLj256ELj1ELj4ELj1ELj16ENS_18Kernel_traits_baseILj256ES2_ffffjLj128EEEEELb0ELb1ELb1ELb0EEEvNS_9FwdParamsE,"",@"SHT_CUDA_INFO"
	.sectionflags	@""
	.align	4


	//----- nvinfo : EIATTR_CUDA_API_VERSION
	.align		4
        /*0000*/ 	.byte	0x04, 0x37
        /*0002*/ 	.short	(.L_3438 - .L_3437)
.L_3437:
        /*0004*/ 	.word	0x00000082


	//----- nvinfo : EIATTR_SW2861232_WAR
	.align		4
.L_3438:
        /*0008*/ 	.byte	0x01, 0x35
	.zero		2


	//----- nvinfo : EIATTR_PARAM_CBANK
	.align		4
        /*000c*/ 	.byte	0x04, 0x0a
        /*000e*/ 	.short	(.L_3440 - .L_3439)
	.align		4
.L_3439:
        /*0010*/ 	.word	index@(.nv.constant0._ZN10layer_norm13ln_fwd_kernelINS_13Kernel_traitsI6__halfffffjLj256ELj1ELj4ELj1ELj16ENS_18Kernel_traits_baseILj256ES2_ffffjLj128EEEEELb0ELb1ELb1ELb0EEEvNS_9FwdParamsE)
        /*0014*/ 	.short	0x0160
        /*0016*/ 	.short	0x00e8


	//----- nvinfo : EIATTR_CBANK_PARAM_SIZE
	.align		4
.L_3440:
        /*0018*/ 	.byte	0x03, 0x19
        /*001a*/ 	.short	0x00e8


	//----- nvinfo : EIATTR_KPARAM_INFO
	.align		4
        /*001c*/ 	.byte	0x04, 0x17
        /*001e*/ 	.short	(.L_3442 - .L_3441)
.L_3441:
        /*0020*/ 	.word	0x00000000
        /*0024*/ 	.short	0x0000
        /*0026*/ 	.short	0x0000
        /*0028*/ 	.byte	0x00, 0xf0, 0xa1, 0x03


	//----- nvinfo : EIATTR_MAXREG_COUNT
	.align		4
.L_3442:
        /*002c*/ 	.byte	0x03, 0x1b
        /*002e*/ 	.short	0x00ff


	//----- nvinfo : EIATTR_MERCURY_ISA_VERSION
	.align		4
        /*0030*/ 	.byte	0x03, 0x5f
        /*0032*/ 	.short	0x0000


	//----- nvinfo : EIATTR_COOP_GROUP_MASK_REGIDS
	.align		4
        /*0034*/ 	.byte	0x04, 0x29
        /*0036*/ 	.short	(.L_3444 - .L_3443)


	//   ....[0]....
.L_3443:
        /*0038*/ 	.word	0xffffffff


	//   ....[1]....
        /*003c*/ 	.word	0xffffffff


	//   ....[2]....
        /*0040*/ 	.word	0xffffffff


	//   ....[3]....
        /*0044*/ 	.word	0xffffffff


	//   ....[4]....
        /*0048*/ 	.word	0xffffffff


	//   ....[5]....
        /*004c*/ 	.word	0xffffffff


	//   ....[6]....
        /*0050*/ 	.word	0xffffffff


	//   ....[7]....
        /*0054*/ 	.word	0xffffffff


	//   ....[8]....
        /*0058*/ 	.word	0xffffffff


	//   ....[9]....
        /*005c*/ 	.word	0xffffffff


	//   ....[10]....
        /*0060*/ 	.word	0xffffffff


	//   ....[11]....
        /*0064*/ 	.word	0xffffffff


	//   ....[12]....
        /*0068*/ 	.word	0xffffffff


	//   ....[13]....
        /*006c*/ 	.word	0xffffffff


	//   ....[14]....
        /*0070*/ 	.word	0xffffffff


	//   ....[15]....
        /*0074*/ 	.word	0xffffffff


	//   ....[16]....
        /*0078*/ 	.word	0xffffffff


	//   ....[17]....
        /*007c*/ 	.word	0xffffffff


	//   ....[18]....
        /*0080*/ 	.word	0xffffffff


	//   ....[19]....
        /*0084*/ 	.word	0xffffffff


	//----- nvinfo : EIATTR_COOP_GROUP_INSTR_OFFSETS
	.align		4
.L_3444:
        /*0088*/ 	.byte	0x04, 0x28
        /*008a*/ 	.short	(.L_3446 - .L_3445)


	//   ....[0]....
.L_3445:
        /*008c*/ 	.word	0x00000e30


	//   ....[1]....
        /*0090*/ 	.word	0x00000e60


	//   ....[2]....
        /*0094*/ 	.word	0x00000e80


	//   ....[3]....
        /*0098*/ 	.word	0x00000ea0


	//   ....[4]....
        /*009c*/ 	.word	0x00000ec0


	//   ....[5]....
        /*00a0*/ 	.word	0x00001000


	//   ....[6]....
        /*00a4*/ 	.word	0x00001020


	//   ....[7]....
        /*00a8*/ 	.word	0x00001040


	//   ....[8]....
        /*00ac*/ 	.word	0x00001060


	//   ....[9]....
        /*00b0*/ 	.word	0x00001080


	//   ....[10]....
        /*00b4*/ 	.word	0x00001500


	//   ....[11]....
        /*00b8*/ 	.word	0x00001560


	//   ....[12]....
        /*00bc*/ 	.word	0x000015c0


	//   ....[13]....
        /*00c0*/ 	.word	0x00001620


	//   ....[14]....
        /*00c4*/ 	.word	0x00001680


	//   ....[15]....
        /*00c8*/ 	.word	0x00001800


	//   ....[16]....
        /*00cc*/ 	.word	0x00001860


	//   ....[17]....
        /*00d0*/ 	.word	0x000018c0


	//   ....[18]....
        /*00d4*/ 	.word	0x00001920


	//   ....[19]....
        /*00d8*/ 	.word	0x00001980


	//----- nvinfo : EIATTR_EXIT_INSTR_OFFSETS
	.align		4
.L_3446:
        /*00dc*/ 	.byte	0x04, 0x1c
        /*00de*/ 	.short	(.L_3448 - .L_3447)


	//   ....[0]....
.L_3447:
        /*00e0*/ 	.word	0x000002e0


	//   ....[1]....
        /*00e4*/ 	.word	0x000014a0


	//----- nvinfo : EIATTR_MAX_THREADS
	.align		4
.L_3448:
        /*00e8*/ 	.byte	0x04, 0x05
        /*00ea*/ 	.short	(.L_3450 - .L_3449)
.L_3449:
        /*00ec*/ 	.word	0x00000080
        /*00f0*/ 	.word	0x00000001
        /*00f4*/ 	.word	0x00000001


	//----- nvinfo : EIATTR_CRS_STACK_SIZE
	.align		4
.L_3450:
        /*00f8*/ 	.byte	0x04, 0x1e
        /*00fa*/ 	.short	(.L_3452 - .L_3451)
.L_3451:
        /*00fc*/ 	.word	0x00000000
.L_3452:


//--------------------- .nv.info._ZN10layer_norm13ln_fwd_kernelINS_13Kernel_traitsI6__halfffffjLj256ELj1ELj4ELj1ELj16ENS_18Kernel_traits_baseILj256ES2_ffffjLj128EEEEELb0ELb1ELb1ELb1EEEvNS_9FwdParamsE --------------------------
	.section	.nv.info._ZN10layer_norm13ln_fwd_kernelINS_13Kernel_traitsI6__halfffffjLj256ELj1ELj4ELj1ELj16ENS_18Kernel_traits_baseILj256ES2_ffffjLj128EEEEELb0ELb1ELb1ELb1EEEvNS_9FwdParamsE,"",@"SHT_CUDA_INFO"
	.sectionflags	@""
	.align	4


	//----- nvinfo : EIATTR_CUDA_API_VERSION
	.align		4
        /*0000*/ 	.byte	0x04, 0x37
        /*0002*/ 	.short	(.L_3454 - .L_3453)
.L_3453:
        /*0004*/ 	.word	0x00000082


	//----- nvinfo : EIATTR_SW2861232_WAR
	.align		4
.L_3454:
        /*0008*/ 	.byte	0x01, 0x35
	.zero		2


	//----- nvinfo : EIATTR_PARAM_CBANK
	.align		4
        /*000c*/ 	.byte	0x04, 0x0a
        /*000e*/ 	.short	(.L_3456 - .L_3455)
	.align		4
.L_3455:
        /*0010*/ 	.word	index@(.nv.constant0._ZN10layer_norm13ln_fwd_kernelINS_13Kernel_traitsI6__halfffffjLj256ELj1ELj4ELj1ELj16ENS_18Kernel_traits_baseILj256ES2_ffffjLj128EEEEELb0ELb1ELb1ELb1EEEvNS_9FwdParamsE)
        /*0014*/ 	.short	0x0160
        /*0016*/ 	.short	0x00e8


	//----- nvinfo : EIATTR_CBANK_PARAM_SIZE
	.align		4
.L_3456:
        /*0018*/ 	.byte	0x03, 0x19
        /*001a*/ 	.short	0x00e8


	//----- nvinfo : EIATTR_KPARAM_INFO
	.align		4
        /*001c*/ 	.byte	0x04, 0x17
        /*001e*/ 	.short	(.L_3458 - .L_3457)
.L_3457:
        /*0020*/ 	.word	0x00000000
        /*0024*/ 	.short	0x0000
        /*0026*/ 	.short	0x0000
        /*0028*/ 	.byte	0x00, 0xf0, 0xa1, 0x03


	//----- nvinfo : EIATTR_MAXREG_COUNT
	.align		4
.L_3458:
        /*002c*/ 	.byte	0x03, 0x1b
        /*002e*/ 	.short	0x00ff


	//----- nvinfo : EIATTR_MERCURY_ISA_VERSION
	.align		4
        /*0030*/ 	.byte	0x03, 0x5f
        /*0032*/ 	.short	0x0000


	//----- nvinfo : EIATTR_COOP_GROUP_MASK_REGIDS
	.align		4
        /*0034*/ 	.byte	0x04, 0x29
        /*0036*/ 	.short	(.L_3460 - .L_3459)


	//   ....[0]....
.L_3459:
        /*0038*/ 	.word	0xffffffff


	//   ....[1]....
        /*003c*/ 	.word	0xffffffff


	//   ....[2]....
        /*0040*/ 	.word	0xffffffff


	//   ....[3]....
        /*0044*/ 	.word	0xffffffff


	//   ....[4]....
        /*0048*/ 	.word	0xffffffff


	//   ....[5]....
        /*004c*/ 	.word	0xffffffff


	//   ....[6]....
        /*0050*/ 	.word	0xffffffff


	//   ....[7]....
        /*0054*/ 	.word	0xffffffff


	//   ....[8]....
        /*0058*/ 	.word	0xffffffff


	//   ....[9]....
        /*005c*/ 	.word	0xffffffff


	//   ....[10]....
        /*0060*/ 	.word	0xffffffff


	//   ....[11]....
        /*0064*/ 	.word	0xffffffff


	//   ....[12]....
        /*0068*/ 	.word	0xffffffff


	//   ....[13]....
        /*006c*/ 	.word	0xffffffff


	//   ....[14]....
        /*0070*/ 	.word	0xffffffff


	//   ....[15]....
        /*0074*/ 	.word	0xffffffff


	//   ....[16]....
        /*0078*/ 	.word	0xffffffff


	//   ....[17]....
        /*007c*/ 	.word	0xffffffff


	//   ....[18]....
        /*0080*/ 	.word	0xffffffff


	//   ....[19]....
        /*0084*/ 	.word	0xffffffff


	//----- nvinfo : EIATTR_COOP_GROUP_INSTR_OFFSETS
	.align		4
.L_3460:
        /*0088*/ 	.byte	0x04, 0x28
        /*008a*/ 	.short	(.L_3462 - .L_3461)


	//   ....[0]....
.L_3461:
        /*008c*/ 	.word	0x00000b70


	//   ....[1]....
        /*0090*/ 	.word	0x00000ba0


	//   ....[2]....
        /*0094*/ 	.word	0x00000bc0


	//   ....[3]....
        /*0098*/ 	.word	0x00000be0


	//   ....[4]....
        /*009c*/ 	.word	0x00000c00


	//   ....[5]....
        /*00a0*/ 	.word	0x00000d30


	//   ....[6]....
        /*00a4*/ 	.word	0x00000d50


	//   ....[7]....
        /*00a8*/ 	.word	0x00000d70


	//   ....[8]....
        /*00ac*/ 	.word	0x00000d90


	//   ....[9]....
        /*00b0*/ 	.word	0x00000db0


	//   ....[10]....
        /*00b4*/ 	.word	0x000011d0


	//   ....[11]....
        /*00b8*/ 	.word	0x00001230


	//   ....[12]....
        /*00bc*/ 	.word	0x00001290


	//   ....[13]....
        /*00c0*/ 	.word	0x000012f0


	//   ....[14]....
        /*00c4*/ 	.word	0x00001350


	//   ....[15]....
        /*00c8*/ 	.word	0x000014c0


	//   ....[16]....
        /*00cc*/ 	.word	0x00001520


	//   ....[17]....
        /*00d0*/ 	.word	0x00001580


	//   ....[18]....
        /*00d4*/ 	.word	0x000015e0


	//   ....[19]....
        /*00d8*/ 	.word	0x00001640


	//----- nvinfo : EIATTR_EXIT_INSTR_OFFSETS
	.align		4
.L_3462:
        /*00dc*/ 	.byte	0x04, 0x1c
        /*00de*/ 	.short	(.L_3464 - .L_3463)


	//   ....[0]....
.L_3463:
        /*00e0*/ 	.word	0x00000130


	//   ....[1]....
        /*00e4*/ 	.word	0x00001170


	//----- nvinfo : EIATTR_MAX_THREADS
	.align		4
.L_3464:
        /*00e8*/ 	.byte	0x04, 0x05
        /*00ea*/ 	.short	(.L_3466 - .L_3465)
.L_3465:
        /*00ec*/ 	.word	0x00000080
        /*00f0*/ 	.word	0x00000001
        /*00f4*/ 	.word	0x00000001


	//----- nvinfo : EIATTR_CRS_STACK_SIZE
	.align		4
.L_3466:
        /*00f8*/ 	.byte	0x04, 0x1e
        /*00fa*/ 	.short	(.L_3468 - .L_3467)
.L_3467:
        /*00fc*/ 	.word	0x00000000
.L_3468:


//--------------------- .nv.info._ZN10layer_norm13ln_fwd_kernelINS_13Kernel_traitsI6__halfffffjLj256ELj1ELj4ELj1ELj16ENS_18Kernel_traits_baseILj256ES2_ffffjLj128EEEEELb1ELb0ELb0ELb0EEEvNS_9FwdParamsE --------------------------
	.section	.nv.info._ZN10layer_norm13ln_fwd_kernelINS_13Kernel_traitsI6__halfffffjLj256ELj1ELj4ELj1ELj16ENS_18Kernel_traits_baseILj256ES2_ffffjLj128EEEEELb1ELb0ELb0ELb0EEEvNS_9FwdParamsE,"",@"SHT_CUDA_INFO"
	.sectionflags	@""
	.align	4


	//----- nvinfo : EIATTR_CUDA_API_VERSION
	.align		4
        /*0000*/ 	.byte	0x04, 0x37
        /*0002*/ 	.short	(.L_3470 - .L_3469)
.L_3469:
        /*0004*/ 	.word	0x00000082


	//----- nvinfo : EIATTR_SW2861232_WAR
	.align		4
.L_3470:
        /*0008*/ 	.byte	0x01, 0x35
	.zero		2


	//----- nvinfo : EIATTR_PARAM_CBANK
	.align		4
        /*000c*/ 	.byte	0x04, 0x0a
        /*000e*/ 	.short	(.L_3472 - .L_3471)
	.align		4
.L_3471:
        /*0010*/ 	.word	index@(.nv.constant0._ZN10layer_norm13ln_fwd_kernelINS_13Kernel_traitsI6__halfffffjLj256ELj1ELj4ELj1ELj16ENS_18Kernel_traits_baseILj256ES2_ffffjLj128EEEEELb1ELb0ELb0ELb0EEEvNS_9FwdParamsE)
        /*0014*/ 	.short	0x0160
        /*0016*/ 	.short	0x00e8


	//----- nvinfo : EIATTR_CBANK_PARAM_SIZE
	.align		4
.L_3472:
        /*0018*/ 	.byte	0x03, 0x19
        /*001a*/ 	.short	0x00e8


	//----- nvinfo : EIATTR_KPARAM_INFO
	.align		4
        /*001c*/ 	.byte	0x04, 0x17
        /*001e*/ 	.short	(.L_3474 - .L_3473)
.L_3473:
        /*0020*/ 	.word	0x00000000
        /*0024*/ 	.short	0x0000
        /*0026*/ 	.short	0x0000
        /*0028*/ 	.byte	0x00, 0xf0, 0xa1, 0x03


	//----- nvinfo : EIATTR_MAXREG_COUNT
	.align		4
.L_3474:
        /*002c*/ 	.byte	0x03, 0x1b
        /*002e*/ 	.short	0x00ff


	//----- nvinfo : EIATTR_MERCURY_ISA_VERSION
	.align		4
        /*0030*/ 	.byte	0x03, 0x5f
        /*0032*/ 	.short	0x0000


	//----- nvinfo : EIATTR_COOP_GROUP_MASK_REGIDS
	.align		4
        /*0034*/ 	.byte	0x04, 0x29
        /*0036*/ 	.short	(.L_3476 - .L_3475)


	//   ....[0]....
.L_3475:
        /*0038*/ 	.word	0xffffffff


	//   ....[1]....
        /*003c*/ 	.word	0xffffffff


	//   ....[2]....
        /*0040*/ 	.word	0xffffffff


	//   ....[3]....
        /*0044*/ 	.word	0xffffffff


	//   ....[4]....
        /*0048*/ 	.word	0xffffffff


	//   ....[5]....
        /*004c*/ 	.word	0xffffffff


	//   ....[6]....
        /*0050*/ 	.word	0xffffffff


	//   ....[7]....
        /*0054*/ 	.word	0xffffffff


	//   ....[8]....
        /*0058*/ 	.word	0xffffffff


	//   ....[9]....
        /*005c*/ 	.word	0xffffffff


	//   ....[10]....
        /*0060*/ 	.word	0xffffffff


	//   ....[11]....
        /*0064*/ 	.word	0xffffffff


	//   ....[12]....
        /*0068*/ 	.word	0xffffffff


	//   ....[13]....
        /*006c*/ 	.word	0xffffffff


	//   ....[14]....
        /*0070*/ 	.word	0xffffffff


	//   ....[15]....
        /*0074*/ 	.word	0xffffffff


	//   ....[16]....
        /*0078*/ 	.word	0xffffffff


	//   ....[17]....
        /*007c*/ 	.word	0xffffffff


	//   ....[18]....
        /*0080*/ 	.word	0xffffffff


	//   ....[19]....
        /*0084*/ 	.word	0xffffffff


	//----- nvinfo : EIATTR_COOP_GROUP_INSTR_OFFSETS
	.align		4
.L_3476:
        /*0088*/ 	.byte	0x04, 0x28
        /*008a*/ 	.short	(.L_3478 - .L_3477)


	//   ....[0]....
.L_3477:
        /*008c*/ 	.word	0x000038f0


	//   ....[1]....
        /*0090*/ 	.word	0x00003920


	//   ....[2]....
        /*0094*/ 	.word	0x00003940


	//   ....[3]....
        /*0098*/ 	.word	0x00003960


	//   ....[4]....
        /*009c*/ 	.word	0x00003980


	//   ....[5]....
        /*00a0*/ 	.word	0x00003ac0


	//   ....[6]....
        /*00a4*/ 	.word	0x00003ae0


	//   ....[7]....
        /*00a8*/ 	.word	0x00003b00


	//   ....[8]....
        /*00ac*/ 	.word	0x00003b20


	//   ....[9]....
        /*00b0*/ 	.word	0x00003b40


	//   ....[10]....
        /*00b4*/ 	.word	0x00003f60


	//   ....[11]....
        /*00b8*/ 	.word	0x00003fd0


	//   ....[12]....
        /*00bc*/ 	.word	0x00004030


	//   ....[13]....
        /*00c0*/ 	.word	0x00004090


	//   ....[14]....
        /*00c4*/ 	.word	0x000040f0


	//   ....[15]....
        /*00c8*/ 	.word	0x00004270


	//   ....[16]....
        /*00cc*/ 	.word	0x000042d0


	//   ....[17]....
        /*00d0*/ 	.word	0x00004330


	//   ....[18]....
        /*00d4*/ 	.word	0x00004390


	//   ....[19]....
        /*00d8*/ 	.word	0x000043f0


	//----- nvinfo : EIATTR_EXIT_INSTR_OFFSETS
	.align		4
.L_3478:
        /*00dc*/ 	.byte	0x04, 0x1c
        /*00de*/ 	.short	(.L_3480 - .L_3479)


	//   ....[0]....
.L_3479:
        /*00e0*/ 	.word	0x00000390


	//   ....[1]....
        /*00e4*/ 	.word	0x00003f00


	//----- nvinfo : EIATTR_MAX_THREADS
	.align		4
.L_3480:
        /*00e8*/ 	.byte	0x04, 0x05
        /*00ea*/ 	.short	(.L_3482 - .L_3481)
.L_3481:
        /*00ec*/ 	.word	0x00000080
        /*00f0*/ 	.word	0x00000001
        /*00f4*/ 	.word	0x00000001


	//----- nvinfo : EIATTR_CRS_STACK_SIZE
	.align		4
.L_3482:
        /*00f8*/ 	.byte	0x04, 0x1e
        /*00fa*/ 	.short	(.L_3484 - .L_3483)
.L_3483:
        /*00fc*/ 	.word	0x00000000
.L_3484:


//--------------------- .nv.info._ZN10layer_norm13ln_fwd_kernelINS_13Kernel_traitsI6__halfffffjLj256ELj1ELj4ELj1ELj16ENS_18Kernel_traits_baseILj256ES2_ffffjLj128EEEEELb1ELb0ELb0ELb1EEEvNS_9FwdParamsE --------------------------
	.section	.nv.info._ZN10layer_norm13ln_fwd_kernelINS_13Kernel_traitsI6__halfffffjLj256ELj1ELj4ELj1ELj16ENS_18Kernel_traits_baseILj256ES2_ffffjLj128EEEEELb1ELb0ELb0ELb1EEEvNS_9FwdParamsE,"",@"SHT_CUDA_INFO"
	.sectionflags	@""
	.align	4


	//----- nvinfo : EIATTR_CUDA_API_VERSION
	.align		4
        /*0000*/ 	.byte	0x04, 0x37
        /*0002*/ 	.short	(.L_3486 - .L_3485)
.L_3485:
        /*0004*/ 	.word	0x00000082


	//----- nvinfo : EIATTR_SW2861232_WAR
	.align		4
.L_3486:
        /*0008*/ 	.byte	0x01, 0x35
	.zero		2


	//----- nvinfo : EIATTR_PARAM_CBANK
	.align		4
        /*000c*/ 	.byte	0x04, 0x0a
        /*000e*/ 	.short	(.L_3488 - .L_3487)
	.align		4
.L_3487:
        /*0010*/ 	.word	index@(.nv.constant0._ZN10layer_norm13ln_fwd_kernelINS_13Kernel_traitsI6__halfffffjLj256ELj1ELj4ELj1ELj16ENS_18Kernel_traits_baseILj256ES2_ffffjLj128EEEEELb1ELb0ELb0ELb1EEEvNS_9FwdParamsE)
        /*0014*/ 	.short	0x0160
        /*0016*/ 	.short	0x00e8


	//----- nvinfo : EIATTR_CBANK_PARAM_SIZE
	.align		4
.L_3488:
        /*0018*/ 	.byte	0x03, 0x19
        /*001a*/ 	.short	0x00e8


	//----- nvinfo : EIATTR_KPARAM_INFO
	.align		4
        /*001c*/ 	.byte	0x04, 0x17
        /*001e*/ 	.short	(.L_3490 - .L_3489)
.L_3489:
        /*0020*/ 	.word	0x00000000
        /*0024*/ 	.short	0x0000
        /*0026*/ 	.short	0x0000
        /*0028*/ 	.byte	0x00, 0xf0, 0xa1, 0x03


	//----- nvinfo : EIATTR_MAXREG_COUNT
	.align		4
.L_3490:
        /*002c*/ 	.byte	0x03, 0x1b
        /*002e*/ 	.short	0x00ff


	//----- nvinfo : EIATTR_MERCURY_ISA_VERSION
	.align		4
        /*0030*/ 	.byte	0x03, 0x5f
        /*0032*/ 	.short	0x0000


	//----- nvinfo : EIATTR_COOP_GROUP_MASK_REGIDS
	.align		4
        /*0034*/ 	.byte	0x04, 0x29
        /*0036*/ 	.short	(.L_3492 - .L_3491)


	//   ....[0]....
.L_3491:
        /*0038*/ 	.word	0xffffffff


	//   ....[1]....
        /*003c*/ 	.word	0xffffffff


	//   ....[2]....
        /*0040*/ 	.word	0xffffffff


	//   ....[3]....
        /*0044*/ 	.word	0xffffffff


	//   ....[4]....
        /*0048*/ 	.word	0xffffffff


	//   ....[5]....
        /*004c*/ 	.word	0xffffffff


	//   ....[6]....
        /*0050*/ 	.word	0xffffffff


	//   ....[7]....
        /*0054*/ 	.word	0xffffffff


	//   ....[8]....
        /*0058*/ 	.word	0xffffffff


	//   ....[9]....
        /*005c*/ 	.word	0xffffffff


	//   ....[10]....
        /*0060*/ 	.word	0xffffffff


	//   ....[11]....
        /*0064*/ 	.word	0xffffffff


	//   ....[12]....
        /*0068*/ 	.word	0xffffffff


	//   ....[13]....
        /*006c*/ 	.word	0xffffffff


	//   ....[14]....
        /*0070*/ 	.word	0xffffffff


	//   ....[15]....
        /*0074*/ 	.word	0xffffffff


	//   ....[16]....
        /*0078*/ 	.word	0xffffffff


	//   ....[17]....
        /*007c*/ 	.word	0xffffffff


	//   ....[18]....
        /*0080*/ 	.word	0xffffffff


	//   ....[19]....
        /*0084*/ 	.word	0xffffffff


	//----- nvinfo : EIATTR_COOP_GROUP_INSTR_OFFSETS
	.align		4
.L_3492:
        /*0088*/ 	.byte	0x04, 0x28
        /*008a*/ 	.short	(.L_3494 - .L_3493)


	//   ....[0]....
.L_3493:
        /*008c*/ 	.word	0x00003560


	//   ....[1]....
        /*0090*/ 	.word	0x00003590


	//   ....[2]....
        /*0094*/ 	.word	0x000035b0


	//   ....[3]....
        /*0098*/ 	.word	0x000035d0


	//   ....[4]....
        /*009c*/ 	.word	0x000035f0


	//   ....[5]....
        /*00a0*/ 	.word	0x00003720


	//   ....[6]....
        /*00a4*/ 	.word	0x00003740


	//   ....[7]....
        /*00a8*/ 	.word	0x00003760


	//   ....[8]....
        /*00ac*/ 	.word	0x00003780


	//   ....[9]....
        /*00b0*/ 	.word	0x000037a0


	//   ....[10]....
        /*00b4*/ 	.word	0x00003b20


	//   ....[11]....
        /*00b8*/ 	.word	0x00003b90


	//   ....[12]....
        /*00bc*/ 	.word	0x00003bf0


	//   ....[13]....
        /*00c0*/ 	.word	0x00003c50


	//   ....[14]....
        /*00c4*/ 	.word	0x00003cb0


	//   ....[15]....
        /*00c8*/ 	.word	0x00003e20


	//   ....[16]....
        /*00cc*/ 	.word	0x00003e80


	//   ....[17]....
        /*00d0*/ 	.word	0x00003ee0


	//   ....[18]....
        /*00d4*/ 	.word	0x00003f40


	//   ....[19]....
        /*00d8*/ 	.word	0x00003fa0


	//----- nvinfo : EIATTR_EXIT_INSTR_OFFSETS
	.align		4
.L_3494:
        /*00dc*/ 	.byte	0x04, 0x1c
        /*00de*/ 	.short	(.L_3496 - .L_3495)


	//   ....[0]....
.L_3495:
        /*00e0*/ 	.word	0x000001c0


	//   ....[1]....
        /*00e4*/ 	.word	0x00003ac0


	//----- nvinfo : EIATTR_MAX_THREADS
	.align		4
.L_3496:
        /*00e8*/ 	.byte	0x04, 0x05
        /*00ea*/ 	.short	(.L_3498 - .L_3497)
.L_3497:
        /*00ec*/ 	.word	0x00000080
        /*00f0*/ 	.word	0x00000001
        /*00f4*/ 	.word	0x00000001


	//----- nvinfo : EIATTR_CRS_STACK_SIZE
	.align		4
.L_3498:
        /*00f8*/ 	.byte	0x04, 0x1e
        /*00fa*/ 	.short	(.L_3500 - .L_3499)
.L_3499:
        /*00fc*/ 	.word	0x00000000
.L_3500:


//--------------------- .nv.info._ZN10layer_norm13ln_fwd_kernelINS_13Kernel_traitsI6__halfffffjLj256ELj1ELj4ELj1ELj16ENS_18Kernel_traits_baseILj256ES2_ffffjLj128EEEEELb1ELb0ELb1ELb0EEEvNS_9FwdParamsE --------------------------
	.section	.nv.info._ZN10layer_norm13ln_fwd_kernelINS_13Kernel_traitsI6__halfffffjLj256ELj1ELj4ELj1ELj16ENS_18Kernel_traits_baseILj256ES2_ffffjLj128EEEEELb1ELb0ELb1ELb0EEEvNS_9FwdParamsE,"",@"SHT_CUDA_INFO"
	.sectionflags	@""
	.align	4


	//----- nvinfo : EIATTR_CUDA_API_VERSION
	.align		4
        /*0000*/ 	.byte	0x04, 0x37
        /*0002*/ 	.short	(.L_3502 - .L_3501)
.L_3501:
        /*0004*/ 	.word	0x00000082


	//----- nvinfo : EIATTR_SW2861232_WAR
	.align		4
.L_3502:
        /*0008*/ 	.byte	0x01, 0x35
	.zero		2


	//----- nvinfo : EIATTR_PARAM_CBANK
	.align		4
        /*000c*/ 	.byte	0x04, 0x0a
        /*000e*/ 	.short	(.L_3504 - .L_3503)
	.align		4
.L_3503:
        /*0010*/ 	.word	index@(.nv.constant0._ZN10layer_norm13ln_fwd_kernelINS_13Kernel_traitsI6__halfffffjLj256ELj1ELj4ELj1ELj16ENS_18Kernel_traits_baseILj256ES2_ffffjLj128EEEEELb1ELb0ELb1ELb0EEEvNS_9FwdParamsE)
        /*0014*/ 	.short	0x0160
        /*0016*/ 	.short	0x00e8


	//----- nvinfo : EIATTR_CBANK_PARAM_SIZE
	.align		4
.L_3504:
        /*0018*/ 	.byte	0x03, 0x19
        /*001a*/ 	.short	0x00e8


	//----- nvinfo : EIATTR_KPARAM_INFO
	.align		4
        /*001c*/ 	.byte	0x04, 0x17
        /*001e*/ 	.short	(.L_3506 - .L_3505)
.L_3505:
        /*0020*/ 	.word	0x00000000
        /*0024*/ 	.short	0x0000
        /*0026*/ 	.short	0x0000
        /*0028*/ 	.byte	0x00, 0xf0, 0xa1, 0x03


	//----- nvinfo : EIATTR_MAXREG_COUNT
	.align		4
.L_3506:
        /*002c*/ 	.byte	0x03, 0x1b
        /*002e*/ 	.short	0x00ff


	//----- nvinfo : EIATTR_MERCURY_ISA_VERSION
	.align		4
        /*0030*/ 	.byte	0x03, 0x5f
        /*0032*/ 	.short	0x0000


	//----- nvinfo : EIATTR_COOP_GROUP_MASK_REGIDS
	.align		4
        /*0034*/ 	.byte	0x04, 0x29
        /*0036*/ 	.short	(.L_3508 - .L_3507)


	//   ....[0]....
.L_3507:
        /*0038*/ 	.word	0xffffffff


	//   ....[1]....
        /*003c*/ 	.word	0xffffffff


	//   ....[2]....
        /*0040*/ 	.word	0xffffffff


	//   ....[3]....
        /*0044*/ 	.word	0xffffffff


	//   ....[4]....
        /*0048*/ 	.word	0xffffffff


	//   ....[5]....
        /*004c*/ 	.word	0xffffffff


	//   ....[6]....
        /*0050*/ 	.word	0xffffffff


	//   ....[7]....
        /*0054*/ 	.word	0xffffffff


	//   ....[8]....
        /*0058*/ 	.word	0xffffffff


	//   ....[9]....
        /*005c*/ 	.word	0xffffffff


	//   ....[10]....
        /*0060*/ 	.word	0xffffffff


	//   ....[11]....
        /*0064*/ 	.word	0xffffffff


	//   ....[12]....
        /*0068*/ 	.word	0xffffffff


	//   ....[13]....
        /*006c*/ 	.word	0xffffffff


	//   ....[14]....
        /*0070*/ 	.word	0xffffffff


	//   ....[15]....
        /*0074*/ 	.word	0xffffffff


	//   ....[16]....
        /*0078*/ 	.word	0xffffffff


	//   ....[17]....
        /*007c*/ 	.word	0xffffffff


	//   ....[18]....
        /*0080*/ 	.word	0xffffffff


	//   ....[19]....
        /*0084*/ 	.word	0xffffffff


	//----- nvinfo : EIATTR_COOP_GROUP_INSTR_OFFSETS
	.align		4
.L_3508:
        /*0088*/ 	.byte	0x04, 0x28
        /*008a*/ 	.short	(.L_3510 - .L_3509)


	//   ....[0]....
.L_3509:
        /*008c*/ 	.word	0x00003dd0


	//   ....[1]....
        /*0090*/ 	.word	0x00003e00


	//   ....[2]....
        /*0094*/ 	.word	0x00003e20


	//   ....[3]....
        /*0098*/ 	.word	0x00003e40


	//   ....[4]....
        /*009c*/ 	.word	0x00003e60


	//   ....[5]....
        /*00a0*/ 	.word	0x00003fa0


	//   ....[6]....
        /*00a4*/ 	.word	0x00003fc0


	//   ....[7]....
        /*00a8*/ 	.word	0x00003fe0


	//   ....[8]....
        /*00ac*/ 	.word	0x00004000


	//   ....[9]....
        /*00b0*/ 	.word	0x00004020


	//   ....[10]....
        /*00b4*/ 	.word	0x000044b0


	//   ....[11]....
        /*00b8*/ 	.word	0x00004520


	//   ....[12]....
        /*00bc*/ 	.word	0x00004580


	//   ....[13]....
        /*00c0*/ 	.word	0x000045e0


	//   ....[14]....
        /*00c4*/ 	.word	0x00004640


	//   ....[15]....
        /*00c8*/ 	.word	0x000047c0


	//   ....[16]....
        /*00cc*/ 	.word	0x00004820


	//   ....[17]....
        /*00d0*/ 	.word	0x00004880


	//   ....[18]....
        /*00d4*/ 	.word	0x000048e0


	//   ....[19]....
        /*00d8*/ 	.word	0x00004940


	//----- nvinfo : EIATTR_EXIT_INSTR_OFFSETS
	.align		4
.L_3510:
        /*00dc*/ 	.byte	0x04, 0x1c
        /*00de*/ 	.short	(.L_3512 - .L_3511)


	//   ....[0]....
.L_3511:
        /*00e0*/ 	.word	0x00000390


	//   ....[1]....
        /*00e4*/ 	.word	0x00004450


	//----- nvinfo : EIATTR_MAX_THREADS
	.align		4
.L_3512:
        /*00e8*/ 	.byte	0x04, 0x05
        /*00ea*/ 	.short	(.L_3514 - .L_3513)
.L_3513:
        /*00ec*/ 	.word	0x00000080
        /*00f0*/ 	.word	0x00000001
        /*00f4*/ 	.word	0x00000001


	//----- nvinfo : EIATTR_CRS_STACK_SIZE
	.align		4
.L_3514:
        /*00f8*/ 	.byte	0x04, 0x1e
        /*00fa*/ 	.short	(.L_3516 - .L_3515)
.L_3515:
        /*00fc*/ 	.word	0x00000000
.L_3516:


//--------------------- .nv.info._ZN10layer_norm13ln_fwd_kernelINS_13Kernel_traitsI6__halfffffjLj256ELj1ELj4ELj1ELj16ENS_18Kernel_traits_baseILj256ES2_ffffjLj128EEEEELb1ELb0ELb1ELb1EEEvNS_9FwdParamsE --------------------------
	.section	.nv.info._ZN10layer_norm13ln_fwd_kernelINS_13Kernel_traitsI6__halfffffjLj256ELj1ELj4ELj1ELj16ENS_18Kernel_traits_baseILj256ES2_ffffjLj128EEEEELb1ELb0ELb1ELb1EEEvNS_9FwdParamsE,"",@"SHT_CUDA_INFO"
	.sectionflags	@""
	.align	4


	//----- nvinfo : EIATTR_CUDA_API_VERSION
	.align		4
        /*0000*/ 	.byte	0x04, 0x37
        /*0002*/ 	.short	(.L_3518 - .L_3517)
.L_3517:
        /*0004*/ 	.word	0x00000082


	//----- nvinfo : EIATTR_SW2861232_WAR
	.align		4
.L_3518:
        /*0008*/ 	.byte	0x01, 0x35
	.zero		2


	//----- nvinfo : EIATTR_PARAM_CBANK
	.align		4
        /*000c*/ 	.byte	0x04, 0x0a
        /*000e*/ 	.short	(.L_3520 - .L_3519)
	.align		4
.L_3519:
        /*0010*/ 	.word	index@(.nv.constant0._ZN10layer_norm13ln_fwd_kernelINS_13Kernel_traitsI6__halfffffjLj256ELj1ELj4ELj1ELj16ENS_18Kernel_traits_baseILj256ES2_ffffjLj128EEEEELb1ELb0ELb1ELb1EEEvNS_9FwdParamsE)
        /*0014*/ 	.short	0x0160
        /*0016*/ 	.short	0x00e8


	//----- nvinfo : EIATTR_CBANK_PARAM_SIZE
	.align		4
.L_3520:
        /*0018*/ 	.byte	0x03, 0x19
        /*001a*/ 	.short	0x00e8


	//----- nvinfo : EIATTR_KPARAM_INFO
	.align		4
        /*001c*/ 	.byte	0x04, 0x17
        /*001e*/ 	.short	(.L_3522 - .L_3521)
.L_3521:
        /*0020*/ 	.word	0x00000000
        /*0024*/ 	.short	0x0000
        /*0026*/ 	.short	0x0000
        /*0028*/ 	.byte	0x00, 0xf0, 0xa1, 0x03


	//----- nvinfo : EIATTR_MAXREG_COUNT
	.align		4
.L_3522:
        /*002c*/ 	.byte	0x03, 0x1b
        /*002e*/ 	.short	0x00ff


	//----- nvinfo : EIATTR_MERCURY_ISA_VERSION
	.align		4
        /*0030*/ 	.byte	0x03, 0x5f
        /*0032*/ 	.short	0x0000


	//----- nvinfo : EIATTR_COOP_GROUP_MASK_REGIDS
	.align		4
        /*0034*/ 	.byte	0x04, 0x29
        /*0036*/ 	.short	(.L_3524 - .L_3523)


	//   ....[0]....
.L_3523:
        /*0038*/ 	.word	0xffffffff


	//   ....[1]....
        /*003c*/ 	.word	0xffffffff


	//   ....[2]....
        /*0040*/ 	.word	0xffffffff


	//   ....[3]....
        /*0044*/ 	.word	0xffffffff


	//   ....[4]....
        /*0048*/ 	.word	0xffffffff


	//   ....[5]....
        /*004c*/ 	.word	0xffffffff


	//   ....[6]....
        /*0050*/ 	.word	0xffffffff


	//   ....[7]....
        /*0054*/ 	.word	0xffffffff


	//   ....[8]....
        /*0058*/ 	.word	0xffffffff


	//   ....[9]....
        /*005c*/ 	.word	0xffffffff


	//   ....[10]....
        /*0060*/ 	.word	0xffffffff


	//   ....[11]....
        /*0064*/ 	.word	0xffffffff


	//   ....[12]....
        /*0068*/ 	.word	0xffffffff


	//   ....[13]....
        /*006c*/ 	.word	0xffffffff


	//   ....[14]....
        /*0070*/ 	.word	0xffffffff


	//   ....[15]....
        /*0074*/ 	.word	0xffffffff


	//   ....[16]....
        /*0078*/ 	.word	0xffffffff


	//   ....[17]....
        /*007c*/ 	.word	0xffffffff


	//   ....[18]....
        /*0080*/ 	.word	0xffffffff


	//   ....[19]....
        /*0084*/ 	.word	0xffffffff


	//----- nvinfo : EIATTR_COOP_GROUP_INSTR_OFFSETS
	.align		4
.L_3524:
        /*0088*/ 	.byte	0x04, 0x28
        /*008a*/ 	.short	(.L_3526 - .L_3525)


	//   ....[0]....
.L_3525:
        /*008c*/ 	.word	0x00003ab0


	//   ....[1]....
        /*0090*/ 	.word	0x00003ae0


	//   ....[2]....
        /*0094*/ 	.word	0x00003b00


	//   ....[3]....
        /*0098*/ 	.word	0x00003b20


	//   ....[4]....
        /*009c*/ 	.word	0x00003b40


	//   ....[5]....
        /*00a0*/ 	.word	0x00003c70


	//   ....[6]....
        /*00a4*/ 	.word	0x00003c90


	//   ....[7]....
        /*00a8*/ 	.word	0x00003cb0


	//   ....[8]....
        /*00ac*/ 	.word	0x00003cd0


	//   ....[9]....
        /*00b0*/ 	.word	0x00003cf0


	//   ....[10]....
        /*00b4*/ 	.word	0x00004120


	//   ....[11]....
        /*00b8*/ 	.word	0x00004190


	//   ....[12]....
        /*00bc*/ 	.word	0x000041f0


	//   ....[13]....
        /*00c0*/ 	.word	0x00004250


	//   ....[14]....
        /*00c4*/ 	.word	0x000042b0


	//   ....[15]....
        /*00c8*/ 	.word	0x00004420


	//   ....[16]....
        /*00cc*/ 	.word	0x00004480


	//   ....[17]....
        /*00d0*/ 	.word	0x000044e0


	//   ....[18]....
        /*00d4*/ 	.word	0x00004540


	//   ....[19]....
        /*00d8*/ 	.word	0x000045a0


	//----- nvinfo : EIATTR_EXIT_INSTR_OFFSETS
	.align		4
.L_3526:
        /*00dc*/ 	.byte	0x04, 0x1c
        /*00de*/ 	.short	(.L_3528 - .L_3527)


	//   ....[0]....
.L_3527:
        /*00e0*/ 	.word	0x000001e0


	//   ....[1]....
        /*00e4*/ 	.word	0x000040d0


	//----- nvinfo : EIATTR_MAX_THREADS
	.align		4
.L_3528:
        /*00e8*/ 	.byte	0x04, 0x05
        /*00ea*/ 	.short	(.L_3530 - .L_3529)
.L_3529:
        /*00ec*/ 	.word	0x00000080
        /*00f0*/ 	.word	0x00000001
        /*00f4*/ 	.word	0x00000001


	//----- nvinfo : EIATTR_CRS_STACK_SIZE
	.align		4
.L_3530:
        /*00f8*/ 	.byte	0x04, 0x1e
        /*00fa*/ 	.short	(.L_3532 - .L_3531)
.L_3531:
        /*00fc*/ 	.word	0x00000000
.L_3532:


//--------------------- .nv.info._ZN10layer_norm13ln_fwd_kernelINS_13Kernel_traitsI6__halfffffjLj256ELj1ELj4ELj1ELj16ENS_18Kernel_traits_baseILj256ES2_ffffjLj128EEEEELb1ELb1ELb0ELb0EEEvNS_9FwdParamsE --------------------------
	.section	.nv.info._ZN10layer_norm13ln_fwd_kernelINS_13Kernel_traitsI6__halfffffjLj256ELj1ELj4ELj1ELj16ENS_18Kernel_traits_baseILj256ES2_ffffjLj128EEEEELb1ELb1ELb0ELb0EEEvNS_9FwdParamsE,"",@"SHT_CUDA_INFO"
	.sectionflags	@""
	.align	4


	//----- nvinfo : EIATTR_CUDA_API_VERSION
	.align		4
        /*0000*/ 	.byte	0x04, 0x37
        /*0002*/ 	.short	(.L_3534 - .L_3533)
.L_3533:
        /*0004*/ 	.word	0x00000082


	//----- nvinfo : EIATTR_SW2861232_WAR
	.align		4
.L_3534:
        /*0008*/ 	.byte	0x01, 0x35
	.zero		2


	//----- nvinfo : EIATTR_PARAM_CBANK
	.align		4
        /*000c*/ 	.byte	0x04, 0x0a
        /*000e*/ 	.short	(.L_3536 - .L_3535)
	.align		4
.L_3535:
        /*0010*/ 	.word	index@(.nv.constant0._ZN10layer_norm13ln_fwd_kernelINS_13Kernel_traitsI6__halfffffjLj256ELj1ELj4ELj1ELj16ENS_18Kernel_traits_baseILj256ES2_ffffjLj128EEEEELb1ELb1ELb0ELb0EEEvNS_9FwdParamsE)
        /*0014*/ 	.short	0x0160
        /*0016*/ 	.short	0x00e8


	//----- nvinfo : EIATTR_CBANK_PARAM_SIZE
	.align		4
.L_3536:
        /*0018*/ 	.byte	0x03, 0x19
        /*001a*/ 	.short	0x00e8


	//----- nvinfo : EIATTR_KPARAM_INFO
	.align		4
        /*001c*/ 	.byte	0x04, 0x17
        /*001e*/ 	.short	(.L_3538 - .L_3537)
.L_3537:
        /*0020*/ 	.word	0x00000000
        /*0024*/ 	.short	0x0000
        /*0026*/ 	.short	0x0000
        /*0028*/ 	.byte	0x00, 0xf0, 0xa1, 0x03


	//----- nvinfo : EIATTR_MAXREG_COUNT
	.align		4
.L_3538:
        /*002c*/ 	.byte	0x03, 0x1b
        /*002e*/ 	.short	0x00ff


	//----- nvinfo : EIATTR_MERCURY_ISA_VERSION
	.align		4
        /*0030*/ 	.byte	0x03, 0x5f
        /*0032*/ 	.short	0x0000


	//----- nvinfo : EIATTR_COOP_GROUP_MASK_REGIDS
	.align		4
        /*0034*/ 	.byte	0x04, 0x29
        /*0036*/ 	.short	(.L_3540 - .L_3539)


	//   ....[0]....
.L_3539:
        /*0038*/ 	.word	0xffffffff


	//   ....[1]....
        /*003c*/ 	.word	0xffffffff


	//   ....[2]....
        /*0040*/ 	.word	0xffffffff


	//   ....[3]....
        /*0044*/ 	.word	0xffffffff


	//   ....[4]....
        /*0048*/ 	.word	0xffffffff


	//   ....[5]....
        /*004c*/ 	.word	0xffffffff


	//   ....[6]....
        /*0050*/ 	.word	0xffffffff


	//   ....[7]....
        /*0054*/ 	.word	0xffffffff


	//   ....[8]....
        /*0058*/ 	.word	0xffffffff


	//   ....[9]....
        /*005c*/ 	.word	0xffffffff


	//   ....[10]....
        /*0060*/ 	.word	0xffffffff


	//   ....[11]....
        /*0064*/ 	.word	0xffffffff


	//   ....[12]....
        /*0068*/ 	.word	0xffffffff


	//   ....[13]....
        /*006c*/ 	.word	0xffffffff


	//   ....[14]....
        /*0070*/ 	.word	0xffffffff


	//   ....[15]....
        /*0074*/ 	.word	0xffffffff


	//   ....[16]....
        /*0078*/ 	.word	0xffffffff


	//   ....[17]....
        /*007c*/ 	.word	0xffffffff


	//   ....[18]....
        /*0080*/ 	.word	0xffffffff


	//   ....[19]....
        /*0084*/ 	.word	0xffffffff


	//----- nvinfo : EIATTR_COOP_GROUP_INSTR_OFFSETS
	.align		4
.L_3540:
        /*0088*/ 	.byte	0x04, 0x28
        /*008a*/ 	.short	(.L_3542 - .L_3541)


	//   ....[0]....
.L_3541:
        /*008c*/ 	.word	0x00003b80


	//   ....[1]....
        /*0090*/ 	.word	0x00003bb0


	//   ....[2]....
        /*0094*/ 	.word	0x00003bd0


	//   ....[3]....
        /*0098*/ 	.word	0x00003bf0


	//   ....[4]....
        /*009c*/ 	.word	0x00003c10


	//   ....[5]....
        /*00a0*/ 	.word	0x00003d50


	//   ....[6]....
        /*00a4*/ 	.word	0x00003d70


	//   ....[7]....
        /*00a8*/ 	.word	0x00003d90


	//   ....[8]....
        /*00ac*/ 	.word	0x00003db0


	//   ....[9]....
        /*00b0*/ 	.word	0x00003dd0


	//   ....[10]....
        /*00b4*/ 	.word	0x000041f0


	//   ....[11]....
        /*00b8*/ 	.word	0x00004260


	//   ....[12]....
        /*00bc*/ 	.word	0x000042c0


	//   ....[13]....
        /*00c0*/ 	.word	0x00004320


	//   ....[14]....
        /*00c4*/ 	.word	0x00004380


	//   ....[15]....
        /*00c8*/ 	.word	0x00004500


	//   ....[16]....
        /*00cc*/ 	.word	0x00004560


	//   ....[17]....
        /*00d0*/ 	.word	0x000045c0


	//   ....[18]....
        /*00d4*/ 	.word	0x00004620


	//   ....[19]....
        /*00d8*/ 	.word	0x00004680


	//----- nvinfo : EIATTR_EXIT_INSTR_OFFSETS
	.align		4
.L_3542:
        /*00dc*/ 	.byte	0x04, 0x1c
        /*00de*/ 	.short	(.L_3544 - .L_3543)


	//   ....[0]....
.L_3543:
        /*00e0*/ 	.word	0x000004c0


	//   ....[1]....
        /*00e4*/ 	.word	0x00004190


	//----- nvinfo : EIATTR_MAX_THREADS
	.align		4
.L_3544:
        /*00e8*/ 	.byte	0x04, 0x05
        /*00ea*/ 	.short	(.L_3546 - .L_3545)
.L_3545:
        /*00ec*/ 	.word	0x00000080
        /*00f0*/ 	.word	0x00000001
        /*00f4*/ 	.word	0x00000001


	//----- nvinfo : EIATTR_CRS_STACK_SIZE
	.align		4
.L_3546:
        /*00f8*/ 	.byte	0x04, 0x1e
        /*00fa*/ 	.short	(.L_3548 - .L_3547)
.L_3547:
        /*00fc*/ 	.word	0x00000000
.L_3548:


//--------------------- .nv.info._ZN10layer_norm13ln_fwd_kernelINS_13Kernel_traitsI6__halfffffjLj256ELj1ELj4ELj1ELj16ENS_18Kernel_traits_baseILj256ES2_ffffjLj128EEEEELb1ELb1ELb0ELb1EEEvNS_9FwdParamsE --------------------------
	.section	.nv.info._ZN10layer_norm13ln_fwd_kernelINS_13Kernel_traitsI6__halfffffjLj256ELj1ELj4ELj1ELj16ENS_18Kernel_traits_baseILj256ES2_ffffjLj128EEEEELb1ELb1ELb0ELb1EEEvNS_9FwdParamsE,"",@"SHT_CUDA_INFO"
	.sectionflags	@""
	.align	4


	//----- nvinfo : EIATTR_CUDA_API_VERSION
	.align		4
        /*0000*/ 	.byte	0x04, 0x37
        /*0002*/ 	.short	(.L_3550 - .L_3549)
.L_3549:
        /*0004*/ 	.word	0x00000082


	//----- nvinfo : EIATTR_SW2861232_WAR
	.align		4
.L_3550:
        /*0008*/ 	.byte	0x01, 0x35
	.zero		2


	//----- nvinfo : EIATTR_PARAM_CBANK
	.align		4
        /*000c*/ 	.byte	0x04, 0x0a
        /*000e*/ 	.short	(.L_3552 - .L_3551)
	.align		4
.L_3551:
        /*0010*/ 	.word	index@(.nv.constant0._ZN10layer_norm13ln_fwd_kernelINS_13Kernel_traitsI6__halfffffjLj256ELj1ELj4ELj1ELj16ENS_18Kernel_traits_baseILj256ES2_ffffjLj128EEEEELb1ELb1ELb0ELb1EEEvNS_9FwdParamsE)
        /*0014*/ 	.short	0x0160
        /*0016*/ 	.short	0x00e8


	//----- nvinfo : EIATTR_CBANK_PARAM_SIZE
	.align		4
.L_3552:
        /*0018*/ 	.byte	0x03, 0x19
        /*001a*/ 	.short	0x00e8


	//----- nvinfo : EIATTR_KPARAM_INFO
	.align		4
        /*001c*/ 	.byte	0x04, 0x17
        /*001e*/ 	.short	(.L_3554 - .L_3553)
.L_3553:
        /*0020*/ 	.word	0x00000000
        /*0024*/ 	.short	0x0000
        /*0026*/ 	.short	0x0000
        /*0028*/ 	.byte	0x00, 0xf0, 0xa1, 0x03


	//----- nvinfo : EIATTR_MAXREG_COUNT
	.align		4
.L_3554:
        /*002c*/ 	.byte	0x03, 0x1b
        /*002e*/ 	.short	0x00ff


	//----- nvinfo : EIATTR_MERCURY_ISA_VERSION
	.align		4
        /*0030*/ 	.byte	0x03, 0x5f
        /*0032*/ 	.short	0x0000


	//----- nvinfo : EIATTR_COOP_GROUP_MASK_REGIDS
	.align		4
        /*0034*/ 	.byte	0x04, 0x29
        /*0036*/ 	.short	(.L_3556 - .L_3555)


	//   ....[0]....
.L_3555:
        /*0038*/ 	.word	0xffffffff


	//   ....[1]....
        /*003c*/ 	.word	0xffffffff


	//   ....[2]....
        /*0040*/ 	.word	0xffffffff


	//   ....[3]....
        /*0044*/ 	.word	0xffffffff


	//   ....[4]....
        /*0048*/ 	.word	0xffffffff


	//   ....[5]....
        /*004c*/ 	.word	0xffffffff


	//   ....[6]....
        /*0050*/ 	.word	0xffffffff


	//   ....[7]....
        /*0054*/ 	.word	0xffffffff


	//   ....[8]....
        /*0058*/ 	.word	0xffffffff


	//   ....[9]....
        /*005c*/ 	.word	0xffffffff


	//   ....[10]....
        /*0060*/ 	.word	0xffffffff


	//   ....[11]....
        /*0064*/ 	.word	0xffffffff


	//   ....[12]....
        /*0068*/ 	.word	0xffffffff


	//   ....[13]....
        /*006c*/ 	.word	0xffffffff


	//   ....[14]....
        /*0070*/ 	.word	0xffffffff


	//   ....[15]....
        /*0074*/ 	.word	0xffffffff


	//   ....[16]....
        /*0078*/ 	.word	0xffffffff


	//   ....[17]....
        /*007c*/ 	.word	0xffffffff


	//   ....[18]....
        /*0080*/ 	.word	0xffffffff


	//   ....[19]....
        /*0084*/ 	.word	0xffffffff


	//----- nvinfo : EIATTR_COOP_GROUP_INSTR_OFFSETS
	.align		4
.L_3556:
        /*0088*/ 	.byte	0x04, 0x28
        /*008a*/ 	.short	(.L_3558 - .L_3557)


	//   ....[0]....
.L_3557:
        /*008c*/ 	.word	0x000037b0


	//   ....[1]....
        /*0090*/ 	.word	0x000037e0


	//   ....[2]....
        /*0094*/ 	.word	0x00003800


	//   ....[3]....
        /*0098*/ 	.word	0x00003820


	//   ....[4]....
        /*009c*/ 	.word	0x00003840


	//   ....[5]....
        /*00a0*/ 	.word	0x00003970


	//   ....[6]....
        /*00a4*/ 	.word	0x00003990


	//   ....[7]....
        /*00a8*/ 	.word	0x000039b0


	//   ....[8]....
        /*00ac*/ 	.word	0x000039d0


	//   ....[9]....
        /*00b0*/ 	.word	0x000039f0


	//   ....[10]....
        /*00b4*/ 	.word	0x00003d60


	//   ....[11]....
        /*00b8*/ 	.word	0x00003dd0


	//   ....[12]....
        /*00bc*/ 	.word	0x00003e30


	//   ....[13]....
        /*00c0*/ 	.word	0x00003e90


	//   ....[14]....
        /*00c4*/ 	.word	0x00003ef0


	//   ....[15]....
        /*00c8*/ 	.word	0x00004060


	//   ....[16]....
        /*00cc*/ 	.word	0x000040c0


	//   ....[17]....
        /*00d0*/ 	.word	0x00004120


	//   ....[18]....
        /*00d4*/ 	.word	0x00004180


	//   ....[19]....
        /*00d8*/ 	.word	0x000041e0


	//----- nvinfo : EIATTR_EXIT_INSTR_OFFSETS
	.align		4
.L_3558:
        /*00dc*/ 	.byte	0x04, 0x1c
        /*00de*/ 	.short	(.L_3560 - .L_3559)


	//   ....[0]....
.L_3559:
        /*00e0*/ 	.word	0x00000280


	//   ....[1]....
        /*00e4*/ 	.word	0x00003d10


	//----- nvinfo : EIATTR_MAX_THREADS
	.align		4
.L_3560:
        /*00e8*/ 	.byte	0x04, 0x05
        /*00ea*/ 	.short	(.L_3562 - .L_3561)
.L_3561:
        /*00ec*/ 	.word	0x00000080
        /*00f0*/ 	.word	0x00000001
        /*00f4*/ 	.word	0x00000001


	//----- nvinfo : EIATTR_CRS_STACK_SIZE
	.align		4
.L_3562:
        /*00f8*/ 	.byte	0x04, 0x1e
        /*00fa*/ 	.short	(.L_3564 - .L_3563)
.L_3563:
        /*00fc*/ 	.word	0x00000000
.L_3564:


//--------------------- .nv.info._ZN10layer_norm13ln_fwd_kernelINS_13Kernel_traitsI6__halfffffjLj256ELj1ELj4ELj1ELj16ENS_18Kernel_traits_baseILj256ES2_ffffjLj128EEEEELb1ELb1ELb1ELb0EEEvNS_9FwdParamsE --------------------------
	.section	.nv.info._ZN10layer_norm13ln_fwd_kernelINS_13Kernel_traitsI6__halfffffjLj256ELj1ELj4ELj1ELj16ENS_18Kernel_traits_baseILj256ES2_ffffjLj128EEEEELb1ELb1ELb1ELb0EEEvNS_9FwdParamsE,"",@"SHT_CUDA_INFO"
	.sectionflags	@""
	.align	4


	//----- nvinfo : EIATTR_CUDA_API_VERSION
	.align		4
        /*0000*/ 	.byte	0x04, 0x37
        /*0002*/ 	.short	(.L_3566 - .L_3565)
.L_3565:
        /*0004*/ 	.word	0x00000082


	//----- nvinfo : EIATTR_SW2861232_WAR
	.align		4
.L_3566:
        /*0008*/ 	.byte	0x01, 0x35
	.zero		2


	//----- nvinfo : EIATTR_PARAM_CBANK
	.align		4
        /*000c*/ 	.byte	0x04, 0x0a
        /*000e*/ 	.short	(.L_3568 - .L_3567)
	.align		4
.L_3567:
        /*0010*/ 	.word	index@(.nv.constant0._ZN10layer_norm13ln_fwd_kernelINS_13Kernel_traitsI6__halfffffjLj256ELj1ELj4ELj1ELj16ENS_18Kernel_traits_baseILj256ES2_ffffjLj128EEEEELb1ELb1ELb1ELb0EEEvNS_9FwdParamsE)
        /*0014*/ 	.short	0x0160
        /*0016*/ 	.short	0x00e8


	//----- nvinfo : EIATTR_CBANK_PARAM_SIZE
	.align		4
.L_3568:
        /*0018*/ 	.byte	0x03, 0x19
        /*001a*/ 	.short	0x00e8


	//----- nvinfo : EIATTR_KPARAM_INFO
	.align		4
        /*001c*/ 	.byte	0x04, 0x17
        /*001e*/ 	.short	(.L_3570 - .L_3569)
.L_3569:
        /*0020*/ 	.word	0x00000000
        /*0024*/ 	.short	0x0000
        /*0026*/ 	.short	0x0000
        /*0028*/ 	.byte	0x00, 0xf0, 0xa1, 0x03


	//----- nvinfo : EIATTR_MAXREG_COUNT
	.align		4
.L_3570:
        /*002c*/ 	.byte	0x03, 0x1b
        /*002e*/ 	.short	0x00ff


	//----- nvinfo : EIATTR_MERCURY_ISA_VERSION
	.align		4
        /*0030*/ 	.byte	0x03, 0x5f
        /*0032*/ 	.short	0x0000


	//----- nvinfo : EIATTR_COOP_GROUP_MASK_REGIDS
	.align		4
        /*0034*/ 	.byte	0x04, 0x29
        /*0036*/ 	.short	(.L_3572 - .L_3571)


	//   ....[0]....
.L_3571:
        /*0038*/ 	.word	0xffffffff


	//   ....[1]....
        /*003c*/ 	.word	0xffffffff


	//   ....[2]....
        /*0040*/ 	.word	0xffffffff


	//   ....[3]....
        /*0044*/ 	.word	0xffffffff


	//   ....[4]....
        /*0048*/ 	.word	0xffffffff


	//   ....[5]....
        /*004c*/ 	.word	0xffffffff


	//   ....[6]....
        /*0050*/ 	.word	0xffffffff


	//   ....[7]....
        /*0054*/ 	.word	0xffffffff


	//   ....[8]....
        /*0058*/ 	.word	0xffffffff


	//   ....[9]....
        /*005c*/ 	.word	0xffffffff


	//   ....[10]....
        /*0060*/ 	.word	0xffffffff


	//   ....[11]....
        /*0064*/ 	.word	0xffffffff


	//   ....[12]....
        /*0068*/ 	.word	0xffffffff


	//   ....[13]....
        /*006c*/ 	.word	0xffffffff


	//   ....[14]....
        /*0070*/ 	.word	0xffffffff


	//   ....[15]....
        /*0074*/ 	.word	0xffffffff


	//   ....[16]....
        /*0078*/ 	.word	0xffffffff


	//   ....[17]....
        /*007c*/ 	.word	0xffffffff


	//   ....[18]....
        /*0080*/ 	.word	0xffffffff


	//   ....[19]....
        /*0084*/ 	.word	0xffffffff


	//----- nvinfo : EIATTR_COOP_GROUP_INSTR_OFFSETS
	.align		4
.L_3572:
        /*0088*/ 	.byte	0x04, 0x28
        /*008a*/ 	.short	(.L_3574 - .L_3573)


	//   ....[0]....
.L_3573:
        /*008c*/ 	.word	0x00003fa0


	//   ....[1]....
        /*0090*/ 	.word	0x00003fd0


	//   ....[2]....
        /*0094*/ 	.word	0x00003ff0


	//   ....[3]....
        /*0098*/ 	.word	0x00004010


	//   ....[4]....
        /*009c*/ 	.word	0x00004030


	//   ....[5]....
        /*00a0*/ 	.word	0x00004170


	//   ....[6]....
        /*00a4*/ 	.word	0x00004190


	//   ....[7]....
        /*00a8*/ 	.word	0x000041b0


	//   ....[8]....
        /*00ac*/ 	.word	0x000041d0


	//   ....[9]....
        /*00b0*/ 	.word	0x000041f0


	//   ....[10]....
        /*00b4*/ 	.word	0x00004680


	//   ....[11]....
        /*00b8*/ 	.word	0x000046f0


	//   ....[12]....
        /*00bc*/ 	.word	0x00004750


	//   ....[13]....
        /*00c0*/ 	.word	0x000047b0


	//   ....[14]....
        /*00c4*/ 	.word	0x00004810


	//   ....[15]....
        /*00c8*/ 	.word	0x00004990


	//   ....[16]....
        /*00cc*/ 	.word	0x000049f0


	//   ....[17]....
        /*00d0*/ 	.word	0x00004a50


	//   ....[18]....
        /*00d4*/ 	.word	0x00004ab0


	//   ....[19]....
        /*00d8*/ 	.word	0x00004b10


	//----- nvinfo : EIATTR_EXIT_INSTR_OFFSETS
	.align		4
.L_3574:
        /*00dc*/ 	.byte	0x04, 0x1c
        /*00de*/ 	.short	(.L_3576 - .L_3575)


	//   ....[0]....
.L_3575:
        /*00e0*/ 	.word	0x000003e0


	//   ....[1]....
        /*00e4*/ 	.word	0x00004620


	//----- nvinfo : EIATTR_MAX_THREADS
	.align		4
.L_3576:
        /*00e8*/ 	.byte	0x04, 0x05
        /*00ea*/ 	.short	(.L_3578 - .L_3577)
.L_3577:
        /*00ec*/ 	.word	0x00000080
        /*00f0*/ 	.word	0x00000001
        /*00f4*/ 	.word	0x00000001


	//----- nvinfo : EIATTR_CRS_STACK_SIZE
	.align		4
.L_3578:
        /*00f8*/ 	.byte	0x04, 0x1e
        /*00fa*/ 	.short	(.L_3580 - .L_3579)
.L_3579:
        /*00fc*/ 	.word	0x00000000
.L_3580:


//--------------------- .nv.info._ZN10layer_norm13ln_fwd_kernelINS_13Kernel_traitsI6__halfffffjLj256ELj1ELj4ELj1ELj16ENS_18Kernel_traits_baseILj256ES2_ffffjLj128EEEEELb1ELb1ELb1ELb1EEEvNS_9FwdParamsE --------------------------
	.section	.nv.info._ZN10layer_norm13ln_fwd_kernelINS_13Kernel_traitsI6__halfffffjLj256ELj1ELj4ELj1ELj16ENS_18Kernel_traits_baseILj256ES2_ffffjLj128EEEEELb1ELb1ELb1ELb1EEEvNS_9FwdParamsE,"",@"SHT_CUDA_INFO"
	.sectionflags	@""
	.align	4


	//----- nvinfo : EIATTR_CUDA_API_VERSION
	.align		4
        /*0000*/ 	.byte	0x04, 0x37
        /*0002*/ 	.short	(.L_3582 - .L_3581)
.L_3581:
        /*0004*/ 	.word	0x00000082


	//----- nvinfo : EIATTR_SW2861232_WAR
	.align		4
.L_3582:
        /*0008*/ 	.byte	0x01, 0x35
	.zero		2


	//----- nvinfo : EIATTR_PARAM_CBANK
	.align		4
        /*000c*/ 	.byte	0x04, 0x0a
        /*000e*/ 	.short	(.L_3584 - .L_3583)
	.align		4
.L_3583:
        /*0010*/ 	.word	index@(.nv.constant0._ZN10layer_norm13ln_fwd_kernelINS_13Kernel_traitsI6__halfffffjLj256ELj1ELj4ELj1ELj16ENS_18Kernel_traits_baseILj256ES2_ffffjLj128EEEEELb1ELb1ELb1ELb1EEEvNS_9FwdParamsE)
        /*0014*/ 	.short	0x0160
        /*0016*/ 	.short	0x00e8


	//----- nvinfo : EIATTR_CBANK_PARAM_SIZE
	.align		4
.L_3584:
        /*0018*/ 	.byte	0x03, 0x19
        /*001a*/ 	.short	0x00e8


	//----- nvinfo : EIATTR_KPARAM_INFO
	.align		4
        /*001c*/ 	.byte	0x04, 0x17
        /*001e*/ 	.short	(.L_3586 - .L_3585)
.L_3585:
        /*0020*/ 	.word	0x00000000
        /*0024*/ 	.short	0x0000
        /*0026*/ 	.short	0x0000
        /*0028*/ 	.byte	0x00, 0xf0, 0xa1, 0x03


	//----- nvinfo : EIATTR_MAXREG_COUNT
	.align		4
.L_3586:
        /*002c*/ 	.byte	0x03, 0x1b
        /*002e*/ 	.short	0x00ff


	//----- nvinfo : EIATTR_MERCURY_ISA_VERSION
	.align		4
        /*0030*/ 	.byte	0x03, 0x5f
        /*0032*/ 	.short	0x0000


	//----- nvinfo : EIATTR_COOP_GROUP_MASK_REGIDS
	.align		4
        /*0034*/ 	.byte	0x04, 0x29
        /*0036*/ 	.short	(.L_3588 - .L_3587)


	//   ....[0]....
.L_3587:
        /*0038*/ 	.word	0xffffffff


	//   ....[1]....
        /*003c*/ 	.word	0xffffffff


	//   ....[2]....
        /*0040*/ 	.word	0xffffffff


	//   ....[3]....
        /*0044*/ 	.word	0xffffffff


	//   ....[4]....
        /*0048*/ 	.word	0xffffffff


	//   ....[5]....
        /*004c*/ 	.word	0xffffffff


	//   ....[6]....
        /*0050*/ 	.word	0xffffffff


	//   ....[7]....
        /*0054*/ 	.word	0xffffffff


	//   ....[8]....
        /*0058*/ 	.word	0xffffffff


	//   ....[9]....
        /*005c*/ 	.word	0xffffffff


	//   ....[10]....
        /*0060*/ 	.word	0xffffffff


	//   ....[11]....
        /*0064*/ 	.word	0xffffffff


	//   ....[12]....
        /*0068*/ 	.word	0xffffffff


	//   ....[13]....
        /*006c*/ 	.word	0xffffffff


	//   ....[14]....
        /*0070*/ 	.word	0xffffffff


	//   ....[15]....
        /*0074*/ 	.word	0xffffffff


	//   ....[16]....
        /*0078*/ 	.word	0xffffffff


	//   ....[17]....
        /*007c*/ 	.word	0xffffffff


	//   ....[18]....
        /*0080*/ 	.word	0xffffffff


	//   ....[19]....
        /*0084*/ 	.word	0xffffffff


	//----- nvinfo : EIATTR_COOP_GROUP_INSTR_OFFSETS
	.align		4
.L_3588:
        /*0088*/ 	.byte	0x04, 0x28
        /*008a*/ 	.short	(.L_3590 - .L_3589)


	//   ....[0]....
.L_3589:
        /*008c*/ 	.word	0x00003c80


	//   ....[1]....
        /*0090*/ 	.word	0x00003cb0


	//   ....[2]....
        /*0094*/ 	.word	0x00003cd0


	//   ....[3]....
        /*0098*/ 	.word	0x00003cf0


	//   ....[4]....
        /*009c*/ 	.word	0x00003d10


	//   ....[5]....
        /*00a0*/ 	.word	0x00003e40


	//   ....[6]....
        /*00a4*/ 	.word	0x00003e60


	//   ....[7]....
        /*00a8*/ 	.word	0x00003e80


	//   ....[8]....
        /*00ac*/ 	.word	0x00003ea0


	//   ....[9]....
        /*00b0*/ 	.word	0x00003ec0


	//   ....[10]....
        /*00b4*/ 	.word	0x000042e0


	//   ....[11]....
        /*00b8*/ 	.word	0x00004340


	//   ....[12]....
        /*00bc*/ 	.word	0x000043a0


	//   ....[13]....
        /*00c0*/ 	.word	0x00004400


	//   ....[14]....
        /*00c4*/ 	.word	0x00004460


	//   ....[15]....
        /*00c8*/ 	.word	0x000045d0


	//   ....[16]....
        /*00cc*/ 	.word	0x00004630


	//   ....[17]....
        /*00d0*/ 	.word	0x00004690


	//   ....[18]....
        /*00d4*/ 	.word	0x000046f0


	//   ....[19]....
        /*00d8*/ 	.word	0x00004750


	//----- nvinfo : EIATTR_EXIT_INSTR_OFFSETS
	.align		4
.L_3590:
        /*00dc*/ 	.byte	0x04, 0x1c
        /*00de*/ 	.short	(.L_3592 - .L_3591)


	//   ....[0]....
.L_3591:
        /*00e0*/ 	.word	0x000001e0


	//   ....[1]....
        /*00e4*/ 	.word	0x00004290


	//----- nvinfo : EIATTR_MAX_THREADS
	.align		4
.L_3592:
        /*00e8*/ 	.byte	0x04, 0x05
        /*00ea*/ 	.short	(.L_3594 - .L_3593)
.L_3593:
        /*00ec*/ 	.word	0x00000080
        /*00f0*/ 	.word	0x00000001
        /*00f4*/ 	.word	0x00000001


	//----- nvinfo : EIATTR_CRS_STACK_SIZE
	.align		4
.L_3594:
        /*00f8*/ 	.byte	0x04, 0x1e
        /*00fa*/ 	.short	(.L_3596 - .L_3595)
.L_3595:
        /*00fc*/ 	.word	0x00000000
.L_3596:


//--------------------- .nv.info._ZN10layer_norm13ln_fwd_kernelINS_13Kernel_traitsIfffffjLj256ELj1ELj4ELj1ELj16ENS_18Kernel_traits_baseILj256EfffffjLj128EEEEELb0ELb0ELb0ELb0EEEvNS_9FwdParamsE --------------------------
	.section	.nv.info._ZN10layer_norm13ln_fwd_kernelINS_13Kernel_traitsIfffffjLj256ELj1ELj4ELj1ELj16ENS_18Kernel_traits_baseILj256EfffffjLj128EEEEELb0ELb0ELb0ELb0EEEvNS_9FwdParamsE,"",@"SHT_CUDA_INFO"
	.sectionflags	@""
	.align	4


	//----- nvinfo : EIATTR_CUDA_API_VERSION
	.align		4
        /*0000*/ 	.byte	0x04, 0x37
        /*0002*/ 	.short	(.L_3598 - .L_3597)
.L_3597:
        /*0004*/ 	.word	0x00000082


	//----- nvinfo : EIATTR_SW2861232_WAR
	.align		4
.L_3598:
        /*0008*/ 	.byte	0x01, 0x35
	.zero		2


	//----- nvinfo : EIATTR_PARAM_CBANK
	.align		4
        /*000c*/ 	.byte	0x04, 0x0a
        /*000e*/ 	.short	(.L_3600 - .L_3599)
	.align		4
.L_3599:
        /*0010*/ 	.word	index@(.nv.constant0._ZN10layer_norm13ln_fwd_kernelINS_13Kernel_traitsIfffffjLj256ELj1ELj4ELj1ELj16ENS_18Kernel_traits_baseILj256EfffffjLj128EEEEELb0ELb0ELb0ELb0EEEvNS_9FwdParamsE)
        /*0014*/ 	.short	0x0160
        /*0016*/ 	.short	0x00e8


	//----- nvinfo : EIATTR_CBANK_PARAM_SIZE
	.align		4
.L_3600:
        /*0018*/ 	.byte	0x03, 0x19
        /*001a*/ 	.short	0x00e8


	//----- nvinfo : EIATTR_KPARAM_INFO
	.align		4
        /*001c*/ 	.byte	0x04, 0x17
        /*001e*/ 	.short	(.L_3602 - .L_3601)
.L_3601:
        /*0020*/ 	.word	0x00000000
        /*0024*/ 	.short	0x0000
        /*0026*/ 	.short	0x0000
        /*0028*/ 	.byte	0x00, 0xf0, 0xa1, 0x03


	//----- nvinfo : EIATTR_MAXREG_COUNT
	.align		4
.L_3602:
        /*002c*/ 	.byte	0x03, 0x1b
        /*002e*/ 	.short	0x00ff


	//----- nvinfo : EIATTR_MERCURY_ISA_VERSION
	.align		4
        /*0030*/ 	.byte	0x03, 0x5f
        /*0032*/ 	.short	0x0000


	//----- nvinfo : EIATTR_COOP_GROUP_MASK_REGIDS
	.align		4
        /*0034*/ 	.byte	0x04, 0x29
        /*0036*/ 	.short	(.L_3604 - .L_3603)


	//   ....[0]....
.L_3603:
        /*0038*/ 	.word	0xffffffff


	//   ....[1]....
        /*003c*/ 	.word	0xffffffff


	//   ....[2]....
        /*0040*/ 	.word	0xffffffff


	//   ....[3]....
        /*0044*/ 	.word	0xffffffff


	//   ....[4]....
        /*0048*/ 	.word	0xffffffff


	//   ....[5]....
        /*004c*/ 	.word	0xffffffff


	//   ....[6]....
        /*0050*/ 	.word	0xffffffff


	//   ....[7]....
        /*0054*/ 	.word	0xffffffff


	//   ....[8]....
        /*0058*/ 	.word	0xffffffff


	//   ....[9]....
        /*005c*/ 	.word	0xffffffff


	//   ....[10]....
        /*0060*/ 	.word	0xffffffff


	//   ....[11]....
        /*0064*/ 	.word	0xffffffff


	//   ....[12]....
        /*0068*/ 	.word	0xffffffff


	//   ....[13]....
        /*006c*/ 	.word	0xffffffff


	//   ....[14]....
        /*0070*/ 	.word	0xffffffff


	//   ....[15]....
        /*0074*/ 	.word	0xffffffff


	//   ....[16]....
        /*0078*/ 	.word	0xffffffff


	//   ....[17]....
        /*007c*/ 	.word	0xffffffff


	//   ....[18]....
        /*0080*/ 	.word	0xffffffff


	//   ....[19]....
        /*0084*/ 	.word	0xffffffff


	//----- nvinfo : EIATTR_COOP_GROUP_INSTR_OFFSETS
	.align		4
.L_3604:
        /*0088*/ 	.byte	0x04, 0x28
        /*008a*/ 	.short	(.L_3606 - .L_3605)


	//   ....[0]....
.L_3605:
        /*008c*/ 	.word	0x00000be0


	//   ....[1]....
        /*0090*/ 	.word	0x00000c10


	//   ....[2]....
        /*0094*/ 	.word	0x00000c30


	//   ....[3]....
        /*0098*/ 	.word	0x00000c50


	//   ....[4]....
        /*009c*/ 	.word	0x00000c70


	//   ....[5]....
        /*00a0*/ 	.word	0x00000db0


	//   ....[6]....
        /*00a4*/ 	.word	0x00000dd0


	//   ....[7]....
        /*00a8*/ 	.word	0x00000df0


	//   ....[8]....
        /*00ac*/ 	.word	0x00000e10


	//   ....[9]....
        /*00b0*/ 	.word	0x00000e30


	//   ....[10]....
        /*00b4*/ 	.word	0x00001230


	//   ....[11]....
        /*00b8*/ 	.word	0x00001290


	//   ....[12]....
        /*00bc*/ 	.word	0x000012f0


	//   ....[13]....
        /*00c0*/ 	.word	0x00001350


	//   ....[14]....
        /*00c4*/ 	.word	0x000013b0


	//   ....[15]....
        /*00c8*/ 	.word	0x00001530


	//   ....[16]....
        /*00cc*/ 	.word	0x00001590


	//   ....[17]....
        /*00d0*/ 	.word	0x000015f0


	//   ....[18]....
        /*00d4*/ 	.word	0x00001650


	//   ....[19]....
        /*00d8*/ 	.word	0x000016b0


	//----- nvinfo : EIATTR_EXIT_INSTR_OFFSETS
	.align		4
.L_3606:
        /*00dc*/ 	.byte	0x04, 0x1c
        /*00de*/ 	.short	(.L_3608 - .L_3607)


	//   ....[0]....
.L_3607:
        /*00e0*/ 	.word	0x000002a0


	//   ....[1]....
        /*00e4*/ 	.word	0x000011d0


	//----- nvinfo : EIATTR_MAX_THREADS
	.align		4
.L_3608:
        /*00e8*/ 	.byte	0x04, 0x05
        /*00ea*/ 	.short	(.L_3610 - .L_3609)
.L_3609:
        /*00ec*/ 	.word	0x00000080
        /*00f0*/ 	.word	0x00000001
        /*00f4*/ 	.word	0x00000001


	//----- nvinfo : EIATTR_CRS_STACK_SIZE
	.align		4
.L_3610:
        /*00f8*/ 	.byte	0x04, 0x1e
        /*00fa*/ 	.short	(.L_3612 - .L_3611)
.L_3611:
        /*00fc*/ 	.word	0x00000000
.L_3612:


//--------------------- .nv.info._ZN10layer_norm13ln_fwd_kernelINS_13Kernel_traitsIfffffjLj256ELj1ELj4ELj1ELj16ENS_18Kernel_traits_baseILj256EfffffjLj128EEEEELb0ELb0ELb0ELb1EEEvNS_9FwdParamsE --------------------------
	.section	.nv.info._ZN10layer_norm13ln_fwd_kernelINS_13Kernel_traitsIfffffjLj256ELj1ELj4ELj1ELj16ENS_18Kernel_traits_baseILj256EfffffjLj128EEEEELb0ELb0ELb0ELb1EEEvNS_9FwdParamsE,"",@"SHT_CUDA_INFO"
	.sectionflags	@""
	.align	4


	//----- nvinfo : EIATTR_CUDA_API_VERSION
	.align		4
        /*0000*/ 	.byte	0x04, 0x37
        /*0002*/ 	.short	(.L_3614 - .L_3613)
.L_3613:
        /*0004*/ 	.word	0x00000082


	//----- nvinfo : EIATTR_SW2861232_WAR
	.align		4
.L_3614:
        /*0008*/ 	.byte	0x01, 0x35
	.zero		2


	//----- nvinfo : EIATTR_PARAM_CBANK
	.align		4
        /*000c*/ 	.byte	0x04, 0x0a
        /*000e*/ 	.short	(.L_3616 - .L_3615)
	.align		4
.L_3615:
        /*0010*/ 	.word	index@(.nv.constant0._ZN10layer_norm13ln_fwd_kernelINS_13Kernel_traitsIfffffjLj256ELj1ELj4ELj1ELj16ENS_18Kernel_traits_baseILj256EfffffjLj128EEEEELb0ELb0ELb0ELb1EEEvNS_9FwdParamsE)
        /*0014*/ 	.short	0x0160
        /*0016*/ 	.short	0x00e8


	//----- nvinfo : EIATTR_CBANK_PARAM_SIZE
	.align		4
.L_3616:
        /*0018*/ 	.byte	0x03, 0x19
        /*001a*/ 	.short	0x00e8


	//----- nvinfo : EIATTR_KPARAM_INFO
	.align		4
        /*001c*/ 	.byte	0x04, 0x17
        /*001e*/ 	.short	(.L_3618 - .L_3617)
.L_3617:
        /*0020*/ 	.word	0x00000000
        /*0024*/ 	.short	0x0000
        /*0026*/ 	.short	0x0000
        /*0028*/ 	.byte	0x00, 0xf0, 0xa1, 0x03


	//----- nvinfo : EIATTR_MAXREG_COUNT
	.align		4
.L_3618:
        /*002c*/ 	.byte	0x03, 0x1b
        /*002e*/ 	.short	0x00ff


	//----- nvinfo : EIATTR_MERCURY_ISA_VERSION
	.align		4
        /*0030*/ 	.byte	0x03, 0x5f
        /*0032*/ 	.short	0x0000


	//----- nvinfo : EIATTR_COOP_GROUP_MASK_REGIDS
	.align		4
        /*0034*/ 	.byte	0x04, 0x29
        /*0036*/ 	.short	(.L_3620 - .L_3619)


	//   ....[0]....
.L_3619:
        /*0038*/ 	.word	0xffffffff


	//   ....[1]....
        /*003c*/ 	.word	0xffffffff


	//   ....[2]....
        /*0040*/ 	.word	0xffffffff


	//   ....[3]....
        /*0044*/ 	.word	0xffffffff


	//   ....[4]....
        /*0048*/ 	.word	0xffffffff


	//   ....[5]....
        /*004c*/ 	.word	0xffffffff


	//   ....[6]....
        /*0050*/ 	.word	0xffffffff


	//   ....[7]....
        /*0054*/ 	.word	0xffffffff


	//   ....[8]....
        /*0058*/ 	.word	0xffffffff


	//   ....[9]....
        /*005c*/ 	.word	0xffffffff


	//   ....[10]....
        /*0060*/ 	.word	0xffffffff


	//   ....[11]....
        /*0064*/ 	.word	0xffffffff


	//   ....[12]....
        /*0068*/ 	.word	0xffffffff


	//   ....[13]....
        /*006c*/ 	.word	0xffffffff


	//   ....[14]....
        /*0070*/ 	.word	0xffffffff


	//   ....[15]....
        /*0074*/ 	.word	0xffffffff


	//   ....[16]....
        /*0078*/ 	.word	0xffffffff


	//   ....[17]....
        /*007c*/ 	.word	0xffffffff


	//   ....[18]....
        /*0080*/ 	.word	0xffffffff


	//   ....[19]....
        /*0084*/ 	.word	0xffffffff


	//----- nvinfo : EIATTR_COOP_GROUP_INSTR_OFFSETS
	.align		4
.L_3620:
        /*0088*/ 	.byte	0x04, 0x28
        /*008a*/ 	.short	(.L_3622 - .L_3621)


	//   ....[0]....
.L_3621:
        /*008c*/ 	.word	0x00000780


	//   ....[1]....
        /*0090*/ 	.word	0x000007b0


	//   ....[2]....
        /*0094*/ 	.word	0x000007d0


	//   ....[3]....
        /*0098*/ 	.word	0x000007f0


	//   ....[4]....
        /*009c*/ 	.word	0x00000810


	//   ....[5]....
        /*00a0*/ 	.word	0x00000940


	//   ....[6]....
        /*00a4*/ 	.word	0x00000960


	//   ....[7]....
        /*00a8*/ 	.word	0x00000980


	//   ....[8]....
        /*00ac*/ 	.word	0x000009a0


	//   ....[9]....
        /*00b0*/ 	.word	0x000009c0


	//   ....[10]....
        /*00b4*/ 	.word	0x00000d30


	//   ....[11]....
        /*00b8*/ 	.word	0x00000d90


	//   ....[12]....
        /*00bc*/ 	.word	0x00000df0


	//   ....[13]....
        /*00c0*/ 	.word	0x00000e50


	//   ....[14]....
        /*00c4*/ 	.word	0x00000eb0


	//   ....[15]....
        /*00c8*/ 	.word	0x00001020


	//   ....[16]....
        /*00cc*/ 	.word	0x00001080


	//   ....[17]....
        /*00d0*/ 	.word	0x000010e0


	//   ....[18]....
        /*00d4*/ 	.word	0x00001140


	//   ....[19]....
        /*00d8*/ 	.word	0x000011a0


	//----- nvinfo : EIATTR_EXIT_INSTR_OFFSETS
	.align		4
.L_3622:
        /*00dc*/ 	.byte	0x04, 0x1c
        /*00de*/ 	.short	(.L_3624 - .L_3623)


	//   ....[0]....
.L_3623:
        /*00e0*/ 	.word	0x00000150


	//   ....[1]....
        /*00e4*/ 	.word	0x00000cd0


	//----- nvinfo : EIATTR_MAX_THREADS
	.align		4
.L_3624:
        /*00e8*/ 	.byte	0x04, 0x05
        /*00ea*/ 	.short	(.L_3626 - .L_3625)
.L_3625:
        /*00ec*/ 	.word	0x00000080
        /*00f0*/ 	.word	0x00000001
        /*00f4*/ 	.word	0x00000001


	//----- nvinfo : EIATTR_CRS_STACK_SIZE
	.align		4
.L_3626:
        /*00f8*/ 	.byte	0x04, 0x1e
        /*00fa*/ 	.short	(.L_3628 - .L_3627)
.L_3627:
        /*00fc*/ 	.word	0x00000000
.L_3628:


//--------------------- .nv.info._ZN10layer_norm13ln_fwd_kernelINS_13Kernel_traitsIfffffjLj256ELj1ELj4ELj1ELj16ENS_18Kernel_traits_baseILj256EfffffjLj128EEEEELb0ELb0ELb1ELb0EEEvNS_9FwdParamsE --------------------------
	.section	.nv.info._ZN10layer_norm13ln_fwd_kernelINS_13Kernel_traitsIfffffjLj256ELj1ELj4ELj1ELj16ENS_18Kernel_traits_baseILj256EfffffjLj128EEEEELb0ELb0ELb1ELb0EEEvNS_9FwdParamsE,"",@"SHT_CUDA_INFO"
	.sectionflags	@""
	.align	4


	//----- nvinfo : EIATTR_CUDA_API_VERSION
	.align		4
        /*0000*/ 	.byte	0x04, 0x37
        /*0002*/ 	.short	(.L_3630 - .L_3629)
.L_3629:
        /*0004*/ 	.word	0x00000082


	//----- nvinfo : EIATTR_SW2861232_WAR
	.align		4
.L_3630:
        /*0008*/ 	.byte	0x01, 0x35
	.zero		2


	//----- nvinfo : EIATTR_PARAM_CBANK
	.align		4
        /*000c*/ 	.byte	0x04, 0x0a
        /*000e*/ 	.short	(.L_3632 - .L_3631)
	.align		4
.L_3631:
        /*0010*/ 	.word	index@(.nv.constant0._ZN10layer_norm13ln_fwd_kernelINS_13Kernel_traitsIfffffjLj256ELj1ELj4ELj1ELj16ENS_18Kernel_traits_baseILj256EfffffjLj128EEEEELb0ELb0ELb1ELb0EEEvNS_9FwdParamsE)
        /*0014*/ 	.short	0x0160
        /*0016*/ 	.short	0x00e8


	//----- nvinfo : EIATTR_CBANK_PARAM_SIZE
	.align		4
.L_3632:
        /*0018*/ 	.byte	0x03, 0x19
        /*001a*/ 	.short	0x00e8


	//----- nvinfo : EIATTR_KPARAM_INFO
	.align		4
        /*001c*/ 	.byte	0x04, 0x17
        /*001e*/ 	.short	(.L_3634 - .L_3633)
.L_3633:
        /*0020*/ 	.word	0x00000000
        /*0024*/ 	.short	0x0000
        /*0026*/ 	.short	0x0000
        /*0028*/ 	.byte	0x00, 0xf0, 0xa1, 0x03


	//----- nvinfo : EIATTR_MAXREG_COUNT
	.align		4
.L_3634:
        /*002c*/ 	.byte	0x03, 0x1b
        /*002e*/ 	.short	0x00ff


	//----- nvinfo : EIATTR_MERCURY_ISA_VERSION
	.align		4
        /*0030*/ 	.byte	0x03, 0x5f
        /*0032*/ 	.short	0x0000


	//----- nvinfo : EIATTR_COOP_GROUP_MASK_REGIDS
	.align		4
        /*0034*/ 	.byte	0x04, 0x29
        /*0036*/ 	.short	(.L_3636 - .L_3635)


	//   ....[0]....
.L_3635:
        /*0038*/ 	.word	0xffffffff


	//   ....[1]....
        /*003c*/ 	.word	0xffffffff


	//   ....[2]....
        /*0040*/ 	.word	0xffffffff


	//   ....[3]....
        /*0044*/ 	.word	0xffffffff


	//   ....[4]....
        /*0048*/ 	.word	0xffffffff


	//   ....[5]....
        /*004c*/ 	.word	0xffffffff


	//   ....[6]....
        /*0050*/ 	.word	0xffffffff


	//   ....[7]....
        /*0054*/ 	.word	0xffffffff


	//   ....[8]....
        /*0058*/ 	.word	0xffffffff


	//   ....[9]....
        /*005c*/ 	.word	0xffffffff


	//   ....[10]....
        /*0060*/ 	.word	0xffffffff


	//   ....[11]....
        /*0064*/ 	.word	0xffffffff


	//   ....[12]....
        /*0068*/ 	.word	0xffffffff


	//   ....[13]....
        /*006c*/ 	.word	0xffffffff


	//   ....[14]....
        /*0070*/ 	.word	0xffffffff


	//   ....[15]....
        /*0074*/ 	.word	0xffffffff


	//   ....[16]....
        /*0078*/ 	.word	0xffffffff


	//   ....[17]....
        /*007c*/ 	.word	0xffffffff


	//   ....[18]....
        /*0080*/ 	.word	0xffffffff


	//   ....[19]....
        /*0084*/ 	.word	0xffffffff


	//----- nvinfo : EIATTR_COOP_GROUP_INSTR_OFFSETS
	.align		4
.L_3636:
        /*0088*/ 	.byte	0x04, 0x28
        /*008a*/ 	.short	(.L_3638 - .L_3637)


	//   ....[0]....
.L_3637:
        /*008c*/ 	.word	0x00000ab0


	//   ....[1]....
        /*0090*/ 	.word	0x00000ae0


	//   ....[2]....
        /*0094*/ 	.word	0x00000b00


	//   ....[3]....
        /*0098*/ 	.word	0x00000b20


	//   ....[4]....
        /*009c*/ 	.word	0x00000b40


	//   ....[5]....
        /*00a0*/ 	.word	0x00000c80


	//   ....[6]....
        /*00a4*/ 	.word	0x00000ca0


	//   ....[7]....
        /*00a8*/ 	.word	0x00000cc0


	//   ....[8]....
        /*00ac*/ 	.word	0x00000ce0


	//   ....[9]....
        /*00b0*/ 	.word	0x00000d00


	//   ....[10]....
        /*00b4*/ 	.word	0x00001180


	//   ....[11]....
        /*00b8*/ 	.word	0x000011e0


	//   ....[12]....
        /*00bc*/ 	.word	0x00001240


	//   ....[13]....
        /*00c0*/ 	.word	0x000012a0


	//   ....[14]....
        /*00c4*/ 	.word	0x00001300


	//   ....[15]....
        /*00c8*/ 	.word	0x00001480


	//   ....[16]....
        /*00cc*/ 	.word	0x000014e0


	//   ....[17]....
        /*00d0*/ 	.word	0x00001540


	//   ....[18]....
        /*00d4*/ 	.word	0x000015a0


	//   ....[19]....
        /*00d8*/ 	.word	0x00001600


	//----- nvinfo : EIATTR_EXIT_INSTR_OFFSETS
	.align		4
.L_3638:
        /*00dc*/ 	.byte	0x04, 0x1c
        /*00de*/ 	.short	(.L_3640 - .L_3639)


	//   ....[0]....
.L_3639:
        /*00e0*/ 	.word	0x000002a0


	//   ....[1]....
        /*00e4*/ 	.word	0x00001120


	//----- nvinfo : EIATTR_MAX_THREADS
	.align		4
.L_3640:
        /*00e8*/ 	.byte	0x04, 0x05
        /*00ea*/ 	.short	(.L_3642 - .L_3641)
.L_3641:
        /*00ec*/ 	.word	0x00000080
        /*00f0*/ 	.word	0x00000001
        /*00f4*/ 	.word	0x00000001


	//----- nvinfo : EIATTR_CRS_STACK_SIZE
	.align		4
.L_3642:
        /*00f8*/ 	.byte	0x04, 0x1e
        /*00fa*/ 	.short	(.L_3644 - .L_3643)
.L_3643:
        /*00fc*/ 	.word	0x00000000
.L_3644:


//--------------------- .nv.info._ZN10layer_norm13ln_fwd_kernelINS_13Kernel_traitsIfffffjLj256ELj1ELj4ELj1ELj16ENS_18Kernel_traits_baseILj256EfffffjLj128EEEEELb0ELb0ELb1ELb1EEEvNS_9FwdParamsE --------------------------
	.section	.nv.info._ZN10layer_norm13ln_fwd_kernelINS_13Kernel_traitsIfffffjLj256ELj1ELj4ELj1ELj16ENS_18Kernel_traits_baseILj256EfffffjLj128EEEEELb0ELb0ELb1ELb1EEEvNS_9FwdParamsE,"",@"SHT_CUDA_INFO"
	.sectionflags	@""
	.align	4


	//----- nvinfo : EIATTR_CUDA_API_VERSION
	.align		4
        /*0000*/ 	.byte	0x04, 0x37
        /*0002*/ 	.short	(.L_3646 - .L_3645)
.L_3645:
        /*0004*/ 	.word	0x00000082


	//----- nvinfo : EIATTR_SW2861232_WAR
	.align		4
.L_3646:
        /*0008*/ 	.byte	0x01, 0x35
	.zero		2


	//----- nvinfo : EIATTR_PARAM_CBANK
	.align		4
        /*000c*/ 	.byte	0x04, 0x0a
        /*000e*/ 	.short	(.L_3648 - .L_3647)
	.align		4
.L_3647:
        /*0010*/ 	.word	index@(.nv.constant0._ZN10layer_norm13ln_fwd_kernelINS_13Kernel_traitsIfffffjLj256ELj1ELj4ELj1ELj16ENS_18Kernel_traits_baseILj256EfffffjLj128EEEEELb0ELb0ELb1ELb1EEEvNS_9FwdParamsE)
        /*0014*/ 	.short	0x0160
        /*0016*/ 	.short	0x00e8


	//----- nvinfo : EIATTR_CBANK_PARAM_SIZE
	.align		4
.L_3648:
        /*0018*/ 	.byte	0x03, 0x19
        /*001a*/ 	.short	0x00e8


	//----- nvinfo : EIATTR_KPARAM_INFO
	.align		4
        /*001c*/ 	.byte	0x04, 0x17
        /*001e*/ 	.short	(.L_3650 - .L_3649)
.L_3649:
        /*0020*/ 	.word	0x00000000
        /*0024*/ 	.short	0x0000
        /*0026*/ 	.short	0x0000
        /*0028*/ 	.byte	0x00, 0xf0, 0xa1, 0x03


	//----- nvinfo : EIATTR_MAXREG_COUNT
	.align		4
.L_3650:
        /*002c*/ 	.byte	0x03, 0x1b
        /*002e*/ 	.short	0x00ff


	//----- nvinfo : EIATTR_MERCURY_ISA_VERSION
	.align		4
        /*0030*/ 	.byte	0x03, 0x5f
        /*0032*/ 	.short	0x0000


	//----- nvinfo : EIATTR_COOP_GROUP_MASK_REGIDS
	.align		4
        /*0034*/ 	.byte	0x04, 0x29
        /*0036*/ 	.short	(.L_3652 - .L_3651)


	//   ....[0]....
.L_3651:
        /*0038*/ 	.word	0xffffffff


	//   ....[1]....
        /*003c*/ 	.word	0xffffffff


	//   ....[2]....
        /*0040*/ 	.word	0xffffffff


	//   ....[3]....
        /*0044*/ 	.word	0xffffffff


	//   ....[4]....
        /*0048*/ 	.word	0xffffffff


	//   ....[5]....
        /*004c*/ 	.word	0xffffffff


	//   ....[6]....
        /*0050*/ 	.word	0xffffffff


	//   ....[7]....
        /*0054*/ 	.word	0xffffffff


	//   ....[8]....
        /*0058*/ 	.word	0xffffffff


	//   ....[9]....
        /*005c*/ 	.word	0xffffffff


	//   ....[10]....
        /*0060*/ 	.word	0xffffffff


	//   ....[11]....
        /*0064*/ 	.word	0xffffffff


	//   ....[12]....
        /*0068*/ 	.word	0xffffffff


	//   ....[13]....
        /*006c*/ 	.word	0xffffffff


	//   ....[14]....
        /*0070*/ 	.word	0xffffffff


	//   ....[15]....
        /*0074*/ 	.word	0xffffffff


	//   ....[16]....
        /*0078*/ 	.word	0xffffffff


	//   ....[17]....
        /*007c*/ 	.word	0xffffffff


	//   ....[18]....
        /*0080*/ 	.word	0xffffffff


	//   ....[19]....
        /*0084*/ 	.word	0xffffffff


	//----- nvinfo : EIATTR_COOP_GROUP_INSTR_OFFSETS
	.align		4
.L_3652:
        /*0088*/ 	.byte	0x04, 0x28
        /*008a*/ 	.short	(.L_3654 - .L_3653)


	//   ....[0]....
.L_3653:
        /*008c*/ 	.word	0x00000890


	//   ....[1]....
        /*0090*/ 	.word	0x000008c0


	//   ....[2]....
        /*0094*/ 	.word	0x000008e0


	//   ....[3]....
        /*0098*/ 	.word	0x00000900


	//   ....[4]....
        /*009c*/ 	.word	0x00000920


	//   ....[5]....
        /*00a0*/ 	.word	0x00000a50


	//   ....[6]....
        /*00a4*/ 	.word	0x00000a70


	//   ....[7]....
        /*00a8*/ 	.word	0x00000a90


	//   ....[8]....
        /*00ac*/ 	.word	0x00000ab0


	//   ....[9]....
        /*00b0*/ 	.word	0x00000ad0


	//   ....[10]....
        /*00b4*/ 	.word	0x00000ef0


	//   ....[11]....
        /*00b8*/ 	.word	0x00000f50


	//   ....[12]....
        /*00bc*/ 	.word	0x00000fb0


	//   ....[13]....
        /*00c0*/ 	.word	0x00001010


	//   ....[14]....
        /*00c4*/ 	.word	0x00001070


	//   ....[15]....
        /*00c8*/ 	.word	0x000011e0


	//   ....[16]....
        /*00cc*/ 	.word	0x00001240


	//   ....[17]....
        /*00d0*/ 	.word	0x000012a0


	//   ....[18]....
        /*00d4*/ 	.word	0x00001300


	//   ....[19]....
        /*00d8*/ 	.word	0x00001360


	//----- nvinfo : EIATTR_EXIT_INSTR_OFFSETS
	.align		4
.L_3654:
        /*00dc*/ 	.byte	0x04, 0x1c
        /*00de*/ 	.short	(.L_3656 - .L_3655)


	//   ....[0]....
.L_3655:
        /*00e0*/ 	.word	0x00000150


	//   ....[1]....
        /*00e4*/ 	.word	0x00000e90


	//----- nvinfo : EIATTR_MAX_THREADS
	.align		4
.L_3656:
        /*00e8*/ 	.byte	0x04, 0x05
        /*00ea*/ 	.short	(.L_3658 - .L_3657)
.L_3657:
        /*00ec*/ 	.word	0x00000080
        /*00f0*/ 	.word	0x00000001
        /*00f4*/ 	.word	0x00000001


	//----- nvinfo : EIATTR_CRS_STACK_SIZE
	.align		4
.L_3658:
        /*00f8*/ 	.byte	0x04, 0x1e
        /*00fa*/ 	.short	(.L_3660 - .L_3659)
.L_3659:
        /*00fc*/ 	.word	0x00000000
.L_3660:


//--------------------- .nv.info._ZN10layer_norm13ln_fwd_kernelINS_13Kernel_traitsIfffffjLj256ELj1ELj4ELj1ELj16ENS_18Kernel_traits_baseILj256EfffffjLj128EEEEELb0ELb1ELb0ELb0EEEvNS_9FwdParamsE --------------------------
	.section	.nv.info._ZN10layer_norm13ln_fwd_kernelINS_13Kernel_traitsIfffffjLj256ELj1ELj4ELj1ELj16ENS_18Kernel_traits_baseILj256EfffffjLj128EEEEELb0ELb1ELb0ELb0EEEvNS_9FwdParamsE,"",@"SHT_CUDA_INFO"
	.sectionflags	@""
	.align	4


	//----- nvinfo : EIATTR_CUDA_API_VERSION
	.align		4
        /*0000*/ 	.byte	0x04, 0x37
        /*0002*/ 	.short	(.L_3662 - .L_3661)
.L_3661:
        /*0004*/ 	.word	0x00000082


	//----- nvinfo : EIATTR_SW2861232_WAR
	.align		4
.L_3662:
        /*0008*/ 	.byte	0x01, 0x35
	.zero		2


	//----- nvinfo : EIATTR_PARAM_CBANK
	.align		4
        /*000c*/ 	.byte	0x04, 0x0a
        /*000e*/ 	.short	(.L_3664 - .L_3663)
	.align		4
.L_3663:
        /*0010*/ 	.word	index@(.nv.constant0._ZN10layer_norm13ln_fwd_kernelINS_13Kernel_traitsIfffffjLj256ELj1ELj4ELj1ELj16ENS_18Kernel_traits_baseILj256EfffffjLj128EEEEELb0ELb1ELb0ELb0EEEvNS_9FwdParamsE)
        /*0014*/ 	.short	0x0160
        /*0016*/ 	.short	0x00e8


	//----- nvinfo : EIATTR_CBANK_PARAM_SIZE
	.align		4
.L_3664:
        /*0018*/ 	.byte	0x03, 0x19
        /*001a*/ 	.short	0x00e8


	//----- nvinfo : EIATTR_KPARAM_INFO
	.align		4
        /*001c*/ 	.byte	0x04, 0x17
        /*001e*/ 	.short	(.L_3666 - .L_3665)
.L_3665:
        /*0020*/ 	.word	0x00000000
        /*0024*/ 	.short	0x0000
        /*0026*/ 	.short	0x0000
        /*0028*/ 	.byte	0x00, 0xf0, 0xa1, 0x03


	//----- nvinfo : EIATTR_MAXREG_COUNT
	.align		4
.L_3666:
        /*002c*/ 	.byte	0x03, 0x1b
        /*002e*/ 	.short	0x00ff


	//----- nvinfo : EIATTR_MERCURY_ISA_VERSION
	.align		4
        /*0030*/ 	.byte	0x03, 0x5f
        /*0032*/ 	.short	0x0000


	//----- nvinfo : EIATTR_COOP_GROUP_MASK_REGIDS
	.align		4
        /*0034*/ 	.byte	0x04, 0x29
        /*0036*/ 	.short	(.L_3668 - .L_3667)


	//   ....[0]....
.L_3667:
        /*0038*/ 	.word	0xffffffff


	//   ....[1]....
        /*003c*/ 	.word	0xffffffff


	//   ....[2]....
        /*0040*/ 	.word	0xffffffff


	//   ....[3]....
        /*0044*/ 	.word	0xffffffff


	//   ....[4]....
        /*0048*/ 	.word	0xffffffff


	//   ....[5]....
        /*004c*/ 	.word	0xffffffff


	//   ....[6]....
        /*0050*/ 	.word	0xffffffff


	//   ....[7]....
        /*0054*/ 	.word	0xffffffff


	//   ....[8]....
        /*0058*/ 	.word	0xffffffff


	//   ....[9]....
        /*005c*/ 	.word	0xffffffff


	//   ....[10]....
        /*0060*/ 	.word	0xffffffff


	//   ....[11]....
        /*0064*/ 	.word	0xffffffff


	//   ....[12]....
        /*0068*/ 	.word	0xffffffff


	//   ....[13]....
        /*006c*/ 	.word	0xffffffff


	//   ....[14]....
        /*0070*/ 	.word	0xffffffff


	//   ....[15]....
        /*0074*/ 	.word	0xffffffff


	//   ....[16]....
        /*0078*/ 	.word	0xffffffff


	//   ....[17]....
        /*007c*/ 	.word	0xffffffff


	//   ....[18]....
        /*0080*/ 	.word	0xffffffff


	//   ....[19]....
        /*0084*/ 	.word	0xffffffff


	//----- nvinfo : EIATTR_COOP_GROUP_INSTR_OFFSETS
	.align		4
.L_3668:
        /*0088*/ 	.byte	0x04, 0x28
        /*008a*/ 	.short	(.L_3670 - .L_3669)


	//   ....[0]....
.L_3669:
        /*008c*/ 	.word	0x00000840


	//   ....[1]....
        /*0090*/ 	.word	0x00000870


	//   ....[2]....
        /*0094*/ 	.word	0x00000890


	//   ....[3]....
        /*0098*/ 	.word	0x000008b0


	//   ....[4]....
        /*009c*/ 	.word	0x000008d0


	//   ....[5]....
        /*00a0*/ 	.word	0x00000a10


	//   ....[6]....
        /*00a4*/ 	.word	0x00000a30


	//   ....[7]....
        /*00a8*/ 	.word	0x00000a50


	//   ....[8]....
        /*00ac*/ 	.word	0x00000a70


	//   ....[9]....
        /*00b0*/ 	.word	0x00000a90


	//   ....[10]....
        /*00b4*/ 	.word	0x00000e70


	//   ....[11]....
        /*00b8*/ 	.word	0x00000ed0


	//   ....[12]....
        /*00bc*/ 	.word	0x00000f30


	//   ....[13]....
        /*00c0*/ 	.word	0x00000f90


	//   ....[14]....
        /*00c4*/ 	.word	0x00000ff0


	//   ....[15]....
        /*00c8*/ 	.word	0x00001170


	//   ....[16]....
        /*00cc*/ 	.word	0x000011d0


	//   ....[17]....
        /*00d0*/ 	.word	0x00001230


	//   ....[18]....
        /*00d4*/ 	.word	0x00001290


	//   ....[19]....
        /*00d8*/ 	.word	0x00001300


	//----- nvinfo : EIATTR_EXIT_INSTR_OFFSETS
	.align		4
.L_3670:
        /*00dc*/ 	.byte	0x04, 0x1c
        /*00de*/ 	.short	(.L_3672 - .L_3671)


	//   ....[0]....
.L_3671:
        /*00e0*/ 	.word	0x00000300


	//   ....[1]....
        /*00e4*/ 	.word	0x00000e20


	//----- nvinfo : EIATTR_MAX_THREADS
	.align		4
.L_3672:
        /*00e8*/ 	.byte	0x04, 0x05
        /*00ea*/ 	.short	(.L_3674 - .L_3673)
.L_3673:
        /*00ec*/ 	.word	0x00000080
        /*00f0*/ 	.word	0x00000001
        /*00f4*/ 	.word	0x00000001


	//----- nvinfo : EIATTR_CRS_STACK_SIZE
	.align		4
.L_3674:
        /*00f8*/ 	.byte	0x04, 0x1e
        /*00fa*/ 	.short	(.L_3676 - .L_3675)
.L_3675:
        /*00fc*/ 	.word	0x00000000
.L_3676:


//--------------------- .nv.info._ZN10layer_norm13ln_fwd_kernelINS_13Kernel_traitsIfffffjLj256ELj1ELj4ELj1ELj16ENS_18Kernel_traits_baseILj256EfffffjLj128EEEEELb0ELb1ELb0ELb1EEEvNS_9FwdParamsE --------------------------
	.section	.nv.info._ZN10layer_norm13ln_fwd_kernelINS_13Kernel_traitsIfffffjLj256ELj1ELj4ELj1ELj16ENS_18Kernel_traits_baseILj256EfffffjLj128EEEEELb0ELb1ELb0ELb1EEEvNS_9FwdParamsE,"",@"SHT_CUDA_INFO"
	.sectionflags	@""
	.align	4


	//----- nvinfo : EIATTR_CUDA_API_VERSION
	.align		4
        /*0000*/ 	.byte	0x04, 0x37
        /*0002*/ 	.short	(.L_3678 - .L_3677)
.L_3677:
        /*0004*/ 	.word	0x00000082


	//----- nvinfo : EIATTR_SW2861232_WAR
	.align		4
.L_3678:
        /*0008*/ 	.byte	0x01, 0x35
	.zero		2


	//----- nvinfo : EIATTR_PARAM_CBANK
	.align		4
        /*000c*/ 	.byte	0x04, 0x0a
        /*000e*/ 	.short	(.L_3680 - .L_3679)
	.align		4
.L_3679:
        /*0010*/ 	.word	index@(.nv.constant0._ZN10layer_norm13ln_fwd_kernelINS_13Kernel_traitsIfffffjLj256ELj1ELj4ELj1ELj16ENS_18Kernel_traits_baseILj256EfffffjLj128EEEEELb0ELb1ELb0ELb1EEEvNS_9FwdParamsE)
        /*0014*/ 	.short	0x0160
        /*0016*/ 	.short	0x00e8


	//----- nvinfo : EIATTR_CBANK_PARAM_SIZE
	.align		4
.L_3680:
        /*0018*/ 	.byte	0x03, 0x19
        /*001a*/ 	.short	0x00e8


	//----- nvinfo : EIATTR_KPARAM_INFO
	.align		4
        /*001c*/ 	.byte	0x04, 0x17
        /*001e*/ 	.short	(.L_3682 - .L_3681)
.L_3681:
        /*0020*/ 	.word	0x00000000
        /*0024*/ 	.short	0x0000
        /*0026*/ 	.short	0x0000
        /*0028*/ 	.byte	0x00, 0xf0, 0xa1, 0x03


	//----- nvinfo : EIATTR_MAXREG_COUNT
	.align		4
.L_3682:
        /*002c*/ 	.byte	0x03, 0x1b
        /*002e*/ 	.short	0x00ff


	//----- nvinfo : EIATTR_MERCURY_ISA_VERSION
	.align		4
        /*0030*/ 	.byte	0x03, 0x5f
        /*0032*/ 	.short	0x0000


	//----- nvinfo : EIATTR_COOP_GROUP_MASK_REGIDS
	.align		4
        /*0034*/ 	.byte	0x04, 0x29
        /*0036*/ 	.short	(.L_3684 - .L_3683)


	//   ....[0]....
.L_3683:
        /*0038*/ 	.word	0xffffffff


	//   ....[1]....
        /*003c*/ 	.word	0xffffffff


	//   ....[2]....
        /*0040*/ 	.word	0xffffffff


	//   ....[3]....
        /*0044*/ 	.word	0xffffffff


	//   ....[4]....
        /*0048*/ 	.word	0xffffffff


	//   ....[5]....
        /*004c*/ 	.word	0xffffffff


	//   ....[6]....
        /*0050*/ 	.word	0xffffffff


	//   ....[7]....
        /*0054*/ 	.word	0xffffffff


	//   ....[8]....
        /*0058*/ 	.word	0xffffffff


	//   ....[9]....
        /*005c*/ 	.word	0xffffffff


	//   ....[10]....
        /*0060*/ 	.word	0xffffffff


	//   ....[11]....
        /*0064*/ 	.word	0xffffffff


	//   ....[12]....
        /*0068*/ 	.word	0xffffffff


	//   ....[13]....
        /*006c*/ 	.word	0xffffffff


	//   ....[14]....
        /*0070*/ 	.word	0xffffffff


	//   ....[15]....
        /*0074*/ 	.word	0xffffffff


	//   ....[16]....
        /*0078*/ 	.word	0xffffffff


	//   ....[17]....
        /*007c*/ 	.word	0xffffffff


	//   ....[18]....
        /*0080*/ 	.word	0xffffffff


	//   ....[19]....
        /*0084*/ 	.word	0xffffffff


	//----- nvinfo : EIATTR_COOP_GROUP_INSTR_OFFSETS
	.align		4
.L_3684:
        /*0088*/ 	.byte	0x04, 0x28
        /*008a*/ 	.short	(.L_3686 - .L_3685)


	//   ....[0]....
.L_3685:
        /*008c*/ 	.word	0x00000660


	//   ....[1]....
        /*0090*/ 	.word	0x00000690


	//   ....[2]....
        /*0094*/ 	.word	0x000006b0


	//   ....[3]....
        /*0098*/ 	.word	0x000006d0


	//   ....[4]....
        /*009c*/ 	.word	0x000006f0


	//   ....[5]....
        /*00a0*/ 	.word	0x00000820


	//   ....[6]....
        /*00a4*/ 	.word	0x00000840


	//   ....[7]....
        /*00a8*/ 	.word	0x00000860


	//   ....[8]....
        /*00ac*/ 	.word	0x00000880


	//   ....[9]....
        /*00b0*/ 	.word	0x000008a0


	//   ....[10]....
        /*00b4*/ 	.word	0x00000be0


	//   ....[11]....
        /*00b8*/ 	.word	0x00000c50


	//   ....[12]....
        /*00bc*/ 	.word	0x00000cb0


	//   ....[13]....
        /*00c0*/ 	.word	0x00000d10


	//   ....[14]....
        /*00c4*/ 	.word	0x00000d70


	//   ....[15]....
        /*00c8*/ 	.word	0x00000ee0


	//   ....[16]....
        /*00cc*/ 	.word	0x00000f40


	//   ....[17]....
        /*00d0*/ 	.word	0x00000fa0


	//   ....[18]....
        /*00d4*/ 	.word	0x00001000


	//   ....[19]....
        /*00d8*/ 	.word	0x00001060


	//----- nvinfo : EIATTR_EXIT_INSTR_OFFSETS
	.align		4
.L_3686:
        /*00dc*/ 	.byte	0x04, 0x1c
        /*00de*/ 	.short	(.L_3688 - .L_3687)


	//   ....[0]....
.L_3687:
        /*00e0*/ 	.word	0x00000180


	//   ....[1]....
        /*00e4*/ 	.word	0x00000b90


	//----- nvinfo : EIATTR_MAX_THREADS
	.align		4
.L_3688:
        /*00e8*/ 	.byte	0x04, 0x05
        /*00ea*/ 	.short	(.L_3690 - .L_3689)
.L_3689:
        /*00ec*/ 	.word	0x00000080
        /*00f0*/ 	.word	0x00000001
        /*00f4*/ 	.word	0x00000001


	//----- nvinfo : EIATTR_CRS_STACK_SIZE
	.align		4
.L_3690:
        /*00f8*/ 	.byte	0x04, 0x1e
        /*00fa*/ 	.short	(.L_3692 - .L_3691)
.L_3691:
        /*00fc*/ 	.word	0x00000000
.L_3692:


//--------------------- .nv.info._ZN10layer_norm13ln_fwd_kernelINS_13Kernel_traitsIfffffjLj256ELj1ELj4ELj1ELj16ENS_18Kernel_traits_baseILj256EfffffjLj128EEEEELb0ELb1ELb1ELb0EEEvNS_9FwdParamsE --------------------------
	.section	.nv.info._ZN10layer_norm13ln_fwd_kernelINS_13Kernel_traitsIfffffjLj256ELj1ELj4ELj1ELj16ENS_18Kernel_traits_baseILj256EfffffjLj128EEEEELb0ELb1ELb1ELb0EEEvNS_9FwdParamsE,"",@"SHT_CUDA_INFO"
	.sectionflags	@""
	.align	4


	//----- nvinfo : EIATTR_CUDA_API_VERSION
	.align		4
        /*0000*/ 	.byte	0x04, 0x37
        /*0002*/ 	.short	(.L_3694 - .L_3693)
.L_3693:
        /*0004*/ 	.word	0x00000082


	//----- nvinfo : EIATTR_SW2861232_WAR
	.align		4
.L_3694:
        /*0008*/ 	.byte	0x01, 0x35
	.zero		2


	//----- nvinfo : EIATTR_PARAM_CBANK
	.align		4
        /*000c*/ 	.byte	0x04, 0x0a
        /*000e*/ 	.short	(.L_3696 - .L_3695)
	.align		4
.L_3695:
        /*0010*/ 	.word	index@(.nv.constant0._ZN10layer_norm13ln_fwd_kernelINS_13Kernel_traitsIfffffjLj256ELj1ELj4ELj1ELj16ENS_18Kernel_traits_baseILj256EfffffjLj128EEEEELb0ELb1ELb1ELb0EEEvNS_9FwdParamsE)
        /*0014*/ 	.short	0x0160
        /*0016*/ 	.short	0x00e8


	//----- nvinfo : EIATTR_CBANK_PARAM_SIZE
	.align		4
.L_3696:
        /*0018*/ 	.byte	0x03, 0x19
        /*001a*/ 	.short	0x00e8


	//----- nvinfo : EIATTR_KPARAM_INFO
	.align		4
        /*001c*/ 	.byte	0x04, 0x17
        /*001e*/ 	.short	(.L_3698 - .L_3697)
.L_3697:
        /*0020*/ 	.word	0x00000000
        /*0024*/ 	.short	0x0000
        /*0026*/ 	.short	0x0000
        /*0028*/ 	.byte	0x00, 0xf0, 0xa1, 0x03


	//----- nvinfo : EIATTR_MAXREG_COUNT
	.align		4
.L_3698:
        /*002c*/ 	.byte	0x03, 0x1b
        /*002e*/ 	.short	0x00ff


	//----- nvinfo : EIATTR_MERCURY_ISA_VERSION
	.align		4
        /*0030*/ 	.byte	0x03, 0x5f
        /*0032*/ 	.short	0x0000


	//----- nvinfo : EIATTR_COOP_GROUP_MASK_REGIDS
	.align		4
        /*0034*/ 	.byte	0x04, 0x29
        /*0036*/ 	.short	(.L_3700 - .L_3699)


	//   ....[0]....
.L_3699:
        /*0038*/ 	.word	0xffffffff


	//   ....[1]....
        /*003c*/ 	.word	0xffffffff


	//   ....[2]....
        /*0040*/ 	.word	0xffffffff


	//   ....[3]....
        /*0044*/ 	.word	0xffffffff


	//   ....[4]....
        /*0048*/ 	.word	0xffffffff


	//   ....[5]....
        /*004c*/ 	.word	0xffffffff


	//   ....[6]....
        /*0050*/ 	.word	0xffffffff


	//   ....[7]....
        /*0054*/ 	.word	0xffffffff


	//   ....[8]....
        /*0058*/ 	.word	0xffffffff


	//   ....[9]....
        /*005c*/ 	.word	0xffffffff


	//   ....[10]....
        /*0060*/ 	.word	0xffffffff


	//   ....[11]....
        /*0064*/ 	.word	0xffffffff


	//   ....[12]....
        /*0068*/ 	.word	0xffffffff


	//   ....[13]....
        /*006c*/ 	.word	0xffffffff


	//   ....[14]....
        /*0070*/ 	.word	0xffffffff


	//   ....[15]....
        /*0074*/ 	.word	0xffffffff


	//   ....[16]....
        /*0078*/ 	.word	0xffffffff


	//   ....[17]....
        /*007c*/ 	.word	0xffffffff


	//   ....[18]....
        /*0080*/ 	.word	0xffffffff


	//   ....[19]....
        /*0084*/ 	.word	0xffffffff


	//----- nvinfo : EIATTR_COOP_GROUP_INSTR_OFFSETS
	.align		4
.L_3700:
        /*0088*/ 	.byte	0x04, 0x28
        /*008a*/ 	.short	(.L_3702 - .L_3701)


	//   ....[0]....
.L_3701:
        /*008c*/ 	.word	0x00000b90


	//   ....[1]....
        /*0090*/ 	.word	0x00000bc0


	//   ....[2]....
        /*0094*/ 	.word	0x00000be0


	//   ....[3]....
        /*0098*/ 	.word	0x00000c00


	//   ....[4]....
        /*009c*/ 	.word	0x00000c20


	//   ....[5]....
        /*00a0*/ 	.word	0x00000d60


	//   ....[6]....
        /*00a4*/ 	.word	0x00000d80


	//   ....[7]....
        /*00a8*/ 	.word	0x00000da0


	//   ....[8]....
        /*00ac*/ 	.word	0x00000dc0


	//   ....[9]....
        /*00b0*/ 	.word	0x00000de0


	//   ....[10]....
        /*00b4*/ 	.word	0x00001260


	//   ....[11]....
        /*00b8*/ 	.word	0x000012c0


	//   ....[12]....
        /*00bc*/ 	.word	0x00001320


	//   ....[13]....
        /*00c0*/ 	.word	0x00001380


	//   ....[14]....
        /*00c4*/ 	.word	0x000013e0


	//   ....[15]....
        /*00c8*/ 	.word	0x00001560


	//   ....[16]....
        /*00cc*/ 	.word	0x000015c0


	//   ....[17]....
        /*00d0*/ 	.word	0x00001620


	//   ....[18]....
        /*00d4*/ 	.word	0x00001680


	//   ....[19]....
        /*00d8*/ 	.word	0x000016e0


	//----- nvinfo : EIATTR_EXIT_INSTR_OFFSETS
	.align		4
.L_3702:
        /*00dc*/ 	.byte	0x04, 0x1c
        /*00de*/ 	.short	(.L_3704 - .L_3703)


	//   ....[0]....
.L_3703:
        /*00e0*/ 	.word	0x00000300


	//   ....[1]....
        /*00e4*/ 	.word	0x00001200


	//----- nvinfo : EIATTR_MAX_THREADS
	.align		4
.L_3704:
        /*00e8*/ 	.byte	0x04, 0x05
        /*00ea*/ 	.short	(.L_3706 - .L_3705)
.L_3705:
        /*00ec*/ 	.word	0x00000080
        /*00f0*/ 	.word	0x00000001
        /*00f4*/ 	.word	0x00000001


	//----- nvinfo : EIATTR_CRS_STACK_SIZE
	.align		4
.L_3706:
        /*00f8*/ 	.byte	0x04, 0x1e
        /*00fa*/ 	.short	(.L_3708 - .L_3707)
.L_3707:
        /*00fc*/ 	.word	0x00000000
.L_3708:


//--------------------- .nv.info._ZN10layer_norm13ln_fwd_kernelINS_13Kernel_traitsIfffffjLj256ELj1ELj4ELj1ELj16ENS_18Kernel_traits_baseILj256EfffffjLj128EEEEELb0ELb1ELb1ELb1EEEvNS_9FwdParamsE --------------------------
	.section	.nv.info._ZN10layer_norm13ln_fwd_kernelINS_13Kernel_traitsIfffffjLj256ELj1ELj4ELj1ELj16ENS_18Kernel_traits_baseILj256EfffffjLj128EEEEELb0ELb1ELb1ELb1EEEvNS_9FwdParamsE,"",@"SHT_CUDA_INFO"
	.sectionflags	@""
	.align	4


	//----- nvinfo : EIATTR_CUDA_API_VERSION
	.align		4
        /*0000*/ 	.byte	0x04, 0x37
        /*0002*/ 	.short	(.L_3710 - .L_3709)
.L_3709:
        /*0004*/ 	.word	0x00000082


	//----- nvinfo : EIATTR_SW2861232_WAR
	.align		4
.L_3710:
        /*0008*/ 	.byte	0x01, 0x35
	.zero		2


	//----- nvinfo : EIATTR_PARAM_CBANK
	.align		4
        /*000c*/ 	.byte	0x04, 0x0a
        /*000e*/ 	.short	(.L_3712 - .L_3711)
	.align		4
.L_3711:
        /*0010*/ 	.word	index@(.nv.constant0._ZN10layer_norm13ln_fwd_kernelINS_13Kernel_traitsIfffffjLj256ELj1ELj4ELj1ELj16ENS_18Kernel_traits_baseILj256EfffffjLj128EEEEELb0ELb1ELb1ELb1EEEvNS_9FwdParamsE)
        /*0014*/ 	.short	0x0160
        /*0016*/ 	.short	0x00e8


	//----- nvinfo : EIATTR_CBANK_PARAM_SIZE
	.align		4
.L_3712:
        /*0018*/ 	.byte	0x03, 0x19
        /*001a*/ 	.short	0x00e8


	//----- nvinfo : EIATTR_KPARAM_INFO
	.align		4
        /*001c*/ 	.byte	0x04, 0x17
        /*001e*/ 	.short	(.L_3714 - .L_3713)
.L_3713:
        /*0020*/ 	.word	0x00000000
        /*0024*/ 	.short	0x0000
        /*0026*/ 	.short	0x0000
        /*0028*/ 	.byte	0x00, 0xf0, 0xa1, 0x03


	//----- nvinfo : EIATTR_MAXREG_COUNT
	.align		4
.L_3714:
        /*002c*/ 	.byte	0x03, 0x1b
        /*002e*/ 	.short	0x00ff


	//----- nvinfo : EIATTR_MERCURY_ISA_VERSION
	.align		4
        /*0030*/ 	.byte	0x03, 0x5f
        /*0032*/ 	.short	0x0000


	//----- nvinfo : EIATTR_COOP_GROUP_MASK_REGIDS
	.align		4
        /*0034*/ 	.byte	0x04, 0x29
        /*0036*/ 	.short	(.L_3716 - .L_3715)


	//   ....[0]....
.L_3715:
        /*0038*/ 	.word	0xffffffff


	//   ....[1]....
        /*003c*/ 	.word	0xffffffff


	//   ....[2]....
        /*0040*/ 	.word	0xffffffff


	//   ....[3]....
        /*0044*/ 	.word	0xffffffff


	//   ....[4]....
        /*0048*/ 	.word	0xffffffff


	//   ....[5]....
        /*004c*/ 	.word	0xffffffff


	//   ....[6]....
        /*0050*/ 	.word	0xffffffff


	//   ....[7]....
        /*0054*/ 	.word	0xffffffff


	//   ....[8]....
        /*0058*/ 	.word	0xffffffff


	//   ....[9]....
        /*005c*/ 	.word	0xffffffff


	//   ....[10]....
        /*0060*/ 	.word	0xffffffff


	//   ....[11]....
        /*0064*/ 	.word	0xffffffff


	//   ....[12]....
        /*0068*/ 	.word	0xffffffff


	//   ....[13]....
        /*006c*/ 	.word	0xffffffff


	//   ....[14]....
        /*0070*/ 	.word	0xffffffff


	//   ....[15]....
        /*0074*/ 	.word	0xffffffff


	//   ....[16]....
        /*0078*/ 	.word	0xffffffff


	//   ....[17]....
        /*007c*/ 	.word	0xffffffff


	//   ....[18]....
        /*0080*/ 	.word	0xffffffff


	//   ....[19]....
        /*0084*/ 	.word	0xffffffff


	//----- nvinfo : EIATTR_COOP_GROUP_INSTR_OFFSETS
	.align		4
.L_3716:
        /*0088*/ 	.byte	0x04, 0x28
        /*008a*/ 	.short	(.L_3718 - .L_3717)


	//   ....[0]....
.L_3717:
        /*008c*/ 	.word	0x00000950


	//   ....[1]....
        /*0090*/ 	.word	0x00000980


	//   ....[2]....
        /*0094*/ 	.word	0x000009a0


	//   ....[3]....
        /*0098*/ 	.word	0x000009c0


	//   ....[4]....
        /*009c*/ 	.word	0x000009e0


	//   ....[5]....
        /*00a0*/ 	.word	0x00000b10


	//   ....[6]....
        /*00a4*/ 	.word	0x00000b30


	//   ....[7]....
        /*00a8*/ 	.word	0x00000b50


	//   ....[8]....
        /*00ac*/ 	.word	0x00000b70


	//   ....[9]....
        /*00b0*/ 	.word	0x00000b90


	//   ....[10]....
        /*00b4*/ 	.word	0x00000fa0


	//   ....[11]....
        /*00b8*/ 	.word	0x00001000


	//   ....[12]....
        /*00bc*/ 	.word	0x00001060


	//   ....[13]....
        /*00c0*/ 	.word	0x000010c0


	//   ....[14]....
        /*00c4*/ 	.word	0x00001120


	//   ....[15]....
        /*00c8*/ 	.word	0x00001290


	//   ....[16]....
        /*00cc*/ 	.word	0x000012f0


	//   ....[17]....
        /*00d0*/ 	.word	0x00001350


	//   ....[18]....
        /*00d4*/ 	.word	0x000013b0


	//   ....[19]....
        /*00d8*/ 	.word	0x00001410


	//----- nvinfo : EIATTR_EXIT_INSTR_OFFSETS
	.align		4
.L_3718:
        /*00dc*/ 	.byte	0x04, 0x1c
        /*00de*/ 	.short	(.L_3720 - .L_3719)


	//   ....[0]....
.L_3719:
        /*00e0*/ 	.word	0x00000180


	//   ....[1]....
        /*00e4*/ 	.word	0x00000f50


	//----- nvinfo : EIATTR_MAX_THREADS
	.align		4
.L_3720:
        /*00e8*/ 	.byte	0x04, 0x05
        /*00ea*/ 	.short	(.L_3722 - .L_3721)
.L_3721:
        /*00ec*/ 	.word	0x00000080
        /*00f0*/ 	.word	0x00000001
        /*00f4*/ 	.word	0x00000001


	//----- nvinfo : EIATTR_CRS_STACK_SIZE
	.align		4
.L_3722:
        /*00f8*/ 	.byte	0x04, 0x1e
        /*00fa*/ 	.short	(.L_3724 - .L_3723)
.L_3723:
        /*00fc*/ 	.word	0x00000000
.L_3724:


//--------------------- .nv.info._ZN10layer_norm13ln_fwd_kernelINS_13Kernel_traitsIfffffjLj256ELj1ELj4ELj1ELj16ENS_18Kernel_traits_baseILj256EfffffjLj128EEEEELb1ELb0ELb0ELb0EEEvNS_9FwdParamsE --------------------------
	.section	.nv.info._ZN10layer_norm13ln_fwd_kernelINS_13Kernel_traitsIfffffjLj256ELj1ELj4ELj1ELj16ENS_18Kernel_traits_baseILj256EfffffjLj128EEEEELb1ELb0ELb0ELb0EEEvNS_9FwdParamsE,"",@"SHT_CUDA_INFO"
	.sectionflags	@""
	.align	4


	//----- nvinfo : EIATTR_CUDA_API_VERSION
	.align		4
        /*0000*/ 	.byte	0x04, 0x37
        /*0002*/ 	.short	(.L_3726 - .L_3725)
.L_3725:
        /*0004*/ 	.word	0x00000082


	//----- nvinfo : EIATTR_SW2861232_WAR
	.align		4
.L_3726:
        /*0008*/ 	.byte	0x01, 0x35
	.zero		2


	//----- nvinfo : EIATTR_PARAM_CBANK
	.align		4
        /*000c*/ 	.byte	0x04, 0x0a
        /*000e*/ 	.short	(.L_3728 - .L_3727)
	.align		4
.L_3727:
        /*0010*/ 	.word	index@(.nv.constant0._ZN10layer_norm13ln_fwd_kernelINS_13Kernel_traitsIfffffjLj256ELj1ELj4ELj1ELj16ENS_18Kernel_traits_baseILj256EfffffjLj128EEEEELb1ELb0ELb0ELb0EEEvNS_9FwdParamsE)
        /*0014*/ 	.short	0x0160
        /*0016*/ 	.short	0x00e8


	//----- nvinfo : EIATTR_CBANK_PARAM_SIZE
	.align		4
.L_3728:
        /*0018*/ 	.byte	0x03, 0x19
        /*001a*/ 	.short	0x00e8


	//----- nvinfo : EIATTR_KPARAM_INFO
	.align		4
        /*001c*/ 	.byte	0x04, 0x17
        /*001e*/ 	.short	(.L_3730 - .L_3729)
.L_3729:
        /*0020*/ 	.word	0x00000000
        /*0024*/ 	.short	0x0000
        /*0026*/ 	.short	0x0000
        /*0028*/ 	.byte	0x00, 0xf0, 0xa1, 0x03


	//----- nvinfo : EIATTR_MAXREG_COUNT
	.align		4
.L_3730:
        /*002c*/ 	.byte	0x03, 0x1b
        /*002e*/ 	.short	0x00ff


	//----- nvinfo : EIATTR_MERCURY_ISA_VERSION
	.align		4
        /*0030*/ 	.byte	0x03, 0x5f
        /*0032*/ 	.short	0x0000


	//----- nvinfo : EIATTR_COOP_GROUP_MASK_REGIDS
	.align		4
        /*0034*/ 	.byte	0x04, 0x29
        /*0036*/ 	.short	(.L_3732 - .L_3731)


	//   ....[0]....
.L_3731:
        /*0038*/ 	.word	0xffffffff


	//   ....[1]....
        /*003c*/ 	.word	0xffffffff


	//   ....[2]....
        /*0040*/ 	.word	0xffffffff


	//   ....[3]....
        /*0044*/ 	.word	0xffffffff


	//   ....[4]....
        /*0048*/ 	.word	0xffffffff


	//   ....[5]....
        /*004c*/ 	.word	0xffffffff


	//   ....[6]....
        /*0050*/ 	.word	0xffffffff


	//   ....[7]....
        /*0054*/ 	.word	0xffffffff


	//   ....[8]....
        /*0058*/ 	.word	0xffffffff


	//   ....[9]....
        /*005c*/ 	.word	0xffffffff


	//   ....[10]....
        /*0060*/ 	.word	0xffffffff


	//   ....[11]....
        /*0064*/ 	.word	0xffffffff


	//   ....[12]....
        /*0068*/ 	.word	0xffffffff


	//   ....[13]....
        /*006c*/ 	.word	0xffffffff


	//   ....[14]....
        /*0070*/ 	.word	0xffffffff


	//   ....[15]....
        /*0074*/ 	.word	0xffffffff


	//   ....[16]....
        /*0078*/ 	.word	0xffffffff


	//   ....[17]....
        /*007c*/ 	.word	0xffffffff


	//   ....[18]....
        /*0080*/ 	.word	0xffffffff


	//   ....[19]....
        /*0084*/ 	.word	0xffffffff


	//----- nvinfo : EIATTR_COOP_GROUP_INSTR_OFFSETS
	.align		4
.L_3732:
        /*0088*/ 	.byte	0x04, 0x28
        /*008a*/ 	.short	(.L_3734 - .L_3733)


	//   ....[0]....
.L_3733:
        /*008c*/ 	.word	0x00003730


	//   ....[1]....
        /*0090*/ 	.word	0x00003760


	//   ....[2]....
        /*0094*/ 	.word	0x00003780


	//   ....[3]....
        /*0098*/ 	.word	0x000037a0


	//   ....[4]....
        /*009c*/ 	.word	0x000037c0


	//   ....[5]....
        /*00a0*/ 	.word	0x00003900


	//   ....[6]....
        /*00a4*/ 	.word	0x00003920


	//   ....[7]....
        /*00a8*/ 	.word	0x00003940


	//   ....[8]....
        /*00ac*/ 	.word	0x00003960


	//   ....[9]....
        /*00b0*/ 	.word	0x00003980


	//   ....[10]....
        /*00b4*/ 	.word	0x00003db0


	//   ....[11]....
        /*00b8*/ 	.word	0x00003e20


	//   ....[12]....
        /*00bc*/ 	.word	0x00003e80


	//   ....[13]....
        /*00c0*/ 	.word	0x00003ee0


	//   ....[14]....
        /*00c4*/ 	.word	0x00003f40


	//   ....[15]....
        /*00c8*/ 	.word	0x000040c0


	//   ....[16]....
        /*00cc*/ 	.word	0x00004120


	//   ....[17]....
        /*00d0*/ 	.word	0x00004180


	//   ....[18]....
        /*00d4*/ 	.word	0x000041e0


	//   ....[19]....
        /*00d8*/ 	.word	0x00004240


	//----- nvinfo : EIATTR_EXIT_INSTR_OFFSETS
	.align		4
.L_3734:
        /*00dc*/ 	.byte	0x04, 0x1c
        /*00de*/ 	.short	(.L_3736 - .L_3735)


	//   ....[0]....
.L_3735:
        /*00e0*/ 	.word	0x00000390


	//   ....[1]....
        /*00e4*/ 	.word	0x00003d50


	//----- nvinfo : EIATTR_MAX_THREADS
	.align		4
.L_3736:
        /*00e8*/ 	.byte	0x04, 0x05
        /*00ea*/ 	.short	(.L_3738 - .L_3737)
.L_3737:
        /*00ec*/ 	.word	0x00000080
        /*00f0*/ 	.word	0x00000001
        /*00f4*/ 	.word	0x00000001


	//----- nvinfo : EIATTR_CRS_STACK_SIZE
	.align		4
.L_3738:
        /*00f8*/ 	.byte	0x04, 0x1e
        /*00fa*/ 	.short	(.L_3740 - .L_3739)
.L_3739:
        /*00fc*/ 	.word	0x00000000
.L_3740:


//--------------------- .nv.info._ZN10layer_norm13ln_fwd_kernelINS_13Kernel_traitsIfffffjLj256ELj1ELj4ELj1ELj16ENS_18Kernel_traits_baseILj256EfffffjLj128EEEEELb1ELb0ELb0ELb1EEEvNS_9FwdParamsE --------------------------
	.section	.nv.info._ZN10layer_norm13ln_fwd_kernelINS_13Kernel_traitsIfffffjLj256ELj1ELj4ELj1ELj16ENS_18Kernel_traits_baseILj256EfffffjLj128EEEEELb1ELb0ELb0ELb1EEEvNS_9FwdParamsE,"",@"SHT_CUDA_INFO"
	.sectionflags	@""
	.align	4


	//----- nvinfo : EIATTR_CUDA_API_VERSION
	.align		4
        /*0000*/ 	.byte	0x04, 0x37
        /*0002*/ 	.short	(.L_3742 - .L_3741)
.L_3741:
        /*0004*/ 	.word	0x00000082


	//----- nvinfo : EIATTR_SW2861232_WAR
	.align		4
.L_3742:
        /*0008*/ 	.byte	0x01, 0x35
	.zero		2


	//----- nvinfo : EIATTR_PARAM_CBANK
	.align		4
        /*000c*/ 	.byte	0x04, 0x0a
        /*000e*/ 	.short	(.L_3744 - .L_3743)
	.align		4
.L_3743:
        /*0010*/ 	.word	index@(.nv.constant0._ZN10layer_norm13ln_fwd_kernelINS_13Kernel_traitsIfffffjLj256ELj1ELj4ELj1ELj16ENS_18Kernel_traits_baseILj256EfffffjLj128EEEEELb1ELb0ELb0ELb1EEEvNS_9FwdParamsE)
        /*0014*/ 	.short	0x0160
        /*0016*/ 	.short	0x00e8


	//----- nvinfo : EIATTR_CBANK_PARAM_SIZE
	.align		4
.L_3744:
        /*0018*/ 	.byte	0x03, 0x19
        /*001a*/ 	.short	0x00e8


	//----- nvinfo : EIATTR_KPARAM_INFO
	.align		4
        /*001c*/ 	.byte	0x04, 0x17
        /*001e*/ 	.short	(.L_3746 - .L_3745)
.L_3745:
        /*0020*/ 	.word	0x00000000
        /*0024*/ 	.short	0x0000
        /*0026*/ 	.short	0x0000
        /*0028*/ 	.byte	0x00, 0xf0, 0xa1, 0x03


	//----- nvinfo : EIATTR_MAXREG_COUNT
	.align		4
.L_3746:
        /*002c*/ 	.byte	0x03, 0x1b
        /*002e*/ 	.short	0x00ff


	//----- nvinfo : EIATTR_MERCURY_ISA_VERSION
	.align		4
        /*0030*/ 	.byte	0x03, 0x5f
        /*0032*/ 	.short	0x0000


	//----- nvinfo : EIATTR_COOP_GROUP_MASK_REGIDS
	.align		4
        /*0034*/ 	.byte	0x04, 0x29
        /*0036*/ 	.short	(.L_3748 - .L_3747)


	//   ....[0]....
.L_3747:
        /*0038*/ 	.word	0xffffffff


	//   ....[1]....
        /*003c*/ 	.word	0xffffffff


	//   ....[2]....
        /*0040*/ 	.word	0xffffffff


	//   ....[3]....
        /*0044*/ 	.word	0xffffffff


	//   ....[4]....
        /*0048*/ 	.word	0xffffffff


	//   ....[5]....
        /*004c*/ 	.word	0xffffffff


	//   ....[6]....
        /*0050*/ 	.word	0xffffffff


	//   ....[7]....
        /*0054*/ 	.word	0xffffffff


	//   ....[8]....
        /*0058*/ 	.word	0xffffffff


	//   ....[9]....
        /*005c*/ 	.word	0xffffffff


	//   ....[10]....
        /*0060*/ 	.word	0xffffffff


	//   ....[11]....
        /*0064*/ 	.word	0xffffffff


	//   ....[12]....
        /*0068*/ 	.word	0xffffffff


	//   ....[13]....
        /*006c*/ 	.word	0xffffffff


	//   ....[14]....
        /*0070*/ 	.word	0xffffffff


	//   ....[15]....
        /*0074*/ 	.word	0xffffffff


	//   ....[16]....
        /*0078*/ 	.word	0xffffffff


	//   ....[17]....
        /*007c*/ 	.word	0xffffffff


	//   ....[18]....
        /*0080*/ 	.word	0xffffffff


	//   ....[19]....
        /*0084*/ 	.word	0xffffffff


	//----- nvinfo : EIATTR_COOP_GROUP_INSTR_OFFSETS
	.align		4
.L_3748:
        /*0088*/ 	.byte	0x04, 0x28
        /*008a*/ 	.short	(.L_3750 - .L_3749)


	//   ....[0]....
.L_3749:
        /*008c*/ 	.word	0x00003500


	//   ....[1]....
        /*0090*/ 	.word	0x00003530


	//   ....[2]....
        /*0094*/ 	.word	0x00003550


	//   ....[3]....
        /*0098*/ 	.word	0x00003570


	//   ....[4]....
        /*009c*/ 	.word	0x00003590


	//   ....[5]....
        /*00a0*/ 	.word	0x000036c0


	//   ....[6]....
        /*00a4*/ 	.word	0x000036e0


	//   ....[7]....
        /*00a8*/ 	.word	0x00003700


	//   ....[8]....
        /*00ac*/ 	.word	0x00003720


	//   ....[9]....
        /*00b0*/ 	.word	0x00003740


	//   ....[10]....
        /*00b4*/ 	.word	0x00003ab0


	//   ....[11]....
        /*00b8*/ 	.word	0x00003b20


	//   ....[12]....
        /*00bc*/ 	.word	0x00003b80


	//   ....[13]....
        /*00c0*/ 	.word	0x00003be0


	//   ....[14]....
        /*00c4*/ 	.word	0x00003c40


	//   ....[15]....
        /*00c8*/ 	.word	0x00003db0


	//   ....[16]....
        /*00cc*/ 	.word	0x00003e10


	//   ....[17]....
        /*00d0*/ 	.word	0x00003e70


	//   ....[18]....
        /*00d4*/ 	.word	0x00003ed0


	//   ....[19]....
        /*00d8*/ 	.word	0x00003f30


	//----- nvinfo : EIATTR_EXIT_INSTR_OFFSETS
	.align		4
.L_3750:
        /*00dc*/ 	.byte	0x04, 0x1c
        /*00de*/ 	.short	(.L_3752 - .L_3751)


	//   ....[0]....
.L_3751:
        /*00e0*/ 	.word	0x00000200


	//   ....[1]....
        /*00e4*/ 	.word	0x00003a60


	//----- nvinfo : EIATTR_MAX_THREADS
	.align		4
.L_3752:
        /*00e8*/ 	.byte	0x04, 0x05
        /*00ea*/ 	.short	(.L_3754 - .L_3753)
.L_3753:
        /*00ec*/ 	.word	0x00000080
        /*00f0*/ 	.word	0x00000001
        /*00f4*/ 	.word	0x00000001


	//----- nvinfo : EIATTR_CRS_STACK_SIZE
	.align		4
.L_3754:
        /*00f8*/ 	.byte	0x04, 0x1e
        /*00fa*/ 	.short	(.L_3756 - .L_3755)
.L_3755:
        /*00fc*/ 	.word	0x00000000
.L_3756:


//--------------------- .nv.info._ZN10layer_norm13ln_fwd_kernelINS_13Kernel_traitsIfffffjLj256ELj1ELj4ELj1ELj16ENS_18Kernel_traits_baseILj256EfffffjLj128EEEEELb1ELb0ELb1ELb0EEEvNS_9FwdParamsE --------------------------
	.section	.nv.info._ZN10layer_norm13ln_fwd_kernelINS_13Kernel_traitsIfffffjLj256ELj1ELj4ELj1ELj16ENS_18Kernel_traits_baseILj256EfffffjLj128EEEEELb1ELb0ELb1ELb0EEEvNS_9FwdParamsE,"",@"SHT_CUDA_INFO"
	.sectionflags	@""
	.align	4


	//----- nvinfo : EIATTR_CUDA_API_VERSION
	.align		4
        /*0000*/ 	.byte	0x04, 0x37
        /*0002*/ 	.short	(.L_3758 - .L_3757)
.L_3757:
        /*0004*/ 	.word	0x00000082


	//----- nvinfo : EIATTR_SW2861232_WAR
	.align		4
.L_3758:
        /*0008*/ 	.byte	0x01, 0x35
	.zero		2


	//----- nvinfo : EIATTR_PARAM_CBANK
	.align		4
        /*000c*/ 	.byte	0x04, 0x0a
        /*000e*/ 	.short	(.L_3760 - .L_3759)
	.align		4
.L_3759:
        /*0010*/ 	.word	index@(.nv.constant0._ZN10layer_norm13ln_fwd_kernelINS_13Kernel_traitsIfffffjLj256ELj1ELj4ELj1ELj16ENS_18Kernel_traits_baseILj256EfffffjLj128EEEEELb1ELb0ELb1ELb0EEEvNS_9FwdParamsE)
        /*0014*/ 	.short	0x0160
        /*0016*/ 	.short	0x00e8


	//----- nvinfo : EIATTR_CBANK_PARAM_SIZE
	.align		4
.L_3760:
        /*0018*/ 	.byte	0x03, 0x19
        /*001a*/ 	.short	0x00e8


	//----- nvinfo : EIATTR_KPARAM_INFO
	.align		4
        /*001c*/ 	.byte	0x04, 0x17
        /*001e*/ 	.short	(.L_3762 - .L_3761)
.L_3761:
        /*0020*/ 	.word	0x00000000
        /*0024*/ 	.short	0x0000
        /*0026*/ 	.short	0x0000
        /*0028*/ 	.byte	0x00, 0xf0, 0xa1, 0x03


	//----- nvinfo : EIATTR_MAXREG_COUNT
	.align		4
.L_3762:
        /*002c*/ 	.byte	0x03, 0x1b
        /*002e*/ 	.short	0x00ff


	//----- nvinfo : EIATTR_MERCURY_ISA_VERSION
	.align		4
        /*0030*/ 	.byte	0x03, 0x5f
        /*0032*/ 	.short	0x0000


	//----- nvinfo : EIATTR_COOP_GROUP_MASK_REGIDS
	.align		4
        /*0034*/ 	.byte	0x04, 0x29
        /*0036*/ 	.short	(.L_3764 - .L_3763)


	//   ....[0]....
.L_3763:
        /*0038*/ 	.word	0xffffffff


	//   ....[1]....
        /*003c*/ 	.word	0xffffffff


	//   ....[2]....
        /*0040*/ 	.word	0xffffffff


	//   ....[3]....
        /*0044*/ 	.word	0xffffffff


	//   ....[4]....
        /*0048*/ 	.word	0xffffffff


	//   ....[5]....
        /*004c*/ 	.word	0xffffffff


	//   ....[6]....
        /*0050*/ 	.word	0xffffffff


	//   ....[7]....
        /*0054*/ 	.word	0xffffffff


	//   ....[8]....
        /*0058*/ 	.word	0xffffffff


	//   ....[9]....
        /*005c*/ 	.word	0xffffffff


	//   ....[10]....
        /*0060*/ 	.word	0xffffffff


	//   ....[11]....
        /*0064*/ 	.word	0xffffffff


	//   ....[12]....
        /*0068*/ 	.word	0xffffffff


	//   ....[13]....
        /*006c*/ 	.word	0xffffffff


	//   ....[14]....
        /*0070*/ 	.word	0xffffffff


	//   ....[15]....
        /*0074*/ 	.word	0xffffffff


	//   ....[16]....
        /*0078*/ 	.word	0xffffffff


	//   ....[17]....
        /*007c*/ 	.word	0xffffffff


	//   ....[18]....
        /*0080*/ 	.word	0xffffffff


	//   ....[19]....
        /*0084*/ 	.word	0xffffffff


	//----- nvinfo : EIATTR_COOP_GROUP_INSTR_OFFSETS
	.align		4
.L_3764:
        /*0088*/ 	.byte	0x04, 0x28
        /*008a*/ 	.short	(.L_3766 - .L_3765)


	//   ....[0]....
.L_3765:
        /*008c*/ 	.word	0x00003b80


	//   ....[1]....
        /*0090*/ 	.word	0x00003bb0


	//   ....[2]....
        /*0094*/ 	.word	0x00003bd0


	//   ....[3]....
        /*0098*/ 	.word	0x00003bf0


	//   ....[4]....
        /*009c*/ 	.word	0x00003c10


	//   ....[5]....
        /*00a0*/ 	.word	0x00003d50


	//   ....[6]....
        /*00a4*/ 	.word	0x00003d70


	//   ....[7]....
        /*00a8*/ 	.word	0x00003d90


	//   ....[8]....
        /*00ac*/ 	.word	0x00003db0


	//   ....[9]....
        /*00b0*/ 	.word	0x00003dd0


	//   ....[10]....
        /*00b4*/ 	.word	0x00004270


	//   ....[11]....
        /*00b8*/ 	.word	0x000042e0


	//   ....[12]....
        /*00bc*/ 	.word	0x00004340


	//   ....[13]....
        /*00c0*/ 	.word	0x000043a0


	//   ....[14]....
        /*00c4*/ 	.word	0x00004400


	//   ....[15]....
        /*00c8*/ 	.word	0x00004580


	//   ....[16]....
        /*00cc*/ 	.word	0x000045e0


	//   ....[17]....
        /*00d0*/ 	.word	0x00004640


	//   ....[18]....
        /*00d4*/ 	.word	0x000046a0


	//   ....[19]....
        /*00d8*/ 	.word	0x00004700


	//----- nvinfo : EIATTR_EXIT_INSTR_OFFSETS
	.align		4
.L_3766:
        /*00dc*/ 	.byte	0x04, 0x1c
        /*00de*/ 	.short	(.L_3768 - .L_3767)


	//   ....[0]....
.L_3767:
        /*00e0*/ 	.word	0x00000380


	//   ....[1]....
        /*00e4*/ 	.word	0x00004210


	//----- nvinfo : EIATTR_MAX_THREADS
	.align		4
.L_3768:
        /*00e8*/ 	.byte	0x04, 0x05
        /*00ea*/ 	.short	(.L_3770 - .L_3769)
.L_3769:
        /*00ec*/ 	.word	0x00000080
        /*00f0*/ 	.word	0x00000001
        /*00f4*/ 	.word	0x00000001


	//----- nvinfo : EIATTR_CRS_STACK_SIZE
	.align		4
.L_3770:
        /*00f8*/ 	.byte	0x04, 0x1e
        /*00fa*/ 	.short	(.L_3772 - .L_3771)
.L_3771:
        /*00fc*/ 	.word	0x00000000
.L_3772:


//--------------------- .nv.info._ZN10layer_norm13ln_fwd_kernelINS_13Kernel_traitsIfffffjLj256ELj1ELj4ELj1ELj16ENS_18Kernel_traits_baseILj256EfffffjLj128EEEEELb1ELb0ELb1ELb1EEEvNS_9FwdParamsE --------------------------
	.section	.nv.info._ZN10layer_norm13ln_fwd_kernelINS_13Kernel_traitsIfffffjLj256ELj1ELj4ELj1ELj16ENS_18Kernel_traits_baseILj256EfffffjLj128EEEEELb1ELb0ELb1ELb1EEEvNS_9FwdParamsE,"",@"SHT_CUDA_INFO"
	.sectionflags	@""
	.align	4


	//----- nvinfo : EIATTR_CUDA_API_VERSION
	.align		4
        /*0000*/ 	.byte	0x04, 0x37
        /*0002*/ 	.short	(.L_3774 - .L_3773)
.L_3773:
        /*0004*/ 	.word	0x00000082


	//----- nvinfo : EIATTR_SW2861232_WAR
	.align		4
.L_3774:
        /*0008*/ 	.byte	0x01, 0x35
	.zero		2


	//----- nvinfo : EIATTR_PARAM_CBANK
	.align		4
        /*000c*/ 	.byte	0x04, 0x0a
        /*000e*/ 	.short	(.L_3776 - .L_3775)
	.align		4
.L_3775:
        /*0010*/ 	.word	index@(.nv.constant0._ZN10layer_norm13ln_fwd_kernelINS_13Kernel_traitsIfffffjLj256ELj1ELj4ELj1ELj16ENS_18Kernel_traits_baseILj256EfffffjLj128EEEEELb1ELb0ELb1ELb1EEEvNS_9FwdParamsE)
        /*0014*/ 	.short	0x0160
        /*0016*/ 	.short	0x00e8


	//----- nvinfo : EIATTR_CBANK_PARAM_SIZE
	.align		4
.L_3776:
        /*0018*/ 	.byte	0x03, 0x19
        /*001a*/ 	.short	0x00e8


	//----- nvinfo : EIATTR_KPARAM_INFO
	.align		4
        /*001c*/ 	.byte	0x04, 0x17
        /*001e*/ 	.short	(.L_3778 - .L_3777)
.L_3777:
        /*0020*/ 	.word	0x00000000
        /*0024*/ 	.short	0x0000
        /*0026*/ 	.short	0x0000
        /*0028*/ 	.byte	0x00, 0xf0, 0xa1, 0x03


	//----- nvinfo : EIATTR_MAXREG_COUNT
	.align		4
.L_3778:
        /*002c*/ 	.byte	0x03, 0x1b
        /*002e*/ 	.short	0x00ff


	//----- nvinfo : EIATTR_MERCURY_ISA_VERSION
	.align		4
        /*0030*/ 	.byte	0x03, 0x5f
        /*0032*/ 	.short	0x0000


	//----- nvinfo : EIATTR_COOP_GROUP_MASK_REGIDS
	.align		4
        /*0034*/ 	.byte	0x04, 0x29
        /*0036*/ 	.short	(.L_3780 - .L_3779)


	//   ....[0]....
.L_3779:
        /*0038*/ 	.word	0xffffffff


	//   ....[1]....
        /*003c*/ 	.word	0xffffffff


	//   ....[2]....
        /*0040*/ 	.word	0xffffffff


	//   ....[3]....
        /*0044*/ 	.word	0xffffffff


	//   ....[4]....
        /*0048*/ 	.word	0xffffffff


	//   ....[5]....
        /*004c*/ 	.word	0xffffffff


	//   ....[6]....
        /*0050*/ 	.word	0xffffffff


	//   ....[7]....
        /*0054*/ 	.word	0xffffffff


	//   ....[8]....
        /*0058*/ 	.word	0xffffffff


	//   ....[9]....
        /*005c*/ 	.word	0xffffffff


	//   ....[10]....
        /*0060*/ 	.word	0xffffffff


	//   ....[11]....
        /*0064*/ 	.word	0xffffffff


	//   ....[12]....
        /*0068*/ 	.word	0xffffffff


	//   ....[13]....
        /*006c*/ 	.word	0xffffffff


	//   ....[14]....
        /*0070*/ 	.word	0xffffffff


	//   ....[15]....
        /*0074*/ 	.word	0xffffffff


	//   ....[16]....
        /*0078*/ 	.word	0xffffffff


	//   ....[17]....
        /*007c*/ 	.word	0xffffffff


	//   ....[18]....
        /*0080*/ 	.word	0xffffffff


	//   ....[19]....
        /*0084*/ 	.word	0xffffffff


	//----- nvinfo : EIATTR_COOP_GROUP_INSTR_OFFSETS
	.align		4
.L_3780:
        /*0088*/ 	.byte	0x04, 0x28
        /*008a*/ 	.short	(.L_3782 - .L_3781)


	//   ....[0]....
.L_3781:
        /*008c*/ 	.word	0x00003990


	//   ....[1]....
        /*0090*/ 	.word	0x000039c0


	//   ....[2]....
        /*0094*/ 	.word	0x000039e0


	//   ....[3]....
        /*0098*/ 	.word	0x00003a00


	//   ....[4]....
        /*009c*/ 	.word	0x00003a20


	//   ....[5]....
        /*00a0*/ 	.word	0x00003b50


	//   ....[6]....
        /*00a4*/ 	.word	0x00003b70


	//   ....[7]....
        /*00a8*/ 	.word	0x00003b90


	//   ....[8]....
        /*00ac*/ 	.word	0x00003bb0


	//   ....[9]....
        /*00b0*/ 	.word	0x00003bd0


	//   ....[10]....
        /*00b4*/ 	.word	0x00004000


	//   ....[11]....
        /*00b8*/ 	.word	0x00004070


	//   ....[12]....
        /*00bc*/ 	.word	0x000040d0


	//   ....[13]....
        /*00c0*/ 	.word	0x00004130


	//   ....[14]....
        /*00c4*/ 	.word	0x00004190


	//   ....[15]....
        /*00c8*/ 	.word	0x00004300


	//   ....[16]....
        /*00cc*/ 	.word	0x00004360


	//   ....[17]....
        /*00d0*/ 	.word	0x000043c0


	//   ....[18]....
        /*00d4*/ 	.word	0x00004420


	//   ....[19]....
        /*00d8*/ 	.word	0x00004480


	//----- nvinfo : EIATTR_EXIT_INSTR_OFFSETS
	.align		4
.L_3782:
        /*00dc*/ 	.byte	0x04, 0x1c
        /*00de*/ 	.short	(.L_3784 - .L_3783)


	//   ....[0]....
.L_3783:
        /*00e0*/ 	.word	0x00000200


	//   ....[1]....
        /*00e4*/ 	.word	0x00003fb0


	//----- nvinfo : EIATTR_MAX_THREADS
	.align		4
.L_3784:
        /*00e8*/ 	.byte	0x04, 0x05
        /*00ea*/ 	.short	(.L_3786 - .L_3785)
.L_3785:
        /*00ec*/ 	.word	0x00000080
        /*00f0*/ 	.word	0x00000001
        /*00f4*/ 	.word	0x00000001


	//----- nvinfo : EIATTR_CRS_STACK_SIZE
	.align		4
.L_3786:
        /*00f8*/ 	.byte	0x04, 0x1e
        /*00fa*/ 	.short	(.L_3788 - .L_3787)
.L_3787:
        /*00fc*/ 	.word	0x00000000
.L_3788:


//--------------------- .nv.info._ZN10layer_norm13ln_fwd_kernelINS_13Kernel_traitsIfffffjLj256ELj1ELj4ELj1ELj16ENS_18Kernel_traits_baseILj256EfffffjLj128EEEEELb1ELb1ELb0ELb0EEEvNS_9FwdParamsE --------------------------
	.section	.nv.info._ZN10layer_norm13ln_fwd_kernelINS_13Kernel_traitsIfffffjLj256ELj1ELj4ELj1ELj16ENS_18Kernel_traits_baseILj256EfffffjLj128EEEEELb1ELb1ELb0ELb0EEEvNS_9FwdParamsE,"",@"SHT_CUDA_INFO"
	.sectionflags	@""
	.align	4


	//----- nvinfo : EIATTR_CUDA_API_VERSION
	.align		4
        /*0000*/ 	.byte	0x04, 0x37
        /*0002*/ 	.short	(.L_3790 - .L_3789)
.L_3789:
        /*0004*/ 	.word	0x00000082


	//----- nvinfo : EIATTR_SW2861232_WAR
	.align		4
.L_3790:
        /*0008*/ 	.byte	0x01, 0x35
	.zero		2


	//----- nvinfo : EIATTR_PARAM_CBANK
	.align		4
        /*000c*/ 	.byte	0x04, 0x0a
        /*000e*/ 	.short	(.L_3792 - .L_3791)
	.align		4
.L_3791:
        /*0010*/ 	.word	index@(.nv.constant0._ZN10layer_norm13ln_fwd_kernelINS_13Kernel_traitsIfffffjLj256ELj1ELj4ELj1ELj16ENS_18Kernel_traits_baseILj256EfffffjLj128EEEEELb1ELb1ELb0ELb0EEEvNS_9FwdParamsE)
        /*0014*/ 	.short	0x0160
        /*0016*/ 	.short	0x00e8


	//----- nvinfo : EIATTR_CBANK_PARAM_SIZE
	.align		4
.L_3792:
        /*0018*/ 	.byte	0x03, 0x19
        /*001a*/ 	.short	0x00e8


	//----- nvinfo : EIATTR_KPARAM_INFO
	.align		4
        /*001c*/ 	.byte	0x04, 0x17
        /*001e*/ 	.short	(.L_3794 - .L_3793)
.L_3793:
        /*0020*/ 	.word	0x00000000
        /*0024*/ 	.short	0x0000
        /*0026*/ 	.short	0x0000
        /*0028*/ 	.byte	0x00, 0xf0, 0xa1, 0x03


	//----- nvinfo : EIATTR_MAXREG_COUNT
	.align		4
.L_3794:
        /*002c*/ 	.byte	0x03, 0x1b
        /*002e*/ 	.short	0x00ff


	//----- nvinfo : EIATTR_MERCURY_ISA_VERSION
	.align		4
        /*0030*/ 	.byte	0x03, 0x5f
        /*0032*/ 	.short	0x0000


	//----- nvinfo : EIATTR_COOP_GROUP_MASK_REGIDS
	.align		4
        /*0034*/ 	.byte	0x04, 0x29
        /*0036*/ 	.short	(.L_3796 - .L_3795)


	//   ....[0]....
.L_3795:
        /*0038*/ 	.word	0xffffffff


	//   ....[1]....
        /*003c*/ 	.word	0xffffffff


	//   ....[2]....
        /*0040*/ 	.word	0xffffffff


	//   ....[3]....
        /*0044*/ 	.word	0xffffffff


	//   ....[4]....
        /*0048*/ 	.word	0xffffffff


	//   ....[5]....
        /*004c*/ 	.word	0xffffffff


	//   ....[6]....
        /*0050*/ 	.word	0xffffffff


	//   ....[7]....
        /*0054*/ 	.word	0xffffffff


	//   ....[8]....
        /*0058*/ 	.word	0xffffffff


	//   ....[9]....
        /*005c*/ 	.word	0xffffffff


	//   ....[10]....
        /*0060*/ 	.word	0xffffffff


	//   ....[11]....
        /*0064*/ 	.word	0xffffffff


	//   ....[12]....
        /*0068*/ 	.word	0xffffffff


	//   ....[13]....
        /*006c*/ 	.word	0xffffffff


	//   ....[14]....
        /*0070*/ 	.word	0xffffffff


	//   ....[15]....
        /*0074*/ 	.word	0xffffffff


	//   ....[16]....
        /*0078*/ 	.word	0xffffffff


	//   ....[17]....
        /*007c*/ 	.word	0xffffffff


	//   ....[18]....
        /*0080*/ 	.word	0xffffffff


	//   ....[19]....
        /*0084*/ 	.word	0xffffffff


	//----- nvinfo : EIATTR_COOP_GROUP_INSTR_OFFSETS
	.align		4
.L_3796:
        /*0088*/ 	.byte	0x04, 0x28
        /*008a*/ 	.short	(.L_3798 - .L_3797)


	//   ....[0]....
.L_3797:
        /*008c*/ 	.word	0x000038f0


	//   ....[1]....
        /*0090*/ 	.word	0x00003920


	//   ....[2]....
        /*0094*/ 	.word	0x00003940


	//   ....[3]....
        /*0098*/ 	.word	0x00003960


	//   ....[4]....
        /*009c*/ 	.word	0x00003980


	//   ....[5]....
        /*00a0*/ 	.word	0x00003ac0


	//   ....[6]....
        /*00a4*/ 	.word	0x00003ae0


	//   ....[7]....
        /*00a8*/ 	.word	0x00003b00


	//   ....[8]....
        /*00ac*/ 	.word	0x00003b20


	//   ....[9]....
        /*00b0*/ 	.word	0x00003b40


	//   ....[10]....
        /*00b4*/ 	.word	0x00003f70


	//   ....[11]....
        /*00b8*/ 	.word	0x00003fe0


	//   ....[12]....
        /*00bc*/ 	.word	0x00004040


	//   ....[13]....
        /*00c0*/ 	.word	0x000040a0


	//   ....[14]....
        /*00c4*/ 	.word	0x00004100


	//   ....[15]....
        /*00c8*/ 	.word	0x00004280


	//   ....[16]....
        /*00cc*/ 	.word	0x000042e0


	//   ....[17]....
        /*00d0*/ 	.word	0x00004340


	//   ....[18]....
        /*00d4*/ 	.word	0x000043a0


	//   ....[19]....
        /*00d8*/ 	.word	0x00004400


	//----- nvinfo : EIATTR_EXIT_INSTR_OFFSETS
	.align		4
.L_3798:
        /*00dc*/ 	.byte	0x04, 0x1c
        /*00de*/ 	.short	(.L_3800 - .L_3799)


	//   ....[0]....
.L_3799:
        /*00e0*/ 	.word	0x000004c0


	//   ....[1]....
        /*00e4*/ 	.word	0x00003f10


	//----- nvinfo : EIATTR_MAX_THREADS
	.align		4
.L_3800:
        /*00e8*/ 	.byte	0x04, 0x05
        /*00ea*/ 	.short	(.L_3802 - .L_3801)
.L_3801:
        /*00ec*/ 	.word	0x00000080
        /*00f0*/ 	.word	0x00000001
        /*00f4*/ 	.word	0x00000001


	//----- nvinfo : EIATTR_CRS_STACK_SIZE
	.align		4
.L_3802:
        /*00f8*/ 	.byte	0x04, 0x1e
        /*00fa*/ 	.short	(.L_3804 - .L_3803)
.L_3803:
        /*00fc*/ 	.word	0x00000000
.L_3804:


//--------------------- .nv.info._ZN10layer_norm13ln_fwd_kernelINS_13Kernel_traitsIfffffjLj256ELj1ELj4ELj1ELj16ENS_18Kernel_traits_baseILj256EfffffjLj128EEEEELb1ELb1ELb0ELb1EEEvNS_9FwdParamsE --------------------------
	.section	.nv.info._ZN10layer_norm13ln_fwd_kernelINS_13Kernel_traitsIfffffjLj256ELj1ELj4ELj1ELj16ENS_18Kernel_traits_baseILj256EfffffjLj128EEEEELb1ELb1ELb0ELb1EEEvNS_9FwdParamsE,"",@"SHT_CUDA_INFO"
	.sectionflags	@""
	.align	4


	//----- nvinfo : EIATTR_CUDA_API_VERSION
	.align		4
        /*0000*/ 	.byte	0x04, 0x37
        /*0002*/ 	.short	(.L_3806 - .L_3805)
.L_3805:
        /*0004*/ 	.word	0x00000082


	//----- nvinfo : EIATTR_SW2861232_WAR
	.align		4
.L_3806:
        /*0008*/ 	.byte	0x01, 0x35
	.zero		2


	//----- nvinfo : EIATTR_PARAM_CBANK
	.align		4
        /*000c*/ 	.byte	0x04, 0x0a
        /*000e*/ 	.short	(.L_3808 - .L_3807)
	.align		4
.L_3807:
        /*0010*/ 	.word	index@(.nv.constant0._ZN10layer_norm13ln_fwd_kernelINS_13Kernel_traitsIfffffjLj256ELj1ELj4ELj1ELj16ENS_18Kernel_traits_baseILj256EfffffjLj128EEEEELb1ELb1ELb0ELb1EEEvNS_9FwdParamsE)
        /*0014*/ 	.short	0x0160
        /*0016*/ 	.short	0x00e8


	//----- nvinfo : EIATTR_CBANK_PARAM_SIZE
	.align		4
.L_3808:
        /*0018*/ 	.byte	0x03, 0x19
        /*001a*/ 	.short	0x00e8


	//----- nvinfo : EIATTR_KPARAM_INFO
	.align		4
        /*001c*/ 	.byte	0x04, 0x17
        /*001e*/ 	.short	(.L_3810 - .L_3809)
.L_3809:
        /*0020*/ 	.word	0x00000000
        /*0024*/ 	.short	0x0000
        /*0026*/ 	.short	0x0000
        /*0028*/ 	.byte	0x00, 0xf0, 0xa1, 0x03


	//----- nvinfo : EIATTR_MAXREG_COUNT
	.align		4
.L_3810:
        /*002c*/ 	.byte	0x03, 0x1b
        /*002e*/ 	.short	0x00ff


	//----- nvinfo : EIATTR_MERCURY_ISA_VERSION
	.align		4
        /*0030*/ 	.byte	0x03, 0x5f
        /*0032*/ 	.short	0x0000


	//----- nvinfo : EIATTR_COOP_GROUP_MASK_REGIDS
	.align		4
        /*0034*/ 	.byte	0x04, 0x29
        /*0036*/ 	.short	(.L_3812 - .L_3811)


	//   ....[0]....
.L_3811:
        /*0038*/ 	.word	0xffffffff


	//   ....[1]....
        /*003c*/ 	.word	0xffffffff


	//   ....[2]....
        /*0040*/ 	.word	0xffffffff


	//   ....[3]....
        /*0044*/ 	.word	0xffffffff


	//   ....[4]....
        /*0048*/ 	.word	0xffffffff


	//   ....[5]....
        /*004c*/ 	.word	0xffffffff


	//   ....[6]....
        /*0050*/ 	.word	0xffffffff


	//   ....[7]....
        /*0054*/ 	.word	0xffffffff


	//   ....[8]....
        /*0058*/ 	.word	0xffffffff


	//   ....[9]....
        /*005c*/ 	.word	0xffffffff


	//   ....[10]....
        /*0060*/ 	.word	0xffffffff


	//   ....[11]....
        /*0064*/ 	.word	0xffffffff


	//   ....[12]....
        /*0068*/ 	.word	0xffffffff


	//   ....[13]....
        /*006c*/ 	.word	0xffffffff


	//   ....[14]....
        /*0070*/ 	.word	0xffffffff


	//   ....[15]....
        /*0074*/ 	.word	0xffffffff


	//   ....[16]....
        /*0078*/ 	.word	0xffffffff


	//   ....[17]....
        /*007c*/ 	.word	0xffffffff


	//   ....[18]....
        /*0080*/ 	.word	0xffffffff


	//   ....[19]....
        /*0084*/ 	.word	0xffffffff


	//----- nvinfo : EIATTR_COOP_GROUP_INSTR_OFFSETS
	.align		4
.L_3812:
        /*0088*/ 	.byte	0x04, 0x28
        /*008a*/ 	.short	(.L_3814 - .L_3813)


	//   ....[0]....
.L_3813:
        /*008c*/ 	.word	0x00003530


	//   ....[1]....
        /*0090*/ 	.word	0x00003560


	//   ....[2]....
        /*0094*/ 	.word	0x00003580


	//   ....[3]....
        /*0098*/ 	.word	0x000035a0


	//   ....[4]....
        /*009c*/ 	.word	0x000035c0


	//   ....[5]....
        /*00a0*/ 	.word	0x000036f0


	//   ....[6]....
        /*00a4*/ 	.word	0x00003710


	//   ....[7]....
        /*00a8*/ 	.word	0x00003730


	//   ....[8]....
        /*00ac*/ 	.word	0x00003750


	//   ....[9]....
        /*00b0*/ 	.word	0x00003770


	//   ....[10]....
        /*00b4*/ 	.word	0x00003af0


	//   ....[11]....
        /*00b8*/ 	.word	0x00003b60


	//   ....[12]....
        /*00bc*/ 	.word	0x00003bc0


	//   ....[13]....
        /*00c0*/ 	.word	0x00003c20


	//   ....[14]....
        /*00c4*/ 	.word	0x00003c80


	//   ....[15]....
        /*00c8*/ 	.word	0x00003df0


	//   ....[16]....
        /*00cc*/ 	.word	0x00003e50


	//   ....[17]....
        /*00d0*/ 	.word	0x00003eb0


	//   ....[18]....
        /*00d4*/ 	.word	0x00003f10


	//   ....[19]....
        /*00d8*/ 	.word	0x00003f70


	//----- nvinfo : EIATTR_EXIT_INSTR_OFFSETS
	.align		4
.L_3814:
        /*00dc*/ 	.byte	0x04, 0x1c
        /*00de*/ 	.short	(.L_3816 - .L_3815)


	//   ....[0]....
.L_3815:
        /*00e0*/ 	.word	0x00000230


	//   ....[1]....
        /*00e4*/ 	.word	0x00003a90


	//----- nvinfo : EIATTR_MAX_THREADS
	.align		4
.L_3816:
        /*00e8*/ 	.byte	0x04, 0x05
        /*00ea*/ 	.short	(.L_3818 - .L_3817)
.L_3817:
        /*00ec*/ 	.word	0x00000080
        /*00f0*/ 	.word	0x00000001
        /*00f4*/ 	.word	0x00000001


	//----- nvinfo : EIATTR_CRS_STACK_SIZE
	.align		4
.L_3818:
        /*00f8*/ 	.byte	0x04, 0x1e
        /*00fa*/ 	.short	(.L_3820 - .L_3819)
.L_3819:
        /*00fc*/ 	.word	0x00000000
.L_3820:


//--------------------- .nv.info._ZN10layer_norm13ln_fwd_kernelINS_13Kernel_traitsIfffffjLj256ELj1ELj4ELj1ELj16ENS_18Kernel_traits_baseILj256EfffffjLj128EEEEELb1ELb1ELb1ELb0EEEvNS_9FwdParamsE --------------------------
	.section	.nv.info._ZN10layer_norm13ln_fwd_kernelINS_13Kernel_traitsIfffffjLj256ELj1ELj4ELj1ELj16ENS_18Kernel_traits_baseILj256EfffffjLj128EEEEELb1ELb1ELb1ELb0EEEvNS_9FwdParamsE,"",@"SHT_CUDA_INFO"
	.sectionflags	@""
	.align	4


	//----- nvinfo : EIATTR_CUDA_API_VERSION
	.align		4
        /*0000*/ 	.byte	0x04, 0x37
        /*0002*/ 	.short	(.L_3822 - .L_3821)
.L_3821:
        /*0004*/ 	.word	0x00000082


	//----- nvinfo : EIATTR_SW2861232_WAR
	.align		4
.L_3822:
        /*0008*/ 	.byte	0x01, 0x35
	.zero		2


	//----- nvinfo : EIATTR_PARAM_CBANK
	.align		4
        /*000c*/ 	.byte	0x04, 0x0a
        /*000e*/ 	.short	(.L_3824 - .L_3823)
	.align		4
.L_3823:
        /*0010*/ 	.word	index@(.nv.constant0._ZN10layer_norm13ln_fwd_kernelINS_13Kernel_traitsIfffffjLj256ELj1ELj4ELj1ELj16ENS_18Kernel_traits_baseILj256EfffffjLj128EEEEELb1ELb1ELb1ELb0EEEvNS_9FwdParamsE)
        /*0014*/ 	.short	0x0160
        /*0016*/ 	.short	0x00e8


	//----- nvinfo : EIATTR_CBANK_PARAM_SIZE
	.align		4
.L_3824:
        /*0018*/ 	.byte	0x03, 0x19
        /*001a*/ 	.short	0x00e8


	//----- nvinfo : EIATTR_KPARAM_INFO
	.align		4
        /*001c*/ 	.byte	0x04, 0x17
        /*001e*/ 	.short	(.L_3826 - .L_3825)
.L_3825:
        /*0020*/ 	.word	0x00000000
        /*0024*/ 	.short	0x0000
        /*0026*/ 	.short	0x0000
        /*0028*/ 	.byte	0x00, 0xf0, 0xa1, 0x03


	//----- nvinfo : EIATTR_MAXREG_COUNT
	.align		4
.L_3826:
        /*002c*/ 	.byte	0x03, 0x1b
        /*002e*/ 	.short	0x00ff


	//----- nvinfo : EIATTR_MERCURY_ISA_VERSION
	.align		4
        /*0030*/ 	.byte	0x03, 0x5f
        /*0032*/ 	.short	0x0000


	//----- nvinfo : EIATTR_COOP_GROUP_MASK_REGIDS
	.align		4
        /*0034*/ 	.byte	0x04, 0x29
        /*0036*/ 	.short	(.L_3828 - .L_3827)


	//   ....[0]....
.L_3827:
        /*0038*/ 	.word	0xffffffff


	//   ....[1]....
        /*003c*/ 	.word	0xffffffff


	//   ....[2]....
        /*0040*/ 	.word	0xffffffff


	//   ....[3]....
        /*0044*/ 	.word	0xffffffff


	//   ....[4]....
        /*0048*/ 	.word	0xffffffff


	//   ....[5]....
        /*004c*/ 	.word	0xffffffff


	//   ....[6]....
        /*0050*/ 	.word	0xffffffff


	//   ....[7]....
        /*0054*/ 	.word	0xffffffff


	//   ....[8]....
        /*0058*/ 	.word	0xffffffff


	//   ....[9]....
        /*005c*/ 	.word	0xffffffff


	//   ....[10]....
        /*0060*/ 	.word	0xffffffff


	//   ....[11]....
        /*0064*/ 	.word	0xffffffff


	//   ....[12]....
        /*0068*/ 	.word	0xffffffff


	//   ....[13]....
        /*006c*/ 	.word	0xffffffff


	//   ....[14]....
        /*0070*/ 	.word	0xffffffff


	//   ....[15]....
        /*0074*/ 	.word	0xffffffff


	//   ....[16]....
        /*0078*/ 	.word	0xffffffff


	//   ....[17]....
        /*007c*/ 	.word	0xffffffff


	//   ....[18]....
        /*0080*/ 	.word	0xffffffff


	//   ....[19]....
        /*0084*/ 	.word	0xffffffff


	//----- nvinfo : EIATTR_COOP_GROUP_INSTR_OFFSETS
	.align		4
.L_3828:
        /*0088*/ 	.byte	0x04, 0x28
        /*008a*/ 	.short	(.L_3830 - .L_3829)


	//   ....[0]....
.L_3829:
        /*008c*/ 	.word	0x00003c60


	//   ....[1]....
        /*0090*/ 	.word	0x00003c90


	//   ....[2]....
        /*0094*/ 	.word	0x00003cb0


	//   ....[3]....
        /*0098*/ 	.word	0x00003cd0


	//   ....[4]....
        /*009c*/ 	.word	0x00003cf0


	//   ....[5]....
        /*00a0*/ 	.word	0x00003e30


	//   ....[6]....
        /*00a4*/ 	.word	0x00003e50


	//   ....[7]....
        /*00a8*/ 	.word	0x00003e70


	//   ....[8]....
        /*00ac*/ 	.word	0x00003e90


	//   ....[9]....
        /*00b0*/ 	.word	0x00003eb0


	//   ....[10]....
        /*00b4*/ 	.word	0x00004350


	//   ....[11]....
        /*00b8*/ 	.word	0x000043c0


	//   ....[12]....
        /*00bc*/ 	.word	0x00004420


	//   ....[13]....
        /*00c0*/ 	.word	0x00004480


	//   ....[14]....
        /*00c4*/ 	.word	0x000044e0


	//   ....[15]....
        /*00c8*/ 	.word	0x00004660


	//   ....[16]....
        /*00cc*/ 	.word	0x000046c0


	//   ....[17]....
        /*00d0*/ 	.word	0x00004720


	//   ....[18]....
        /*00d4*/ 	.word	0x00004780


	//   ....[19]....
        /*00d8*/ 	.word	0x000047e0


	//----- nvinfo : EIATTR_EXIT_INSTR_OFFSETS
	.align		4
.L_3830:
        /*00dc*/ 	.byte	0x04, 0x1c
        /*00de*/ 	.short	(.L_3832 - .L_3831)


	//   ....[0]....
.L_3831:
        /*00e0*/ 	.word	0x000003e0


	//   ....[1]....
        /*00e4*/ 	.word	0x000042f0


	//----- nvinfo : EIATTR_MAX_THREADS
	.align		4
.L_3832:
        /*00e8*/ 	.byte	0x04, 0x05
        /*00ea*/ 	.short	(.L_3834 - .L_3833)
.L_3833:
        /*00ec*/ 	.word	0x00000080
        /*00f0*/ 	.word	0x00000001
        /*00f4*/ 	.word	0x00000001


	//----- nvinfo : EIATTR_CRS_STACK_SIZE
	.align		4
.L_3834:
        /*00f8*/ 	.byte	0x04, 0x1e
        /*00fa*/ 	.short	(.L_3836 - .L_3835)
.L_3835:
        /*00fc*/ 	.word	0x00000000
.L_3836:


//--------------------- .nv.info._ZN10layer_norm13ln_fwd_kernelINS_13Kernel_traitsIfffffjLj256ELj1ELj4ELj1ELj16ENS_18Kernel_traits_baseILj256EfffffjLj128EEEEELb1ELb1ELb1ELb1EEEvNS_9FwdParamsE --------------------------
	.section	.nv.info._ZN10layer_norm13ln_fwd_kernelINS_13Kernel_traitsIfffffjLj256ELj1ELj4ELj1ELj16ENS_18Kernel_traits_baseILj256EfffffjLj128EEEEELb1ELb1ELb1ELb1EEEvNS_9FwdParamsE,"",@"SHT_CUDA_INFO"
	.sectionflags	@""
	.align	4


	//----- nvinfo : EIATTR_CUDA_API_VERSION
	.align		4
        /*0000*/ 	.byte	0x04, 0x37
        /*0002*/ 	.short	(.L_3838 - .L_3837)
.L_3837:
        /*0004*/ 	.word	0x00000082


	//----- nvinfo : EIATTR_SW2861232_WAR
	.align		4
.L_3838:
        /*0008*/ 	.byte	0x01, 0x35
	.zero		2


	//----- nvinfo : EIATTR_PARAM_CBANK
	.align		4
        /*000c*/ 	.byte	0x04, 0x0a
        /*000e*/ 	.short	(.L_3840 - .L_3839)
	.align		4
.L_3839:
        /*0010*/ 	.word	index@(.nv.constant0._ZN10layer_norm13ln_fwd_kernelINS_13Kernel_traitsIfffffjLj256ELj1ELj4ELj1ELj16ENS_18Kernel_traits_baseILj256EfffffjLj128EEEEELb1ELb1ELb1ELb1EEEvNS_9FwdParamsE)
        /*0014*/ 	.short	0x0160
        /*0016*/ 	.short	0x00e8


	//----- nvinfo : EIATTR_CBANK_PARAM_SIZE
	.align		4
.L_3840:
        /*0018*/ 	.byte	0x03, 0x19
        /*001a*/ 	.short	0x00e8


	//----- nvinfo : EIATTR_KPARAM_INFO
	.align		4
        /*001c*/ 	.byte	0x04, 0x17
        /*001e*/ 	.short	(.L_3842 - .L_3841)
.L_3841:
        /*0020*/ 	.word	0x00000000
        /*0024*/ 	.short	0x0000
        /*0026*/ 	.short	0x0000
        /*0028*/ 	.byte	0x00, 0xf0, 0xa1, 0x03


	//----- nvinfo : EIATTR_MAXREG_COUNT
	.align		4
.L_3842:
        /*002c*/ 	.byte	0x03, 0x1b
        /*002e*/ 	.short	0x00ff


	//----- nvinfo : EIATTR_MERCURY_ISA_VERSION
	.align		4
        /*0030*/ 	.byte	0x03, 0x5f
        /*0032*/ 	.short	0x0000


	//----- nvinfo : EIATTR_COOP_GROUP_MASK_REGIDS
	.align		4
        /*0034*/ 	.byte	0x04, 0x29
        /*0036*/ 	.short	(.L_3844 - .L_3843)


	//   ....[0]....
.L_3843:
        /*0038*/ 	.word	0xffffffff


	//   ....[1]....
        /*003c*/ 	.word	0xffffffff


	//   ....[2]....
        /*0040*/ 	.word	0xffffffff


	//   ....[3]....
        /*0044*/ 	.word	0xffffffff


	//   ....[4]....
        /*0048*/ 	.word	0xffffffff


	//   ....[5]....
        /*004c*/ 	.word	0xffffffff


	//   ....[6]....
        /*0050*/ 	.word	0xffffffff


	//   ....[7]....
        /*0054*/ 	.word	0xffffffff


	//   ....[8]....
        /*0058*/ 	.word	0xffffffff


	//   ....[9]....
        /*005c*/ 	.word	0xffffffff


	//   ....[10]....
        /*0060*/ 	.word	0xffffffff


	//   ....[11]....
        /*0064*/ 	.word	0xffffffff


	//   ....[12]....
        /*0068*/ 	.word	0xffffffff


	//   ....[13]....
        /*006c*/ 	.word	0xffffffff


	//   ....[14]....
        /*0070*/ 	.word	0xffffffff


	//   ....[15]....
        /*0074*/ 	.word	0xffffffff


	//   ....[16]....
        /*0078*/ 	.word	0xffffffff


	//   ....[17]....
        /*007c*/ 	.word	0xffffffff


	//   ....[18]....
        /*0080*/ 	.word	0xffffffff


	//   ....[19]....
        /*0084*/ 	.word	0xffffffff


	//----- nvinfo : EIATTR_COOP_GROUP_INSTR_OFFSETS
	.align		4
.L_3844:
        /*0088*/ 	.byte	0x04, 0x28
        /*008a*/ 	.short	(.L_3846 - .L_3845)


	//   ....[0]....
.L_3845:
        /*008c*/ 	.word	0x00003af0


	//   ....[1]....
        /*0090*/ 	.word	0x00003b20


	//   ....[2]....
        /*0094*/ 	.word	0x00003b40


	//   ....[3]....
        /*0098*/ 	.word	0x00003b60


	//   ....[4]....
        /*009c*/ 	.word	0x00003b80


	//   ....[5]....
        /*00a0*/ 	.word	0x00003cb0


	//   ....[6]....
        /*00a4*/ 	.word	0x00003cd0


	//   ....[7]....
        /*00a8*/ 	.word	0x00003cf0


	//   ....[8]....
        /*00ac*/ 	.word	0x00003d10


	//   ....[9]....
        /*00b0*/ 	.word	0x00003d30


	//   ....[10]....
        /*00b4*/ 	.word	0x00004150


	//   ....[11]....
        /*00b8*/ 	.word	0x000041b0


	//   ....[12]....
        /*00bc*/ 	.word	0x00004210


	//   ....[13]....
        /*00c0*/ 	.word	0x00004270


	//   ....[14]....
        /*00c4*/ 	.word	0x000042d0


	//   ....[15]....
        /*00c8*/ 	.word	0x00004440


	//   ....[16]....
        /*00cc*/ 	.word	0x000044a0


	//   ....[17]....
        /*00d0*/ 	.word	0x00004500


	//   ....[18]....
        /*00d4*/ 	.word	0x00004560


	//   ....[19]....
        /*00d8*/ 	.word	0x000045c0


	//----- nvinfo : EIATTR_EXIT_INSTR_OFFSETS
	.align		4
.L_3846:
        /*00dc*/ 	.byte	0x04, 0x1c
        /*00de*/ 	.short	(.L_3848 - .L_3847)


	//   ....[0]....
.L_3847:
        /*00e0*/ 	.word	0x00000230


	//   ....[1]....
        /*00e4*/ 	.word	0x00004100


	//----- nvinfo : EIATTR_MAX_THREADS
	.align		4
.L_3848:
        /*00e8*/ 	.byte	0x04, 0x05
        /*00ea*/ 	.short	(.L_3850 - .L_3849)
.L_3849:
        /*00ec*/ 	.word	0x00000080
        /*00f0*/ 	.word	0x00000001
        /*00f4*/ 	.word	0x00000001


	//----- nvinfo : EIATTR_CRS_STACK_SIZE
	.align		4
.L_3850:
        /*00f8*/ 	.byte	0x04, 0x1e
        /*00fa*/ 	.short	(.L_3852 - .L_3851)
.L_3851:
        /*00fc*/ 	.word	0x00000000
.L_3852:


//--------------------- .nv.callgraph             --------------------------
	.section	.nv.callgraph,"",@"SHT_CUDA_CALLGRAPH"
	.align	4
	.sectionentsize	8
	.align		4
        /*0000*/ 	.word	0x00000000
	.align		4
        /*0004*/ 	.word	0xffffffff
	.align		4
        /*0008*/ 	.word	0x00000000
	.align		4
        /*000c*/ 	.word	0xfffffffe
	.align		4
        /*0010*/ 	.word	0x00000000
	.align		4
        /*0014*/ 	.word	0xfffffffd
	.align		4
        /*0018*/ 	.word	0x00000000
	.align		4
        /*001c*/ 	.word	0xfffffffc


//--------------------- .nv.rel.action            --------------------------
	.section	.nv.rel.action,"",@"SHT_CUDA_RELOCINFO"
	.align	8
	.sectionentsize	8
        /*0000*/ 	.byte	0x73, 0x00, 0x00, 0x00, 0x00, 0x00, 0x00, 0x00, 0x00, 0x00, 0x00, 0x11, 0x25, 0x00, 0x05, 0x36


//--------------------- .nv.constant4             --------------------------
	.section	.nv.constant4,"a",@progbits
	.align	8
	.align		8
.nv.constant4:
        /*0000*/ 	.dword	precalc_xorwow_matrix
	.align		8
        /*0008*/ 	.dword	precalc_xorwow_offset_matrix
	.align		8
        /*0010*/ 	.dword	mrg32k3aM1
	.align		8
        /*0018*/ 	.dword	mrg32k3aM2
	.align		8
        /*0020*/ 	.dword	mrg32k3aM1SubSeq
	.align		8
        /*0028*/ 	.dword	mrg32k3aM2SubSeq
	.align		8
        /*0030*/ 	.dword	mrg32k3aM1Seq
	.align		8
        /*0038*/ 	.dword	mrg32k3aM2Seq


//--------------------- .nv.constant3             --------------------------
	.section	.nv.constant3,"a",@progbits
	.align	8
.nv.constant3:
	.type		__cr_lgamma_table,@object
	.size		__cr_lgamma_table,(.L_8 - __cr_lgamma_table)
__cr_lgamma_table:
        /*0000*/ 	.byte	0x00, 0x00, 0x00, 0x00, 0x00, 0x00, 0x00, 0x00, 0x00, 0x00, 0x00, 0x00, 0x00, 0x00, 0x00, 0x00
        /*0010*/ 	.byte	0xef, 0x39, 0xfa, 0xfe, 0x42, 0x2e, 0xe6, 0x3f, 0x02, 0x20, 0x2a, 0xfa, 0x0b, 0xab, 0xfc, 0x3f
        /*0020*/ 	.byte	0xf9, 0x2c, 0x92, 0x7c, 0xa7, 0x6c, 0x09, 0x40, 0xc9, 0x79, 0x44, 0x3c, 0x64, 0x26, 0x13, 0x40
        /*0030*/ 	.byte	0xca, 0x01, 0xcf, 0x3a, 0x27, 0x51, 0x1a, 0x40, 0x30, 0xcc, 0x2d, 0xf3, 0xe1, 0x0c, 0x21, 0x40
        /*0040*/ 	.byte	0x0d, 0xb7, 0xfc, 0x82, 0x8e, 0x35, 0x25, 0x40
.L_8:


//--------------------- .nv.constant0._ZN10layer_norm13ln_fwd_kernelINS_13Kernel_traitsI13__nv_bfloat16S2_S2_S2_fjLj256ELj1ELj4ELj1ELj16ENS_18Kernel_traits_baseILj256ES2_S2_S2_S2_fjLj128EEEEELb0ELb0ELb0ELb0EEEvNS_9FwdParamsE --------------------------
	.section	.nv.constant0._ZN10layer_norm13ln_fwd_kernelINS_13Kernel_traitsI13__nv_bfloat16S2_S2_S2_fjLj256ELj1ELj4ELj1ELj16ENS_18Kernel_traits_baseILj256ES2_S2_S2_S2_fjLj128EEEEELb0ELb0ELb0ELb0EEEvNS_9FwdParamsE,"a",@progbits
	.sectionflags	@""
	.align	4
.nv.constant0._ZN10layer_norm13ln_fwd_kernelINS_13Kernel_traitsI13__nv_bfloat16S2_S2_S2_fjLj256ELj1ELj4ELj1ELj16ENS_18Kernel_traits_baseILj256ES2_S2_S2_S2_fjLj128EEEEELb0ELb0ELb0ELb0EEEvNS_9FwdParamsE:
	.zero		584


//--------------------- .nv.constant0._ZN10layer_norm13ln_fwd_kernelINS_13Kernel_traitsI13__nv_bfloat16S2_S2_S2_fjLj256ELj1ELj4ELj1ELj16ENS_18Kernel_traits_baseILj256ES2_S2_S2_S2_fjLj128EEEEELb0ELb0ELb0ELb1EEEvNS_9FwdParamsE --------------------------
	.section	.nv.constant0._ZN10layer_norm13ln_fwd_kernelINS_13Kernel_traitsI13__nv_bfloat16S2_S2_S2_fjLj256ELj1ELj4ELj1ELj16ENS_18Kernel_traits_baseILj256ES2_S2_S2_S2_fjLj128EEEEELb0ELb0ELb0ELb1EEEvNS_9FwdParamsE,"a",@progbits
	.sectionflags	@""
	.align	4
.nv.constant0._ZN10layer_norm13ln_fwd_kernelINS_13Kernel_traitsI13__nv_bfloat16S2_S2_S2_fjLj256ELj1ELj4ELj1ELj16ENS_18Kernel_traits_baseILj256ES2_S2_S2_S2_fjLj128EEEEELb0ELb0ELb0ELb1EEEvNS_9FwdParamsE:
	.zero		584


//--------------------- .nv.constant0._ZN10layer_norm13ln_fwd_kernelINS_13Kernel_traitsI13__nv_bfloat16S2_S2_S2_fjLj256ELj1ELj4ELj1ELj16ENS_18Kernel_traits_baseILj256ES2_S2_S2_S2_fjLj128EEEEELb0ELb0ELb1ELb0EEEvNS_9FwdParamsE --------------------------
	.section	.nv.constant0._ZN10layer_norm13ln_fwd_kernelINS_13Kernel_traitsI13__nv_bfloat16S2_S2_S2_fjLj256ELj1ELj4ELj1ELj16ENS_18Kernel_traits_baseILj256ES2_S2_S2_S2_fjLj128EEEEELb0ELb0ELb1ELb0EEEvNS_9FwdParamsE,"a",@progbits
	.sectionflags	@""
	.align	4
.nv.constant0._ZN10layer_norm13ln_fwd_kernelINS_13Kernel_traitsI13__nv_bfloat16S2_S2_S2_fjLj256ELj1ELj4ELj1ELj16ENS_18Kernel_traits_baseILj256ES2_S2_S2_S2_fjLj128EEEEELb0ELb0ELb1ELb0EEEvNS_9FwdParamsE:
	.zero		584


//--------------------- .nv.constant0._ZN10layer_norm13ln_fwd_kernelINS_13Kernel_traitsI13__nv_bfloat16S2_S2_S2_fjLj256ELj1ELj4ELj1ELj16ENS_18Kernel_traits_baseILj256ES2_S2_S2_S2_fjLj128EEEEELb0ELb0ELb1ELb1EEEvNS_9FwdParamsE --------------------------
	.section	.nv.constant0._ZN10layer_norm13ln_fwd_kernelINS_13Kernel_traitsI13__nv_bfloat16S2_S2_S2_fjLj256ELj1ELj4ELj1ELj16ENS_18Kernel_traits_baseILj256ES2_S2_S2_S2_fjLj128EEEEELb0ELb0ELb1ELb1EEEvNS_9FwdParamsE,"a",@progbits
	.sectionflags	@""
	.align	4
.nv.constant0._ZN10layer_norm13ln_fwd_kernelINS_13Kernel_traitsI13__nv_bfloat16S2_S2_S2_fjLj256ELj1ELj4ELj1ELj16ENS_18Kernel_traits_baseILj256ES2_S2_S2_S2_fjLj128EEEEELb0ELb0ELb1ELb1EEEvNS_9FwdParamsE:
	.zero		584


//--------------------- .nv.constant0._ZN10layer_norm13ln_fwd_kernelINS_13Kernel_traitsI13__nv_bfloat16S2_S2_S2_fjLj256ELj1ELj4ELj1ELj16ENS_18Kernel_traits_baseILj256ES2_S2_S2_S2_fjLj128EEEEELb0ELb1ELb0ELb0EEEvNS_9FwdParamsE --------------------------
	.section	.nv.constant0._ZN10layer_norm13ln_fwd_kernelINS_13Kernel_traitsI13__nv_bfloat16S2_S2_S2_fjLj256ELj1ELj4ELj1ELj16ENS_18Kernel_traits_baseILj256ES2_S2_S2_S2_fjLj128EEEEELb0ELb1ELb0ELb0EEEvNS_9FwdParamsE,"a",@progbits
	.sectionflags	@""
	.align	4
.nv.constant0._ZN10layer_norm13ln_fwd_kernelINS_13Kernel_traitsI13__nv_bfloat16S2_S2_S2_fjLj256ELj1ELj4ELj1ELj16ENS_18Kernel_traits_baseILj256ES2_S2_S2_S2_fjLj128EEEEELb0ELb1ELb0ELb0EEEvNS_9FwdParamsE:
	.zero		584


//--------------------- .nv.constant0._ZN10layer_norm13ln_fwd_kernelINS_13Kernel_traitsI13__nv_bfloat16S2_S2_S2_fjLj256ELj1ELj4ELj1ELj16ENS_18Kernel_traits_baseILj256ES2_S2_S2_S2_fjLj128EEEEELb0ELb1ELb0ELb1EEEvNS_9FwdParamsE --------------------------
	.section	.nv.constant0._ZN10layer_norm13ln_fwd_kernelINS_13Kernel_traitsI13__nv_bfloat16S2_S2_S2_fjLj256ELj1ELj4ELj1ELj16ENS_18Kernel_traits_baseILj256ES2_S2_S2_S2_fjLj128EEEEELb0ELb1ELb0ELb1EEEvNS_9FwdParamsE,"a",@progbits
	.sectionflags	@""
	.align	4
.nv.constant0._ZN10layer_norm13ln_fwd_kernelINS_13Kernel_traitsI13__nv_bfloat16S2_S2_S2_fjLj256ELj1ELj4ELj1ELj16ENS_18Kernel_traits_baseILj256ES2_S2_S2_S2_fjLj128EEEEELb0ELb1ELb0ELb1EEEvNS_9FwdParamsE:
	.zero		584


//--------------------- .nv.constant0._ZN10layer_norm13ln_fwd_kernelINS_13Kernel_traitsI13__nv_bfloat16S2_S2_S2_fjLj256ELj1ELj4ELj1ELj16ENS_18Kernel_traits_baseILj256ES2_S2_S2_S2_fjLj128EEEEELb0ELb1ELb1ELb0EEEvNS_9FwdParamsE --------------------------
	.section	.nv.constant0._ZN10layer_norm13ln_fwd_kernelINS_13Kernel_traitsI13__nv_bfloat16S2_S2_S2_fjLj256ELj1ELj4ELj1ELj16ENS_18Kernel_traits_baseILj256ES2_S2_S2_S2_fjLj128EEEEELb0ELb1ELb1ELb0EEEvNS_9FwdParamsE,"a",@progbits
	.sectionflags	@""
	.align	4
.nv.constant0._ZN10layer_norm13ln_fwd_kernelINS_13Kernel_traitsI13__nv_bfloat16S2_S2_S2_fjLj256ELj1ELj4ELj1ELj16ENS_18Kernel_traits_baseILj256ES2_S2_S2_S2_fjLj128EEEEELb0ELb1ELb1ELb0EEEvNS_9FwdParamsE:
	.zero		584


//--------------------- .nv.constant0._ZN10layer_norm13ln_fwd_kernelINS_13Kernel_traitsI13__nv_bfloat16S2_S2_S2_fjLj256ELj1ELj4ELj1ELj16ENS_18Kernel_traits_baseILj256ES2_S2_S2_S2_fjLj128EEEEELb0ELb1ELb1ELb1EEEvNS_9FwdParamsE --------------------------
	.section	.nv.constant0._ZN10layer_norm13ln_fwd_kernelINS_13Kernel_traitsI13__nv_bfloat16S2_S2_S2_fjLj256ELj1ELj4ELj1ELj16ENS_18Kernel_traits_baseILj256ES2_S2_S2_S2_fjLj128EEEEELb0ELb1ELb1ELb1EEEvNS_9FwdParamsE,"a",@progbits
	.sectionflags	@""
	.align	4
.nv.constant0._ZN10layer_norm13ln_fwd_kernelINS_13Kernel_traitsI13__nv_bfloat16S2_S2_S2_fjLj256ELj1ELj4ELj1ELj16ENS_18Kernel_traits_baseILj256ES2_S2_S2_S2_fjLj128EEEEELb0ELb1ELb1ELb1EEEvNS_9FwdParamsE:
	.zero		584


//--------------------- .nv.constant0._ZN10layer_norm13ln_fwd_kernelINS_13Kernel_traitsI13__nv_bfloat16S2_S2_S2_fjLj256ELj1ELj4ELj1ELj16ENS_18Kernel_traits_baseILj256ES2_S2_S2_S2_fjLj128EEEEELb1ELb0ELb0ELb0EEEvNS_9FwdParamsE --------------------------
	.section	.nv.constant0._ZN10layer_norm13ln_fwd_kernelINS_13Kernel_traitsI13__nv_bfloat16S2_S2_S2_fjLj256ELj1ELj4ELj1ELj16ENS_18Kernel_traits_baseILj256ES2_S2_S2_S2_fjLj128EEEEELb1ELb0ELb0ELb0EEEvNS_9FwdParamsE,"a",@progbits
	.sectionflags	@""
	.align	4
.nv.constant0._ZN10layer_norm13ln_fwd_kernelINS_13Kernel_traitsI13__nv_bfloat16S2_S2_S2_fjLj256ELj1ELj4ELj1ELj16ENS_18Kernel_traits_baseILj256ES2_S2_S2_S2_fjLj128EEEEELb1ELb0ELb0ELb0EEEvNS_9FwdParamsE:
	.zero		584


//--------------------- .nv.constant0._ZN10layer_norm13ln_fwd_kernelINS_13Kernel_traitsI13__nv_bfloat16S2_S2_S2_fjLj256ELj1ELj4ELj1ELj16ENS_18Kernel_traits_baseILj256ES2_S2_S2_S2_fjLj128EEEEELb1ELb0ELb0ELb1EEEvNS_9FwdParamsE --------------------------
	.section	.nv.constant0._ZN10layer_norm13ln_fwd_kernelINS_13Kernel_traitsI13__nv_bfloat16S2_S2_S2_fjLj256ELj1ELj4ELj1ELj16ENS_18Kernel_traits_baseILj256ES2_S2_S2_S2_fjLj128EEEEELb1ELb0ELb0ELb1EEEvNS_9FwdParamsE,"a",@progbits
	.sectionflags	@""
	.align	4
.nv.constant0._ZN10layer_norm13ln_fwd_kernelINS_13Kernel_traitsI13__nv_bfloat16S2_S2_S2_fjLj256ELj1ELj4ELj1ELj16ENS_18Kernel_traits_baseILj256ES2_S2_S2_S2_fjLj128EEEEELb1ELb0ELb0ELb1EEEvNS_9FwdParamsE:
	.zero		584


//--------------------- .nv.constant0._ZN10layer_norm13ln_fwd_kernelINS_13Kernel_traitsI13__nv_bfloat16S2_S2_S2_fjLj256ELj1ELj4ELj1ELj16ENS_18Kernel_traits_baseILj256ES2_S2_S2_S2_fjLj128EEEEELb1ELb0ELb1ELb0EEEvNS_9FwdParamsE --------------------------
	.section	.nv.constant0._ZN10layer_norm13ln_fwd_kernelINS_13Kernel_traitsI13__nv_bfloat16S2_S2_S2_fjLj256ELj1ELj4ELj1ELj16ENS_18Kernel_traits_baseILj256ES2_S2_S2_S2_fjLj128EEEEELb1ELb0ELb1ELb0EEEvNS_9FwdParamsE,"a",@progbits
	.sectionflags	@""
	.align	4
.nv.constant0._ZN10layer_norm13ln_fwd_kernelINS_13Kernel_traitsI13__nv_bfloat16S2_S2_S2_fjLj256ELj1ELj4ELj1ELj16ENS_18Kernel_traits_baseILj256ES2_S2_S2_S2_fjLj128EEEEELb1ELb0ELb1ELb0EEEvNS_9FwdParamsE:
	.zero		584


//--------------------- .nv.constant0._ZN10layer_norm13ln_fwd_kernelINS_13Kernel_traitsI13__nv_bfloat16S2_S2_S2_fjLj256ELj1ELj4ELj1ELj16ENS_18Kernel_traits_baseILj256ES2_S2_S2_S2_fjLj128EEEEELb1ELb0ELb1ELb1EEEvNS_9FwdParamsE --------------------------
	.section	.nv.constant0._ZN10layer_norm13ln_fwd_kernelINS_13Kernel_traitsI13__nv_bfloat16S2_S2_S2_fjLj256ELj1ELj4ELj1ELj16ENS_18Kernel_traits_baseILj256ES2_S2_S2_S2_fjLj128EEEEELb1ELb0ELb1ELb1EEEvNS_9FwdParamsE,"a",@progbits
	.sectionflags	@""
	.align	4
.nv.constant0._ZN10layer_norm13ln_fwd_kernelINS_13Kernel_traitsI13__nv_bfloat16S2_S2_S2_fjLj256ELj1ELj4ELj1ELj16ENS_18Kernel_traits_baseILj256ES2_S2_S2_S2_fjLj128EEEEELb1ELb0ELb1ELb1EEEvNS_9FwdParamsE:
	.zero		584


//--------------------- .nv.constant0._ZN10layer_norm13ln_fwd_kernelINS_13Kernel_traitsI13__nv_bfloat16S2_S2_S2_fjLj256ELj1ELj4ELj1ELj16ENS_18Kernel_traits_baseILj256ES2_S2_S2_S2_fjLj128EEEEELb1ELb1ELb0ELb0EEEvNS_9FwdParamsE --------------------------
	.section	.nv.constant0._ZN10layer_norm13ln_fwd_kernelINS_13Kernel_traitsI13__nv_bfloat16S2_S2_S2_fjLj256ELj1ELj4ELj1ELj16ENS_18Kernel_traits_baseILj256ES2_S2_S2_S2_fjLj128EEEEELb1ELb1ELb0ELb0EEEvNS_9FwdParamsE,"a",@progbits
	.sectionflags	@""
	.align	4
.nv.constant0._ZN10layer_norm13ln_fwd_kernelINS_13Kernel_traitsI13__nv_bfloat16S2_S2_S2_fjLj256ELj1ELj4ELj1ELj16ENS_18Kernel_traits_baseILj256ES2_S2_S2_S2_fjLj128EEEEELb1ELb1ELb0ELb0EEEvNS_9FwdParamsE:
	.zero		584


//--------------------- .nv.constant0._ZN10layer_norm13ln_fwd_kernelINS_13Kernel_traitsI13__nv_bfloat16S2_S2_S2_fjLj256ELj1ELj4ELj1ELj16ENS_18Kernel_traits_baseILj256ES2_S2_S2_S2_fjLj128EEEEELb1ELb1ELb0ELb1EEEvNS_9FwdParamsE --------------------------
	.section	.nv.constant0._ZN10layer_norm13ln_fwd_kernelINS_13Kernel_traitsI13__nv_bfloat16S2_S2_S2_fjLj256ELj1ELj4ELj1ELj16ENS_18Kernel_traits_baseILj256ES2_S2_S2_S2_fjLj128EEEEELb1ELb1ELb0ELb1EEEvNS_9FwdParamsE,"a",@progbits
	.sectionflags	@""
	.align	4
.nv.constant0._ZN10layer_norm13ln_fwd_kernelINS_13Kernel_traitsI13__nv_bfloat16S2_S2_S2_fjLj256ELj1ELj4ELj1ELj16ENS_18Kernel_traits_baseILj256ES2_S2_S2_S2_fjLj128EEEEELb1ELb1ELb0ELb1EEEvNS_9FwdParamsE:
	.zero		584


//--------------------- .nv.constant0._ZN10layer_norm13ln_fwd_kernelINS_13Kernel_traitsI13__nv_bfloat16S2_S2_S2_fjLj256ELj1ELj4ELj1ELj16ENS_18Kernel_traits_baseILj256ES2_S2_S2_S2_fjLj128EEEEELb1ELb1ELb1ELb0EEEvNS_9FwdParamsE --------------------------
	.section	.nv.constant0._ZN10layer_norm13ln_fwd_kernelINS_13Kernel_traitsI13__nv_bfloat16S2_S2_S2_fjLj256ELj1ELj4ELj1ELj16ENS_18Kernel_traits_baseILj256ES2_S2_S2_S2_fjLj128EEEEELb1ELb1ELb1ELb0EEEvNS_9FwdParamsE,"a",@progbits
	.sectionflags	@""
	.align	4
.nv.constant0._ZN10layer_norm13ln_fwd_kernelINS_13Kernel_traitsI13__nv_bfloat16S2_S2_S2_fjLj256ELj1ELj4ELj1ELj16ENS_18Kernel_traits_baseILj256ES2_S2_S2_S2_fjLj128EEEEELb1ELb1ELb1ELb0EEEvNS_9FwdParamsE:
	.zero		584


//--------------------- .nv.constant0._ZN10layer_norm13ln_fwd_kernelINS_13Kernel_traitsI13__nv_bfloat16S2_S2_S2_fjLj256ELj1ELj4ELj1ELj16ENS_18Kernel_traits_baseILj256ES2_S2_S2_S2_fjLj128EEEEELb1ELb1ELb1ELb1EEEvNS_9FwdParamsE --------------------------
	.section	.nv.constant0._ZN10layer_norm13ln_fwd_kernelINS_13Kernel_traitsI13__nv_bfloat16S2_S2_S2_fjLj256ELj1ELj4ELj1ELj16ENS_18Kernel_traits_baseILj256ES2_S2_S2_S2_fjLj128EEEEELb1ELb1ELb1ELb1EEEvNS_9FwdParamsE,"a",@progbits
	.sectionflags	@""
	.align	4
.nv.constant0._ZN10layer_norm13ln_fwd_kernelINS_13Kernel_traitsI13__nv_bfloat16S2_S2_S2_fjLj256ELj1ELj4ELj1ELj16ENS_18Kernel_traits_baseILj256ES2_S2_S2_S2_fjLj128EEEEELb1ELb1ELb1ELb1EEEvNS_9FwdParamsE:
	.zero		584


//--------------------- .nv.constant0._ZN10layer_norm13ln_fwd_kernelINS_13Kernel_traitsI6__halfS2_S2_S2_fjLj256ELj1ELj4ELj1ELj16ENS_18Kernel_traits_baseILj256ES2_S2_S2_S2_fjLj128EEEEELb0ELb0ELb0ELb0EEEvNS_9FwdParamsE --------------------------
	.section	.nv.constant0._ZN10layer_norm13ln_fwd_kernelINS_13Kernel_traitsI6__halfS2_S2_S2_fjLj256ELj1ELj4ELj1ELj16ENS_18Kernel_traits_baseILj256ES2_S2_S2_S2_fjLj128EEEEELb0ELb0ELb0ELb0EEEvNS_9FwdParamsE,"a",@progbits
	.sectionflags	@""
	.align	4
.nv.constant0._ZN10layer_norm13ln_fwd_kernelINS_13Kernel_traitsI6__halfS2_S2_S2_fjLj256ELj1ELj4ELj1ELj16ENS_18Kernel_traits_baseILj256ES2_S2_S2_S2_fjLj128EEEEELb0ELb0ELb0ELb0EEEvNS_9FwdParamsE:
	.zero		584


//--------------------- .nv.constant0._ZN10layer_norm13ln_fwd_kernelINS_13Kernel_traitsI6__halfS2_S2_S2_fjLj256ELj1ELj4ELj1ELj16ENS_18Kernel_traits_baseILj256ES2_S2_S2_S2_fjLj128EEEEELb0ELb0ELb0ELb1EEEvNS_9FwdParamsE --------------------------
	.section	.nv.constant0._ZN10layer_norm13ln_fwd_kernelINS_13Kernel_traitsI6__halfS2_S2_S2_fjLj256ELj1ELj4ELj1ELj16ENS_18Kernel_traits_baseILj256ES2_S2_S2_S2_fjLj128EEEEELb0ELb0ELb0ELb1EEEvNS_9FwdParamsE,"a",@progbits
	.sectionflags	@""
	.align	4
.nv.constant0._ZN10layer_norm13ln_fwd_kernelINS_13Kernel_traitsI6__halfS2_S2_S2_fjLj256ELj1ELj4ELj1ELj16ENS_18Kernel_traits_baseILj256ES2_S2_S2_S2_fjLj128EEEEELb0ELb0ELb0ELb1EEEvNS_9FwdParamsE:
	.zero		584


//--------------------- .nv.constant0._ZN10layer_norm13ln_fwd_kernelINS_13Kernel_traitsI6__halfS2_S2_S2_fjLj256ELj1ELj4ELj1ELj16ENS_18Kernel_traits_baseILj256ES2_S2_S2_S2_fjLj128EEEEELb0ELb0ELb1ELb0EEEvNS_9FwdParamsE --------------------------
	.section	.nv.constant0._ZN10layer_norm13ln_fwd_kernelINS_13Kernel_traitsI6__halfS2_S2_S2_fjLj256ELj1ELj4ELj1ELj16ENS_18Kernel_traits_baseILj256ES2_S2_S2_S2_fjLj128EEEEELb0ELb0ELb1ELb0EEEvNS_9FwdParamsE,"a",@progbits
	.sectionflags	@""
	.align	4
.nv.constant0._ZN10layer_norm13ln_fwd_kernelINS_13Kernel_traitsI6__halfS2_S2_S2_fjLj256ELj1ELj4ELj1ELj16ENS_18Kernel_traits_baseILj256ES2_S2_S2_S2_fjLj128EEEEELb0ELb0ELb1ELb0EEEvNS_9FwdParamsE:
	.zero		584


//--------------------- .nv.constant0._ZN10layer_norm13ln_fwd_kernelINS_13Kernel_traitsI6__halfS2_S2_S2_fjLj256ELj1ELj4ELj1ELj16ENS_18Kernel_traits_baseILj256ES2_S2_S2_S2_fjLj128EEEEELb0ELb0ELb1ELb1EEEvNS_9FwdParamsE --------------------------
	.section	.nv.constant0._ZN10layer_norm13ln_fwd_kernelINS_13Kernel_traitsI6__halfS2_S2_S2_fjLj256ELj1ELj4ELj1ELj16ENS_18Kernel_traits_baseILj256ES2_S2_S2_S2_fjLj128EEEEELb0ELb0ELb1ELb1EEEvNS_9FwdParamsE,"a",@progbits
	.sectionflags	@""
	.align	4
.nv.constant0._ZN10layer_norm13ln_fwd_kernelINS_13Kernel_traitsI6__halfS2_S2_S2_fjLj256ELj1ELj4ELj1ELj16ENS_18Kernel_traits_baseILj256ES2_S2_S2_S2_fjLj128EEEEELb0ELb0ELb1ELb1EEEvNS_9FwdParamsE:
	.zero		584


//--------------------- .nv.constant0._ZN10layer_norm13ln_fwd_kernelINS_13Kernel_traitsI6__halfS2_S2_S2_fjLj256ELj1ELj4ELj1ELj16ENS_18Kernel_traits_baseILj256ES2_S2_S2_S2_fjLj128EEEEELb0ELb1ELb0ELb0EEEvNS_9FwdParamsE --------------------------
	.section	.nv.constant0._ZN10layer_norm13ln_fwd_kernelINS_13Kernel_traitsI6__halfS2_S2_S2_fjLj256ELj1ELj4ELj1ELj16ENS_18Kernel_traits_baseILj256ES2_S2_S2_S2_fjLj128EEEEELb0ELb1ELb0ELb0EEEvNS_9FwdParamsE,"a",@progbits
	.sectionflags	@""
	.align	4
.nv.constant0._ZN10layer_norm13ln_fwd_kernelINS_13Kernel_traitsI6__halfS2_S2_S2_fjLj256ELj1ELj4ELj1ELj16ENS_18Kernel_traits_baseILj256ES2_S2_S2_S2_fjLj128EEEEELb0ELb1ELb0ELb0EEEvNS_9FwdParamsE:
	.zero		584


//--------------------- .nv.constant0._ZN10layer_norm13ln_fwd_kernelINS_13Kernel_traitsI6__halfS2_S2_S2_fjLj256ELj1ELj4ELj1ELj16ENS_18Kernel_traits_baseILj256ES2_S2_S2_S2_fjLj128EEEEELb0ELb1ELb0ELb1EEEvNS_9FwdParamsE --------------------------
	.section	.nv.constant0._ZN10layer_norm13ln_fwd_kernelINS_13Kernel_traitsI6__halfS2_S2_S2_fjLj256ELj1ELj4ELj1ELj16ENS_18Kernel_traits_baseILj256ES2_S2_S2_S2_fjLj128EEEEELb0ELb1ELb0ELb1EEEvNS_9FwdParamsE,"a",@progbits
	.sectionflags	@""
	.align	4
.nv.constant0._ZN10layer_norm13ln_fwd_kernelINS_13Kernel_traitsI6__halfS2_S2_S2_fjLj256ELj1ELj4ELj1ELj16ENS_18Kernel_traits_baseILj256ES2_S2_S2_S2_fjLj128EEEEELb0ELb1ELb0ELb1EEEvNS_9FwdParamsE:
	.zero		584


//--------------------- .nv.constant0._ZN10layer_norm13ln_fwd_kernelINS_13Kernel_traitsI6__halfS2_S2_S2_fjLj256ELj1ELj4ELj1ELj16ENS_18Kernel_traits_baseILj256ES2_S2_S2_S2_fjLj128EEEEELb0ELb1ELb1ELb0EEEvNS_9FwdParamsE --------------------------
	.section	.nv.constant0._ZN10layer_norm13ln_fwd_kernelINS_13Kernel_traitsI6__halfS2_S2_S2_fjLj256ELj1ELj4ELj1ELj16ENS_18Kernel_traits_baseILj256ES2_S2_S2_S2_fjLj128EEEEELb0ELb1ELb1ELb0EEEvNS_9FwdParamsE,"a",@progbits
	.sectionflags	@""
	.align	4
.nv.constant0._ZN10layer_norm13ln_fwd_kernelINS_13Kernel_traitsI6__halfS2_S2_S2_fjLj256ELj1ELj4ELj1ELj16ENS_18Kernel_traits_baseILj256ES2_S2_S2_S2_fjLj128EEEEELb0ELb1ELb1ELb0EEEvNS_9FwdParamsE:
	.zero		584


//--------------------- .nv.constant0._ZN10layer_norm13ln_fwd_kernelINS_13Kernel_traitsI6__halfS2_S2_S2_fjLj256ELj1ELj4ELj1ELj16ENS_18Kernel_traits_baseILj256ES2_S2_S2_S2_fjLj128EEEEELb0ELb1ELb1ELb1EEEvNS_9FwdParamsE --------------------------
	.section	.nv.constant0._ZN10layer_norm13ln_fwd_kernelINS_13Kernel_traitsI6__halfS2_S2_S2_fjLj256ELj1ELj4ELj1ELj16ENS_18Kernel_traits_baseILj256ES2_S2_S2_S2_fjLj128EEEEELb0ELb1ELb1ELb1EEEvNS_9FwdParamsE,"a",@progbits
	.sectionflags	@""
	.align	4
.nv.constant0._ZN10layer_norm13ln_fwd_kernelINS_13Kernel_traitsI6__halfS2_S2_S2_fjLj256ELj1ELj4ELj1ELj16ENS_18Kernel_traits_baseILj256ES2_S2_S2_S2_fjLj128EEEEELb0ELb1ELb1ELb1EEEvNS_9FwdParamsE:
	.zero		584


//--------------------- .nv.constant0._ZN10layer_norm13ln_fwd_kernelINS_13Kernel_traitsI6__halfS2_S2_S2_fjLj256ELj1ELj4ELj1ELj16ENS_18Kernel_traits_baseILj256ES2_S2_S2_S2_fjLj128EEEEELb1ELb0ELb0ELb0EEEvNS_9FwdParamsE --------------------------
	.section	.nv.constant0._ZN10layer_norm13ln_fwd_kernelINS_13Kernel_traitsI6__halfS2_S2_S2_fjLj256ELj1ELj4ELj1ELj16ENS_18Kernel_traits_baseILj256ES2_S2_S2_S2_fjLj128EEEEELb1ELb0ELb0ELb0EEEvNS_9FwdParamsE,"a",@progbits
	.sectionflags	@""
	.align	4
.nv.constant0._ZN10layer_norm13ln_fwd_kernelINS_13Kernel_traitsI6__halfS2_S2_S2_fjLj256ELj1ELj4ELj1ELj16ENS_18Kernel_traits_baseILj256ES2_S2_S2_S2_fjLj128EEEEELb1ELb0ELb0ELb0EEEvNS_9FwdParamsE:
	.zero		584


//--------------------- .nv.constant0._ZN10layer_norm13ln_fwd_kernelINS_13Kernel_traitsI6__halfS2_S2_S2_fjLj256ELj1ELj4ELj1ELj16ENS_18Kernel_traits_baseILj256ES2_S2_S2_S2_fjLj128EEEEELb1ELb0ELb0ELb1EEEvNS_9FwdParamsE --------------------------
	.section	.nv.constant0._ZN10layer_norm13ln_fwd_kernelINS_13Kernel_traitsI6__halfS2_S2_S2_fjLj256ELj1ELj4ELj1ELj16ENS_18Kernel_traits_baseILj256ES2_S2_S2_S2_fjLj128EEEEELb1ELb0ELb0ELb1EEEvNS_9FwdParamsE,"a",@progbits
	.sectionflags	@""
	.align	4
.nv.constant0._ZN10layer_norm13ln_fwd_kernelINS_13Kernel_traitsI6__halfS2_S2_S2_fjLj256ELj1ELj4ELj1ELj16ENS_18Kernel_traits_baseILj256ES2_S2_S2_S2_fjLj128EEEEELb1ELb0ELb0ELb1EEEvNS_9FwdParamsE:
	.zero		584


//--------------------- .nv.constant0._ZN10layer_norm13ln_fwd_kernelINS_13Kernel_traitsI6__halfS2_S2_S2_fjLj256ELj1ELj4ELj1ELj16ENS_18Kernel_traits_baseILj256ES2_S2_S2_S2_fjLj128EEEEELb1ELb0ELb1ELb0EEEvNS_9FwdParamsE --------------------------
	.section	.nv.constant0._ZN10layer_norm13ln_fwd_kernelINS_13Kernel_traitsI6__halfS2_S2_S2_fjLj256ELj1ELj4ELj1ELj16ENS_18Kernel_traits_baseILj256ES2_S2_S2_S2_fjLj128EEEEELb1ELb0ELb1ELb0EEEvNS_9FwdParamsE,"a",@progbits
	.sectionflags	@""
	.align	4
.nv.constant0._ZN10layer_norm13ln_fwd_kernelINS_13Kernel_traitsI6__halfS2_S2_S2_fjLj256ELj1ELj4ELj1ELj16ENS_18Kernel_traits_baseILj256ES2_S2_S2_S2_fjLj128EEEEELb1ELb0ELb1ELb0EEEvNS_9FwdParamsE:
	.zero		584


//--------------------- .nv.constant0._ZN10layer_norm13ln_fwd_kernelINS_13Kernel_traitsI6__halfS2_S2_S2_fjLj256ELj1ELj4ELj1ELj16ENS_18Kernel_traits_baseILj256ES2_S2_S2_S2_fjLj128EEEEELb1ELb0ELb1ELb1EEEvNS_9FwdParamsE --------------------------
	.section	.nv.constant0._ZN10layer_norm13ln_fwd_kernelINS_13Kernel_traitsI6__halfS2_S2_S2_fjLj256ELj1ELj4ELj1ELj16ENS_18Kernel_traits_baseILj256ES2_S2_S2_S2_fjLj128EEEEELb1ELb0ELb1ELb1EEEvNS_9FwdParamsE,"a",@progbits
	.sectionflags	@""
	.align	4
.nv.constant0._ZN10layer_norm13ln_fwd_kernelINS_13Kernel_traitsI6__halfS2_S2_S2_fjLj256ELj1ELj4ELj1ELj16ENS_18Kernel_traits_baseILj256ES2_S2_S2_S2_fjLj128EEEEELb1ELb0ELb1ELb1EEEvNS_9FwdParamsE:
	.zero		584


//--------------------- .nv.constant0._ZN10layer_norm13ln_fwd_kernelINS_13Kernel_traitsI6__halfS2_S2_S2_fjLj256ELj1ELj4ELj1ELj16ENS_18Kernel_traits_baseILj256ES2_S2_S2_S2_fjLj128EEEEELb1ELb1ELb0ELb0EEEvNS_9FwdParamsE --------------------------
	.section	.nv.constant0._ZN10layer_norm13ln_fwd_kernelINS_13Kernel_traitsI6__halfS2_S2_S2_fjLj256ELj1ELj4ELj1ELj16ENS_18Kernel_traits_baseILj256ES2_S2_S2_S2_fjLj128EEEEELb1ELb1ELb0ELb0EEEvNS_9FwdParamsE,"a",@progbits
	.sectionflags	@""
	.align	4
.nv.constant0._ZN10layer_norm13ln_fwd_kernelINS_13Kernel_traitsI6__halfS2_S2_S2_fjLj256ELj1ELj4ELj1ELj16ENS_18Kernel_traits_baseILj256ES2_S2_S2_S2_fjLj128EEEEELb1ELb1ELb0ELb0EEEvNS_9FwdParamsE:
	.zero		584


//--------------------- .nv.constant0._ZN10layer_norm13ln_fwd_kernelINS_13Kernel_traitsI6__halfS2_S2_S2_fjLj256ELj1ELj4ELj1ELj16ENS_18Kernel_traits_baseILj256ES2_S2_S2_S2_fjLj128EEEEELb1ELb1ELb0ELb1EEEvNS_9FwdParamsE --------------------------
	.section	.nv.constant0._ZN10layer_norm13ln_fwd_kernelINS_13Kernel_traitsI6__halfS2_S2_S2_fjLj256ELj1ELj4ELj1ELj16ENS_18Kernel_traits_baseILj256ES2_S2_S2_S2_fjLj128EEEEELb1ELb1ELb0ELb1EEEvNS_9FwdParamsE,"a",@progbits
	.sectionflags	@""
	.align	4
.nv.constant0._ZN10layer_norm13ln_fwd_kernelINS_13Kernel_traitsI6__halfS2_S2_S2_fjLj256ELj1ELj4ELj1ELj16ENS_18Kernel_traits_baseILj256ES2_S2_S2_S2_fjLj128EEEEELb1ELb1ELb0ELb1EEEvNS_9FwdParamsE:
	.zero		584


//--------------------- .nv.constant0._ZN10layer_norm13ln_fwd_kernelINS_13Kernel_traitsI6__halfS2_S2_S2_fjLj256ELj1ELj4ELj1ELj16ENS_18Kernel_traits_baseILj256ES2_S2_S2_S2_fjLj128EEEEELb1ELb1ELb1ELb0EEEvNS_9FwdParamsE --------------------------
	.section	.nv.constant0._ZN10layer_norm13ln_fwd_kernelINS_13Kernel_traitsI6__halfS2_S2_S2_fjLj256ELj1ELj4ELj1ELj16ENS_18Kernel_traits_baseILj256ES2_S2_S2_S2_fjLj128EEEEELb1ELb1ELb1ELb0EEEvNS_9FwdParamsE,"a",@progbits
	.sectionflags	@""
	.align	4
.nv.constant0._ZN10layer_norm13ln_fwd_kernelINS_13Kernel_traitsI6__halfS2_S2_S2_fjLj256ELj1ELj4ELj1ELj16ENS_18Kernel_traits_baseILj256ES2_S2_S2_S2_fjLj128EEEEELb1ELb1ELb1ELb0EEEvNS_9FwdParamsE:
	.zero		584


//--------------------- .nv.constant0._ZN10layer_norm13ln_fwd_kernelINS_13Kernel_traitsI6__halfS2_S2_S2_fjLj256ELj1ELj4ELj1ELj16ENS_18Kernel_traits_baseILj256ES2_S2_S2_S2_fjLj128EEEEELb1ELb1ELb1ELb1EEEvNS_9FwdParamsE --------------------------
	.section	.nv.constant0._ZN10layer_norm13ln_fwd_kernelINS_13Kernel_traitsI6__halfS2_S2_S2_fjLj256ELj1ELj4ELj1ELj16ENS_18Kernel_traits_baseILj256ES2_S2_S2_S2_fjLj128EEEEELb1ELb1ELb1ELb1EEEvNS_9FwdParamsE,"a",@progbits
	.sectionflags	@""
	.align	4
.nv.constant0._ZN10layer_norm13ln_fwd_kernelINS_13Kernel_traitsI6__halfS2_S2_S2_fjLj256ELj1ELj4ELj1ELj16ENS_18Kernel_traits_baseILj256ES2_S2_S2_S2_fjLj128EEEEELb1ELb1ELb1ELb1EEEvNS_9FwdParamsE:
	.zero		584


//--------------------- .nv.constant0._ZN10layer_norm13ln_fwd_kernelINS_13Kernel_traitsIf13__nv_bfloat16S2_S2_fjLj256ELj1ELj4ELj1ELj16ENS_18Kernel_traits_baseILj256EfS2_S2_S2_fjLj128EEEEELb0ELb0ELb0ELb0EEEvNS_9FwdParamsE --------------------------
	.section	.nv.constant0._ZN10layer_norm13ln_fwd_kernelINS_13Kernel_traitsIf13__nv_bfloat16S2_S2_fjLj256ELj1ELj4ELj1ELj16ENS_18Kernel_traits_baseILj256EfS2_S2_S2_fjLj128EEEEELb0ELb0ELb0ELb0EEEvNS_9FwdParamsE,"a",@progbits
	.sectionflags	@""
	.align	4
.nv.constant0._ZN10layer_norm13ln_fwd_kernelINS_13Kernel_traitsIf13__nv_bfloat16S2_S2_fjLj256ELj1ELj4ELj1ELj16ENS_18Kernel_traits_baseILj256EfS2_S2_S2_fjLj128EEEEELb0ELb0ELb0ELb0EEEvNS_9FwdParamsE:
	.zero		584


//--------------------- .nv.constant0._ZN10layer_norm13ln_fwd_kernelINS_13Kernel_traitsIf13__nv_bfloat16S2_S2_fjLj256ELj1ELj4ELj1ELj16ENS_18Kernel_traits_baseILj256EfS2_S2_S2_fjLj128EEEEELb0ELb0ELb0ELb1EEEvNS_9FwdParamsE --------------------------
	.section	.nv.constant0._ZN10layer_norm13ln_fwd_kernelINS_13Kernel_traitsIf13__nv_bfloat16S2_S2_fjLj256ELj1ELj4ELj1ELj16ENS_18Kernel_traits_baseILj256EfS2_S2_S2_fjLj128EEEEELb0ELb0ELb0ELb1EEEvNS_9FwdParamsE,"a",@progbits
	.sectionflags	@""
	.align	4
.nv.constant0._ZN10layer_norm13ln_fwd_kernelINS_13Kernel_traitsIf13__nv_bfloat16S2_S2_fjLj256ELj1ELj4ELj1ELj16ENS_18Kernel_traits_baseILj256EfS2_S2_S2_fjLj128EEEEELb0ELb0ELb0ELb1EEEvNS_9FwdParamsE:
	.zero		584


//--------------------- .nv.constant0._ZN10layer_norm13ln_fwd_kernelINS_13Kernel_traitsIf13__nv_bfloat16S2_S2_fjLj256ELj1ELj4ELj1ELj16ENS_18Kernel_traits_baseILj256EfS2_S2_S2_fjLj128EEEEELb0ELb0ELb1ELb0EEEvNS_9FwdParamsE --------------------------
	.section	.nv.constant0._ZN10layer_norm13ln_fwd_kernelINS_13Kernel_traitsIf13__nv_bfloat16S2_S2_fjLj256ELj1ELj4ELj1ELj16ENS_18Kernel_traits_baseILj256EfS2_S2_S2_fjLj128EEEEELb0ELb0ELb1ELb0EEEvNS_9FwdParamsE,"a",@progbits
	.sectionflags	@""
	.align	4
.nv.constant0._ZN10layer_norm13ln_fwd_kernelINS_13Kernel_traitsIf13__nv_bfloat16S2_S2_fjLj256ELj1ELj4ELj1ELj16ENS_18Kernel_traits_baseILj256EfS2_S2_S2_fjLj128EEEEELb0ELb0ELb1ELb0EEEvNS_9FwdParamsE:
	.zero		584


//--------------------- .nv.constant0._ZN10layer_norm13ln_fwd_kernelINS_13Kernel_traitsIf13__nv_bfloat16S2_S2_fjLj256ELj1ELj4ELj1ELj16ENS_18Kernel_traits_baseILj256EfS2_S2_S2_fjLj128EEEEELb0ELb0ELb1ELb1EEEvNS_9FwdParamsE --------------------------
	.section	.nv.constant0._ZN10layer_norm13ln_fwd_kernelINS_13Kernel_traitsIf13__nv_bfloat16S2_S2_fjLj256ELj1ELj4ELj1ELj16ENS_18Kernel_traits_baseILj256EfS2_S2_S2_fjLj128EEEEELb0ELb0ELb1ELb1EEEvNS_9FwdParamsE,"a",@progbits
	.sectionflags	@""
	.align	4
.nv.constant0._ZN10layer_norm13ln_fwd_kernelINS_13Kernel_traitsIf13__nv_bfloat16S2_S2_fjLj256ELj1ELj4ELj1ELj16ENS_18Kernel_traits_baseILj256EfS2_S2_S2_fjLj128EEEEELb0ELb0ELb1ELb1EEEvNS_9FwdParamsE:
	.zero		584


//--------------------- .nv.constant0._ZN10layer_norm13ln_fwd_kernelINS_13Kernel_traitsIf13__nv_bfloat16S2_S2_fjLj256ELj1ELj4ELj1ELj16ENS_18Kernel_traits_baseILj256EfS2_S2_S2_fjLj128EEEEELb0ELb1ELb0ELb0EEEvNS_9FwdParamsE --------------------------
	.section	.nv.constant0._ZN10layer_norm13ln_fwd_kernelINS_13Kernel_traitsIf13__nv_bfloat16S2_S2_fjLj256ELj1ELj4ELj1ELj16ENS_18Kernel_traits_baseILj256EfS2_S2_S2_fjLj128EEEEELb0ELb1ELb0ELb0EEEvNS_9FwdParamsE,"a",@progbits
	.sectionflags	@""
	.align	4
.nv.constant0._ZN10layer_norm13ln_fwd_kernelINS_13Kernel_traitsIf13__nv_bfloat16S2_S2_fjLj256ELj1ELj4ELj1ELj16ENS_18Kernel_traits_baseILj256EfS2_S2_S2_fjLj128EEEEELb0ELb1ELb0ELb0EEEvNS_9FwdParamsE:
	.zero		584


//--------------------- .nv.constant0._ZN10layer_norm13ln_fwd_kernelINS_13Kernel_traitsIf13__nv_bfloat16S2_S2_fjLj256ELj1ELj4ELj1ELj16ENS_18Kernel_traits_baseILj256EfS2_S2_S2_fjLj128EEEEELb0ELb1ELb0ELb1EEEvNS_9FwdParamsE --------------------------
	.section	.nv.constant0._ZN10layer_norm13ln_fwd_kernelINS_13Kernel_traitsIf13__nv_bfloat16S2_S2_fjLj256ELj1ELj4ELj1ELj16ENS_18Kernel_traits_baseILj256EfS2_S2_S2_fjLj128EEEEELb0ELb1ELb0ELb1EEEvNS_9FwdParamsE,"a",@progbits
	.sectionflags	@""
	.align	4
.nv.constant0._ZN10layer_norm13ln_fwd_kernelINS_13Kernel_traitsIf13__nv_bfloat16S2_S2_fjLj256ELj1ELj4ELj1ELj16ENS_18Kernel_traits_baseILj256EfS2_S2_S2_fjLj128EEEEELb0ELb1ELb0ELb1EEEvNS_9FwdParamsE:
	.zero		584


//--------------------- .nv.constant0._ZN10layer_norm13ln_fwd_kernelINS_13Kernel_traitsIf13__nv_bfloat16S2_S2_fjLj256ELj1ELj4ELj1ELj16ENS_18Kernel_traits_baseILj256EfS2_S2_S2_fjLj128EEEEELb0ELb1ELb1ELb0EEEvNS_9FwdParamsE --------------------------
	.section	.nv.constant0._ZN10layer_norm13ln_fwd_kernelINS_13Kernel_traitsIf13__nv_bfloat16S2_S2_fjLj256ELj1ELj4ELj1ELj16ENS_18Kernel_traits_baseILj256EfS2_S2_S2_fjLj128EEEEELb0ELb1ELb1ELb0EEEvNS_9FwdParamsE,"a",@progbits
	.sectionflags	@""
	.align	4
.nv.constant0._ZN10layer_norm13ln_fwd_kernelINS_13Kernel_traitsIf13__nv_bfloat16S2_S2_fjLj256ELj1ELj4ELj1ELj16ENS_18Kernel_traits_baseILj256EfS2_S2_S2_fjLj128EEEEELb0ELb1ELb1ELb0EEEvNS_9FwdParamsE:
	.zero		584


//--------------------- .nv.constant0._ZN10layer_norm13ln_fwd_kernelINS_13Kernel_traitsIf13__nv_bfloat16S2_S2_fjLj256ELj1ELj4ELj1ELj16ENS_18Kernel_traits_baseILj256EfS2_S2_S2_fjLj128EEEEELb0ELb1ELb1ELb1EEEvNS_9FwdParamsE --------------------------
	.section	.nv.constant0._ZN10layer_norm13ln_fwd_kernelINS_13Kernel_traitsIf13__nv_bfloat16S2_S2_fjLj256ELj1ELj4ELj1ELj16ENS_18Kernel_traits_baseILj256EfS2_S2_S2_fjLj128EEEEELb0ELb1ELb1ELb1EEEvNS_9FwdParamsE,"a",@progbits
	.sectionflags	@""
	.align	4
.nv.constant0._ZN10layer_norm13ln_fwd_kernelINS_13Kernel_traitsIf13__nv_bfloat16S2_S2_fjLj256ELj1ELj4ELj1ELj16ENS_18Kernel_traits_baseILj256EfS2_S2_S2_fjLj128EEEEELb0ELb1ELb1ELb1EEEvNS_9FwdParamsE:
	.zero		584


//--------------------- .nv.constant0._ZN10layer_norm13ln_fwd_kernelINS_13Kernel_traitsIf13__nv_bfloat16S2_S2_fjLj256ELj1ELj4ELj1ELj16ENS_18Kernel_traits_baseILj256EfS2_S2_S2_fjLj128EEEEELb1ELb0ELb0ELb0EEEvNS_9FwdParamsE --------------------------
	.section	.nv.constant0._ZN10layer_norm13ln_fwd_kernelINS_13Kernel_traitsIf13__nv_bfloat16S2_S2_fjLj256ELj1ELj4ELj1ELj16ENS_18Kernel_traits_baseILj256EfS2_S2_S2_fjLj128EEEEELb1ELb0ELb0ELb0EEEvNS_9FwdParamsE,"a",@progbits
	.sectionflags	@""
	.align	4
.nv.constant0._ZN10layer_norm13ln_fwd_kernelINS_13Kernel_traitsIf13__nv_bfloat16S2_S2_fjLj256ELj1ELj4ELj1ELj16ENS_18Kernel_traits_baseILj256EfS2_S2_S2_fjLj128EEEEELb1ELb0ELb0ELb0EEEvNS_9FwdParamsE:
	.zero		584


//--------------------- .nv.constant0._ZN10layer_norm13ln_fwd_kernelINS_13Kernel_traitsIf13__nv_bfloat16S2_S2_fjLj256ELj1ELj4ELj1ELj16ENS_18Kernel_traits_baseILj256EfS2_S2_S2_fjLj128EEEEELb1ELb0ELb0ELb1EEEvNS_9FwdParamsE --------------------------
	.section	.nv.constant0._ZN10layer_norm13ln_fwd_kernelINS_13Kernel_traitsIf13__nv_bfloat16S2_S2_fjLj256ELj1ELj4ELj1ELj16ENS_18Kernel_traits_baseILj256EfS2_S2_S2_fjLj128EEEEELb1ELb0ELb0ELb1EEEvNS_9FwdParamsE,"a",@progbits
	.sectionflags	@""
	.align	4
.nv.constant0._ZN10layer_norm13ln_fwd_kernelINS_13Kernel_traitsIf13__nv_bfloat16S2_S2_fjLj256ELj1ELj4ELj1ELj16ENS_18Kernel_traits_baseILj256EfS2_S2_S2_fjLj128EEEEELb1ELb0ELb0ELb1EEEvNS_9FwdParamsE:
	.zero		584


//--------------------- .nv.constant0._ZN10layer_norm13ln_fwd_kernelINS_13Kernel_traitsIf13__nv_bfloat16S2_S2_fjLj256ELj1ELj4ELj1ELj16ENS_18Kernel_traits_baseILj256EfS2_S2_S2_fjLj128EEEEELb1ELb0ELb1ELb0EEEvNS_9FwdParamsE --------------------------
	.section	.nv.constant0._ZN10layer_norm13ln_fwd_kernelINS_13Kernel_traitsIf13__nv_bfloat16S2_S2_fjLj256ELj1ELj4ELj1ELj16ENS_18Kernel_traits_baseILj256EfS2_S2_S2_fjLj128EEEEELb1ELb0ELb1ELb0EEEvNS_9FwdParamsE,"a",@progbits
	.sectionflags	@""
	.align	4
.nv.constant0._ZN10layer_norm13ln_fwd_kernelINS_13Kernel_traitsIf13__nv_bfloat16S2_S2_fjLj256ELj1ELj4ELj1ELj16ENS_18Kernel_traits_baseILj256EfS2_S2_S2_fjLj128EEEEELb1ELb0ELb1ELb0EEEvNS_9FwdParamsE:
	.zero		584


//--------------------- .nv.constant0._ZN10layer_norm13ln_fwd_kernelINS_13Kernel_traitsIf13__nv_bfloat16S2_S2_fjLj256ELj1ELj4ELj1ELj16ENS_18Kernel_traits_baseILj256EfS2_S2_S2_fjLj128EEEEELb1ELb0ELb1ELb1EEEvNS_9FwdParamsE --------------------------
	.section	.nv.constant0._ZN10layer_norm13ln_fwd_kernelINS_13Kernel_traitsIf13__nv_bfloat16S2_S2_fjLj256ELj1ELj4ELj1ELj16ENS_18Kernel_traits_baseILj256EfS2_S2_S2_fjLj128EEEEELb1ELb0ELb1ELb1EEEvNS_9FwdParamsE,"a",@progbits
	.sectionflags	@""
	.align	4
.nv.constant0._ZN10layer_norm13ln_fwd_kernelINS_13Kernel_traitsIf13__nv_bfloat16S2_S2_fjLj256ELj1ELj4ELj1ELj16ENS_18Kernel_traits_baseILj256EfS2_S2_S2_fjLj128EEEEELb1ELb0ELb1ELb1EEEvNS_9FwdParamsE:
	.zero		584


//--------------------- .nv.constant0._ZN10layer_norm13ln_fwd_kernelINS_13Kernel_traitsIf13__nv_bfloat16S2_S2_fjLj256ELj1ELj4ELj1ELj16ENS_18Kernel_traits_baseILj256EfS2_S2_S2_fjLj128EEEEELb1ELb1ELb0ELb0EEEvNS_9FwdParamsE --------------------------
	.section	.nv.constant0._ZN10layer_norm13ln_fwd_kernelINS_13Kernel_traitsIf13__nv_bfloat16S2_S2_fjLj256ELj1ELj4ELj1ELj16ENS_18Kernel_traits_baseILj256EfS2_S2_S2_fjLj128EEEEELb1ELb1ELb0ELb0EEEvNS_9FwdParamsE,"a",@progbits
	.sectionflags	@""
	.align	4
.nv.constant0._ZN10layer_norm13ln_fwd_kernelINS_13Kernel_traitsIf13__nv_bfloat16S2_S2_fjLj256ELj1ELj4ELj1ELj16ENS_18Kernel_traits_baseILj256EfS2_S2_S2_fjLj128EEEEELb1ELb1ELb0ELb0EEEvNS_9FwdParamsE:
	.zero		584


//--------------------- .nv.constant0._ZN10layer_norm13ln_fwd_kernelINS_13Kernel_traitsIf13__nv_bfloat16S2_S2_fjLj256ELj1ELj4ELj1ELj16ENS_18Kernel_traits_baseILj256EfS2_S2_S2_fjLj128EEEEELb1ELb1ELb0ELb1EEEvNS_9FwdParamsE --------------------------
	.section	.nv.constant0._ZN10layer_norm13ln_fwd_kernelINS_13Kernel_traitsIf13__nv_bfloat16S2_S2_fjLj256ELj1ELj4ELj1ELj16ENS_18Kernel_traits_baseILj256EfS2_S2_S2_fjLj128EEEEELb1ELb1ELb0ELb1EEEvNS_9FwdParamsE,"a",@progbits
	.sectionflags	@""
	.align	4
.nv.constant0._ZN10layer_norm13ln_fwd_kernelINS_13Kernel_traitsIf13__nv_bfloat16S2_S2_fjLj256ELj1ELj4ELj1ELj16ENS_18Kernel_traits_baseILj256EfS2_S2_S2_fjLj128EEEEELb1ELb1ELb0ELb1EEEvNS_9FwdParamsE:
	.zero		584


//--------------------- .nv.constant0._ZN10layer_norm13ln_fwd_kernelINS_13Kernel_traitsIf13__nv_bfloat16S2_S2_fjLj256ELj1ELj4ELj1ELj16ENS_18Kernel_traits_baseILj256EfS2_S2_S2_fjLj128EEEEELb1ELb1ELb1ELb0EEEvNS_9FwdParamsE --------------------------
	.section	.nv.constant0._ZN10layer_norm13ln_fwd_kernelINS_13Kernel_traitsIf13__nv_bfloat16S2_S2_fjLj256ELj1ELj4ELj1ELj16ENS_18Kernel_traits_baseILj256EfS2_S2_S2_fjLj128EEEEELb1ELb1ELb1ELb0EEEvNS_9FwdParamsE,"a",@progbits
	.sectionflags	@""
	.align	4
.nv.constant0._ZN10layer_norm13ln_fwd_kernelINS_13Kernel_traitsIf13__nv_bfloat16S2_S2_fjLj256ELj1ELj4ELj1ELj16ENS_18Kernel_traits_baseILj256EfS2_S2_S2_fjLj128EEEEELb1ELb1ELb1ELb0EEEvNS_9FwdParamsE:
	.zero		584


//--------------------- .nv.constant0._ZN10layer_norm13ln_fwd_kernelINS_13Kernel_traitsIf13__nv_bfloat16S2_S2_fjLj256ELj1ELj4ELj1ELj16ENS_18Kernel_traits_baseILj256EfS2_S2_S2_fjLj128EEEEELb1ELb1ELb1ELb1EEEvNS_9FwdParamsE --------------------------
	.section	.nv.constant0._ZN10layer_norm13ln_fwd_kernelINS_13Kernel_traitsIf13__nv_bfloat16S2_S2_fjLj256ELj1ELj4ELj1ELj16ENS_18Kernel_traits_baseILj256EfS2_S2_S2_fjLj128EEEEELb1ELb1ELb1ELb1EEEvNS_9FwdParamsE,"a",@progbits
	.sectionflags	@""
	.align	4
.nv.constant0._ZN10layer_norm13ln_fwd_kernelINS_13Kernel_traitsIf13__nv_bfloat16S2_S2_fjLj256ELj1ELj4ELj1ELj16ENS_18Kernel_traits_baseILj256EfS2_S2_S2_fjLj128EEEEELb1ELb1ELb1ELb1EEEvNS_9FwdParamsE:
	.zero		584


//--------------------- .nv.constant0._ZN10layer_norm13ln_fwd_kernelINS_13Kernel_traitsI13__nv_bfloat16S2_fS2_fjLj256ELj1ELj4ELj1ELj16ENS_18Kernel_traits_baseILj256ES2_S2_fS2_fjLj128EEEEELb0ELb0ELb0ELb0EEEvNS_9FwdParamsE --------------------------
	.section	.nv.constant0._ZN10layer_norm13ln_fwd_kernelINS_13Kernel_traitsI13__nv_bfloat16S2_fS2_fjLj256ELj1ELj4ELj1ELj16ENS_18Kernel_traits_baseILj256ES2_S2_fS2_fjLj128EEEEELb0ELb0ELb0ELb0EEEvNS_9FwdParamsE,"a",@progbits
	.sectionflags	@""
	.align	4
.nv.constant0._ZN10layer_norm13ln_fwd_kernelINS_13Kernel_traitsI13__nv_bfloat16S2_fS2_fjLj256ELj1ELj4ELj1ELj16ENS_18Kernel_traits_baseILj256ES2_S2_fS2_fjLj128EEEEELb0ELb0ELb0ELb0EEEvNS_9FwdParamsE:
	.zero		584


//--------------------- .nv.constant0._ZN10layer_norm13ln_fwd_kernelINS_13Kernel_traitsI13__nv_bfloat16S2_fS2_fjLj256ELj1ELj4ELj1ELj16ENS_18Kernel_traits_baseILj256ES2_S2_fS2_fjLj128EEEEELb0ELb0ELb0ELb1EEEvNS_9FwdParamsE --------------------------
	.section	.nv.constant0._ZN10layer_norm13ln_fwd_kernelINS_13Kernel_traitsI13__nv_bfloat16S2_fS2_fjLj256ELj1ELj4ELj1ELj16ENS_18Kernel_traits_baseILj256ES2_S2_fS2_fjLj128EEEEELb0ELb0ELb0ELb1EEEvNS_9FwdParamsE,"a",@progbits
	.sectionflags	@""
	.align	4
.nv.constant0._ZN10layer_norm13ln_fwd_kernelINS_13Kernel_traitsI13__nv_bfloat16S2_fS2_fjLj256ELj1ELj4ELj1ELj16ENS_18Kernel_traits_baseILj256ES2_S2_fS2_fjLj128EEEEELb0ELb0ELb0ELb1EEEvNS_9FwdParamsE:
	.zero		584


//--------------------- .nv.constant0._ZN10layer_norm13ln_fwd_kernelINS_13Kernel_traitsI13__nv_bfloat16S2_fS2_fjLj256ELj1ELj4ELj1ELj16ENS_18Kernel_traits_baseILj256ES2_S2_fS2_fjLj128EEEEELb0ELb0ELb1ELb0EEEvNS_9FwdParamsE --------------------------
	.section	.nv.constant0._ZN10layer_norm13ln_fwd_kernelINS_13Kernel_traitsI13__nv_bfloat16S2_fS2_fjLj256ELj1ELj4ELj1ELj16ENS_18Kernel_traits_baseILj256ES2_S2_fS2_fjLj128EEEEELb0ELb0ELb1ELb0EEEvNS_9FwdParamsE,"a",@progbits
	.sectionflags	@""
	.align	4
.nv.constant0._ZN10layer_norm13ln_fwd_kernelINS_13Kernel_traitsI13__nv_bfloat16S2_fS2_fjLj256ELj1ELj4ELj1ELj16ENS_18Kernel_traits_baseILj256ES2_S2_fS2_fjLj128EEEEELb0ELb0ELb1ELb0EEEvNS_9FwdParamsE:
	.zero		584


//--------------------- .nv.constant0._ZN10layer_norm13ln_fwd_kernelINS_13Kernel_traitsI13__nv_bfloat16S2_fS2_fjLj256ELj1ELj4ELj1ELj16ENS_18Kernel_traits_baseILj256ES2_S2_fS2_fjLj128EEEEELb0ELb0ELb1ELb1EEEvNS_9FwdParamsE --------------------------
	.section	.nv.constant0._ZN10layer_norm13ln_fwd_kernelINS_13Kernel_traitsI13__nv_bfloat16S2_fS2_fjLj256ELj1ELj4ELj1ELj16ENS_18Kernel_traits_baseILj256ES2_S2_fS2_fjLj128EEEEELb0ELb0ELb1ELb1EEEvNS_9FwdParamsE,"a",@progbits
	.sectionflags	@""
	.align	4
.nv.constant0._ZN10layer_norm13ln_fwd_kernelINS_13Kernel_traitsI13__nv_bfloat16S2_fS2_fjLj256ELj1ELj4ELj1ELj16ENS_18Kernel_traits_baseILj256ES2_S2_fS2_fjLj128EEEEELb0ELb0ELb1ELb1EEEvNS_9FwdParamsE:
	.zero		584


//--------------------- .nv.constant0._ZN10layer_norm13ln_fwd_kernelINS_13Kernel_traitsI13__nv_bfloat16S2_fS2_fjLj256ELj1ELj4ELj1ELj16ENS_18Kernel_traits_baseILj256ES2_S2_fS2_fjLj128EEEEELb0ELb1ELb0ELb0EEEvNS_9FwdParamsE --------------------------
	.section	.nv.constant0._ZN10layer_norm13ln_fwd_kernelINS_13Kernel_traitsI13__nv_bfloat16S2_fS2_fjLj256ELj1ELj4ELj1ELj16ENS_18Kernel_traits_baseILj256ES2_S2_fS2_fjLj128EEEEELb0ELb1ELb0ELb0EEEvNS_9FwdParamsE,"a",@progbits
	.sectionflags	@""
	.align	4
.nv.constant0._ZN10layer_norm13ln_fwd_kernelINS_13Kernel_traitsI13__nv_bfloat16S2_fS2_fjLj256ELj1ELj4ELj1ELj16ENS_18Kernel_traits_baseILj256ES2_S2_fS2_fjLj128EEEEELb0ELb1ELb0ELb0EEEvNS_9FwdParamsE:
	.zero		584


//--------------------- .nv.constant0._ZN10layer_norm13ln_fwd_kernelINS_13Kernel_traitsI13__nv_bfloat16S2_fS2_fjLj256ELj1ELj4ELj1ELj16ENS_18Kernel_traits_baseILj256ES2_S2_fS2_fjLj128EEEEELb0ELb1ELb0ELb1EEEvNS_9FwdParamsE --------------------------
	.section	.nv.constant0._ZN10layer_norm13ln_fwd_kernelINS_13Kernel_traitsI13__nv_bfloat16S2_fS2_fjLj256ELj1ELj4ELj1ELj16ENS_18Kernel_traits_baseILj256ES2_S2_fS2_fjLj128EEEEELb0ELb1ELb0ELb1EEEvNS_9FwdParamsE,"a",@progbits
	.sectionflags	@""
	.align	4
.nv.constant0._ZN10layer_norm13ln_fwd_kernelINS_13Kernel_traitsI13__nv_bfloat16S2_fS2_fjLj256ELj1ELj4ELj1ELj16ENS_18Kernel_traits_baseILj256ES2_S2_fS2_fjLj128EEEEELb0ELb1ELb0ELb1EEEvNS_9FwdParamsE:
	.zero		584


//--------------------- .nv.constant0._ZN10layer_norm13ln_fwd_kernelINS_13Kernel_traitsI13__nv_bfloat16S2_fS2_fjLj256ELj1ELj4ELj1ELj16ENS_18Kernel_traits_baseILj256ES2_S2_fS2_fjLj128EEEEELb0ELb1ELb1ELb0EEEvNS_9FwdParamsE --------------------------
	.section	.nv.constant0._ZN10layer_norm13ln_fwd_kernelINS_13Kernel_traitsI13__nv_bfloat16S2_fS2_fjLj256ELj1ELj4ELj1ELj16ENS_18Kernel_traits_baseILj256ES2_S2_fS2_fjLj128EEEEELb0ELb1ELb1ELb0EEEvNS_9FwdParamsE,"a",@progbits
	.sectionflags	@""
	.align	4
.nv.constant0._ZN10layer_norm13ln_fwd_kernelINS_13Kernel_traitsI13__nv_bfloat16S2_fS2_fjLj256ELj1ELj4ELj1ELj16ENS_18Kernel_traits_baseILj256ES2_S2_fS2_fjLj128EEEEELb0ELb1ELb1ELb0EEEvNS_9FwdParamsE:
	.zero		584


//--------------------- .nv.constant0._ZN10layer_norm13ln_fwd_kernelINS_13Kernel_traitsI13__nv_bfloat16S2_fS2_fjLj256ELj1ELj4ELj1ELj16ENS_18Kernel_traits_baseILj256ES2_S2_fS2_fjLj128EEEEELb0ELb1ELb1ELb1EEEvNS_9FwdParamsE --------------------------
	.section	.nv.constant0._ZN10layer_norm13ln_fwd_kernelINS_13Kernel_traitsI13__nv_bfloat16S2_fS2_fjLj256ELj1ELj4ELj1ELj16ENS_18Kernel_traits_baseILj256ES2_S2_fS2_fjLj128EEEEELb0ELb1ELb1ELb1EEEvNS_9FwdParamsE,"a",@progbits
	.sectionflags	@""
	.align	4
.nv.constant0._ZN10layer_norm13ln_fwd_kernelINS_13Kernel_traitsI13__nv_bfloat16S2_fS2_fjLj256ELj1ELj4ELj1ELj16ENS_18Kernel_traits_baseILj256ES2_S2_fS2_fjLj128EEEEELb0ELb1ELb1ELb1EEEvNS_9FwdParamsE:
	.zero		584


//--------------------- .nv.constant0._ZN10layer_norm13ln_fwd_kernelINS_13Kernel_traitsI13__nv_bfloat16S2_fS2_fjLj256ELj1ELj4ELj1ELj16ENS_18Kernel_traits_baseILj256ES2_S2_fS2_fjLj128EEEEELb1ELb0ELb0ELb0EEEvNS_9FwdParamsE --------------------------
	.section	.nv.constant0._ZN10layer_norm13ln_fwd_kernelINS_13Kernel_traitsI13__nv_bfloat16S2_fS2_fjLj256ELj1ELj4ELj1ELj16ENS_18Kernel_traits_baseILj256ES2_S2_fS2_fjLj128EEEEELb1ELb0ELb0ELb0EEEvNS_9FwdParamsE,"a",@progbits
	.sectionflags	@""
	.align	4
.nv.constant0._ZN10layer_norm13ln_fwd_kernelINS_13Kernel_traitsI13__nv_bfloat16S2_fS2_fjLj256ELj1ELj4ELj1ELj16ENS_18Kernel_traits_baseILj256ES2_S2_fS2_fjLj128EEEEELb1ELb0ELb0ELb0EEEvNS_9FwdParamsE:
	.zero		584


//--------------------- .nv.constant0._ZN10layer_norm13ln_fwd_kernelINS_13Kernel_traitsI13__nv_bfloat16S2_fS2_fjLj256ELj1ELj4ELj1ELj16ENS_18Kernel_traits_baseILj256ES2_S2_fS2_fjLj128EEEEELb1ELb0ELb0ELb1EEEvNS_9FwdParamsE --------------------------
	.section	.nv.constant0._ZN10layer_norm13ln_fwd_kernelINS_13Kernel_traitsI13__nv_bfloat16S2_fS2_fjLj256ELj1ELj4ELj1ELj16ENS_18Kernel_traits_baseILj256ES2_S2_fS2_fjLj128EEEEELb1ELb0ELb0ELb1EEEvNS_9FwdParamsE,"a",@progbits
	.sectionflags	@""
	.align	4
.nv.constant0._ZN10layer_norm13ln_fwd_kernelINS_13Kernel_traitsI13__nv_bfloat16S2_fS2_fjLj256ELj1ELj4ELj1ELj16ENS_18Kernel_traits_baseILj256ES2_S2_fS2_fjLj128EEEEELb1ELb0ELb0ELb1EEEvNS_9FwdParamsE:
	.zero		584


//--------------------- .nv.constant0._ZN10layer_norm13ln_fwd_kernelINS_13Kernel_traitsI13__nv_bfloat16S2_fS2_fjLj256ELj1ELj4ELj1ELj16ENS_18Kernel_traits_baseILj256ES2_S2_fS2_fjLj128EEEEELb1ELb0ELb1ELb0EEEvNS_9FwdParamsE --------------------------
	.section	.nv.constant0._ZN10layer_norm13ln_fwd_kernelINS_13Kernel_traitsI13__nv_bfloat16S2_fS2_fjLj256ELj1ELj4ELj1ELj16ENS_18Kernel_traits_baseILj256ES2_S2_fS2_fjLj128EEEEELb1ELb0ELb1ELb0EEEvNS_9FwdParamsE,"a",@progbits
	.sectionflags	@""
	.align	4
.nv.constant0._ZN10layer_norm13ln_fwd_kernelINS_13Kernel_traitsI13__nv_bfloat16S2_fS2_fjLj256ELj1ELj4ELj1ELj16ENS_18Kernel_traits_baseILj256ES2_S2_fS2_fjLj128EEEEELb1ELb0ELb1ELb0EEEvNS_9FwdParamsE:
	.zero		584


//--------------------- .nv.constant0._ZN10layer_norm13ln_fwd_kernelINS_13Kernel_traitsI13__nv_bfloat16S2_fS2_fjLj256ELj1ELj4ELj1ELj16ENS_18Kernel_traits_baseILj256ES2_S2_fS2_fjLj128EEEEELb1ELb0ELb1ELb1EEEvNS_9FwdParamsE --------------------------
	.section	.nv.constant0._ZN10layer_norm13ln_fwd_kernelINS_13Kernel_traitsI13__nv_bfloat16S2_fS2_fjLj256ELj1ELj4ELj1ELj16ENS_18Kernel_traits_baseILj256ES2_S2_fS2_fjLj128EEEEELb1ELb0ELb1ELb1EEEvNS_9FwdParamsE,"a",@progbits
	.sectionflags	@""
	.align	4
.nv.constant0._ZN10layer_norm13ln_fwd_kernelINS_13Kernel_traitsI13__nv_bfloat16S2_fS2_fjLj256ELj1ELj4ELj1ELj16ENS_18Kernel_traits_baseILj256ES2_S2_fS2_fjLj128EEEEELb1ELb0ELb1ELb1EEEvNS_9FwdParamsE:
	.zero		584


//--------------------- .nv.constant0._ZN10layer_norm13ln_fwd_kernelINS_13Kernel_traitsI13__nv_bfloat16S2_fS2_fjLj256ELj1ELj4ELj1ELj16ENS_18Kernel_traits_baseILj256ES2_S2_fS2_fjLj128EEEEELb1ELb1ELb0ELb0EEEvNS_9FwdParamsE --------------------------
	.section	.nv.constant0._ZN10layer_norm13ln_fwd_kernelINS_13Kernel_traitsI13__nv_bfloat16S2_fS2_fjLj256ELj1ELj4ELj1ELj16ENS_18Kernel_traits_baseILj256ES2_S2_fS2_fjLj128EEEEELb1ELb1ELb0ELb0EEEvNS_9FwdParamsE,"a",@progbits
	.sectionflags	@""
	.align	4
.nv.constant0._ZN10layer_norm13ln_fwd_kernelINS_13Kernel_traitsI13__nv_bfloat16S2_fS2_fjLj256ELj1ELj4ELj1ELj16ENS_18Kernel_traits_baseILj256ES2_S2_fS2_fjLj128EEEEELb1ELb1ELb0ELb0EEEvNS_9FwdParamsE:
	.zero		584


//--------------------- .nv.constant0._ZN10layer_norm13ln_fwd_kernelINS_13Kernel_traitsI13__nv_bfloat16S2_fS2_fjLj256ELj1ELj4ELj1ELj16ENS_18Kernel_traits_baseILj256ES2_S2_fS2_fjLj128EEEEELb1ELb1ELb0ELb1EEEvNS_9FwdParamsE --------------------------
	.section	.nv.constant0._ZN10layer_norm13ln_fwd_kernelINS_13Kernel_traitsI13__nv_bfloat16S2_fS2_fjLj256ELj1ELj4ELj1ELj16ENS_18Kernel_traits_baseILj256ES2_S2_fS2_fjLj128EEEEELb1ELb1ELb0ELb1EEEvNS_9FwdParamsE,"a",@progbits
	.sectionflags	@""
	.align	4
.nv.constant0._ZN10layer_norm13ln_fwd_kernelINS_13Kernel_traitsI13__nv_bfloat16S2_fS2_fjLj256ELj1ELj4ELj1ELj16ENS_18Kernel_traits_baseILj256ES2_S2_fS2_fjLj128EEEEELb1ELb1ELb0ELb1EEEvNS_9FwdParamsE:
	.zero		584


//--------------------- .nv.constant0._ZN10layer_norm13ln_fwd_kernelINS_13Kernel_traitsI13__nv_bfloat16S2_fS2_fjLj256ELj1ELj4ELj1ELj16ENS_18Kernel_traits_baseILj256ES2_S2_fS2_fjLj128EEEEELb1ELb1ELb1ELb0EEEvNS_9FwdParamsE --------------------------
	.section	.nv.constant0._ZN10layer_norm13ln_fwd_kernelINS_13Kernel_traitsI13__nv_bfloat16S2_fS2_fjLj256ELj1ELj4ELj1ELj16ENS_18Kernel_traits_baseILj256ES2_S2_fS2_fjLj128EEEEELb1ELb1ELb1ELb0EEEvNS_9FwdParamsE,"a",@progbits
	.sectionflags	@""
	.align	4
.nv.constant0._ZN10layer_norm13ln_fwd_kernelINS_13Kernel_traitsI13__nv_bfloat16S2_fS2_fjLj256ELj1ELj4ELj1ELj16ENS_18Kernel_traits_baseILj256ES2_S2_fS2_fjLj128EEEEELb1ELb1ELb1ELb0EEEvNS_9FwdParamsE:
	.zero		584


//--------------------- .nv.constant0._ZN10layer_norm13ln_fwd_kernelINS_13Kernel_traitsI13__nv_bfloat16S2_fS2_fjLj256ELj1ELj4ELj1ELj16ENS_18Kernel_traits_baseILj256ES2_S2_fS2_fjLj128EEEEELb1ELb1ELb1ELb1EEEvNS_9FwdParamsE --------------------------
	.section	.nv.constant0._ZN10layer_norm13ln_fwd_kernelINS_13Kernel_traitsI13__nv_bfloat16S2_fS2_fjLj256ELj1ELj4ELj1ELj16ENS_18Kernel_traits_baseILj256ES2_S2_fS2_fjLj128EEEEELb1ELb1ELb1ELb1EEEvNS_9FwdParamsE,"a",@progbits
	.sectionflags	@""
	.align	4
.nv.constant0._ZN10layer_norm13ln_fwd_kernelINS_13Kernel_traitsI13__nv_bfloat16S2_fS2_fjLj256ELj1ELj4ELj1ELj16ENS_18Kernel_traits_baseILj256ES2_S2_fS2_fjLj128EEEEELb1ELb1ELb1ELb1EEEvNS_9FwdParamsE:
	.zero		584


//--------------------- .nv.constant0._ZN10layer_norm13ln_fwd_kernelINS_13Kernel_traitsIf13__nv_bfloat16fS2_fjLj256ELj1ELj4ELj1ELj16ENS_18Kernel_traits_baseILj256EfS2_fS2_fjLj128EEEEELb0ELb0ELb0ELb0EEEvNS_9FwdParamsE --------------------------
	.section	.nv.constant0._ZN10layer_norm13ln_fwd_kernelINS_13Kernel_traitsIf13__nv_bfloat16fS2_fjLj256ELj1ELj4ELj1ELj16ENS_18Kernel_traits_baseILj256EfS2_fS2_fjLj128EEEEELb0ELb0ELb0ELb0EEEvNS_9FwdParamsE,"a",@progbits
	.sectionflags	@""
	.align	4
.nv.constant0._ZN10layer_norm13ln_fwd_kernelINS_13Kernel_traitsIf13__nv_bfloat16fS2_fjLj256ELj1ELj4ELj1ELj16ENS_18Kernel_traits_baseILj256EfS2_fS2_fjLj128EEEEELb0ELb0ELb0ELb0EEEvNS_9FwdParamsE:
	.zero		584


//--------------------- .nv.constant0._ZN10layer_norm13ln_fwd_kernelINS_13Kernel_traitsIf13__nv_bfloat16fS2_fjLj256ELj1ELj4ELj1ELj16ENS_18Kernel_traits_baseILj256EfS2_fS2_fjLj128EEEEELb0ELb0ELb0ELb1EEEvNS_9FwdParamsE --------------------------
	.section	.nv.constant0._ZN10layer_norm13ln_fwd_kernelINS_13Kernel_traitsIf13__nv_bfloat16fS2_fjLj256ELj1ELj4ELj1ELj16ENS_18Kernel_traits_baseILj256EfS2_fS2_fjLj128EEEEELb0ELb0ELb0ELb1EEEvNS_9FwdParamsE,"a",@progbits
	.sectionflags	@""
	.align	4
.nv.constant0._ZN10layer_norm13ln_fwd_kernelINS_13Kernel_traitsIf13__nv_bfloat16fS2_fjLj256ELj1ELj4ELj1ELj16ENS_18Kernel_traits_baseILj256EfS2_fS2_fjLj128EEEEELb0ELb0ELb0ELb1EEEvNS_9FwdParamsE:
	.zero		584


//--------------------- .nv.constant0._ZN10layer_norm13ln_fwd_kernelINS_13Kernel_traitsIf13__nv_bfloat16fS2_fjLj256ELj1ELj4ELj1ELj16ENS_18Kernel_traits_baseILj256EfS2_fS2_fjLj128EEEEELb0ELb0ELb1ELb0EEEvNS_9FwdParamsE --------------------------
	.section	.nv.constant0._ZN10layer_norm13ln_fwd_kernelINS_13Kernel_traitsIf13__nv_bfloat16fS2_fjLj256ELj1ELj4ELj1ELj16ENS_18Kernel_traits_baseILj256EfS2_fS2_fjLj128EEEEELb0ELb0ELb1ELb0EEEvNS_9FwdParamsE,"a",@progbits
	.sectionflags	@""
	.align	4
.nv.constant0._ZN10layer_norm13ln_fwd_kernelINS_13Kernel_traitsIf13__nv_bfloat16fS2_fjLj256ELj1ELj4ELj1ELj16ENS_18Kernel_traits_baseILj256EfS2_fS2_fjLj128EEEEELb0ELb0ELb1ELb0EEEvNS_9FwdParamsE:
	.zero		584


//--------------------- .nv.constant0._ZN10layer_norm13ln_fwd_kernelINS_13Kernel_traitsIf13__nv_bfloat16fS2_fjLj256ELj1ELj4ELj1ELj16ENS_18Kernel_traits_baseILj256EfS2_fS2_fjLj128EEEEELb0ELb0ELb1ELb1EEEvNS_9FwdParamsE --------------------------
	.section	.nv.constant0._ZN10layer_norm13ln_fwd_kernelINS_13Kernel_traitsIf13__nv_bfloat16fS2_fjLj256ELj1ELj4ELj1ELj16ENS_18Kernel_traits_baseILj256EfS2_fS2_fjLj128EEEEELb0ELb0ELb1ELb1EEEvNS_9FwdParamsE,"a",@progbits
	.sectionflags	@""
	.align	4
.nv.constant0._ZN10layer_norm13ln_fwd_kernelINS_13Kernel_traitsIf13__nv_bfloat16fS2_fjLj256ELj1ELj4ELj1ELj16ENS_18Kernel_traits_baseILj256EfS2_fS2_fjLj128EEEEELb0ELb0ELb1ELb1EEEvNS_9FwdParamsE:
	.zero		584


//--------------------- .nv.constant0._ZN10layer_norm13ln_fwd_kernelINS_13Kernel_traitsIf13__nv_bfloat16fS2_fjLj256ELj1ELj4ELj1ELj16ENS_18Kernel_traits_baseILj256EfS2_fS2_fjLj128EEEEELb0ELb1ELb0ELb0EEEvNS_9FwdParamsE --------------------------
	.section	.nv.constant0._ZN10layer_norm13ln_fwd_kernelINS_13Kernel_traitsIf13__nv_bfloat16fS2_fjLj256ELj1ELj4ELj1ELj16ENS_18Kernel_traits_baseILj256EfS2_fS2_fjLj128EEEEELb0ELb1ELb0ELb0EEEvNS_9FwdParamsE,"a",@progbits
	.sectionflags	@""
	.align	4
.nv.constant0._ZN10layer_norm13ln_fwd_kernelINS_13Kernel_traitsIf13__nv_bfloat16fS2_fjLj256ELj1ELj4ELj1ELj16ENS_18Kernel_traits_baseILj256EfS2_fS2_fjLj128EEEEELb0ELb1ELb0ELb0EEEvNS_9FwdParamsE:
	.zero		584


//--------------------- .nv.constant0._ZN10layer_norm13ln_fwd_kernelINS_13Kernel_traitsIf13__nv_bfloat16fS2_fjLj256ELj1ELj4ELj1ELj16ENS_18Kernel_traits_baseILj256EfS2_fS2_fjLj128EEEEELb0ELb1ELb0ELb1EEEvNS_9FwdParamsE --------------------------
	.section	.nv.constant0._ZN10layer_norm13ln_fwd_kernelINS_13Kernel_traitsIf13__nv_bfloat16fS2_fjLj256ELj1ELj4ELj1ELj16ENS_18Kernel_traits_baseILj256EfS2_fS2_fjLj128EEEEELb0ELb1ELb0ELb1EEEvNS_9FwdParamsE,"a",@progbits
	.sectionflags	@""
	.align	4
.nv.constant0._ZN10layer_norm13ln_fwd_kernelINS_13Kernel_traitsIf13__nv_bfloat16fS2_fjLj256ELj1ELj4ELj1ELj16ENS_18Kernel_traits_baseILj256EfS2_fS2_fjLj128EEEEELb0ELb1ELb0ELb1EEEvNS_9FwdParamsE:
	.zero		584


//--------------------- .nv.constant0._ZN10layer_norm13ln_fwd_kernelINS_13Kernel_traitsIf13__nv_bfloat16fS2_fjLj256ELj1ELj4ELj1ELj16ENS_18Kernel_traits_baseILj256EfS2_fS2_fjLj128EEEEELb0ELb1ELb1ELb0EEEvNS_9FwdParamsE --------------------------
	.section	.nv.constant0._ZN10layer_norm13ln_fwd_kernelINS_13Kernel_traitsIf13__nv_bfloat16fS2_fjLj256ELj1ELj4ELj1ELj16ENS_18Kernel_traits_baseILj256EfS2_fS2_fjLj128EEEEELb0ELb1ELb1ELb0EEEvNS_9FwdParamsE,"a",@progbits
	.sectionflags	@""
	.align	4
.nv.constant0._ZN10layer_norm13ln_fwd_kernelINS_13Kernel_traitsIf13__nv_bfloat16fS2_fjLj256ELj1ELj4ELj1ELj16ENS_18Kernel_traits_baseILj256EfS2_fS2_fjLj128EEEEELb0ELb1ELb1ELb0EEEvNS_9FwdParamsE:
	.zero		584


//--------------------- .nv.constant0._ZN10layer_norm13ln_fwd_kernelINS_13Kernel_traitsIf13__nv_bfloat16fS2_fjLj256ELj1ELj4ELj1ELj16ENS_18Kernel_traits_baseILj256EfS2_fS2_fjLj128EEEEELb0ELb1ELb1ELb1EEEvNS_9FwdParamsE --------------------------
	.section	.nv.constant0._ZN10layer_norm13ln_fwd_kernelINS_13Kernel_traitsIf13__nv_bfloat16fS2_fjLj256ELj1ELj4ELj1ELj16ENS_18Kernel_traits_baseILj256EfS2_fS2_fjLj128EEEEELb0ELb1ELb1ELb1EEEvNS_9FwdParamsE,"a",@progbits
	.sectionflags	@""
	.align	4
.nv.constant0._ZN10layer_norm13ln_fwd_kernelINS_13Kernel_traitsIf13__nv_bfloat16fS2_fjLj256ELj1ELj4ELj1ELj16ENS_18Kernel_traits_baseILj256EfS2_fS2_fjLj128EEEEELb0ELb1ELb1ELb1EEEvNS_9FwdParamsE:
	.zero		584


//--------------------- .nv.constant0._ZN10layer_norm13ln_fwd_kernelINS_13Kernel_traitsIf13__nv_bfloat16fS2_fjLj256ELj1ELj4ELj1ELj16ENS_18Kernel_traits_baseILj256EfS2_fS2_fjLj128EEEEELb1ELb0ELb0ELb0EEEvNS_9FwdParamsE --------------------------
	.section	.nv.constant0._ZN10layer_norm13ln_fwd_kernelINS_13Kernel_traitsIf13__nv_bfloat16fS2_fjLj256ELj1ELj4ELj1ELj16ENS_18Kernel_traits_baseILj256EfS2_fS2_fjLj128EEEEELb1ELb0ELb0ELb0EEEvNS_9FwdParamsE,"a",@progbits
	.sectionflags	@""
	.align	4
.nv.constant0._ZN10layer_norm13ln_fwd_kernelINS_13Kernel_traitsIf13__nv_bfloat16fS2_fjLj256ELj1ELj4ELj1ELj16ENS_18Kernel_traits_baseILj256EfS2_fS2_fjLj128EEEEELb1ELb0ELb0ELb0EEEvNS_9FwdParamsE:
	.zero		584


//--------------------- .nv.constant0._ZN10layer_norm13ln_fwd_kernelINS_13Kernel_traitsIf13__nv_bfloat16fS2_fjLj256ELj1ELj4ELj1ELj16ENS_18Kernel_traits_baseILj256EfS2_fS2_fjLj128EEEEELb1ELb0ELb0ELb1EEEvNS_9FwdParamsE --------------------------
	.section	.nv.constant0._ZN10layer_norm13ln_fwd_kernelINS_13Kernel_traitsIf13__nv_bfloat16fS2_fjLj256ELj1ELj4ELj1ELj16ENS_18Kernel_traits_baseILj256EfS2_fS2_fjLj128EEEEELb1ELb0ELb0ELb1EEEvNS_9FwdParamsE,"a",@progbits
	.sectionflags	@""
	.align	4
.nv.constant0._ZN10layer_norm13ln_fwd_kernelINS_13Kernel_traitsIf13__nv_bfloat16fS2_fjLj256ELj1ELj4ELj1ELj16ENS_18Kernel_traits_baseILj256EfS2_fS2_fjLj128EEEEELb1ELb0ELb0ELb1EEEvNS_9FwdParamsE:
	.zero		584


//--------------------- .nv.constant0._ZN10layer_norm13ln_fwd_kernelINS_13Kernel_traitsIf13__nv_bfloat16fS2_fjLj256ELj1ELj4ELj1ELj16ENS_18Kernel_traits_baseILj256EfS2_fS2_fjLj128EEEEELb1ELb0ELb1ELb0EEEvNS_9FwdParamsE --------------------------
	.section	.nv.constant0._ZN10layer_norm13ln_fwd_kernelINS_13Kernel_traitsIf13__nv_bfloat16fS2_fjLj256ELj1ELj4ELj1ELj16ENS_18Kernel_traits_baseILj256EfS2_fS2_fjLj128EEEEELb1ELb0ELb1ELb0EEEvNS_9FwdParamsE,"a",@progbits
	.sectionflags	@""
	.align	4
.nv.constant0._ZN10layer_norm13ln_fwd_kernelINS_13Kernel_traitsIf13__nv_bfloat16fS2_fjLj256ELj1ELj4ELj1ELj16ENS_18Kernel_traits_baseILj256EfS2_fS2_fjLj128EEEEELb1ELb0ELb1ELb0EEEvNS_9FwdParamsE:
	.zero		584


//--------------------- .nv.constant0._ZN10layer_norm13ln_fwd_kernelINS_13Kernel_traitsIf13__nv_bfloat16fS2_fjLj256ELj1ELj4ELj1ELj16ENS_18Kernel_traits_baseILj256EfS2_fS2_fjLj128EEEEELb1ELb0ELb1ELb1EEEvNS_9FwdParamsE --------------------------
	.section	.nv.constant0._ZN10layer_norm13ln_fwd_kernelINS_13Kernel_traitsIf13__nv_bfloat16fS2_fjLj256ELj1ELj4ELj1ELj16ENS_18Kernel_traits_baseILj256EfS2_fS2_fjLj128EEEEELb1ELb0ELb1ELb1EEEvNS_9FwdParamsE,"a",@progbits
	.sectionflags	@""
	.align	4
.nv.constant0._ZN10layer_norm13ln_fwd_kernelINS_13Kernel_traitsIf13__nv_bfloat16fS2_fjLj256ELj1ELj4ELj1ELj16ENS_18Kernel_traits_baseILj256EfS2_fS2_fjLj128EEEEELb1ELb0ELb1ELb1EEEvNS_9FwdParamsE:
	.zero		584


//--------------------- .nv.constant0._ZN10layer_norm13ln_fwd_kernelINS_13Kernel_traitsIf13__nv_bfloat16fS2_fjLj256ELj1ELj4ELj1ELj16ENS_18Kernel_traits_baseILj256EfS2_fS2_fjLj128EEEEELb1ELb1ELb0ELb0EEEvNS_9FwdParamsE --------------------------
	.section	.nv.constant0._ZN10layer_norm13ln_fwd_kernelINS_13Kernel_traitsIf13__nv_bfloat16fS2_fjLj256ELj1ELj4ELj1ELj16ENS_18Kernel_traits_baseILj256EfS2_fS2_fjLj128EEEEELb1ELb1ELb0ELb0EEEvNS_9FwdParamsE,"a",@progbits
	.sectionflags	@""
	.align	4
.nv.constant0._ZN10layer_norm13ln_fwd_kernelINS_13Kernel_traitsIf13__nv_bfloat16fS2_fjLj256ELj1ELj4ELj1ELj16ENS_18Kernel_traits_baseILj256EfS2_fS2_fjLj128EEEEELb1ELb1ELb0ELb0EEEvNS_9FwdParamsE:
	.zero		584


//--------------------- .nv.constant0._ZN10layer_norm13ln_fwd_kernelINS_13Kernel_traitsIf13__nv_bfloat16fS2_fjLj256ELj1ELj4ELj1ELj16ENS_18Kernel_traits_baseILj256EfS2_fS2_fjLj128EEEEELb1ELb1ELb0ELb1EEEvNS_9FwdParamsE --------------------------
	.section	.nv.constant0._ZN10layer_norm13ln_fwd_kernelINS_13Kernel_traitsIf13__nv_bfloat16fS2_fjLj256ELj1ELj4ELj1ELj16ENS_18Kernel_traits_baseILj256EfS2_fS2_fjLj128EEEEELb1ELb1ELb0ELb1EEEvNS_9FwdParamsE,"a",@progbits
	.sectionflags	@""
	.align	4
.nv.constant0._ZN10layer_norm13ln_fwd_kernelINS_13Kernel_traitsIf13__nv_bfloat16fS2_fjLj256ELj1ELj4ELj1ELj16ENS_18Kernel_traits_baseILj256EfS2_fS2_fjLj128EEEEELb1ELb1ELb0ELb1EEEvNS_9FwdParamsE:
	.zero		584


//--------------------- .nv.constant0._ZN10layer_norm13ln_fwd_kernelINS_13Kernel_traitsIf13__nv_bfloat16fS2_fjLj256ELj1ELj4ELj1ELj16ENS_18Kernel_traits_baseILj256EfS2_fS2_fjLj128EEEEELb1ELb1ELb1ELb0EEEvNS_9FwdParamsE --------------------------
	.section	.nv.constant0._ZN10layer_norm13ln_fwd_kernelINS_13Kernel_traitsIf13__nv_bfloat16fS2_fjLj256ELj1ELj4ELj1ELj16ENS_18Kernel_traits_baseILj256EfS2_fS2_fjLj128EEEEELb1ELb1ELb1ELb0EEEvNS_9FwdParamsE,"a",@progbits
	.sectionflags	@""
	.align	4
.nv.constant0._ZN10layer_norm13ln_fwd_kernelINS_13Kernel_traitsIf13__nv_bfloat16fS2_fjLj256ELj1ELj4ELj1ELj16ENS_18Kernel_traits_baseILj256EfS2_fS2_fjLj128EEEEELb1ELb1ELb1ELb0EEEvNS_9FwdParamsE:
	.zero		584


//--------------------- .nv.constant0._ZN10layer_norm13ln_fwd_kernelINS_13Kernel_traitsIf13__nv_bfloat16fS2_fjLj256ELj1ELj4ELj1ELj16ENS_18Kernel_traits_baseILj256EfS2_fS2_fjLj128EEEEELb1ELb1ELb1ELb1EEEvNS_9FwdParamsE --------------------------
	.section	.nv.constant0._ZN10layer_norm13ln_fwd_kernelINS_13Kernel_traitsIf13__nv_bfloat16fS2_fjLj256ELj1ELj4ELj1ELj16ENS_18Kernel_traits_baseILj256EfS2_fS2_fjLj128EEEEELb1ELb1ELb1ELb1EEEvNS_9FwdParamsE,"a",@progbits
	.sectionflags	@""
	.align	4
.nv.constant0._ZN10layer_norm13ln_fwd_kernelINS_13Kernel_traitsIf13__nv_bfloat16fS2_fjLj256ELj1ELj4ELj1ELj16ENS_18Kernel_traits_baseILj256EfS2_fS2_fjLj128EEEEELb1ELb1ELb1ELb1EEEvNS_9FwdParamsE:
	.zero		584


//--------------------- .nv.constant0._ZN10layer_norm13ln_fwd_kernelINS_13Kernel_traitsIf6__halfS2_S2_fjLj256ELj1ELj4ELj1ELj16ENS_18Kernel_traits_baseILj256EfS2_S2_S2_fjLj128EEEEELb0ELb0ELb0ELb0EEEvNS_9FwdParamsE --------------------------
	.section	.nv.constant0._ZN10layer_norm13ln_fwd_kernelINS_13Kernel_traitsIf6__halfS2_S2_fjLj256ELj1ELj4ELj1ELj16ENS_18Kernel_traits_baseILj256EfS2_S2_S2_fjLj128EEEEELb0ELb0ELb0ELb0EEEvNS_9FwdParamsE,"a",@progbits
	.sectionflags	@""
	.align	4
.nv.constant0._ZN10layer_norm13ln_fwd_kernelINS_13Kernel_traitsIf6__halfS2_S2_fjLj256ELj1ELj4ELj1ELj16ENS_18Kernel_traits_baseILj256EfS2_S2_S2_fjLj128EEEEELb0ELb0ELb0ELb0EEEvNS_9FwdParamsE:
	.zero		584


//--------------------- .nv.constant0._ZN10layer_norm13ln_fwd_kernelINS_13Kernel_traitsIf6__halfS2_S2_fjLj256ELj1ELj4ELj1ELj16ENS_18Kernel_traits_baseILj256EfS2_S2_S2_fjLj128EEEEELb0ELb0ELb0ELb1EEEvNS_9FwdParamsE --------------------------
	.section	.nv.constant0._ZN10layer_norm13ln_fwd_kernelINS_13Kernel_traitsIf6__halfS2_S2_fjLj256ELj1ELj4ELj1ELj16ENS_18Kernel_traits_baseILj256EfS2_S2_S2_fjLj128EEEEELb0ELb0ELb0ELb1EEEvNS_9FwdParamsE,"a",@progbits
	.sectionflags	@""
	.align	4
.nv.constant0._ZN10layer_norm13ln_fwd_kernelINS_13Kernel_traitsIf6__halfS2_S2_fjLj256ELj1ELj4ELj1ELj16ENS_18Kernel_traits_baseILj256EfS2_S2_S2_fjLj128EEEEELb0ELb0ELb0ELb1EEEvNS_9FwdParamsE:
	.zero		584


//--------------------- .nv.constant0._ZN10layer_norm13ln_fwd_kernelINS_13Kernel_traitsIf6__halfS2_S2_fjLj256ELj1ELj4ELj1ELj16ENS_18Kernel_traits_baseILj256EfS2_S2_S2_fjLj128EEEEELb0ELb0ELb1ELb0EEEvNS_9FwdParamsE --------------------------
	.section	.nv.constant0._ZN10layer_norm13ln_fwd_kernelINS_13Kernel_traitsIf6__halfS2_S2_fjLj256ELj1ELj4ELj1ELj16ENS_18Kernel_traits_baseILj256EfS2_S2_S2_fjLj128EEEEELb0ELb0ELb1ELb0EEEvNS_9FwdParamsE,"a",@progbits
	.sectionflags	@""
	.align	4
.nv.constant0._ZN10layer_norm13ln_fwd_kernelINS_13Kernel_traitsIf6__halfS2_S2_fjLj256ELj1ELj4ELj1ELj16ENS_18Kernel_traits_baseILj256EfS2_S2_S2_fjLj128EEEEELb0ELb0ELb1ELb0EEEvNS_9FwdParamsE:
	.zero		584


//--------------------- .nv.constant0._ZN10layer_norm13ln_fwd_kernelINS_13Kernel_traitsIf6__halfS2_S2_fjLj256ELj1ELj4ELj1ELj16ENS_18Kernel_traits_baseILj256EfS2_S2_S2_fjLj128EEEEELb0ELb0ELb1ELb1EEEvNS_9FwdParamsE --------------------------
	.section	.nv.constant0._ZN10layer_norm13ln_fwd_kernelINS_13Kernel_traitsIf6__halfS2_S2_fjLj256ELj1ELj4ELj1ELj16ENS_18Kernel_traits_baseILj256EfS2_S2_S2_fjLj128EEEEELb0ELb0ELb1ELb1EEEvNS_9FwdParamsE,"a",@progbits
	.sectionflags	@""
	.align	4
.nv.constant0._ZN10layer_norm13ln_fwd_kernelINS_13Kernel_traitsIf6__halfS2_S2_fjLj256ELj1ELj4ELj1ELj16ENS_18Kernel_traits_baseILj256EfS2_S2_S2_fjLj128EEEEELb0ELb0ELb1ELb1EEEvNS_9FwdParamsE:
	.zero		584


//--------------------- .nv.constant0._ZN10layer_norm13ln_fwd_kernelINS_13Kernel_traitsIf6__halfS2_S2_fjLj256ELj1ELj4ELj1ELj16ENS_18Kernel_traits_baseILj256EfS2_S2_S2_fjLj128EEEEELb0ELb1ELb0ELb0EEEvNS_9FwdParamsE --------------------------
	.section	.nv.constant0._ZN10layer_norm13ln_fwd_kernelINS_13Kernel_traitsIf6__halfS2_S2_fjLj256ELj1ELj4ELj1ELj16ENS_18Kernel_traits_baseILj256EfS2_S2_S2_fjLj128EEEEELb0ELb1ELb0ELb0EEEvNS_9FwdParamsE,"a",@progbits
	.sectionflags	@""
	.align	4
.nv.constant0._ZN10layer_norm13ln_fwd_kernelINS_13Kernel_traitsIf6__halfS2_S2_fjLj256ELj1ELj4ELj1ELj16ENS_18Kernel_traits_baseILj256EfS2_S2_S2_fjLj128EEEEELb0ELb1ELb0ELb0EEEvNS_9FwdParamsE:
	.zero		584


//--------------------- .nv.constant0._ZN10layer_norm13ln_fwd_kernelINS_13Kernel_traitsIf6__halfS2_S2_fjLj256ELj1ELj4ELj1ELj16ENS_18Kernel_traits_baseILj256EfS2_S2_S2_fjLj128EEEEELb0ELb1ELb0ELb1EEEvNS_9FwdParamsE --------------------------
	.section	.nv.constant0._ZN10layer_norm13ln_fwd_kernelINS_13Kernel_traitsIf6__halfS2_S2_fjLj256ELj1ELj4ELj1ELj16ENS_18Kernel_traits_baseILj256EfS2_S2_S2_fjLj128EEEEELb0ELb1ELb0ELb1EEEvNS_9FwdParamsE,"a",@progbits
	.sectionflags	@""
	.align	4
.nv.constant0._ZN10layer_norm13ln_fwd_kernelINS_13Kernel_traitsIf6__halfS2_S2_fjLj256ELj1ELj4ELj1ELj16ENS_18Kernel_traits_baseILj256EfS2_S2_S2_fjLj128EEEEELb0ELb1ELb0ELb1EEEvNS_9FwdParamsE:
	.zero		584


//--------------------- .nv.constant0._ZN10layer_norm13ln_fwd_kernelINS_13Kernel_traitsIf6__halfS2_S2_fjLj256ELj1ELj4ELj1ELj16ENS_18Kernel_traits_baseILj256EfS2_S2_S2_fjLj128EEEEELb0ELb1ELb1ELb0EEEvNS_9FwdParamsE --------------------------
	.section	.nv.constant0._ZN10layer_norm13ln_fwd_kernelINS_13Kernel_traitsIf6__halfS2_S2_fjLj256ELj1ELj4ELj1ELj16ENS_18Kernel_traits_baseILj256EfS2_S2_S2_fjLj128EEEEELb0ELb1ELb1ELb0EEEvNS_9FwdParamsE,"a",@progbits
	.sectionflags	@""
	.align	4
.nv.constant0._ZN10layer_norm13ln_fwd_kernelINS_13Kernel_traitsIf6__halfS2_S2_fjLj256ELj1ELj4ELj1ELj16ENS_18Kernel_traits_baseILj256EfS2_S2_S2_fjLj128EEEEELb0ELb1ELb1ELb0EEEvNS_9FwdParamsE:
	.zero		584


//--------------------- .nv.constant0._ZN10layer_norm13ln_fwd_kernelINS_13Kernel_traitsIf6__halfS2_S2_fjLj256ELj1ELj4ELj1ELj16ENS_18Kernel_traits_baseILj256EfS2_S2_S2_fjLj128EEEEELb0ELb1ELb1ELb1EEEvNS_9FwdParamsE --------------------------
	.section	.nv.constant0._ZN10layer_norm13ln_fwd_kernelINS_13Kernel_traitsIf6__halfS2_S2_fjLj256ELj1ELj4ELj1ELj16ENS_18Kernel_traits_baseILj256EfS2_S2_S2_fjLj128EEEEELb0ELb1ELb1ELb1EEEvNS_9FwdParamsE,"a",@progbits
	.sectionflags	@""
	.align	4
.nv.constant0._ZN10layer_norm13ln_fwd_kernelINS_13Kernel_traitsIf6__halfS2_S2_fjLj256ELj1ELj4ELj1ELj16ENS_18Kernel_traits_baseILj256EfS2_S2_S2_fjLj128EEEEELb0ELb1ELb1ELb1EEEvNS_9FwdParamsE:
	.zero		584


//--------------------- .nv.constant0._ZN10layer_norm13ln_fwd_kernelINS_13Kernel_traitsIf6__halfS2_S2_fjLj256ELj1ELj4ELj1ELj16ENS_18Kernel_traits_baseILj256EfS2_S2_S2_fjLj128EEEEELb1ELb0ELb0ELb0EEEvNS_9FwdParamsE --------------------------
	.section	.nv.constant0._ZN10layer_norm13ln_fwd_kernelINS_13Kernel_traitsIf6__halfS2_S2_fjLj256ELj1ELj4ELj1ELj16ENS_18Kernel_traits_baseILj256EfS2_S2_S2_fjLj128EEEEELb1ELb0ELb0ELb0EEEvNS_9FwdParamsE,"a",@progbits
	.sectionflags	@""
	.align	4
.nv.constant0._ZN10layer_norm13ln_fwd_kernelINS_13Kernel_traitsIf6__halfS2_S2_fjLj256ELj1ELj4ELj1ELj16ENS_18Kernel_traits_baseILj256EfS2_S2_S2_fjLj128EEEEELb1ELb0ELb0ELb0EEEvNS_9FwdParamsE:
	.zero		584


//--------------------- .nv.constant0._ZN10layer_norm13ln_fwd_kernelINS_13Kernel_traitsIf6__halfS2_S2_fjLj256ELj1ELj4ELj1ELj16ENS_18Kernel_traits_baseILj256EfS2_S2_S2_fjLj128EEEEELb1ELb0ELb0ELb1EEEvNS_9FwdParamsE --------------------------
	.section	.nv.constant0._ZN10layer_norm13ln_fwd_kernelINS_13Kernel_traitsIf6__halfS2_S2_fjLj256ELj1ELj4ELj1ELj16ENS_18Kernel_traits_baseILj256EfS2_S2_S2_fjLj128EEEEELb1ELb0ELb0ELb1EEEvNS_9FwdParamsE,"a",@progbits
	.sectionflags	@""
	.align	4
.nv.constant0._ZN10layer_norm13ln_fwd_kernelINS_13Kernel_traitsIf6__halfS2_S2_fjLj256ELj1ELj4ELj1ELj16ENS_18Kernel_traits_baseILj256EfS2_S2_S2_fjLj128EEEEELb1ELb0ELb0ELb1EEEvNS_9FwdParamsE:
	.zero		584


//--------------------- .nv.constant0._ZN10layer_norm13ln_fwd_kernelINS_13Kernel_traitsIf6__halfS2_S2_fjLj256ELj1ELj4ELj1ELj16ENS_18Kernel_traits_baseILj256EfS2_S2_S2_fjLj128EEEEELb1ELb0ELb1ELb0EEEvNS_9FwdParamsE --------------------------
	.section	.nv.constant0._ZN10layer_norm13ln_fwd_kernelINS_13Kernel_traitsIf6__halfS2_S2_fjLj256ELj1ELj4ELj1ELj16ENS_18Kernel_traits_baseILj256EfS2_S2_S2_fjLj128EEEEELb1ELb0ELb1ELb0EEEvNS_9FwdParamsE,"a",@progbits
	.sectionflags	@""
	.align	4
.nv.constant0._ZN10layer_norm13ln_fwd_kernelINS_13Kernel_traitsIf6__halfS2_S2_fjLj256ELj1ELj4ELj1ELj16ENS_18Kernel_traits_baseILj256EfS2_S2_S2_fjLj128EEEEELb1ELb0ELb1ELb0EEEvNS_9FwdParamsE:
	.zero		584


//--------------------- .nv.constant0._ZN10layer_norm13ln_fwd_kernelINS_13Kernel_traitsIf6__halfS2_S2_fjLj256ELj1ELj4ELj1ELj16ENS_18Kernel_traits_baseILj256EfS2_S2_S2_fjLj128EEEEELb1ELb0ELb1ELb1EEEvNS_9FwdParamsE --------------------------
	.section	.nv.constant0._ZN10layer_norm13ln_fwd_kernelINS_13Kernel_traitsIf6__halfS2_S2_fjLj256ELj1ELj4ELj1ELj16ENS_18Kernel_traits_baseILj256EfS2_S2_S2_fjLj128EEEEELb1ELb0ELb1ELb1EEEvNS_9FwdParamsE,"a",@progbits
	.sectionflags	@""
	.align	4
.nv.constant0._ZN10layer_norm13ln_fwd_kernelINS_13Kernel_traitsIf6__halfS2_S2_fjLj256ELj1ELj4ELj1ELj16ENS_18Kernel_traits_baseILj256EfS2_S2_S2_fjLj128EEEEELb1ELb0ELb1ELb1EEEvNS_9FwdParamsE:
	.zero		584


//--------------------- .nv.constant0._ZN10layer_norm13ln_fwd_kernelINS_13Kernel_traitsIf6__halfS2_S2_fjLj256ELj1ELj4ELj1ELj16ENS_18Kernel_traits_baseILj256EfS2_S2_S2_fjLj128EEEEELb1ELb1ELb0ELb0EEEvNS_9FwdParamsE --------------------------
	.section	.nv.constant0._ZN10layer_norm13ln_fwd_kernelINS_13Kernel_traitsIf6__halfS2_S2_fjLj256ELj1ELj4ELj1ELj16ENS_18Kernel_traits_baseILj256EfS2_S2_S2_fjLj128EEEEELb1ELb1ELb0ELb0EEEvNS_9FwdParamsE,"a",@progbits
	.sectionflags	@""
	.align	4
.nv.constant0._ZN10layer_norm13ln_fwd_kernelINS_13Kernel_traitsIf6__halfS2_S2_fjLj256ELj1ELj4ELj1ELj16ENS_18Kernel_traits_baseILj256EfS2_S2_S2_fjLj128EEEEELb1ELb1ELb0ELb0EEEvNS_9FwdParamsE:
	.zero		584


//--------------------- .nv.constant0._ZN10layer_norm13ln_fwd_kernelINS_13Kernel_traitsIf6__halfS2_S2_fjLj256ELj1ELj4ELj1ELj16ENS_18Kernel_traits_baseILj256EfS2_S2_S2_fjLj128EEEEELb1ELb1ELb0ELb1EEEvNS_9FwdParamsE --------------------------
	.section	.nv.constant0._ZN10layer_norm13ln_fwd_kernelINS_13Kernel_traitsIf6__halfS2_S2_fjLj256ELj1ELj4ELj1ELj16ENS_18Kernel_traits_baseILj256EfS2_S2_S2_fjLj128EEEEELb1ELb1ELb0ELb1EEEvNS_9FwdParamsE,"a",@progbits
	.sectionflags	@""
	.align	4
.nv.constant0._ZN10layer_norm13ln_fwd_kernelINS_13Kernel_traitsIf6__halfS2_S2_fjLj256ELj1ELj4ELj1ELj16ENS_18Kernel_traits_baseILj256EfS2_S2_S2_fjLj128EEEEELb1ELb1ELb0ELb1EEEvNS_9FwdParamsE:
	.zero		584


//--------------------- .nv.constant0._ZN10layer_norm13ln_fwd_kernelINS_13Kernel_traitsIf6__halfS2_S2_fjLj256ELj1ELj4ELj1ELj16ENS_18Kernel_traits_baseILj256EfS2_S2_S2_fjLj128EEEEELb1ELb1ELb1ELb0EEEvNS_9FwdParamsE --------------------------
	.section	.nv.constant0._ZN10layer_norm13ln_fwd_kernelINS_13Kernel_traitsIf6__halfS2_S2_fjLj256ELj1ELj4ELj1ELj16ENS_18Kernel_traits_baseILj256EfS2_S2_S2_fjLj128EEEEELb1ELb1ELb1ELb0EEEvNS_9FwdParamsE,"a",@progbits
	.sectionflags	@""
	.align	4
.nv.constant0._ZN10layer_norm13ln_fwd_kernelINS_13Kernel_traitsIf6__halfS2_S2_fjLj256ELj1ELj4ELj1ELj16ENS_18Kernel_traits_baseILj256EfS2_S2_S2_fjLj128EEEEELb1ELb1ELb1ELb0EEEvNS_9FwdParamsE:
	.zero		584


//--------------------- .nv.constant0._ZN10layer_norm13ln_fwd_kernelINS_13Kernel_traitsIf6__halfS2_S2_fjLj256ELj1ELj4ELj1ELj16ENS_18Kernel_traits_baseILj256EfS2_S2_S2_fjLj128EEEEELb1ELb1ELb1ELb1EEEvNS_9FwdParamsE --------------------------
	.section	.nv.constant0._ZN10layer_norm13ln_fwd_kernelINS_13Kernel_traitsIf6__halfS2_S2_fjLj256ELj1ELj4ELj1ELj16ENS_18Kernel_traits_baseILj256EfS2_S2_S2_fjLj128EEEEELb1ELb1ELb1ELb1EEEvNS_9FwdParamsE,"a",@progbits
	.sectionflags	@""
	.align	4
.nv.constant0._ZN10layer_norm13ln_fwd_kernelINS_13Kernel_traitsIf6__halfS2_S2_fjLj256ELj1ELj4ELj1ELj16ENS_18Kernel_traits_baseILj256EfS2_S2_S2_fjLj128EEEEELb1ELb1ELb1ELb1EEEvNS_9FwdParamsE:
	.zero		584


//--------------------- .nv.constant0._ZN10layer_norm13ln_fwd_kernelINS_13Kernel_traitsI6__halfS2_fS2_fjLj256ELj1ELj4ELj1ELj16ENS_18Kernel_traits_baseILj256ES2_S2_fS2_fjLj128EEEEELb0ELb0ELb0ELb0EEEvNS_9FwdParamsE --------------------------
	.section	.nv.constant0._ZN10layer_norm13ln_fwd_kernelINS_13Kernel_traitsI6__halfS2_fS2_fjLj256ELj1ELj4ELj1ELj16ENS_18Kernel_traits_baseILj256ES2_S2_fS2_fjLj128EEEEELb0ELb0ELb0ELb0EEEvNS_9FwdParamsE,"a",@progbits
	.sectionflags	@""
	.align	4
.nv.constant0._ZN10layer_norm13ln_fwd_kernelINS_13Kernel_traitsI6__halfS2_fS2_fjLj256ELj1ELj4ELj1ELj16ENS_18Kernel_traits_baseILj256ES2_S2_fS2_fjLj128EEEEELb0ELb0ELb0ELb0EEEvNS_9FwdParamsE:
	.zero		584


//--------------------- .nv.constant0._ZN10layer_norm13ln_fwd_kernelINS_13Kernel_traitsI6__halfS2_fS2_fjLj256ELj1ELj4ELj1ELj16ENS_18Kernel_traits_baseILj256ES2_S2_fS2_fjLj128EEEEELb0ELb0ELb0ELb1EEEvNS_9FwdParamsE --------------------------
	.section	.nv.constant0._ZN10layer_norm13ln_fwd_kernelINS_13Kernel_traitsI6__halfS2_fS2_fjLj256ELj1ELj4ELj1ELj16ENS_18Kernel_traits_baseILj256ES2_S2_fS2_fjLj128EEEEELb0ELb0ELb0ELb1EEEvNS_9FwdParamsE,"a",@progbits
	.sectionflags	@""
	.align	4
.nv.constant0._ZN10layer_norm13ln_fwd_kernelINS_13Kernel_traitsI6__halfS2_fS2_fjLj256ELj1ELj4ELj1ELj16ENS_18Kernel_traits_baseILj256ES2_S2_fS2_fjLj128EEEEELb0ELb0ELb0ELb1EEEvNS_9FwdParamsE:
	.zero		584


//--------------------- .nv.constant0._ZN10layer_norm13ln_fwd_kernelINS_13Kernel_traitsI6__halfS2_fS2_fjLj256ELj1ELj4ELj1ELj16ENS_18Kernel_traits_baseILj256ES2_S2_fS2_fjLj128EEEEELb0ELb0ELb1ELb0EEEvNS_9FwdParamsE --------------------------
	.section	.nv.constant0._ZN10layer_norm13ln_fwd_kernelINS_13Kernel_traitsI6__halfS2_fS2_fjLj256ELj1ELj4ELj1ELj16ENS_18Kernel_traits_baseILj256ES2_S2_fS2_fjLj128EEEEELb0ELb0ELb1ELb0EEEvNS_9FwdParamsE,"a",@progbits
	.sectionflags	@""
	.align	4
.nv.constant0._ZN10layer_norm13ln_fwd_kernelINS_13Kernel_traitsI6__halfS2_fS2_fjLj256ELj1ELj4ELj1ELj16ENS_18Kernel_traits_baseILj256ES2_S2_fS2_fjLj128EEEEELb0ELb0ELb1ELb0EEEvNS_9FwdParamsE:
	.zero		584


//--------------------- .nv.constant0._ZN10layer_norm13ln_fwd_kernelINS_13Kernel_traitsI6__halfS2_fS2_fjLj256ELj1ELj4ELj1ELj16ENS_18Kernel_traits_baseILj256ES2_S2_fS2_fjLj128EEEEELb0ELb0ELb1ELb1EEEvNS_9FwdParamsE --------------------------
	.section	.nv.constant0._ZN10layer_norm13ln_fwd_kernelINS_13Kernel_traitsI6__halfS2_fS2_fjLj256ELj1ELj4ELj1ELj16ENS_18Kernel_traits_baseILj256ES2_S2_fS2_fjLj128EEEEELb0ELb0ELb1ELb1EEEvNS_9FwdParamsE,"a",@progbits
	.sectionflags	@""
	.align	4
.nv.constant0._ZN10layer_norm13ln_fwd_kernelINS_13Kernel_traitsI6__halfS2_fS2_fjLj256ELj1ELj4ELj1ELj16ENS_18Kernel_traits_baseILj256ES2_S2_fS2_fjLj128EEEEELb0ELb0ELb1ELb1EEEvNS_9FwdParamsE:
	.zero		584


//--------------------- .nv.constant0._ZN10layer_norm13ln_fwd_kernelINS_13Kernel_traitsI6__halfS2_fS2_fjLj256ELj1ELj4ELj1ELj16ENS_18Kernel_traits_baseILj256ES2_S2_fS2_fjLj128EEEEELb0ELb1ELb0ELb0EEEvNS_9FwdParamsE --------------------------
	.section	.nv.constant0._ZN10layer_norm13ln_fwd_kernelINS_13Kernel_traitsI6__halfS2_fS2_fjLj256ELj1ELj4ELj1ELj16ENS_18Kernel_traits_baseILj256ES2_S2_fS2_fjLj128EEEEELb0ELb1ELb0ELb0EEEvNS_9FwdParamsE,"a",@progbits
	.sectionflags	@""
	.align	4
.nv.constant0._ZN10layer_norm13ln_fwd_kernelINS_13Kernel_traitsI6__halfS2_fS2_fjLj256ELj1ELj4ELj1ELj16ENS_18Kernel_traits_baseILj256ES2_S2_fS2_fjLj128EEEEELb0ELb1ELb0ELb0EEEvNS_9FwdParamsE:
	.zero		584


//--------------------- .nv.constant0._ZN10layer_norm13ln_fwd_kernelINS_13Kernel_traitsI6__halfS2_fS2_fjLj256ELj1ELj4ELj1ELj16ENS_18Kernel_traits_baseILj256ES2_S2_fS2_fjLj128EEEEELb0ELb1ELb0ELb1EEEvNS_9FwdParamsE --------------------------
	.section	.nv.constant0._ZN10layer_norm13ln_fwd_kernelINS_13Kernel_traitsI6__halfS2_fS2_fjLj256ELj1ELj4ELj1ELj16ENS_18Kernel_traits_baseILj256ES2_S2_fS2_fjLj128EEEEELb0ELb1ELb0ELb1EEEvNS_9FwdParamsE,"a",@progbits
	.sectionflags	@""
	.align	4
.nv.constant0._ZN10layer_norm13ln_fwd_kernelINS_13Kernel_traitsI6__halfS2_fS2_fjLj256ELj1ELj4ELj1ELj16ENS_18Kernel_traits_baseILj256ES2_S2_fS2_fjLj128EEEEELb0ELb1ELb0ELb1EEEvNS_9FwdParamsE:
	.zero		584


//--------------------- .nv.constant0._ZN10layer_norm13ln_fwd_kernelINS_13Kernel_traitsI6__halfS2_fS2_fjLj256ELj1ELj4ELj1ELj16ENS_18Kernel_traits_baseILj256ES2_S2_fS2_fjLj128EEEEELb0ELb1ELb1ELb0EEEvNS_9FwdParamsE --------------------------
	.section	.nv.constant0._ZN10layer_norm13ln_fwd_kernelINS_13Kernel_traitsI6__halfS2_fS2_fjLj256ELj1ELj4ELj1ELj16ENS_18Kernel_traits_baseILj256ES2_S2_fS2_fjLj128EEEEELb0ELb1ELb1ELb0EEEvNS_9FwdParamsE,"a",@progbits
	.sectionflags	@""
	.align	4
.nv.constant0._ZN10layer_norm13ln_fwd_kernelINS_13Kernel_traitsI6__halfS2_fS2_fjLj256ELj1ELj4ELj1ELj16ENS_18Kernel_traits_baseILj256ES2_S2_fS2_fjLj128EEEEELb0ELb1ELb1ELb0EEEvNS_9FwdParamsE:
	.zero		584


//--------------------- .nv.constant0._ZN10layer_norm13ln_fwd_kernelINS_13Kernel_traitsI6__halfS2_fS2_fjLj256ELj1ELj4ELj1ELj16ENS_18Kernel_traits_baseILj256ES2_S2_fS2_fjLj128EEEEELb0ELb1ELb1ELb1EEEvNS_9FwdParamsE --------------------------
	.section	.nv.constant0._ZN10layer_norm13ln_fwd_kernelINS_13Kernel_traitsI6__halfS2_fS2_fjLj256ELj1ELj4ELj1ELj16ENS_18Kernel_traits_baseILj256ES2_S2_fS2_fjLj128EEEEELb0ELb1ELb1ELb1EEEvNS_9FwdParamsE,"a",@progbits
	.sectionflags	@""
	.align	4
.nv.constant0._ZN10layer_norm13ln_fwd_kernelINS_13Kernel_traitsI6__halfS2_fS2_fjLj256ELj1ELj4ELj1ELj16ENS_18Kernel_traits_baseILj256ES2_S2_fS2_fjLj128EEEEELb0ELb1ELb1ELb1EEEvNS_9FwdParamsE:
	.zero		584


//--------------------- .nv.constant0._ZN10layer_norm13ln_fwd_kernelINS_13Kernel_traitsI6__halfS2_fS2_fjLj256ELj1ELj4ELj1ELj16ENS_18Kernel_traits_baseILj256ES2_S2_fS2_fjLj128EEEEELb1ELb0ELb0ELb0EEEvNS_9FwdParamsE --------------------------
	.section	.nv.constant0._ZN10layer_norm13ln_fwd_kernelINS_13Kernel_traitsI6__halfS2_fS2_fjLj256ELj1ELj4ELj1ELj16ENS_18Kernel_traits_baseILj256ES2_S2_fS2_fjLj128EEEEELb1ELb0ELb0ELb0EEEvNS_9FwdParamsE,"a",@progbits
	.sectionflags	@""
	.align	4
.nv.constant0._ZN10layer_norm13ln_fwd_kernelINS_13Kernel_traitsI6__halfS2_fS2_fjLj256ELj1ELj4ELj1ELj16ENS_18Kernel_traits_baseILj256ES2_S2_fS2_fjLj128EEEEELb1ELb0ELb0ELb0EEEvNS_9FwdParamsE:
	.zero		584


//--------------------- .nv.constant0._ZN10layer_norm13ln_fwd_kernelINS_13Kernel_traitsI6__halfS2_fS2_fjLj256ELj1ELj4ELj1ELj16ENS_18Kernel_traits_baseILj256ES2_S2_fS2_fjLj128EEEEELb1ELb0ELb0ELb1EEEvNS_9FwdParamsE --------------------------
	.section	.nv.constant0._ZN10layer_norm13ln_fwd_kernelINS_13Kernel_traitsI6__halfS2_fS2_fjLj256ELj1ELj4ELj1ELj16ENS_18Kernel_traits_baseILj256ES2_S2_fS2_fjLj128EEEEELb1ELb0ELb0ELb1EEEvNS_9FwdParamsE,"a",@progbits
	.sectionflags	@""
	.align	4
.nv.constant0._ZN10layer_norm13ln_fwd_kernelINS_13Kernel_traitsI6__halfS2_fS2_fjLj256ELj1ELj4ELj1ELj16ENS_18Kernel_traits_baseILj256ES2_S2_fS2_fjLj128EEEEELb1ELb0ELb0ELb1EEEvNS_9FwdParamsE:
	.zero		584


//--------------------- .nv.constant0._ZN10layer_norm13ln_fwd_kernelINS_13Kernel_traitsI6__halfS2_fS2_fjLj256ELj1ELj4ELj1ELj16ENS_18Kernel_traits_baseILj256ES2_S2_fS2_fjLj128EEEEELb1ELb0ELb1ELb0EEEvNS_9FwdParamsE --------------------------
	.section	.nv.constant0._ZN10layer_norm13ln_fwd_kernelINS_13Kernel_traitsI6__halfS2_fS2_fjLj256ELj1ELj4ELj1ELj16ENS_18Kernel_traits_baseILj256ES2_S2_fS2_fjLj128EEEEELb1ELb0ELb1ELb0EEEvNS_9FwdParamsE,"a",@progbits
	.sectionflags	@""
	.align	4
.nv.constant0._ZN10layer_norm13ln_fwd_kernelINS_13Kernel_traitsI6__halfS2_fS2_fjLj256ELj1ELj4ELj1ELj16ENS_18Kernel_traits_baseILj256ES2_S2_fS2_fjLj128EEEEELb1ELb0ELb1ELb0EEEvNS_9FwdParamsE:
	.zero		584


//--------------------- .nv.constant0._ZN10layer_norm13ln_fwd_kernelINS_13Kernel_traitsI6__halfS2_fS2_fjLj256ELj1ELj4ELj1ELj16ENS_18Kernel_traits_baseILj256ES2_S2_fS2_fjLj128EEEEELb1ELb0ELb1ELb1EEEvNS_9FwdParamsE --------------------------
	.section	.nv.constant0._ZN10layer_norm13ln_fwd_kernelINS_13Kernel_traitsI6__halfS2_fS2_fjLj256ELj1ELj4ELj1ELj16ENS_18Kernel_traits_baseILj256ES2_S2_fS2_fjLj128EEEEELb1ELb0ELb1ELb1EEEvNS_9FwdParamsE,"a",@progbits
	.sectionflags	@""
	.align	4
.nv.constant0._ZN10layer_norm13ln_fwd_kernelINS_13Kernel_traitsI6__halfS2_fS2_fjLj256ELj1ELj4ELj1ELj16ENS_18Kernel_traits_baseILj256ES2_S2_fS2_fjLj128EEEEELb1ELb0ELb1ELb1EEEvNS_9FwdParamsE:
	.zero		584


//--------------------- .nv.constant0._ZN10layer_norm13ln_fwd_kernelINS_13Kernel_traitsI6__halfS2_fS2_fjLj256ELj1ELj4ELj1ELj16ENS_18Kernel_traits_baseILj256ES2_S2_fS2_fjLj128EEEEELb1ELb1ELb0ELb0EEEvNS_9FwdParamsE --------------------------
	.section	.nv.constant0._ZN10layer_norm13ln_fwd_kernelINS_13Kernel_traitsI6__halfS2_fS2_fjLj256ELj1ELj4ELj1ELj16ENS_18Kernel_traits_baseILj256ES2_S2_fS2_fjLj128EEEEELb1ELb1ELb0ELb0EEEvNS_9FwdParamsE,"a",@progbits
	.sectionflags	@""
	.align	4
.nv.constant0._ZN10layer_norm13ln_fwd_kernelINS_13Kernel_traitsI6__halfS2_fS2_fjLj256ELj1ELj4ELj1ELj16ENS_18Kernel_traits_baseILj256ES2_S2_fS2_fjLj128EEEEELb1ELb1ELb0ELb0EEEvNS_9FwdParamsE:
	.zero		584


//--------------------- .nv.constant0._ZN10layer_norm13ln_fwd_kernelINS_13Kernel_traitsI6__halfS2_fS2_fjLj256ELj1ELj4ELj1ELj16ENS_18Kernel_traits_baseILj256ES2_S2_fS2_fjLj128EEEEELb1ELb1ELb0ELb1EEEvNS_9FwdParamsE --------------------------
	.section	.nv.constant0._ZN10layer_norm13ln_fwd_kernelINS_13Kernel_traitsI6__halfS2_fS2_fjLj256ELj1ELj4ELj1ELj16ENS_18Kernel_traits_baseILj256ES2_S2_fS2_fjLj128EEEEELb1ELb1ELb0ELb1EEEvNS_9FwdParamsE,"a",@progbits
	.sectionflags	@""
	.align	4
.nv.constant0._ZN10layer_norm13ln_fwd_kernelINS_13Kernel_traitsI6__halfS2_fS2_fjLj256ELj1ELj4ELj1ELj16ENS_18Kernel_traits_baseILj256ES2_S2_fS2_fjLj128EEEEELb1ELb1ELb0ELb1EEEvNS_9FwdParamsE:
	.zero		584


//--------------------- .nv.constant0._ZN10layer_norm13ln_fwd_kernelINS_13Kernel_traitsI6__halfS2_fS2_fjLj256ELj1ELj4ELj1ELj16ENS_18Kernel_traits_baseILj256ES2_S2_fS2_fjLj128EEEEELb1ELb1ELb1ELb0EEEvNS_9FwdParamsE --------------------------
	.section	.nv.constant0._ZN10layer_norm13ln_fwd_kernelINS_13Kernel_traitsI6__halfS2_fS2_fjLj256ELj1ELj4ELj1ELj16ENS_18Kernel_traits_baseILj256ES2_S2_fS2_fjLj128EEEEELb1ELb1ELb1ELb0EEEvNS_9FwdParamsE,"a",@progbits
	.sectionflags	@""
	.align	4
.nv.constant0._ZN10layer_norm13ln_fwd_kernelINS_13Kernel_traitsI6__halfS2_fS2_fjLj256ELj1ELj4ELj1ELj16ENS_18Kernel_traits_baseILj256ES2_S2_fS2_fjLj128EEEEELb1ELb1ELb1ELb0EEEvNS_9FwdParamsE:
	.zero		584


//--------------------- .nv.constant0._ZN10layer_norm13ln_fwd_kernelINS_13Kernel_traitsI6__halfS2_fS2_fjLj256ELj1ELj4ELj1ELj16ENS_18Kernel_traits_baseILj256ES2_S2_fS2_fjLj128EEEEELb1ELb1ELb1ELb1EEEvNS_9FwdParamsE --------------------------
	.section	.nv.constant0._ZN10layer_norm13ln_fwd_kernelINS_13Kernel_traitsI6__halfS2_fS2_fjLj256ELj1ELj4ELj1ELj16ENS_18Kernel_traits_baseILj256ES2_S2_fS2_fjLj128EEEEELb1ELb1ELb1ELb1EEEvNS_9FwdParamsE,"a",@progbits
	.sectionflags	@""
	.align	4
.nv.constant0._ZN10layer_norm13ln_fwd_kernelINS_13Kernel_traitsI6__halfS2_fS2_fjLj256ELj1ELj4ELj1ELj16ENS_18Kernel_traits_baseILj256ES2_S2_fS2_fjLj128EEEEELb1ELb1ELb1ELb1EEEvNS_9FwdParamsE:
	.zero		584


//--------------------- .nv.constant0._ZN10layer_norm13ln_fwd_kernelINS_13Kernel_traitsIf6__halffS2_fjLj256ELj1ELj4ELj1ELj16ENS_18Kernel_traits_baseILj256EfS2_fS2_fjLj128EEEEELb0ELb0ELb0ELb0EEEvNS_9FwdParamsE --------------------------
	.section	.nv.constant0._ZN10layer_norm13ln_fwd_kernelINS_13Kernel_traitsIf6__halffS2_fjLj256ELj1ELj4ELj1ELj16ENS_18Kernel_traits_baseILj256EfS2_fS2_fjLj128EEEEELb0ELb0ELb0ELb0EEEvNS_9FwdParamsE,"a",@progbits
	.sectionflags	@""
	.align	4
.nv.constant0._ZN10layer_norm13ln_fwd_kernelINS_13Kernel_traitsIf6__halffS2_fjLj256ELj1ELj4ELj1ELj16ENS_18Kernel_traits_baseILj256EfS2_fS2_fjLj128EEEEELb0ELb0ELb0ELb0EEEvNS_9FwdParamsE:
	.zero		584


//--------------------- .nv.constant0._ZN10layer_norm13ln_fwd_kernelINS_13Kernel_traitsIf6__halffS2_fjLj256ELj1ELj4ELj1ELj16ENS_18Kernel_traits_baseILj256EfS2_fS2_fjLj128EEEEELb0ELb0ELb0ELb1EEEvNS_9FwdParamsE --------------------------
	.section	.nv.constant0._ZN10layer_norm13ln_fwd_kernelINS_13Kernel_traitsIf6__halffS2_fjLj256ELj1ELj4ELj1ELj16ENS_18Kernel_traits_baseILj256EfS2_fS2_fjLj128EEEEELb0ELb0ELb0ELb1EEEvNS_9FwdParamsE,"a",@progbits
	.sectionflags	@""
	.align	4
.nv.constant0._ZN10layer_norm13ln_fwd_kernelINS_13Kernel_traitsIf6__halffS2_fjLj256ELj1ELj4ELj1ELj16ENS_18Kernel_traits_baseILj256EfS2_fS2_fjLj128EEEEELb0ELb0ELb0ELb1EEEvNS_9FwdParamsE:
	.zero		584


//--------------------- .nv.constant0._ZN10layer_norm13ln_fwd_kernelINS_13Kernel_traitsIf6__halffS2_fjLj256ELj1ELj4ELj1ELj16ENS_18Kernel_traits_baseILj256EfS2_fS2_fjLj128EEEEELb0ELb0ELb1ELb0EEEvNS_9FwdParamsE --------------------------
	.section	.nv.constant0._ZN10layer_norm13ln_fwd_kernelINS_13Kernel_traitsIf6__halffS2_fjLj256ELj1ELj4ELj1ELj16ENS_18Kernel_traits_baseILj256EfS2_fS2_fjLj128EEEEELb0ELb0ELb1ELb0EEEvNS_9FwdParamsE,"a",@progbits
	.sectionflags	@""
	.align	4
.nv.constant0._ZN10layer_norm13ln_fwd_kernelINS_13Kernel_traitsIf6__halffS2_fjLj256ELj1ELj4ELj1ELj16ENS_18Kernel_traits_baseILj256EfS2_fS2_fjLj128EEEEELb0ELb0ELb1ELb0EEEvNS_9FwdParamsE:
	.zero		584


//--------------------- .nv.constant0._ZN10layer_norm13ln_fwd_kernelINS_13Kernel_traitsIf6__halffS2_fjLj256ELj1ELj4ELj1ELj16ENS_18Kernel_traits_baseILj256EfS2_fS2_fjLj128EEEEELb0ELb0ELb1ELb1EEEvNS_9FwdParamsE --------------------------
	.section	.nv.constant0._ZN10layer_norm13ln_fwd_kernelINS_13Kernel_traitsIf6__halffS2_fjLj256ELj1ELj4ELj1ELj16ENS_18Kernel_traits_baseILj256EfS2_fS2_fjLj128EEEEELb0ELb0ELb1ELb1EEEvNS_9FwdParamsE,"a",@progbits
	.sectionflags	@""
	.align	4
.nv.constant0._ZN10layer_norm13ln_fwd_kernelINS_13Kernel_traitsIf6__halffS2_fjLj256ELj1ELj4ELj1ELj16ENS_18Kernel_traits_baseILj256EfS2_fS2_fjLj128EEEEELb0ELb0ELb1ELb1EEEvNS_9FwdParamsE:
	.zero		584


//--------------------- .nv.constant0._ZN10layer_norm13ln_fwd_kernelINS_13Kernel_traitsIf6__halffS2_fjLj256ELj1ELj4ELj1ELj16ENS_18Kernel_traits_baseILj256EfS2_fS2_fjLj128EEEEELb0ELb1ELb0ELb0EEEvNS_9FwdParamsE --------------------------
	.section	.nv.constant0._ZN10layer_norm13ln_fwd_kernelINS_13Kernel_traitsIf6__halffS2_fjLj256ELj1ELj4ELj1ELj16ENS_18Kernel_traits_baseILj256EfS2_fS2_fjLj128EEEEELb0ELb1ELb0ELb0EEEvNS_9FwdParamsE,"a",@progbits
	.sectionflags	@""
	.align	4
.nv.constant0._ZN10layer_norm13ln_fwd_kernelINS_13Kernel_traitsIf6__halffS2_fjLj256ELj1ELj4ELj1ELj16ENS_18Kernel_traits_baseILj256EfS2_fS2_fjLj128EEEEELb0ELb1ELb0ELb0EEEvNS_9FwdParamsE:
	.zero		584


//--------------------- .nv.constant0._ZN10layer_norm13ln_fwd_kernelINS_13Kernel_traitsIf6__halffS2_fjLj256ELj1ELj4ELj1ELj16ENS_18Kernel_traits_baseILj256EfS2_fS2_fjLj128EEEEELb0ELb1ELb0ELb1EEEvNS_9FwdParamsE --------------------------
	.section	.nv.constant0._ZN10layer_norm13ln_fwd_kernelINS_13Kernel_traitsIf6__halffS2_fjLj256ELj1ELj4ELj1ELj16ENS_18Kernel_traits_baseILj256EfS2_fS2_fjLj128EEEEELb0ELb1ELb0ELb1EEEvNS_9FwdParamsE,"a",@progbits
	.sectionflags	@""
	.align	4
.nv.constant0._ZN10layer_norm13ln_fwd_kernelINS_13Kernel_traitsIf6__halffS2_fjLj256ELj1ELj4ELj1ELj16ENS_18Kernel_traits_baseILj256EfS2_fS2_fjLj128EEEEELb0ELb1ELb0ELb1EEEvNS_9FwdParamsE:
	.zero		584


//--------------------- .nv.constant0._ZN10layer_norm13ln_fwd_kernelINS_13Kernel_traitsIf6__halffS2_fjLj256ELj1ELj4ELj1ELj16ENS_18Kernel_traits_baseILj256EfS2_fS2_fjLj128EEEEELb0ELb1ELb1ELb0EEEvNS_9FwdParamsE --------------------------
	.section	.nv.constant0._ZN10layer_norm13ln_fwd_kernelINS_13Kernel_traitsIf6__halffS2_fjLj256ELj1ELj4ELj1ELj16ENS_18Kernel_traits_baseILj256EfS2_fS2_fjLj128EEEEELb0ELb1ELb1ELb0EEEvNS_9FwdParamsE,"a",@progbits
	.sectionflags	@""
	.align	4
.nv.constant0._ZN10layer_norm13ln_fwd_kernelINS_13Kernel_traitsIf6__halffS2_fjLj256ELj1ELj4ELj1ELj16ENS_18Kernel_traits_baseILj256EfS2_fS2_fjLj128EEEEELb0ELb1ELb1ELb0EEEvNS_9FwdParamsE:
	.zero		584


//--------------------- .nv.constant0._ZN10layer_norm13ln_fwd_kernelINS_13Kernel_traitsIf6__halffS2_fjLj256ELj1ELj4ELj1ELj16ENS_18Kernel_traits_baseILj256EfS2_fS2_fjLj128EEEEELb0ELb1ELb1ELb1EEEvNS_9FwdParamsE --------------------------
	.section	.nv.constant0._ZN10layer_norm13ln_fwd_kernelINS_13Kernel_traitsIf6__halffS2_fjLj256ELj1ELj4ELj1ELj16ENS_18Kernel_traits_baseILj256EfS2_fS2_fjLj128EEEEELb0ELb1ELb1ELb1EEEvNS_9FwdParamsE,"a",@progbits
	.sectionflags	@""
	.align	4
.nv.constant0._ZN10layer_norm13ln_fwd_kernelINS_13Kernel_traitsIf6__halffS2_fjLj256ELj1ELj4ELj1ELj16ENS_18Kernel_traits_baseILj256EfS2_fS2_fjLj128EEEEELb0ELb1ELb1ELb1EEEvNS_9FwdParamsE:
	.zero		584


//--------------------- .nv.constant0._ZN10layer_norm13ln_fwd_kernelINS_13Kernel_traitsIf6__halffS2_fjLj256ELj1ELj4ELj1ELj16ENS_18Kernel_traits_baseILj256EfS2_fS2_fjLj128EEEEELb1ELb0ELb0ELb0EEEvNS_9FwdParamsE --------------------------
	.section	.nv.constant0._ZN10layer_norm13ln_fwd_kernelINS_13Kernel_traitsIf6__halffS2_fjLj256ELj1ELj4ELj1ELj16ENS_18Kernel_traits_baseILj256EfS2_fS2_fjLj128EEEEELb1ELb0ELb0ELb0EEEvNS_9FwdParamsE,"a",@progbits
	.sectionflags	@""
	.align	4
.nv.constant0._ZN10layer_norm13ln_fwd_kernelINS_13Kernel_traitsIf6__halffS2_fjLj256ELj1ELj4ELj1ELj16ENS_18Kernel_traits_baseILj256EfS2_fS2_fjLj128EEEEELb1ELb0ELb0ELb0EEEvNS_9FwdParamsE:
	.zero		584


//--------------------- .nv.constant0._ZN10layer_norm13ln_fwd_kernelINS_13Kernel_traitsIf6__halffS2_fjLj256ELj1ELj4ELj1ELj16ENS_18Kernel_traits_baseILj256EfS2_fS2_fjLj128EEEEELb1ELb0ELb0ELb1EEEvNS_9FwdParamsE --------------------------
	.section	.nv.constant0._ZN10layer_norm13ln_fwd_kernelINS_13Kernel_traitsIf6__halffS2_fjLj256ELj1ELj4ELj1ELj16ENS_18Kernel_traits_baseILj256EfS2_fS2_fjLj128EEEEELb1ELb0ELb0ELb1EEEvNS_9FwdParamsE,"a",@progbits
	.sectionflags	@""
	.align	4
.nv.constant0._ZN10layer_norm13ln_fwd_kernelINS_13Kernel_traitsIf6__halffS2_fjLj256ELj1ELj4ELj1ELj16ENS_18Kernel_traits_baseILj256EfS2_fS2_fjLj128EEEEELb1ELb0ELb0ELb1EEEvNS_9FwdParamsE:
	.zero		584


//--------------------- .nv.constant0._ZN10layer_norm13ln_fwd_kernelINS_13Kernel_traitsIf6__halffS2_fjLj256ELj1ELj4ELj1ELj16ENS_18Kernel_traits_baseILj256EfS2_fS2_fjLj128EEEEELb1ELb0ELb1ELb0EEEvNS_9FwdParamsE --------------------------
	.section	.nv.constant0._ZN10layer_norm13ln_fwd_kernelINS_13Kernel_traitsIf6__halffS2_fjLj256ELj1ELj4ELj1ELj16ENS_18Kernel_traits_baseILj256EfS2_fS2_fjLj128EEEEELb1ELb0ELb1ELb0EEEvNS_9FwdParamsE,"a",@progbits
	.sectionflags	@""
	.align	4
.nv.constant0._ZN10layer_norm13ln_fwd_kernelINS_13Kernel_traitsIf6__halffS2_fjLj256ELj1ELj4ELj1ELj16ENS_18Kernel_traits_baseILj256EfS2_fS2_fjLj128EEEEELb1ELb0ELb1ELb0EEEvNS_9FwdParamsE:
	.zero		584


//--------------------- .nv.constant0._ZN10layer_norm13ln_fwd_kernelINS_13Kernel_traitsIf6__halffS2_fjLj256ELj1ELj4ELj1ELj16ENS_18Kernel_traits_baseILj256EfS2_fS2_fjLj128EEEEELb1ELb0ELb1ELb1EEEvNS_9FwdParamsE --------------------------
	.section	.nv.constant0._ZN10layer_norm13ln_fwd_kernelINS_13Kernel_traitsIf6__halffS2_fjLj256ELj1ELj4ELj1ELj16ENS_18Kernel_traits_baseILj256EfS2_fS2_fjLj128EEEEELb1ELb0ELb1ELb1EEEvNS_9FwdParamsE,"a",@progbits
	.sectionflags	@""
	.align	4
.nv.constant0._ZN10layer_norm13ln_fwd_kernelINS_13Kernel_traitsIf6__halffS2_fjLj256ELj1ELj4ELj1ELj16ENS_18Kernel_traits_baseILj256EfS2_fS2_fjLj128EEEEELb1ELb0ELb1ELb1EEEvNS_9FwdParamsE:
	.zero		584


//--------------------- .nv.constant0._ZN10layer_norm13ln_fwd_kernelINS_13Kernel_traitsIf6__halffS2_fjLj256ELj1ELj4ELj1ELj16ENS_18Kernel_traits_baseILj256EfS2_fS2_fjLj128EEEEELb1ELb1ELb0ELb0EEEvNS_9FwdParamsE --------------------------
	.section	.nv.constant0._ZN10layer_norm13ln_fwd_kernelINS_13Kernel_traitsIf6__halffS2_fjLj256ELj1ELj4ELj1ELj16ENS_18Kernel_traits_baseILj256EfS2_fS2_fjLj128EEEEELb1ELb1ELb0ELb0EEEvNS_9FwdParamsE,"a",@progbits
	.sectionflags	@""
	.align	4
.nv.constant0._ZN10layer_norm13ln_fwd_kernelINS_13Kernel_traitsIf6__halffS2_fjLj256ELj1ELj4ELj1ELj16ENS_18Kernel_traits_baseILj256EfS2_fS2_fjLj128EEEEELb1ELb1ELb0ELb0EEEvNS_9FwdParamsE:
	.zero		584


//--------------------- .nv.constant0._ZN10layer_norm13ln_fwd_kernelINS_13Kernel_traitsIf6__halffS2_fjLj256ELj1ELj4ELj1ELj16ENS_18Kernel_traits_baseILj256EfS2_fS2_fjLj128EEEEELb1ELb1ELb0ELb1EEEvNS_9FwdParamsE --------------------------
	.section	.nv.constant0._ZN10layer_norm13ln_fwd_kernelINS_13Kernel_traitsIf6__halffS2_fjLj256ELj1ELj4ELj1ELj16ENS_18Kernel_traits_baseILj256EfS2_fS2_fjLj128EEEEELb1ELb1ELb0ELb1EEEvNS_9FwdParamsE,"a",@progbits
	.sectionflags	@""
	.align	4
.nv.constant0._ZN10layer_norm13ln_fwd_kernelINS_13Kernel_traitsIf6__halffS2_fjLj256ELj1ELj4ELj1ELj16ENS_18Kernel_traits_baseILj256EfS2_fS2_fjLj128EEEEELb1ELb1ELb0ELb1EEEvNS_9FwdParamsE:
	.zero		584


//--------------------- .nv.constant0._ZN10layer_norm13ln_fwd_kernelINS_13Kernel_traitsIf6__halffS2_fjLj256ELj1ELj4ELj1ELj16ENS_18Kernel_traits_baseILj256EfS2_fS2_fjLj128EEEEELb1ELb1ELb1ELb0EEEvNS_9FwdParamsE --------------------------
	.section	.nv.constant0._ZN10layer_norm13ln_fwd_kernelINS_13Kernel_traitsIf6__halffS2_fjLj256ELj1ELj4ELj1ELj16ENS_18Kernel_traits_baseILj256EfS2_fS2_fjLj128EEEEELb1ELb1ELb1ELb0EEEvNS_9FwdParamsE,"a",@progbits
	.sectionflags	@""
	.align	4
.nv.constant0._ZN10layer_norm13ln_fwd_kernelINS_13Kernel_traitsIf6__halffS2_fjLj256ELj1ELj4ELj1ELj16ENS_18Kernel_traits_baseILj256EfS2_fS2_fjLj128EEEEELb1ELb1ELb1ELb0EEEvNS_9FwdParamsE:
	.zero		584


//--------------------- .nv.constant0._ZN10layer_norm13ln_fwd_kernelINS_13Kernel_traitsIf6__halffS2_fjLj256ELj1ELj4ELj1ELj16ENS_18Kernel_traits_baseILj256EfS2_fS2_fjLj128EEEEELb1ELb1ELb1ELb1EEEvNS_9FwdParamsE --------------------------
	.section	.nv.constant0._ZN10layer_norm13ln_fwd_kernelINS_13Kernel_traitsIf6__halffS2_fjLj256ELj1ELj4ELj1ELj16ENS_18Kernel_traits_baseILj256EfS2_fS2_fjLj128EEEEELb1ELb1ELb1ELb1EEEvNS_9FwdParamsE,"a",@progbits
	.sectionflags	@""
	.align	4
.nv.constant0._ZN10layer_norm13ln_fwd_kernelINS_13Kernel_traitsIf6__halffS2_fjLj256ELj1ELj4ELj1ELj16ENS_18Kernel_traits_baseILj256EfS2_fS2_fjLj128EEEEELb1ELb1ELb1ELb1EEEvNS_9FwdParamsE:
	.zero		584


//--------------------- .nv.constant0._ZN10layer_norm13ln_fwd_kernelINS_13Kernel_traitsI6__halfffffjLj256ELj1ELj4ELj1ELj16ENS_18Kernel_traits_baseILj256ES2_ffffjLj128EEEEELb0ELb0ELb0ELb0EEEvNS_9FwdParamsE --------------------------
	.section	.nv.constant0._ZN10layer_norm13ln_fwd_kernelINS_13Kernel_traitsI6__halfffffjLj256ELj1ELj4ELj1ELj16ENS_18Kernel_traits_baseILj256ES2_ffffjLj128EEEEELb0ELb0ELb0ELb0EEEvNS_9FwdParamsE,"a",@progbits
	.sectionflags	@""
	.align	4
.nv.constant0._ZN10layer_norm13ln_fwd_kernelINS_13Kernel_traitsI6__halfffffjLj256ELj1ELj4ELj1ELj16ENS_18Kernel_traits_baseILj256ES2_ffffjLj128EEEEELb0ELb0ELb0ELb0EEEvNS_9FwdParamsE:
	.zero		584


//--------------------- .nv.constant0._ZN10layer_norm13ln_fwd_kernelINS_13Kernel_traitsI6__halfffffjLj256ELj1ELj4ELj1ELj16ENS_18Kernel_traits_baseILj256ES2_ffffjLj128EEEEELb0ELb0ELb0ELb1EEEvNS_9FwdParamsE --------------------------
	.section	.nv.constant0._ZN10layer_norm13ln_fwd_kernelINS_13Kernel_traitsI6__halfffffjLj256ELj1ELj4ELj1ELj16ENS_18Kernel_traits_baseILj256ES2_ffffjLj128EEEEELb0ELb0ELb0ELb1EEEvNS_9FwdParamsE,"a",@progbits
	.sectionflags	@""
	.align	4
.nv.constant0._ZN10layer_norm13ln_fwd_kernelINS_13Kernel_traitsI6__halfffffjLj256ELj1ELj4ELj1ELj16ENS_18Kernel_traits_baseILj256ES2_ffffjLj128EEEEELb0ELb0ELb0ELb1EEEvNS_9FwdParamsE:
	.zero		584


//--------------------- .nv.constant0._ZN10layer_norm13ln_fwd_kernelINS_13Kernel_traitsI6__halfffffjLj256ELj1ELj4ELj1ELj16ENS_18Kernel_traits_baseILj256ES2_ffffjLj128EEEEELb0ELb0ELb1ELb0EEEvNS_9FwdParamsE --------------------------
	.section	.nv.constant0._ZN10layer_norm13ln_fwd_kernelINS_13Kernel_traitsI6__halfffffjLj256ELj1ELj4ELj1ELj16ENS_18Kernel_traits_baseILj256ES2_ffffjLj128EEEEELb0ELb0ELb1ELb0EEEvNS_9FwdParamsE,"a",@progbits
	.sectionflags	@""
	.align	4
.nv.constant0._ZN10layer_norm13ln_fwd_kernelINS_13Kernel_traitsI6__halfffffjLj256ELj1ELj4ELj1ELj16ENS_18Kernel_traits_baseILj256ES2_ffffjLj128EEEEELb0ELb0ELb1ELb0EEEvNS_9FwdParamsE:
	.zero		584


//--------------------- .nv.constant0._ZN10layer_norm13ln_fwd_kernelINS_13Kernel_traitsI6__halfffffjLj256ELj1ELj4ELj1ELj16ENS_18Kernel_traits_baseILj256ES2_ffffjLj128EEEEELb0ELb0ELb1ELb1EEEvNS_9FwdParamsE --------------------------
	.section	.nv.constant0._ZN10layer_norm13ln_fwd_kernelINS_13Kernel_traitsI6__halfffffjLj256ELj1ELj4ELj1ELj16ENS_18Kernel_traits_baseILj256ES2_ffffjLj128EEEEELb0ELb0ELb1ELb1EEEvNS_9FwdParamsE,"a",@progbits
	.sectionflags	@""
	.align	4
.nv.constant0._ZN10layer_norm13ln_fwd_kernelINS_13Kernel_traitsI6__halfffffjLj256ELj1ELj4ELj1ELj16ENS_18Kernel_traits_baseILj256ES2_ffffjLj128EEEEELb0ELb0ELb1ELb1EEEvNS_9FwdParamsE:
	.zero		584


//--------------------- .nv.constant0._ZN10layer_norm13ln_fwd_kernelINS_13Kernel_traitsI6__halfffffjLj256ELj1ELj4ELj1ELj16ENS_18Kernel_traits_baseILj256ES2_ffffjLj128EEEEELb0ELb1ELb0ELb0EEEvNS_9FwdParamsE --------------------------
	.section	.nv.constant0._ZN10layer_norm13ln_fwd_kernelINS_13Kernel_traitsI6__halfffffjLj256ELj1ELj4ELj1ELj16ENS_18Kernel_traits_baseILj256ES2_ffffjLj128EEEEELb0ELb1ELb0ELb0EEEvNS_9FwdParamsE,"a",@progbits
	.sectionflags	@""
	.align	4
.nv.constant0._ZN10layer_norm13ln_fwd_kernelINS_13Kernel_traitsI6__halfffffjLj256ELj1ELj4ELj1ELj16ENS_18Kernel_traits_baseILj256ES2_ffffjLj128EEEEELb0ELb1ELb0ELb0EEEvNS_9FwdParamsE:
	.zero		584


//--------------------- .nv.constant0._ZN10layer_norm13ln_fwd_kernelINS_13Kernel_traitsI6__halfffffjLj256ELj1ELj4ELj1ELj16ENS_18Kernel_traits_baseILj256ES2_ffffjLj128EEEEELb0ELb1ELb0ELb1EEEvNS_9FwdParamsE --------------------------
	.section	.nv.constant0._ZN10layer_norm13ln_fwd_kernelINS_13Kernel_traitsI6__halfffffjLj256ELj1ELj4ELj1ELj16ENS_18Kernel_traits_baseILj256ES2_ffffjLj128EEEEELb0ELb1ELb0ELb1EEEvNS_9FwdParamsE,"a",@progbits
	.sectionflags	@""
	.align	4
.nv.constant0._ZN10layer_norm13ln_fwd_kernelINS_13Kernel_traitsI6__halfffffjLj256ELj1ELj4ELj1ELj16ENS_18Kernel_traits_baseILj256ES2_ffffjLj128EEEEELb0ELb1ELb0ELb1EEEvNS_9FwdParamsE:
	.zero		584


//--------------------- .nv.constant0._ZN10layer_norm13ln_fwd_kernelINS_13Kernel_traitsI6__halfffffjLj256ELj1ELj4ELj1ELj16ENS_18Kernel_traits_baseILj256ES2_ffffjLj128EEEEELb0ELb1ELb1ELb0EEEvNS_9FwdParamsE --------------------------
	.section	.nv.constant0._ZN10layer_norm13ln_fwd_kernelINS_13Kernel_traitsI6__halfffffjLj256ELj1ELj4ELj1ELj16ENS_18Kernel_traits_baseILj256ES2_ffffjLj128EEEEELb0ELb1ELb1ELb0EEEvNS_9FwdParamsE,"a",@progbits
	.sectionflags	@""
	.align	4
.nv.constant0._ZN10layer_norm13ln_fwd_kernelINS_13Kernel_traitsI6__halfffffjLj256ELj1ELj4ELj1ELj16ENS_18Kernel_traits_baseILj256ES2_ffffjLj128EEEEELb0ELb1ELb1ELb0EEEvNS_9FwdParamsE:
	.zero		584


//--------------------- .nv.constant0._ZN10layer_norm13ln_fwd_kernelINS_13Kernel_traitsI6__halfffffjLj256ELj1ELj4ELj1ELj16ENS_18Kernel_traits_baseILj256ES2_ffffjLj128EEEEELb0ELb1ELb1ELb1EEEvNS_9FwdParamsE --------------------------
	.section	.nv.constant0._ZN10layer_norm13ln_fwd_kernelINS_13Kernel_traitsI6__halfffffjLj256ELj1ELj4ELj1ELj16ENS_18Kernel_traits_baseILj256ES2_ffffjLj128EEEEELb0ELb1ELb1ELb1EEEvNS_9FwdParamsE,"a",@progbits
	.sectionflags	@""
	.align	4
.nv.constant0._ZN10layer_norm13ln_fwd_kernelINS_13Kernel_traitsI6__halfffffjLj256ELj1ELj4ELj1ELj16ENS_18Kernel_traits_baseILj256ES2_ffffjLj128EEEEELb0ELb1ELb1ELb1EEEvNS_9FwdParamsE:
	.zero		584


//--------------------- .nv.constant0._ZN10layer_norm13ln_fwd_kernelINS_13Kernel_traitsI6__halfffffjLj256ELj1ELj4ELj1ELj16ENS_18Kernel_traits_baseILj256ES2_ffffjLj128EEEEELb1ELb0ELb0ELb0EEEvNS_9FwdParamsE --------------------------
	.section	.nv.constant0._ZN10layer_norm13ln_fwd_kernelINS_13Kernel_traitsI6__halfffffjLj256ELj1ELj4ELj1ELj16ENS_18Kernel_traits_baseILj256ES2_ffffjLj128EEEEELb1ELb0ELb0ELb0EEEvNS_9FwdParamsE,"a",@progbits
	.sectionflags	@""
	.align	4
.nv.constant0._ZN10layer_norm13ln_fwd_kernelINS_13Kernel_traitsI6__halfffffjLj256ELj1ELj4ELj1ELj16ENS_18Kernel_traits_baseILj256ES2_ffffjLj128EEEEELb1ELb0ELb0ELb0EEEvNS_9FwdParamsE:
	.zero		584


//--------------------- .nv.constant0._ZN10layer_norm13ln_fwd_kernelINS_13Kernel_traitsI6__halfffffjLj256ELj1ELj4ELj1ELj16ENS_18Kernel_traits_baseILj256ES2_ffffjLj128EEEEELb1ELb0ELb0ELb1EEEvNS_9FwdParamsE --------------------------
	.section	.nv.constant0._ZN10layer_norm13ln_fwd_kernelINS_13Kernel_traitsI6__halfffffjLj256ELj1ELj4ELj1ELj16ENS_18Kernel_traits_baseILj256ES2_ffffjLj128EEEEELb1ELb0ELb0ELb1EEEvNS_9FwdParamsE,"a",@progbits
	.sectionflags	@""
	.align	4
.nv.constant0._ZN10layer_norm13ln_fwd_kernelINS_13Kernel_traitsI6__halfffffjLj256ELj1ELj4ELj1ELj16ENS_18Kernel_traits_baseILj256ES2_ffffjLj128EEEEELb1ELb0ELb0ELb1EEEvNS_9FwdParamsE:
	.zero		584


//--------------------- .nv.constant0._ZN10layer_norm13ln_fwd_kernelINS_13Kernel_traitsI6__halfffffjLj256ELj1ELj4ELj1ELj16ENS_18Kernel_traits_baseILj256ES2_ffffjLj128EEEEELb1ELb0ELb1ELb0EEEvNS_9FwdParamsE --------------------------
	.section	.nv.constant0._ZN10layer_norm13ln_fwd_kernelINS_13Kernel_traitsI6__halfffffjLj256ELj1ELj4ELj1ELj16ENS_18Kernel_traits_baseILj256ES2_ffffjLj128EEEEELb1ELb0ELb1ELb0EEEvNS_9FwdParamsE,"a",@progbits
	.sectionflags	@""
	.align	4
.nv.constant0._ZN10layer_norm13ln_fwd_kernelINS_13Kernel_traitsI6__halfffffjLj256ELj1ELj4ELj1ELj16ENS_18Kernel_traits_baseILj256ES2_ffffjLj128EEEEELb1ELb0ELb1ELb0EEEvNS_9FwdParamsE:
	.zero		584


//--------------------- .nv.constant0._ZN10layer_norm13ln_fwd_kernelINS_13Kernel_traitsI6__halfffffjLj256ELj1ELj4ELj1ELj16ENS_18Kernel_traits_baseILj256ES2_ffffjLj128EEEEELb1ELb0ELb1ELb1EEEvNS_9FwdParamsE --------------------------
	.section	.nv.constant0._ZN10layer_norm13ln_fwd_kernelINS_13Kernel_traitsI6__halfffffjLj256ELj1ELj4ELj1ELj16ENS_18Kernel_traits_baseILj256ES2_ffffjLj128EEEEELb1ELb0ELb1ELb1EEEvNS_9FwdParamsE,"a",@progbits
	.sectionflags	@""
	.align	4
.nv.constant0._ZN10layer_norm13ln_fwd_kernelINS_13Kernel_traitsI6__halfffffjLj256ELj1ELj4ELj1ELj16ENS_18Kernel_traits_baseILj256ES2_ffffjLj128EEEEELb1ELb0ELb1ELb1EEEvNS_9FwdParamsE:
	.zero		584


//--------------------- .nv.constant0._ZN10layer_norm13ln_fwd_kernelINS_13Kernel_traitsI6__halfffffjLj256ELj1ELj4ELj1ELj16ENS_18Kernel_traits_baseILj256ES2_ffffjLj128EEEEELb1ELb1ELb0ELb0EEEvNS_9FwdParamsE --------------------------
	.section	.nv.constant0._ZN10layer_norm13ln_fwd_kernelINS_13Kernel_traitsI6__halfffffjLj256ELj1ELj4ELj1ELj16ENS_18Kernel_traits_baseILj256ES2_ffffjLj128EEEEELb1ELb1ELb0ELb0EEEvNS_9FwdParamsE,"a",@progbits
	.sectionflags	@""
	.align	4
.nv.constant0._ZN10layer_norm13ln_fwd_kernelINS_13Kernel_traitsI6__halfffffjLj256ELj1ELj4ELj1ELj16ENS_18Kernel_traits_baseILj256ES2_ffffjLj128EEEEELb1ELb1ELb0ELb0EEEvNS_9FwdParamsE:
	.zero		584


//--------------------- .nv.constant0._ZN10layer_norm13ln_fwd_kernelINS_13Kernel_traitsI6__halfffffjLj256ELj1ELj4ELj1ELj16ENS_18Kernel_traits_baseILj256ES2_ffffjLj128EEEEELb1ELb1ELb0ELb1EEEvNS_9FwdParamsE --------------------------
	.section	.nv.constant0._ZN10layer_norm13ln_fwd_kernelINS_13Kernel_traitsI6__halfffffjLj256ELj1ELj4ELj1ELj16ENS_18Kernel_traits_baseILj256ES2_ffffjLj128EEEEELb1ELb1ELb0ELb1EEEvNS_9FwdParamsE,"a",@progbits
	.sectionflags	@""
	.align	4
.nv.constant0._ZN10layer_norm13ln_fwd_kernelINS_13Kernel_traitsI6__halfffffjLj256ELj1ELj4ELj1ELj16ENS_18Kernel_traits_baseILj256ES2_ffffjLj128EEEEELb1ELb1ELb0ELb1EEEvNS_9FwdParamsE:
	.zero		584


//--------------------- .nv.constant0._ZN10layer_norm13ln_fwd_kernelINS_13Kernel_traitsI6__halfffffjLj256ELj1ELj4ELj1ELj16ENS_18Kernel_traits_baseILj256ES2_ffffjLj128EEEEELb1ELb1ELb1ELb0EEEvNS_9FwdParamsE --------------------------
	.section	.nv.constant0._ZN10layer_norm13ln_fwd_kernelINS_13Kernel_traitsI6__halfffffjLj256ELj1ELj4ELj1ELj16ENS_18Kernel_traits_baseILj256ES2_ffffjLj128EEEEELb1ELb1ELb1ELb0EEEvNS_9FwdParamsE,"a",@progbits
	.sectionflags	@""
	.align	4
.nv.constant0._ZN10layer_norm13ln_fwd_kernelINS_13Kernel_traitsI6__halfffffjLj256ELj1ELj4ELj1ELj16ENS_18Kernel_traits_baseILj256ES2_ffffjLj128EEEEELb1ELb1ELb1ELb0EEEvNS_9FwdParamsE:
	.zero		584


//--------------------- .nv.constant0._ZN10layer_norm13ln_fwd_kernelINS_13Kernel_traitsI6__halfffffjLj256ELj1ELj4ELj1ELj16ENS_18Kernel_traits_baseILj256ES2_ffffjLj128EEEEELb1ELb1ELb1ELb1EEEvNS_9FwdParamsE --------------------------
	.section	.nv.constant0._ZN10layer_norm13ln_fwd_kernelINS_13Kernel_traitsI6__halfffffjLj256ELj1ELj4ELj1ELj16ENS_18Kernel_traits_baseILj256ES2_ffffjLj128EEEEELb1ELb1ELb1ELb1EEEvNS_9FwdParamsE,"a",@progbits
	.sectionflags	@""
	.align	4
.nv.constant0._ZN10layer_norm13ln_fwd_kernelINS_13Kernel_traitsI6__halfffffjLj256ELj1ELj4ELj1ELj16ENS_18Kernel_traits_baseILj256ES2_ffffjLj128EEEEELb1ELb1ELb1ELb1EEEvNS_9FwdParamsE:
	.zero		584


//--------------------- .nv.constant0._ZN10layer_norm13ln_fwd_kernelINS_13Kernel_traitsIfffffjLj256ELj1ELj4ELj1ELj16ENS_18Kernel_traits_baseILj256EfffffjLj128EEEEELb0ELb0ELb0ELb0EEEvNS_9FwdParamsE --------------------------
	.section	.nv.constant0._ZN10layer_norm13ln_fwd_kernelINS_13Kernel_traitsIfffffjLj256ELj1ELj4ELj1ELj16ENS_18Kernel_traits_baseILj256EfffffjLj128EEEEELb0ELb0ELb0ELb0EEEvNS_9FwdParamsE,"a",@progbits
	.sectionflags	@""
	.align	4
.nv.constant0._ZN10layer_norm13ln_fwd_kernelINS_13Kernel_traitsIfffffjLj256ELj1ELj4ELj1ELj16ENS_18Kernel_traits_baseILj256EfffffjLj128EEEEELb0ELb0ELb0ELb0EEEvNS_9FwdParamsE:
	.zero		584


//--------------------- .nv.constant0._ZN10layer_norm13ln_fwd_kernelINS_13Kernel_traitsIfffffjLj256ELj1ELj4ELj1ELj16ENS_18Kernel_traits_baseILj256EfffffjLj128EEEEELb0ELb0ELb0ELb1EEEvNS_9FwdParamsE --------------------------
	.section	.nv.constant0._ZN10layer_norm13ln_fwd_kernelINS_13Kernel_traitsIfffffjLj256ELj1ELj4ELj1ELj16ENS_18Kernel_traits_baseILj256EfffffjLj128EEEEELb0ELb0ELb0ELb1EEEvNS_9FwdParamsE,"a",@progbits
	.sectionflags	@""
	.align	4
.nv.constant0._ZN10layer_norm13ln_fwd_kernelINS_13Kernel_traitsIfffffjLj256ELj1ELj4ELj1ELj16ENS_18Kernel_traits_baseILj256EfffffjLj128EEEEELb0ELb0ELb0ELb1EEEvNS_9FwdParamsE:
	.zero		584


//--------------------- .nv.constant0._ZN10layer_norm13ln_fwd_kernelINS_13Kernel_traitsIfffffjLj256ELj1ELj4ELj1ELj16ENS_18Kernel_traits_baseILj256EfffffjLj128EEEEELb0ELb0ELb1ELb0EEEvNS_9FwdParamsE --------------------------
	.section	.nv.constant0._ZN10layer_norm13ln_fwd_kernelINS_13Kernel_traitsIfffffjLj256ELj1ELj4ELj1ELj16ENS_18Kernel_traits_baseILj256EfffffjLj128EEEEELb0ELb0ELb1ELb0EEEvNS_9FwdParamsE,"a",@progbits
	.sectionflags	@""
	.align	4
.nv.constant0._ZN10layer_norm13ln_fwd_kernelINS_13Kernel_traitsIfffffjLj256ELj1ELj4ELj1ELj16ENS_18Kernel_traits_baseILj256EfffffjLj128EEEEELb0ELb0ELb1ELb0EEEvNS_9FwdParamsE:
	.zero		584


//--------------------- .nv.constant0._ZN10layer_norm13ln_fwd_kernelINS_13Kernel_traitsIfffffjLj256ELj1ELj4ELj1ELj16ENS_18Kernel_traits_baseILj256EfffffjLj128EEEEELb0ELb0ELb1ELb1EEEvNS_9FwdParamsE --------------------------
	.section	.nv.constant0._ZN10layer_norm13ln_fwd_kernelINS_13Kernel_traitsIfffffjLj256ELj1ELj4ELj1ELj16ENS_18Kernel_traits_baseILj256EfffffjLj128EEEEELb0ELb0ELb1ELb1EEEvNS_9FwdParamsE,"a",@progbits
	.sectionflags	@""
	.align	4
.nv.constant0._ZN10layer_norm13ln_fwd_kernelINS_13Kernel_traitsIfffffjLj256ELj1ELj4ELj1ELj16ENS_18Kernel_traits_baseILj256EfffffjLj128EEEEELb0ELb0ELb1ELb1EEEvNS_9FwdParamsE:
	.zero		584


//--------------------- .nv.constant0._ZN10layer_norm13ln_fwd_kernelINS_13Kernel_traitsIfffffjLj256ELj1ELj4ELj1ELj16ENS_18Kernel_traits_baseILj256EfffffjLj128EEEEELb0ELb1ELb0ELb0EEEvNS_9FwdParamsE --------------------------
	.section	.nv.constant0._ZN10layer_norm13ln_fwd_kernelINS_13Kernel_traitsIfffffjLj256ELj1ELj4ELj1ELj16ENS_18Kernel_traits_baseILj256EfffffjLj128EEEEELb0ELb1ELb0ELb0EEEvNS_9FwdParamsE,"a",@progbits
	.sectionflags	@""
	.align	4
.nv.constant0._ZN10layer_norm13ln_fwd_kernelINS_13Kernel_traitsIfffffjLj256ELj1ELj4ELj1ELj16ENS_18Kernel_traits_baseILj256EfffffjLj128EEEEELb0ELb1ELb0ELb0EEEvNS_9FwdParamsE:
	.zero		584


//--------------------- .nv.constant0._ZN10layer_norm13ln_fwd_kernelINS_13Kernel_traitsIfffffjLj256ELj1ELj4ELj1ELj16ENS_18Kernel_traits_baseILj256EfffffjLj128EEEEELb0ELb1ELb0ELb1EEEvNS_9FwdParamsE --------------------------
	.section	.nv.constant0._ZN10layer_norm13ln_fwd_kernelINS_13Kernel_traitsIfffffjLj256ELj1ELj4ELj1ELj16ENS_18Kernel_traits_baseILj256EfffffjLj128EEEEELb0ELb1ELb0ELb1EEEvNS_9FwdParamsE,"a",@progbits
	.sectionflags	@""
	.align	4
.nv.constant0._ZN10layer_norm13ln_fwd_kernelINS_13Kernel_traitsIfffffjLj256ELj1ELj4ELj1ELj16ENS_18Kernel_traits_baseILj256EfffffjLj128EEEEELb0ELb1ELb0ELb1EEEvNS_9FwdParamsE:
	.zero		584


//--------------------- .nv.constant0._ZN10layer_norm13ln_fwd_kernelINS_13Kernel_traitsIfffffjLj256ELj1ELj4ELj1ELj16ENS_18Kernel_traits_baseILj256EfffffjLj128EEEEELb0ELb1ELb1ELb0EEEvNS_9FwdParamsE --------------------------
	.section	.nv.constant0._ZN10layer_norm13ln_fwd_kernelINS_13Kernel_traitsIfffffjLj256ELj1ELj4ELj1ELj16ENS_18Kernel_traits_baseILj256EfffffjLj128EEEEELb0ELb1ELb1ELb0EEEvNS_9FwdParamsE,"a",@progbits
	.sectionflags	@""
	.align	4
.nv.constant0._ZN10layer_norm13ln_fwd_kernelINS_13Kernel_traitsIfffffjLj256ELj1ELj4ELj1ELj16ENS_18Kernel_traits_baseILj256EfffffjLj128EEEEELb0ELb1ELb1ELb0EEEvNS_9FwdParamsE:
	.zero		584


//--------------------- .nv.constant0._ZN10layer_norm13ln_fwd_kernelINS_13Kernel_traitsIfffffjLj256ELj1ELj4ELj1ELj16ENS_18Kernel_traits_baseILj256EfffffjLj128EEEEELb0ELb1ELb1ELb1EEEvNS_9FwdParamsE --------------------------
	.section	.nv.constant0._ZN10layer_norm13ln_fwd_kernelINS_13Kernel_traitsIfffffjLj256ELj1ELj4ELj1ELj16ENS_18Kernel_traits_baseILj256EfffffjLj128EEEEELb0ELb1ELb1ELb1EEEvNS_9FwdParamsE,"a",@progbits
	.sectionflags	@""
	.align	4
.nv.constant0._ZN10layer_norm13ln_fwd_kernelINS_13Kernel_traitsIfffffjLj256ELj1ELj4ELj1ELj16ENS_18Kernel_traits_baseILj256EfffffjLj128EEEEELb0ELb1ELb1ELb1EEEvNS_9FwdParamsE:
	.zero		584


//--------------------- .nv.constant0._ZN10layer_norm13ln_fwd_kernelINS_13Kernel_traitsIfffffjLj256ELj1ELj4ELj1ELj16ENS_18Kernel_traits_baseILj256EfffffjLj128EEEEELb1ELb0ELb0ELb0EEEvNS_9FwdParamsE --------------------------
	.section	.nv.constant0._ZN10layer_norm13ln_fwd_kernelINS_13Kernel_traitsIfffffjLj256ELj1ELj4ELj1ELj16ENS_18Kernel_traits_baseILj256EfffffjLj128EEEEELb1ELb0ELb0ELb0EEEvNS_9FwdParamsE,"a",@progbits
	.sectionflags	@""
	.align	4
.nv.constant0._ZN10layer_norm13ln_fwd_kernelINS_13Kernel_traitsIfffffjLj256ELj1ELj4ELj1ELj16ENS_18Kernel_traits_baseILj256EfffffjLj128EEEEELb1ELb0ELb0ELb0EEEvNS_9FwdParamsE:
	.zero		584


//--------------------- .nv.constant0._ZN10layer_norm13ln_fwd_kernelINS_13Kernel_traitsIfffffjLj256ELj1ELj4ELj1ELj16ENS_18Kernel_traits_baseILj256EfffffjLj128EEEEELb1ELb0ELb0ELb1EEEvNS_9FwdParamsE --------------------------
	.section	.nv.constant0._ZN10layer_norm13ln_fwd_kernelINS_13Kernel_traitsIfffffjLj256ELj1ELj4ELj1ELj16ENS_18Kernel_traits_baseILj256EfffffjLj128EEEEELb1ELb0ELb0ELb1EEEvNS_9FwdParamsE,"a",@progbits
	.sectionflags	@""
	.align	4
.nv.constant0._ZN10layer_norm13ln_fwd_kernelINS_13Kernel_traitsIfffffjLj256ELj1ELj4ELj1ELj16ENS_18Kernel_traits_baseILj256EfffffjLj128EEEEELb1ELb0ELb0ELb1EEEvNS_9FwdParamsE:
	.zero		584


//--------------------- .nv.constant0._ZN10layer_norm13ln_fwd_kernelINS_13Kernel_traitsIfffffjLj256ELj1ELj4ELj1ELj16ENS_18Kernel_traits_baseILj256EfffffjLj128EEEEELb1ELb0ELb1ELb0EEEvNS_9FwdParamsE --------------------------
	.section	.nv.constant0._ZN10layer_norm13ln_fwd_kernelINS_13Kernel_traitsIfffffjLj256ELj1ELj4ELj1ELj16ENS_18Kernel_traits_baseILj256EfffffjLj128EEEEELb1ELb0ELb1ELb0EEEvNS_9FwdParamsE,"a",@progbits
	.sectionflags	@""
	.align	4
.nv.constant0._ZN10layer_norm13ln_fwd_kernelINS_13Kernel_traitsIfffffjLj256ELj1ELj4ELj1ELj16ENS_18Kernel_traits_baseILj256EfffffjLj128EEEEELb1ELb0ELb1ELb0EEEvNS_9FwdParamsE:
	.zero		584


//--------------------- .nv.constant0._ZN10layer_norm13ln_fwd_kernelINS_13Kernel_traitsIfffffjLj256ELj1ELj4ELj1ELj16ENS_18Kernel_traits_baseILj256EfffffjLj128EEEEELb1ELb0ELb1ELb1EEEvNS_9FwdParamsE --------------------------
	.section	.nv.constant0._ZN10layer_norm13ln_fwd_kernelINS_13Kernel_traitsIfffffjLj256ELj1ELj4ELj1ELj16ENS_18Kernel_traits_baseILj256EfffffjLj128EEEEELb1ELb0ELb1ELb1EEEvNS_9FwdParamsE,"a",@progbits
	.sectionflags	@""
	.align	4
.nv.constant0._ZN10layer_norm13ln_fwd_kernelINS_13Kernel_traitsIfffffjLj256ELj1ELj4ELj1ELj16ENS_18Kernel_traits_baseILj256EfffffjLj128EEEEELb1ELb0ELb1ELb1EEEvNS_9FwdParamsE:
	.zero		584


//--------------------- .nv.constant0._ZN10layer_norm13ln_fwd_kernelINS_13Kernel_traitsIfffffjLj256ELj1ELj4ELj1ELj16ENS_18Kernel_traits_baseILj256EfffffjLj128EEEEELb1ELb1ELb0ELb0EEEvNS_9FwdParamsE --------------------------
	.section	.nv.constant0._ZN10layer_norm13ln_fwd_kernelINS_13Kernel_traitsIfffffjLj256ELj1ELj4ELj1ELj16ENS_18Kernel_traits_baseILj256EfffffjLj128EEEEELb1ELb1ELb0ELb0EEEvNS_9FwdParamsE,"a",@progbits
	.sectionflags	@""
	.align	4
.nv.constant0._ZN10layer_norm13ln_fwd_kernelINS_13Kernel_traitsIfffffjLj256ELj1ELj4ELj1ELj16ENS_18Kernel_traits_baseILj256EfffffjLj128EEEEELb1ELb1ELb0ELb0EEEvNS_9FwdParamsE:
	.zero		584


//--------------------- .nv.constant0._ZN10layer_norm13ln_fwd_kernelINS_13Kernel_traitsIfffffjLj256ELj1ELj4ELj1ELj16ENS_18Kernel_traits_baseILj256EfffffjLj128EEEEELb1ELb1ELb0ELb1EEEvNS_9FwdParamsE --------------------------
	.section	.nv.constant0._ZN10layer_norm13ln_fwd_kernelINS_13Kernel_traitsIfffffjLj256ELj1ELj4ELj1ELj16ENS_18Kernel_traits_baseILj256EfffffjLj128EEEEELb1ELb1ELb0ELb1EEEvNS_9FwdParamsE,"a",@progbits
	.sectionflags	@""
	.align	4
.nv.constant0._ZN10layer_norm13ln_fwd_kernelINS_13Kernel_traitsIfffffjLj256ELj1ELj4ELj1ELj16ENS_18Kernel_traits_baseILj256EfffffjLj128EEEEELb1ELb1ELb0ELb1EEEvNS_9FwdParamsE:
	.zero		584


//--------------------- .nv.constant0._ZN10layer_norm13ln_fwd_kernelINS_13Kernel_traitsIfffffjLj256ELj1ELj4ELj1ELj16ENS_18Kernel_traits_baseILj256EfffffjLj128EEEEELb1ELb1ELb1ELb0EEEvNS_9FwdParamsE --------------------------
	.section	.nv.constant0._ZN10layer_norm13ln_fwd_kernelINS_13Kernel_traitsIfffffjLj256ELj1ELj4ELj1ELj16ENS_18Kernel_traits_baseILj256EfffffjLj128EEEEELb1ELb1ELb1ELb0EEEvNS_9FwdParamsE,"a",@progbits
	.sectionflags	@""
	.align	4
.nv.constant0._ZN10layer_norm13ln_fwd_kernelINS_13Kernel_traitsIfffffjLj256ELj1ELj4ELj1ELj16ENS_18Kernel_traits_baseILj256EfffffjLj128EEEEELb1ELb1ELb1ELb0EEEvNS_9FwdParamsE:
	.zero		584


//--------------------- .nv.constant0._ZN10layer_norm13ln_fwd_kernelINS_13Kernel_traitsIfffffjLj256ELj1ELj4ELj1ELj16ENS_18Kernel_traits_baseILj256EfffffjLj128EEEEELb1ELb1ELb1ELb1EEEvNS_9FwdParamsE --------------------------
	.section	.nv.constant0._ZN10layer_norm13ln_fwd_kernelINS_13Kernel_traitsIfffffjLj256ELj1ELj4ELj1ELj16ENS_18Kernel_traits_baseILj256EfffffjLj128EEEEELb1ELb1ELb1ELb1EEEvNS_9FwdParamsE,"a",@progbits
	.sectionflags	@""
	.align	4
.nv.constant0._ZN10layer_norm13ln_fwd_kernelINS_13Kernel_traitsIfffffjLj256ELj1ELj4ELj1ELj16ENS_18Kernel_traits_baseILj256EfffffjLj128EEEEELb1ELb1ELb1ELb1EEEvNS_9FwdParamsE:
	.zero		584


//--------------------- .text._ZN10layer_norm13ln_fwd_kernelINS_13Kernel_traitsI13__nv_bfloat16S2_S2_S2_fjLj256ELj1ELj4ELj1ELj16ENS_18Kernel_traits_baseILj256ES2_S2_S2_S2_fjLj128EEEEELb0ELb0ELb0ELb0EEEvNS_9FwdParamsE --------------------------
	.section	.text._ZN10layer_norm13ln_fwd_kernelINS_13Kernel_traitsI13__nv_bfloat16S2_S2_S2_fjLj256ELj1ELj4ELj1ELj16ENS_18Kernel_traits_baseILj256ES2_S2_S2_S2_fjLj128EEEEELb0ELb0ELb0ELb0EEEvNS_9FwdParamsE,"ax",@progbits
	.sectioninfo	@"SHI_REGISTERS=47"
	.align	128
        .global         _ZN10layer_norm13ln_fwd_kernelINS_13Kernel_traitsI13__nv_bfloat16S2_S2_S2_fjLj256ELj1ELj4ELj1ELj16ENS_18Kernel_traits_baseILj256ES2_S2_S2_S2_fjLj128EEEEELb0ELb0ELb0ELb0EEEvNS_9FwdParamsE
        .type           _ZN10layer_norm13ln_fwd_kernelINS_13Kernel_traitsI13__nv_bfloat16S2_S2_S2_fjLj256ELj1ELj4ELj1ELj16ENS_18Kernel_traits_baseILj256ES2_S2_S2_S2_fjLj128EEEEELb0ELb0ELb0ELb0EEEvNS_9FwdParamsE,@function
        .size           _ZN10layer_norm13ln_fwd_kernelINS_13Kernel_traitsI13__nv_bfloat16S2_S2_S2_fjLj256ELj1ELj4ELj1ELj16ENS_18Kernel_traits_baseILj256ES2_S2_S2_S2_fjLj128EEEEELb0ELb0ELb0ELb0EEEvNS_9FwdParamsE,(.L_x_8188 - _ZN10layer_norm13ln_fwd_kernelINS_13Kernel_traitsI13__nv_bfloat16S2_S2_S2_fjLj256ELj1ELj4ELj1ELj16ENS_18Kernel_traits_baseILj256ES2_S2_S2_S2_fjLj128EEEEELb0ELb0ELb0ELb0EEEvNS_9FwdParamsE)
        .other          _ZN10layer_norm13ln_fwd_kernelINS_13Kernel_traitsI13__nv_bfloat16S2_S2_S2_fjLj256ELj1ELj4ELj1ELj16ENS_18Kernel_traits_baseILj256ES2_S2_S2_S2_fjLj128EEEEELb0ELb0ELb0ELb0EEEvNS_9FwdParamsE,@"STO_CUDA_ENTRY STV_DEFAULT"
_ZN10layer_norm13ln_fwd_kernelINS_13Kernel_traitsI13__nv_bfloat16S2_S2_S2_fjLj256ELj1ELj4ELj1ELj16ENS_18Kernel_traits_baseILj256ES2_S2_S2_S2_fjLj128EEEEELb0ELb0ELb0ELb0EEEvNS_9FwdParamsE:
.text._ZN10layer_norm13ln_fwd_kernelINS_13Kernel_traitsI13__nv_bfloat16S2_S2_S2_fjLj256ELj1ELj4ELj1ELj16ENS_18Kernel_traits_baseILj256ES2_S2_S2_S2_fjLj128EEEEELb0ELb0ELb0ELb0EEEvNS_9FwdParamsE:
[----:B------:R-:W-:Y:S02]  /*0000*/  IMAD.MOV.U32 R1, RZ, RZ, c[0x0][0x28] ;  /* 0x00000a00ff017624 */ /* 0x000fe400078e00ff */
[----:B------:R-:W0:Y:S01]  /*0010*/  S2R R4, SR_TID.X ;  /* 0x0000000000047919 */ /* 0x000e220000002100 */
[----:B------:R-:W-:Y:S01]  /*0020*/  IMAD.MOV.U32 R0, RZ, RZ, c[0x0][0x168] ;  /* 0x00005a00ff007624 */ /* 0x000fe200078e00ff */
[----:B------:R-:W-:Y:S01]  /*0030*/  ULDC.64 UR4, c[0x0][0x118] ;  /* 0x0000460000047ab9 */ /* 0x000fe20000000a00 */
[----:B------:R-:W-:Y:S01]  /*0040*/  BSSY B0, `(.L_x_0) ;  /* 0x0000016000007945 */ /* 0x000fe20003800000 */
[----:B------:R-:W1:Y:S02]  /*0050*/  S2R R5, SR_CTAID.X ;  /* 0x0000000000057919 */ /* 0x000e640000002500 */
[----:B------:R-:W-:-:S04]  /*0060*/  SHF.R.S32.HI R0, RZ, 0x1f, R0 ;  /* 0x0000001fff007819 */ /* 0x000fc80000011400 */
[----:B------:R-:W-:Y:S02]  /*0070*/  LEA.HI R2, R0, c[0x0][0x168], RZ, 0x3 ;  /* 0x00005a0000027a11 */ /* 0x000fe400078f18ff */
[----:B0-----:R-:W-:Y:S02]  /*0080*/  LOP3.LUT R3, R4, 0x1f, RZ, 0xc, !PT ;  /* 0x0000001f04037812 */ /* 0x001fe400078e0cff */
[----:B------:R-:W-:Y:S02]  /*0090*/  SHF.R.U32.HI R0, RZ, 0x5, R4 ;  /* 0x00000005ff007819 */ /* 0x000fe40000011604 */
[----:B------:R-:W-:Y:S02]  /*00a0*/  LEA.HI.SX32 R2, R2, R3, 0x1d ;  /* 0x0000000302027211 */ /* 0x000fe400078feaff */
[----:B-1----:R-:W-:Y:S02]  /*00b0*/  LEA R0, R5, R0, 0x2 ;  /* 0x0000000005007211 */ /* 0x002fe400078e10ff */
[----:B------:R-:W-:-:S02]  /*00c0*/  LOP3.LUT P2, RZ, R2, 0xffffffe0, RZ, 0xc0, !PT ;  /* 0xffffffe002ff7812 */ /* 0x000fc4000784c0ff */
[----:B------:R-:W-:Y:S02]  /*00d0*/  ISETP.GE.AND P1, PT, R0, c[0x0][0x164], PT ;  /* 0x0000590000007a0c */ /* 0x000fe40003f26270 */
[----:B------:R-:W-:-:S09]  /*00e0*/  LOP3.LUT R2, R4, 0x1f, RZ, 0xc0, !PT ;  /* 0x0000001f04027812 */ /* 0x000fd200078ec0ff */
[----:B------:R-:W-:Y:S05]  /*00f0*/  @!P2 BRA `(.L_x_1) ;  /* 0x000000a00000a947 */ /* 0x000fea0003800000 */
[----:B------:R-:W-:Y:S01]  /*0100*/  ISETP.NE.U32.AND P0, PT, RZ, c[0x0][0x218], PT ;  /* 0x00008600ff007a0c */ /* 0x000fe20003f05070 */
[----:B------:R-:W-:-:S03]  /*0110*/  HFMA2.MMA R9, -RZ, RZ, 0, 9.5367431640625e-07 ;  /* 0x00000010ff097435 */ /* 0x000fc600000001ff */
[----:B------:R-:W-:-:S13]  /*0120*/  ISETP.NE.AND.EX P0, PT, RZ, c[0x0][0x21c], PT, P0 ;  /* 0x00008700ff007a0c */ /* 0x000fda0003f05300 */
[C---:B------:R-:W-:Y:S01]  /*0130*/  @P0 LEA R4, P3, R2.reuse, c[0x0][0x218], 0x4 ;  /* 0x0000860002040a11 */ /* 0x040fe200078620ff */
[----:B------:R-:W-:-:S04]  /*0140*/  IMAD.WIDE.U32 R8, R2, R9, c[0x0][0x1b0] ;  /* 0x00006c0002087625 */ /* 0x000fc800078e0009 */
[----:B------:R-:W-:Y:S02]  /*0150*/  @P0 IMAD.X R5, RZ, RZ, c[0x0][0x21c], P3 ;  /* 0x00008700ff050624 */ /* 0x000fe400018e06ff */
[----:B------:R-:W5:Y:S04]  /*0160*/  LDG.E.128 R8, [R8.64] ;  /* 0x0000000408087981 */ /* 0x000f68000c1e1d00 */
[----:B------:R0:W5:Y:S01]  /*0170*/  @P0 LDG.E.128 R12, [R4.64] ;  /* 0x00000004040c0981 */ /* 0x000162000c1e1d00 */
[----:B------:R-:W-:Y:S01]  /*0180*/  @!P0 CS2R R12, SRZ ;  /* 0x00000000000c8805 */ /* 0x000fe2000001ff00 */
[----:B------:R-:W-:Y:S02]  /*0190*/  @!P0 CS2R R14, SRZ ;  /* 0x00000000000e8805 */ /* 0x000fe4000001ff00 */
.L_x_1:
[----:B0-----:R-:W-:Y:S05]  /*01a0*/  BSYNC B0 ;  /* 0x0000000000007941 */ /* 0x001fea0003800000 */
.L_x_0:
[----:B------:R-:W-:Y:S05]  /*01b0*/  @P1 EXIT ;  /* 0x000000000000194d */ /* 0x000fea0003800000 */
[--C-:B-----5:R-:W-:Y:S01]  /*01c0*/  PRMT R3, RZ, 0x5410, R8.reuse ;  /* 0x00005410ff037816 */ /* 0x120fe20000000008 */
[----:B------:R-:W-:Y:S01]  /*01d0*/  ULDC.U8 UR6, c[0x0][0x1f0] ;  /* 0x00007c0000067ab9 */ /* 0x000fe20000000000 */
[----:B------:R-:W-:-:S02]  /*01e0*/  PRMT R5, RZ, 0x7610, R8 ;  /* 0x00007610ff057816 */ /* 0x000fc40000000008 */
[--C-:B------:R-:W-:Y:S02]  /*01f0*/  PRMT R4, RZ, 0x5410, R9.reuse ;  /* 0x00005410ff047816 */ /* 0x100fe40000000009 */
[----:B------:R-:W-:Y:S02]  /*0200*/  PRMT R7, RZ, 0x7610, R9 ;  /* 0x00007610ff077816 */ /* 0x000fe40000000009 */
[--C-:B------:R-:W-:Y:S02]  /*0210*/  PRMT R6, RZ, 0x5410, R10.reuse ;  /* 0x00005410ff067816 */ /* 0x100fe4000000000a */
[----:B------:R-:W-:Y:S02]  /*0220*/  PRMT R21, RZ, 0x7610, R10 ;  /* 0x00007610ff157816 */ /* 0x000fe4000000000a */
[--C-:B------:R-:W-:Y:S02]  /*0230*/  PRMT R20, RZ, 0x5410, R11.reuse ;  /* 0x00005410ff147816 */ /* 0x100fe4000000000b */
        /* <DEDUP_REMOVED lines=9> */
.L_x_33:
[----:B------:R-:W-:-:S04]  /*02d0*/  ISETP.NE.U32.AND P0, PT, RZ, c[0x0][0x1c0], PT ;  /* 0x00007000ff007a0c */ /* 0x000fc80003f05070 */
[----:B------:R-:W-:-:S13]  /*02e0*/  ISETP.NE.AND.EX P0, PT, RZ, c[0x0][0x1c4], PT, P0 ;  /* 0x00007100ff007a0c */ /* 0x000fda0003f05300 */
[----:B------:R-:W-:-:S04]  /*02f0*/  @P0 IMAD.MOV.U32 R17, RZ, RZ, 0x2 ;  /* 0x00000002ff110424 */ /* 0x000fc800078e00ff */
[----:B------:R-:W-:-:S06]  /*0300*/  @P0 IMAD.WIDE R16, R0, R17, c[0x0][0x1c0] ;  /* 0x0000700000100625 */ /* 0x000fcc00078e0211 */
[----:B------:R-:W2:Y:S01]  /*0310*/  @P0 LDG.E.U16 R16, [R16.64] ;  /* 0x0000000410100981 */ /* 0x000ea2000c1e1500 */
[----:B------:R-:W-:Y:S01]  /*0320*/  IMAD R18, R0, c[0x0][0x168], RZ ;  /* 0x00005a0000127a24 */ /* 0x000fe200078e02ff */
[----:B------:R-:W-:Y:S01]  /*0330*/  HFMA2.MMA R29, -RZ, RZ, 1.875, 0 ;  /* 0x3f800000ff1d7435 */ /* 0x000fe200000001ff */
[----:B------:R-:W-:Y:S03]  /*0340*/  BSSY B0, `(.L_x_2) ;  /* 0x000007f000007945 */ /* 0x000fe60003800000 */
[----:B------:R-:W-:-:S04]  /*0350*/  SHF.R.S32.HI R19, RZ, 0x1f, R18 ;  /* 0x0000001fff137819 */ /* 0x000fc80000011412 */
[----:B------:R-:W-:-:S04]  /*0360*/  LEA.HI R19, R19, R18, RZ, 0x3 ;  /* 0x0000001213137211 */ /* 0x000fc800078f18ff */
[----:B------:R-:W-:Y:S02]  /*0370*/  LEA.HI.SX32 R28, R19, R2, 0x1d ;  /* 0x00000002131c7211 */ /* 0x000fe400078feaff */
[----:B--2---:R-:W-:Y:S01]  /*0380*/  @P0 PRMT R29, RZ, 0x5410, R16 ;  /* 0x00005410ff1d0816 */ /* 0x004fe20000000010 */
[----:B------:R-:W-:Y:S05]  /*0390*/  @!P2 BRA `(.L_x_3) ;  /* 0x000007900000a947 */ /* 0x000fea0003800000 */
[----:B------:R-:W-:Y:S01]  /*03a0*/  IMAD.MOV.U32 R17, RZ, RZ, 0x10 ;  /* 0x00000010ff117424 */ /* 0x000fe200078e00ff */
[----:B------:R-:W-:-:S03]  /*03b0*/  ISETP.NE.U32.AND P0, PT, RZ, c[0x0][0x180], PT ;  /* 0x00006000ff007a0c */ /* 0x000fc60003f05070 */
[----:B------:R-:W-:Y:S01]  /*03c0*/  IMAD.WIDE.U32 R16, R28, R17, c[0x0][0x170] ;  /* 0x00005c001c107625 */ /* 0x000fe200078e0011 */
[----:B------:R-:W-:-:S05]  /*03d0*/  ISETP.NE.AND.EX P0, PT, RZ, c[0x0][0x184], PT, P0 ;  /* 0x00006100ff007a0c */ /* 0x000fca0003f05300 */
[----:B------:R-:W2:Y:S08]  /*03e0*/  LDG.E.128 R16, [R16.64] ;  /* 0x0000000410107981 */ /* 0x000eb0000c1e1d00 */
[----:B------:R-:W-:-:S04]  /*03f0*/  @P0 LEA R34, P1, R28, c[0x0][0x180], 0x4 ;  /* 0x000060001c220a11 */ /* 0x000fc800078220ff */
[----:B------:R-:W-:-:S05]  /*0400*/  @P0 LEA.HI.X R35, R28, c[0x0][0x184], RZ, 0x4, P1 ;  /* 0x000061001c230a11 */ /* 0x000fca00008f24ff */
[----:B------:R2:W5:Y:S01]  /*0410*/  @P0 LDG.E.128 R8, [R34.64] ;  /* 0x0000000422080981 */ /* 0x000562000c1e1d00 */
[----:B------:R-:W-:-:S04]  /*0420*/  ISETP.NE.U32.AND P0, PT, RZ, c[0x0][0x180], PT ;  /* 0x00006000ff007a0c */ /* 0x000fc80003f05070 */
[----:B------:R-:W-:Y:S02]  /*0430*/  ISETP.NE.AND.EX P0, PT, RZ, c[0x0][0x184], PT, P0 ;  /* 0x00006100ff007a0c */ /* 0x000fe40003f05300 */
[----:B--2---:R-:W-:-:S05]  /*0440*/  PRMT R34, RZ, 0x5410, R16 ;  /* 0x00005410ff227816 */ /* 0x004fca0000000010 */
[----:B------:R-:W-:-:S06]  /*0450*/  FMUL.FTZ R33, R34, R29 ;  /* 0x0000001d22217220 */ /* 0x000fcc0000410000 */
[----:B------:R-:W-:Y:S05]  /*0460*/  @P0 BRA `(.L_x_4) ;  /* 0x0000006000000947 */ /* 0x000fea0003800000 */
[----:B------:R-:W-:Y:S01]  /*0470*/  MOV R34, c[0x0][0x180] ;  /* 0x0000600000227a02 */ /* 0x000fe20000000f00 */
[----:B------:R-:W-:-:S03]  /*0480*/  IMAD.MOV.U32 R35, RZ, RZ, c[0x0][0x184] ;  /* 0x00006100ff237624 */ /* 0x000fc600078e00ff */
[----:B------:R-:W-:-:S04]  /*0490*/  LOP3.LUT P1, RZ, R34, c[0x0][0x1c0], RZ, 0xfc, !PT ;  /* 0x0000700022ff7a12 */ /* 0x000fc8000782fcff */
[----:B------:R-:W-:-:S13]  /*04a0*/  LOP3.LUT P1, RZ, R35, c[0x0][0x1c4], RZ, 0xfc, P1 ;  /* 0x0000710023ff7a12 */ /* 0x000fda000082fcff */
[----:B------:R-:W-:Y:S05]  /*04b0*/  @P1 BRA `(.L_x_5) ;  /* 0x0000003000001947 */ /* 0x000fea0003800000 */
[----:B------:R-:W-:Y:S05]  /*04c0*/  BRA `(.L_x_6) ;  /* 0x0000004000007947 */ /* 0x000fea0003800000 */
.L_x_4:
[----:B-----5:R-:W-:-:S05]  /*04d0*/  PRMT R34, RZ, 0x5410, R8 ;  /* 0x00005410ff227816 */ /* 0x020fca0000000008 */
[----:B------:R-:W-:-:S05]  /*04e0*/  FADD.FTZ R33, R34, R33 ;  /* 0x0000002122217221 */ /* 0x000fca0000010000 */
.L_x_5:
[----:B------:R-:W-:-:S04]  /*04f0*/  F2FP.BF16.PACK_AB R34, RZ, R33 ;  /* 0x00000021ff22723e */ /* 0x000fc800000010ff */
[----:B------:R-:W-:Y:S02]  /*0500*/  PRMT R12, R34, 0x7610, R12 ;  /* 0x00007610220c7816 */ /* 0x000fe4000000000c */
.L_x_6:
[----:B------:R-:W-:-:S05]  /*0510*/  PRMT R16, RZ, 0x7610, R16 ;  /* 0x00007610ff107816 */ /* 0x000fca0000000010 */
[----:B------:R-:W-:Y:S01]  /*0520*/  FMUL.FTZ R35, R16, R29 ;  /* 0x0000001d10237220 */ /* 0x000fe20000410000 */
[----:B------:R-:W-:Y:S05]  /*0530*/  @P0 BRA `(.L_x_7) ;  /* 0x0000006000000947 */ /* 0x000fea0003800000 */
[----:B------:R-:W-:Y:S01]  /*0540*/  MOV R16, c[0x0][0x180] ;  /* 0x0000600000107a02 */ /* 0x000fe20000000f00 */
[----:B------:R-:W-:-:S03]  /*0550*/  IMAD.MOV.U32 R34, RZ, RZ, c[0x0][0x184] ;  /* 0x00006100ff227624 */ /* 0x000fc600078e00ff */
[----:B------:R-:W-:-:S04]  /*0560*/  LOP3.LUT P1, RZ, R16, c[0x0][0x1c0], RZ, 0xfc, !PT ;  /* 0x0000700010ff7a12 */ /* 0x000fc8000782fcff */
[----:B------:R-:W-:-:S13]  /*0570*/  LOP3.LUT P1, RZ, R34, c[0x0][0x1c4], RZ, 0xfc, P1 ;  /* 0x0000710022ff7a12 */ /* 0x000fda000082fcff */
[----:B------:R-:W-:Y:S05]  /*0580*/  @P1 BRA `(.L_x_8) ;  /* 0x0000003000001947 */ /* 0x000fea0003800000 */
[----:B------:R-:W-:Y:S05]  /*0590*/  BRA `(.L_x_9) ;  /* 0x0000004000007947 */ /* 0x000fea0003800000 */
.L_x_7:
[----:B-----5:R-:W-:-:S05]  /*05a0*/  PRMT R16, RZ, 0x7610, R8 ;  /* 0x00007610ff107816 */ /* 0x020fca0000000008 */
[----:B------:R-:W-:-:S05]  /*05b0*/  FADD.FTZ R35, R16, R35 ;  /* 0x0000002310237221 */ /* 0x000fca0000010000 */
.L_x_8:
[----:B------:R-:W-:-:S04]  /*05c0*/  F2FP.BF16.PACK_AB R16, RZ, R35 ;  /* 0x00000023ff10723e */ /* 0x000fc800000010ff */
[----:B------:R-:W-:Y:S02]  /*05d0*/  PRMT R12, R12, 0x5410, R16 ;  /* 0x000054100c0c7816 */ /* 0x000fe40000000010 */
.L_x_9:
        /* <DEDUP_REMOVED lines=9> */
.L_x_10:
[----:B-----5:R-:W-:-:S05]  /*0670*/  PRMT R37, RZ, 0x5410, R9 ;  /* 0x00005410ff257816 */ /* 0x020fca0000000009 */
[----:B------:R-:W-:-:S05]  /*0680*/  FADD.FTZ R34, R37, R34 ;  /* 0x0000002225227221 */ /* 0x000fca0000010000 */
.L_x_11:
[----:B------:R-:W-:-:S04]  /*0690*/  F2FP.BF16.PACK_AB R16, RZ, R34 ;  /* 0x00000022ff10723e */ /* 0x000fc800000010ff */
[----:B------:R-:W-:Y:S02]  /*06a0*/  PRMT R13, R16, 0x7610, R13 ;  /* 0x00007610100d7816 */ /* 0x000fe4000000000d */
.L_x_12:
        /* <DEDUP_REMOVED lines=9> */
.L_x_13:
[----:B-----5:R-:W-:-:S05]  /*0740*/  PRMT R16, RZ, 0x7610, R9 ;  /* 0x00007610ff107816 */ /* 0x020fca0000000009 */
[----:B------:R-:W-:-:S05]  /*0750*/  FADD.FTZ R37, R16, R37 ;  /* 0x0000002510257221 */ /* 0x000fca0000010000 */
.L_x_14:
[----:B------:R-:W-:-:S04]  /*0760*/  F2FP.BF16.PACK_AB R16, RZ, R37 ;  /* 0x00000025ff10723e */ /* 0x000fc800000010ff */
[----:B------:R-:W-:Y:S02]  /*0770*/  PRMT R13, R13, 0x5410, R16 ;  /* 0x000054100d0d7816 */ /* 0x000fe40000000010 */
.L_x_15:
        /* <DEDUP_REMOVED lines=9> */
.L_x_16:
[----:B-----5:R-:W-:-:S05]  /*0810*/  PRMT R17, RZ, 0x5410, R10 ;  /* 0x00005410ff117816 */ /* 0x020fca000000000a */
[----:B------:R-:W-:-:S05]  /*0820*/  FADD.FTZ R36, R17, R36 ;  /* 0x0000002411247221 */ /* 0x000fca0000010000 */
.L_x_17:
[----:B------:R-:W-:-:S04]  /*0830*/  F2FP.BF16.PACK_AB R16, RZ, R36 ;  /* 0x00000024ff10723e */ /* 0x000fc800000010ff */
[----:B------:R-:W-:Y:S02]  /*0840*/  PRMT R14, R16, 0x7610, R14 ;  /* 0x00007610100e7816 */ /* 0x000fe4000000000e */
.L_x_18:
        /* <DEDUP_REMOVED lines=9> */
.L_x_19:
[----:B-----5:R-:W-:-:S05]  /*08e0*/  PRMT R16, RZ, 0x7610, R10 ;  /* 0x00007610ff107816 */ /* 0x020fca000000000a */
[----:B------:R-:W-:-:S05]  /*08f0*/  FADD.FTZ R39, R16, R39 ;  /* 0x0000002710277221 */ /* 0x000fca0000010000 */
.L_x_20:
[----:B------:R-:W-:-:S04]  /*0900*/  F2FP.BF16.PACK_AB R16, RZ, R39 ;  /* 0x00000027ff10723e */ /* 0x000fc800000010ff */
[----:B------:R-:W-:Y:S02]  /*0910*/  PRMT R14, R14, 0x5410, R16 ;  /* 0x000054100e0e7816 */ /* 0x000fe40000000010 */
.L_x_21:
        /* <DEDUP_REMOVED lines=9> */
.L_x_22:
[----:B-----5:R-:W-:-:S05]  /*09b0*/  PRMT R17, RZ, 0x5410, R11 ;  /* 0x00005410ff117816 */ /* 0x020fca000000000b */
[----:B------:R-:W-:-:S05]  /*09c0*/  FADD.FTZ R38, R17, R38 ;  /* 0x0000002611267221 */ /* 0x000fca0000010000 */
.L_x_23:
[----:B------:R-:W-:-:S04]  /*09d0*/  F2FP.BF16.PACK_AB R16, RZ, R38 ;  /* 0x00000026ff10723e */ /* 0x000fc800000010ff */
[----:B------:R-:W-:Y:S02]  /*09e0*/  PRMT R15, R16, 0x7610, R15 ;  /* 0x00007610100f7816 */ /* 0x000fe4000000000f */
.L_x_24:
        /* <DEDUP_REMOVED lines=9> */
.L_x_25:
[----:B-----5:R-:W-:-:S05]  /*0a80*/  PRMT R17, RZ, 0x7610, R11 ;  /* 0x00007610ff117816 */ /* 0x020fca000000000b */
[----:B------:R-:W-:-:S05]  /*0a90*/  FADD.FTZ R40, R17, R40 ;  /* 0x0000002811287221 */ /* 0x000fca0000010000 */
.L_x_26:
[----:B------:R-:W-:-:S04]  /*0aa0*/  F2FP.BF16.PACK_AB R16, RZ, R40 ;  /* 0x00000028ff10723e */ /* 0x000fc800000010ff */
[----:B------:R-:W-:Y:S02]  /*0ab0*/  PRMT R15, R15, 0x5410, R16 ;  /* 0x000054100f0f7816 */ /* 0x000fe40000000010 */
.L_x_27:
[----:B------:R-:W-:Y:S01]  /*0ac0*/  MOV R16, c[0x0][0x180] ;  /* 0x0000600000107a02 */ /* 0x000fe20000000f00 */
[----:B------:R-:W-:-:S03]  /*0ad0*/  IMAD.MOV.U32 R17, RZ, RZ, c[0x0][0x184] ;  /* 0x00006100ff117624 */ /* 0x000fc600078e00ff */
[----:B------:R-:W-:-:S04]  /*0ae0*/  LOP3.LUT P0, RZ, R16, c[0x0][0x1c0], RZ, 0xfc, !PT ;  /* 0x0000700010ff7a12 */ /* 0x000fc8000780fcff */
[----:B------:R-:W-:-:S13]  /*0af0*/  LOP3.LUT P0, RZ, R17, c[0x0][0x1c4], RZ, 0xfc, P0 ;  /* 0x0000710011ff7a12 */ /* 0x000fda000000fcff */
[----:B------:R-:W-:-:S04]  /*0b00*/  @P0 LEA R16, P1, R28, c[0x0][0x188], 0x4 ;  /* 0x000062001c100a11 */ /* 0x000fc800078220ff */
[----:B------:R-:W-:-:S05]  /*0b10*/  @P0 LEA.HI.X R17, R28, c[0x0][0x18c], RZ, 0x4, P1 ;  /* 0x000063001c110a11 */ /* 0x000fca00008f24ff */
[----:B------:R0:W-:Y:S04]  /*0b20*/  @P0 STG.E.128 [R16.64], R12 ;  /* 0x0000000c10000986 */ /* 0x0001e8000c101d04 */
.L_x_3:
[----:B------:R-:W-:Y:S05]  /*0b30*/  BSYNC B0 ;  /* 0x0000000000007941 */ /* 0x000fea0003800000 */
.L_x_2:
[----:B0-----:R-:W-:Y:S01]  /*0b40*/  FADD.FTZ R16, RZ, R33 ;  /* 0x00000021ff107221 */ /* 0x001fe20000010000 */
[----:B------:R-:W-:-:S03]  /*0b50*/  ISETP.NE.AND P1, PT, R2, RZ, PT ;  /* 0x000000ff0200720c */ /* 0x000fc60003f25270 */
[----:B------:R-:W-:-:S04]  /*0b60*/  FADD.FTZ R17, R35, R16 ;  /* 0x0000001023117221 */ /* 0x000fc80000010000 */
[----:B------:R-:W-:-:S04]  /*0b70*/  FADD.FTZ R16, R34, R17 ;  /* 0x0000001122107221 */ /* 0x000fc80000010000 */
[----:B------:R-:W-:-:S04]  /*0b80*/  FADD.FTZ R17, R37, R16 ;  /* 0x0000001025117221 */ /* 0x000fc80000010000 */
[----:B------:R-:W-:-:S04]  /*0b90*/  FADD.FTZ R16, R36, R17 ;  /* 0x0000001124107221 */ /* 0x000fc80000010000 */
[----:B------:R-:W-:-:S04]  /*0ba0*/  FADD.FTZ R17, R39, R16 ;  /* 0x0000001027117221 */ /* 0x000fc80000010000 */
[----:B------:R-:W-:-:S04]  /*0bb0*/  FADD.FTZ R17, R38, R17 ;  /* 0x0000001126117221 */ /* 0x000fc80000010000 */
[----:B------:R-:W-:-:S05]  /*0bc0*/  FADD.FTZ R17, R40, R17 ;  /* 0x0000001128117221 */ /* 0x000fca0000010000 */
[----:B------:R-:W-:Y:S01]  /*0bd0*/  FSEL R19, R17, RZ, P2 ;  /* 0x000000ff11137208 */ /* 0x000fe20001000000 */
[----:B------:R-:W-:Y:S05]  /*0be0*/  BRA.DIV ~URZ, `(.L_x_28) ;  /* 0x000005d27f007947 */ /* 0x000fea000b800000 */
[----:B------:R0:W1:Y:S02]  /*0bf0*/  SHFL.BFLY PT, R18, R19, 0x1, 0x1f ;  /* 0x0c201f0013127f89 */ /* 0x00006400000e0000 */
.L_x_34:
[----:B01----:R-:W-:Y:S01]  /*0c00*/  FADD.FTZ R19, R19, R18 ;  /* 0x0000001213137221 */ /* 0x003fe20000010000 */
[----:B------:R-:W-:Y:S05]  /*0c10*/  BRA.DIV ~URZ, `(.L_x_29) ;  /* 0x000006027f007947 */ /* 0x000fea000b800000 */
[----:B------:R-:W0:Y:S02]  /*0c20*/  SHFL.BFLY PT, R16, R19, 0x2, 0x1f ;  /* 0x0c401f0013107f89 */ /* 0x000e2400000e0000 */
[----:B0-----:R-:W-:-:S05]  /*0c30*/  FADD.FTZ R16, R19, R16 ;  /* 0x0000001013107221 */ /* 0x001fca0000010000 */
[----:B------:R-:W0:Y:S02]  /*0c40*/  SHFL.BFLY PT, R17, R16, 0x4, 0x1f ;  /* 0x0c801f0010117f89 */ /* 0x000e2400000e0000 */
[----:B0-----:R-:W-:-:S05]  /*0c50*/  FADD.FTZ R17, R16, R17 ;  /* 0x0000001110117221 */ /* 0x001fca0000010000 */
[----:B------:R-:W0:Y:S02]  /*0c60*/  SHFL.BFLY PT, R18, R17, 0x8, 0x1f ;  /* 0x0d001f0011127f89 */ /* 0x000e2400000e0000 */
[----:B0-----:R-:W-:-:S05]  /*0c70*/  FADD.FTZ R18, R17, R18 ;  /* 0x0000001211127221 */ /* 0x001fca0000010000 */
[----:B------:R-:W0:Y:S02]  /*0c80*/  SHFL.BFLY PT, R29, R18, 0x10, 0x1f ;  /* 0x0e001f00121d7f89 */ /* 0x000e2400000e0000 */
[----:B0-----:R-:W-:-:S04]  /*0c90*/  FADD.FTZ R29, R18, R29 ;  /* 0x0000001d121d7221 */ /* 0x001fc80000010000 */
[----:B------:R-:W-:-:S04]  /*0ca0*/  FMUL.FTZ R29, R29, c[0x0][0x1e0] ;  /* 0x000078001d1d7a20 */ /* 0x000fc80000410000 */
[--C-:B------:R-:W-:Y:S02]  /*0cb0*/  FADD.FTZ R41, R33, -R29.reuse ;  /* 0x8000001d21297221 */ /* 0x100fe40000010000 */
[--C-:B------:R-:W-:Y:S02]  /*0cc0*/  FADD.FTZ R42, R35, -R29.reuse ;  /* 0x8000001d232a7221 */ /* 0x100fe40000010000 */
[----:B------:R-:W-:Y:S02]  /*0cd0*/  FFMA.FTZ R41, R41, R41, RZ ;  /* 0x0000002929297223 */ /* 0x000fe400000100ff */
[----:B------:R-:W-:Y:S02]  /*0ce0*/  FADD.FTZ R44, R34, -R29 ;  /* 0x8000001d222c7221 */ /* 0x000fe40000010000 */
[----:B------:R-:W-:Y:S02]  /*0cf0*/  FFMA.FTZ R41, R42, R42, R41 ;  /* 0x0000002a2a297223 */ /* 0x000fe40000010029 */
[----:B------:R-:W-:-:S02]  /*0d00*/  FADD.FTZ R16, R37, -R29 ;  /* 0x8000001d25107221 */ /* 0x000fc40000010000 */
[----:B------:R-:W-:Y:S02]  /*0d10*/  FFMA.FTZ R41, R44, R44, R41 ;  /* 0x0000002c2c297223 */ /* 0x000fe40000010029 */
[----:B------:R-:W-:Y:S02]  /*0d20*/  FADD.FTZ R42, R36, -R29 ;  /* 0x8000001d242a7221 */ /* 0x000fe40000010000 */
[----:B------:R-:W-:Y:S02]  /*0d30*/  FFMA.FTZ R41, R16, R16, R41 ;  /* 0x0000001010297223 */ /* 0x000fe40000010029 */
[----:B------:R-:W-:Y:S02]  /*0d40*/  FADD.FTZ R16, R39, -R29 ;  /* 0x8000001d27107221 */ /* 0x000fe40000010000 */
[----:B------:R-:W-:Y:S02]  /*0d50*/  FFMA.FTZ R41, R42, R42, R41 ;  /* 0x0000002a2a297223 */ /* 0x000fe40000010029 */
[----:B------:R-:W-:-:S02]  /*0d60*/  FADD.FTZ R18, R38, -R29 ;  /* 0x8000001d26127221 */ /* 0x000fc40000010000 */
[----:B------:R-:W-:Y:S02]  /*0d70*/  FFMA.FTZ R41, R16, R16, R41 ;  /* 0x0000001010297223 */ /* 0x000fe40000010029 */
[----:B------:R-:W-:Y:S02]  /*0d80*/  FADD.FTZ R16, R40, -R29 ;  /* 0x8000001d28107221 */ /* 0x000fe40000010000 */
[----:B------:R-:W-:-:S04]  /*0d90*/  FFMA.FTZ R41, R18, R18, R41 ;  /* 0x0000001212297223 */ /* 0x000fc80000010029 */
[----:B------:R-:W-:-:S05]  /*0da0*/  FFMA.FTZ R41, R16, R16, R41 ;  /* 0x0000001010297223 */ /* 0x000fca0000010029 */
[----:B------:R-:W-:-:S05]  /*0db0*/  FSEL R41, R41, RZ, P2 ;  /* 0x000000ff29297208 */ /* 0x000fca0001000000 */
[----:B------:R-:W0:Y:S02]  /*0dc0*/  SHFL.BFLY PT, R16, R41, 0x1, 0x1f ;  /* 0x0c201f0029107f89 */ /* 0x000e2400000e0000 */
[----:B0-----:R-:W-:-:S05]  /*0dd0*/  FADD.FTZ R16, R41, R16 ;  /* 0x0000001029107221 */ /* 0x001fca0000010000 */
[----:B------:R-:W0:Y:S02]  /*0de0*/  SHFL.BFLY PT, R17, R16, 0x2, 0x1f ;  /* 0x0c401f0010117f89 */ /* 0x000e2400000e0000 */
[----:B0-----:R-:W-:-:S05]  /*0df0*/  FADD.FTZ R17, R16, R17 ;  /* 0x0000001110117221 */ /* 0x001fca0000010000 */
[----:B------:R-:W0:Y:S02]  /*0e00*/  SHFL.BFLY PT, R18, R17, 0x4, 0x1f ;  /* 0x0c801f0011127f89 */ /* 0x000e2400000e0000 */
[----:B0-----:R-:W-:-:S05]  /*0e10*/  FADD.FTZ R18, R17, R18 ;  /* 0x0000001211127221 */ /* 0x001fca0000010000 */
[----:B------:R-:W0:Y:S02]  /*0e20*/  SHFL.BFLY PT, R19, R18, 0x8, 0x1f ;  /* 0x0d001f0012137f89 */ /* 0x000e2400000e0000 */
[----:B0-----:R-:W-:-:S05]  /*0e30*/  FADD.FTZ R19, R18, R19 ;  /* 0x0000001312137221 */ /* 0x001fca0000010000 */
[----:B------:R0:W1:Y:S02]  /*0e40*/  SHFL.BFLY PT, R18, R19, 0x10, 0x1f ;  /* 0x0e001f0013127f89 */ /* 0x00006400000e0000 */
.L_x_35:
[----:B01----:R-:W-:Y:S01]  /*0e50*/  FADD.FTZ R19, R18, R19 ;  /* 0x0000001312137221 */ /* 0x003fe20000010000 */
[----:B------:R-:W-:Y:S01]  /*0e60*/  ISETP.NE.AND P0, PT, RZ, UR6, PT ;  /* 0x00000006ff007c0c */ /* 0x000fe2000bf05270 */
[----:B------:R-:W-:Y:S01]  /*0e70*/  FMUL.FTZ R16, R29, R29 ;  /* 0x0000001d1d107220 */ /* 0x000fe20000410000 */
[----:B------:R-:W-:Y:S01]  /*0e80*/  MOV R18, c[0x0][0x1e0] ;  /* 0x0000780000127a02 */ /* 0x000fe20000000f00 */
[----:B------:R-:W-:Y:S03]  /*0e90*/  BSSY B0, `(.L_x_30) ;  /* 0x000002c000007945 */ /* 0x000fe60003800000 */
[----:B------:R-:W-:Y:S01]  /*0ea0*/  FSEL R17, R16, RZ, P0 ;  /* 0x000000ff10117208 */ /* 0x000fe20000000000 */
[----:B------:R-:W-:Y:S01]  /*0eb0*/  FFMA.FTZ R16, R19, R18, c[0x0][0x228] ;  /* 0x00008a0013107623 */ /* 0x000fe20000010012 */
[----:B------:R-:W-:-:S03]  /*0ec0*/  @!P1 MOV R19, 0x4 ;  /* 0x0000000400139802 */ /* 0x000fc60000000f00 */
[----:B------:R-:W-:Y:S02]  /*0ed0*/  FADD.FTZ R41, R16, R17 ;  /* 0x0000001110297221 */ /* 0x000fe40000010000 */
[----:B------:R-:W-:Y:S02]  /*0ee0*/  @!P1 IMAD.MOV.U32 R17, RZ, RZ, 0x4 ;  /* 0x00000004ff119424 */ /* 0x000fe400078e00ff */
[C---:B------:R-:W-:Y:S02]  /*0ef0*/  @!P1 IMAD.WIDE R18, R0.reuse, R19, c[0x0][0x1a8] ;  /* 0x00006a0000129625 */ /* 0x040fe400078e0213 */
[----:B------:R-:W0:Y:S02]  /*0f00*/  MUFU.RSQ R41, R41 ;  /* 0x0000002900297308 */ /* 0x000e240000001400 */
[----:B------:R-:W-:-:S05]  /*0f10*/  @!P1 IMAD.WIDE R16, R0, R17, c[0x0][0x1a0] ;  /* 0x0000680000109625 */ /* 0x000fca00078e0211 */
[----:B------:R1:W-:Y:S04]  /*0f20*/  @!P1 STG.E [R16.64], R29 ;  /* 0x0000001d10009986 */ /* 0x0003e8000c101904 */
[----:B0-----:R1:W-:Y:S01]  /*0f30*/  @!P1 STG.E [R18.64], R41 ;  /* 0x0000002912009986 */ /* 0x0013e2000c101904 */
[----:B------:R-:W-:Y:S05]  /*0f40*/  @!P2 BRA `(.L_x_31) ;  /* 0x000002000000a947 */ /* 0x000fea0003800000 */
[----:B------:R-:W-:-:S05]  /*0f50*/  FSEL R42, R29, RZ, !P0 ;  /* 0x000000ff1d2a7208 */ /* 0x000fca0004000000 */
[--C-:B-1----:R-:W-:Y:S02]  /*0f60*/  FADD.FTZ R19, R34, -R42.reuse ;  /* 0x8000002a22137221 */ /* 0x102fe40000010000 */
[--C-:B------:R-:W-:Y:S02]  /*0f70*/  FADD.FTZ R16, R33, -R42.reuse ;  /* 0x8000002a21107221 */ /* 0x100fe40000010000 */
[--C-:B------:R-:W-:Y:S02]  /*0f80*/  FADD.FTZ R29, R35, -R42.reuse ;  /* 0x8000002a231d7221 */ /* 0x100fe40000010000 */
[--C-:B------:R-:W-:Y:S02]  /*0f90*/  FADD.FTZ R17, R37, -R42.reuse ;  /* 0x8000002a25117221 */ /* 0x100fe40000010000 */
[--C-:B------:R-:W-:Y:S02]  /*0fa0*/  FADD.FTZ R18, R36, -R42.reuse ;  /* 0x8000002a24127221 */ /* 0x100fe40000010000 */
[----:B------:R-:W-:-:S02]  /*0fb0*/  FADD.FTZ R43, R39, -R42 ;  /* 0x8000002a272b7221 */ /* 0x000fc40000010000 */
[--C-:B------:R-:W-:Y:S02]  /*0fc0*/  FADD.FTZ R44, R38, -R42.reuse ;  /* 0x8000002a262c7221 */ /* 0x100fe40000010000 */
[----:B------:R-:W-:Y:S02]  /*0fd0*/  FADD.FTZ R42, R40, -R42 ;  /* 0x8000002a282a7221 */ /* 0x000fe40000010000 */
[C---:B------:R-:W-:Y:S02]  /*0fe0*/  FMUL.FTZ R19, R41.reuse, R19 ;  /* 0x0000001329137220 */ /* 0x040fe40000410000 */
[C---:B------:R-:W-:Y:S02]  /*0ff0*/  FMUL.FTZ R44, R41.reuse, R44 ;  /* 0x0000002c292c7220 */ /* 0x040fe40000410000 */
[C---:B------:R-:W-:Y:S02]  /*1000*/  FMUL.FTZ R42, R41.reuse, R42 ;  /* 0x0000002a292a7220 */ /* 0x040fe40000410000 */
[----:B------:R-:W-:-:S02]  /*1010*/  FMUL.FTZ R16, R41, R16 ;  /* 0x0000001029107220 */ /* 0x000fc40000410000 */
[C---:B------:R-:W-:Y:S02]  /*1020*/  FMUL.FTZ R29, R41.reuse, R29 ;  /* 0x0000001d291d7220 */ /* 0x040fe40000410000 */
[C---:B------:R-:W-:Y:S02]  /*1030*/  FMUL.FTZ R17, R41.reuse, R17 ;  /* 0x0000001129117220 */ /* 0x040fe40000410000 */
[C---:B------:R-:W-:Y:S02]  /*1040*/  FMUL.FTZ R18, R41.reuse, R18 ;  /* 0x0000001229127220 */ /* 0x040fe40000410000 */
[----:B------:R-:W-:Y:S02]  /*1050*/  FMUL.FTZ R43, R41, R43 ;  /* 0x0000002b292b7220 */ /* 0x000fe40000410000 */
[----:B------:R-:W-:Y:S02]  /*1060*/  FFMA.FTZ R41, R4, R19, R25 ;  /* 0x0000001304297223 */ /* 0x000fe40000010019 */
[----:B------:R-:W-:-:S02]  /*1070*/  FFMA.FTZ R19, R20, R44, R31 ;  /* 0x0000002c14137223 */ /* 0x000fc4000001001f */
[----:B------:R-:W-:Y:S02]  /*1080*/  FFMA.FTZ R44, R23, R42, R32 ;  /* 0x0000002a172c7223 */ /* 0x000fe40000010020 */
[----:B------:R-:W-:Y:S02]  /*1090*/  FFMA.FTZ R42, R7, R17, R26 ;  /* 0x00000011072a7223 */ /* 0x000fe4000001001a */
[----:B------:R-:W-:Y:S01]  /*10a0*/  FFMA.FTZ R16, R3, R16, R22 ;  /* 0x0000001003107223 */ /* 0x000fe20000010016 */
[----:B------:R-:W-:Y:S01]  /*10b0*/  F2FP.BF16.PACK_AB R19, R44, R19 ;  /* 0x000000132c13723e */ /* 0x000fe200000010ff */
[----:B------:R-:W-:Y:S01]  /*10c0*/  FFMA.FTZ R29, R5, R29, R24 ;  /* 0x0000001d051d7223 */ /* 0x000fe20000010018 */
[----:B------:R-:W-:Y:S01]  /*10d0*/  F2FP.BF16.PACK_AB R17, R42, R41 ;  /* 0x000000292a11723e */ /* 0x000fe200000010ff */
[----:B------:R-:W-:Y:S02]  /*10e0*/  FFMA.FTZ R18, R6, R18, R27 ;  /* 0x0000001206127223 */ /* 0x000fe4000001001b */
[----:B------:R-:W-:Y:S01]  /*10f0*/  FFMA.FTZ R43, R21, R43, R30 ;  /* 0x0000002b152b7223 */ /* 0x000fe2000001001e */
[----:B------:R-:W-:Y:S01]  /*1100*/  F2FP.BF16.PACK_AB R16, R29, R16 ;  /* 0x000000101d10723e */ /* 0x000fe200000010ff */
[----:B------:R-:W-:-:S03]  /*1110*/  IMAD.MOV.U32 R41, RZ, RZ, 0x10 ;  /* 0x00000010ff297424 */ /* 0x000fc600078e00ff */
[----:B------:R-:W-:Y:S01]  /*1120*/  F2FP.BF16.PACK_AB R18, R43, R18 ;  /* 0x000000122b12723e */ /* 0x000fe200000010ff */
[----:B------:R-:W-:-:S05]  /*1130*/  IMAD.WIDE.U32 R28, R28, R41, c[0x0][0x208] ;  /* 0x000082001c1c7625 */ /* 0x000fca00078e0029 */
[----:B------:R0:W-:Y:S02]  /*1140*/  STG.E.128 [R28.64], R16 ;  /* 0x000000101c007986 */ /* 0x0001e4000c101d04 */
.L_x_31:
[----:B------:R-:W-:Y:S05]  /*1150*/  BSYNC B0 ;  /* 0x0000000000007941 */ /* 0x000fea0003800000 */
.L_x_30:
[----:B01----:R-:W-:-:S10]  /*1160*/  HFMA2.MMA R17, -RZ, RZ, 0, 2.384185791015625e-07 ;  /* 0x00000004ff117435 */ /* 0x003fd400000001ff */
[----:B------:R-:W-:-:S05]  /*1170*/  IMAD R0, R17, c[0x0][0x160], R0 ;  /* 0x0000580011007a24 */ /* 0x000fca00078e0200 */
[----:B------:R-:W-:-:S13]  /*1180*/  ISETP.GE.AND P0, PT, R0, c[0x0][0x164], PT ;  /* 0x0000590000007a0c */ /* 0x000fda0003f06270 */
[----:B-----5:R-:W-:Y:S01]  /*1190*/  @P0 CALL.REL.NOINC `(.L_x_32) ;  /* 0x0000001000000944 */ /* 0x020fe20003c00000 */
[----:B------:R-:W-:Y:S05]  /*11a0*/  BRA `(.L_x_33) ;  /* 0xfffff12000007947 */ /* 0x000fea000383ffff */
.L_x_32:
[----:B------:R-:W-:Y:S05]  /*11b0*/  EXIT ;  /* 0x000000000000794d */ /* 0x000fea0003800000 */
.L_x_28:
[----:B------:R-:W-:Y:S01]  /*11c0*/  IMAD.MOV.U32 R18, RZ, RZ, 0x1 ;  /* 0x00000001ff127424 */ /* 0x000fe200078e00ff */
[----:B------:R-:W-:Y:S01]  /*11d0*/  MOV R41, 0x1f ;  /* 0x0000001f00297802 */ /* 0x000fe20000000f00 */
[----:B------:R-:W-:Y:S01]  /*11e0*/  IMAD.MOV.U32 R42, RZ, RZ, -0x1 ;  /* 0xffffffffff2a7424 */ /* 0x000fe200078e00ff */
[----:B------:R-:W-:Y:S02]  /*11f0*/  MOV R16, 0x1210 ;  /* 0x0000121000107802 */ /* 0x000fe40000000f00 */
[----:B-----5:R-:W-:Y:S05]  /*1200*/  CALL.REL.NOINC `($__internal_0_$__cuda_sm70_shflsync_bfly_p) ;  /* 0x0000049000007944 */ /* 0x020fea0003c00000 */
[----:B01----:R-:W-:Y:S05]  /*1210*/  BRA `(.L_x_34) ;  /* 0xfffff9e000007947 */ /* 0x003fea000383ffff */
.L_x_29:
[----:B------:R-:W-:Y:S01]  /*1220*/  HFMA2.MMA R18, -RZ, RZ, 0, 1.1920928955078125e-07 ;  /* 0x00000002ff127435 */ /* 0x000fe200000001ff */
[----:B------:R-:W-:Y:S01]  /*1230*/  IMAD.MOV.U32 R41, RZ, RZ, 0x1f ;  /* 0x0000001fff297424 */ /* 0x000fe200078e00ff */
[----:B------:R-:W-:Y:S02]  /*1240*/  MOV R42, 0xffffffff ;  /* 0xffffffff002a7802 */ /* 0x000fe40000000f00 */
[----:B------:R-:W-:Y:S02]  /*1250*/  MOV R16, 0x1270 ;  /* 0x0000127000107802 */ /* 0x000fe40000000f00 */
[----:B-----5:R-:W-:Y:S05]  /*1260*/  CALL.REL.NOINC `($__internal_0_$__cuda_sm70_shflsync_bfly_p) ;  /* 0x0000043000007944 */ /* 0x020fea0003c00000 */
[----:B0-----:R-:W-:Y:S01]  /*1270*/  HFMA2.MMA R41, -RZ, RZ, 0, 1.847743988037109375e-06 ;  /* 0x0000001fff297435 */ /* 0x001fe200000001ff */
[----:B-1----:R-:W-:Y:S01]  /*1280*/  FADD.FTZ R19, R19, R18 ;  /* 0x0000001213137221 */ /* 0x002fe20000010000 */
[----:B------:R-:W-:Y:S01]  /*1290*/  MOV R16, 0x12d0 ;  /* 0x000012d000107802 */ /* 0x000fe20000000f00 */
[----:B------:R-:W-:-:S02]  /*12a0*/  IMAD.MOV.U32 R18, RZ, RZ, 0x4 ;  /* 0x00000004ff127424 */ /* 0x000fc400078e00ff */
[----:B------:R-:W-:Y:S02]  /*12b0*/  IMAD.MOV.U32 R42, RZ, RZ, -0x1 ;  /* 0xffffffffff2a7424 */ /* 0x000fe400078e00ff */
[----:B------:R-:W-:Y:S05]  /*12c0*/  CALL.REL.NOINC `($__internal_0_$__cuda_sm70_shflsync_bfly_p) ;  /* 0x000003d000007944 */ /* 0x000fea0003c00000 */
[----:B01----:R-:W-:Y:S01]  /*12d0*/  FADD.FTZ R19, R19, R18 ;  /* 0x0000001213137221 */ /* 0x003fe20000010000 */
[----:B------:R-:W-:Y:S01]  /*12e0*/  MOV R18, 0x8 ;  /* 0x0000000800127802 */ /* 0x000fe20000000f00 */
[----:B------:R-:W-:Y:S01]  /*12f0*/  IMAD.MOV.U32 R41, RZ, RZ, 0x1f ;  /* 0x0000001fff297424 */ /* 0x000fe200078e00ff */
[----:B------:R-:W-:Y:S02]  /*1300*/  MOV R42, 0xffffffff ;  /* 0xffffffff002a7802 */ /* 0x000fe40000000f00 */
[----:B------:R-:W-:Y:S02]  /*1310*/  MOV R16, 0x1330 ;  /* 0x0000133000107802 */ /* 0x000fe40000000f00 */
[----:B------:R-:W-:Y:S05]  /*1320*/  CALL.REL.NOINC `($__internal_0_$__cuda_sm70_shflsync_bfly_p) ;  /* 0x0000037000007944 */ /* 0x000fea0003c00000 */
[----:B0-----:R-:W-:Y:S01]  /*1330*/  HFMA2.MMA R41, -RZ, RZ, 0, 1.847743988037109375e-06 ;  /* 0x0000001fff297435 */ /* 0x001fe200000001ff */
[----:B-1----:R-:W-:Y:S01]  /*1340*/  FADD.FTZ R19, R19, R18 ;  /* 0x0000001213137221 */ /* 0x002fe20000010000 */
[----:B------:R-:W-:Y:S01]  /*1350*/  MOV R16, 0x1390 ;  /* 0x0000139000107802 */ /* 0x000fe20000000f00 */
[----:B------:R-:W-:Y:S02]  /*1360*/  IMAD.MOV.U32 R18, RZ, RZ, 0x10 ;  /* 0x00000010ff127424 */ /* 0x000fe400078e00ff */
[----:B------:R-:W-:-:S02]  /*1370*/  IMAD.MOV.U32 R42, RZ, RZ, -0x1 ;  /* 0xffffffffff2a7424 */ /* 0x000fc400078e00ff */
[----:B------:R-:W-:Y:S05]  /*1380*/  CALL.REL.NOINC `($__internal_0_$__cuda_sm70_shflsync_bfly_p) ;  /* 0x0000031000007944 */ /* 0x000fea0003c00000 */
[----:B-1----:R-:W-:Y:S01]  /*1390*/  FADD.FTZ R18, R19, R18 ;  /* 0x0000001213127221 */ /* 0x002fe20000010000 */
[----:B0-----:R-:W-:Y:S01]  /*13a0*/  MOV R42, 0xffffffff ;  /* 0xffffffff002a7802 */ /* 0x001fe20000000f00 */
[----:B------:R-:W-:-:S02]  /*13b0*/  IMAD.MOV.U32 R41, RZ, RZ, 0x1f ;  /* 0x0000001fff297424 */ /* 0x000fc400078e00ff */
[----:B------:R-:W-:Y:S01]  /*13c0*/  FMUL.FTZ R29, R18, c[0x0][0x1e0] ;  /* 0x00007800121d7a20 */ /* 0x000fe20000410000 */
[----:B------:R-:W-:-:S03]  /*13d0*/  MOV R18, 0x1 ;  /* 0x0000000100127802 */ /* 0x000fc60000000f00 */
[--C-:B------:R-:W-:Y:S02]  /*13e0*/  FADD.FTZ R16, R33, -R29.reuse ;  /* 0x8000001d21107221 */ /* 0x100fe40000010000 */
[--C-:B------:R-:W-:Y:S02]  /*13f0*/  FADD.FTZ R17, R35, -R29.reuse ;  /* 0x8000001d23117221 */ /* 0x100fe40000010000 */
[----:B------:R-:W-:Y:S02]  /*1400*/  FFMA.FTZ R16, R16, R16, RZ ;  /* 0x0000001010107223 */ /* 0x000fe400000100ff */
[--C-:B------:R-:W-:Y:S02]  /*1410*/  FADD.FTZ R19, R34, -R29.reuse ;  /* 0x8000001d22137221 */ /* 0x100fe40000010000 */
[----:B------:R-:W-:Y:S02]  /*1420*/  FFMA.FTZ R16, R17, R17, R16 ;  /* 0x0000001111107223 */ /* 0x000fe40000010010 */
[----:B------:R-:W-:-:S02]  /*1430*/  FADD.FTZ R17, R37, -R29 ;  /* 0x8000001d25117221 */ /* 0x000fc40000010000 */
[----:B------:R-:W-:Y:S02]  /*1440*/  FFMA.FTZ R16, R19, R19, R16 ;  /* 0x0000001313107223 */ /* 0x000fe40000010010 */
[--C-:B------:R-:W-:Y:S02]  /*1450*/  FADD.FTZ R19, R36, -R29.reuse ;  /* 0x8000001d24137221 */ /* 0x100fe40000010000 */
[----:B------:R-:W-:Y:S02]  /*1460*/  FFMA.FTZ R16, R17, R17, R16 ;  /* 0x0000001111107223 */ /* 0x000fe40000010010 */
[--C-:B------:R-:W-:Y:S02]  /*1470*/  FADD.FTZ R17, R39, -R29.reuse ;  /* 0x8000001d27117221 */ /* 0x100fe40000010000 */
[----:B------:R-:W-:Y:S02]  /*1480*/  FFMA.FTZ R16, R19, R19, R16 ;  /* 0x0000001313107223 */ /* 0x000fe40000010010 */
[----:B------:R-:W-:-:S02]  /*1490*/  FADD.FTZ R19, R38, -R29 ;  /* 0x8000001d26137221 */ /* 0x000fc40000010000 */
[----:B------:R-:W-:Y:S02]  /*14a0*/  FFMA.FTZ R16, R17, R17, R16 ;  /* 0x0000001111107223 */ /* 0x000fe40000010010 */
[----:B------:R-:W-:Y:S02]  /*14b0*/  FADD.FTZ R17, R40, -R29 ;  /* 0x8000001d28117221 */ /* 0x000fe40000010000 */
[----:B------:R-:W-:-:S04]  /*14c0*/  FFMA.FTZ R16, R19, R19, R16 ;  /* 0x0000001313107223 */ /* 0x000fc80000010010 */
[----:B------:R-:W-:-:S05]  /*14d0*/  FFMA.FTZ R16, R17, R17, R16 ;  /* 0x0000001111107223 */ /* 0x000fca0000010010 */
[----:B------:R-:W-:Y:S02]  /*14e0*/  FSEL R19, R16, RZ, P2 ;  /* 0x000000ff10137208 */ /* 0x000fe40001000000 */
[----:B------:R-:W-:Y:S02]  /*14f0*/  MOV R16, 0x1510 ;  /* 0x0000151000107802 */ /* 0x000fe40000000f00 */
[----:B------:R-:W-:Y:S05]  /*1500*/  CALL.REL.NOINC `($__internal_0_$__cuda_sm70_shflsync_bfly_p) ;  /* 0x0000019000007944 */ /* 0x000fea0003c00000 */
[----:B0-----:R-:W-:Y:S01]  /*1510*/  HFMA2.MMA R41, -RZ, RZ, 0, 1.847743988037109375e-06 ;  /* 0x0000001fff297435 */ /* 0x001fe200000001ff */
[----:B-1----:R-:W-:Y:S01]  /*1520*/  FADD.FTZ R19, R19, R18 ;  /* 0x0000001213137221 */ /* 0x002fe20000010000 */
[----:B------:R-:W-:Y:S01]  /*1530*/  MOV R16, 0x1570 ;  /* 0x0000157000107802 */ /* 0x000fe20000000f00 */
[----:B------:R-:W-:Y:S02]  /*1540*/  IMAD.MOV.U32 R18, RZ, RZ, 0x2 ;  /* 0x00000002ff127424 */ /* 0x000fe400078e00ff */
[----:B------:R-:W-:Y:S02]  /*1550*/  IMAD.MOV.U32 R42, RZ, RZ, -0x1 ;  /* 0xffffffffff2a7424 */ /* 0x000fe400078e00ff */
[----:B------:R-:W-:Y:S05]  /*1560*/  CALL.REL.NOINC `($__internal_0_$__cuda_sm70_shflsync_bfly_p) ;  /* 0x0000013000007944 */ /* 0x000fea0003c00000 */
[----:B01----:R-:W-:Y:S01]  /*1570*/  FADD.FTZ R19, R19, R18 ;  /* 0x0000001213137221 */ /* 0x003fe20000010000 */
[----:B------:R-:W-:Y:S01]  /*1580*/  MOV R18, 0x4 ;  /* 0x0000000400127802 */ /* 0x000fe20000000f00 */
[----:B------:R-:W-:Y:S01]  /*1590*/  IMAD.MOV.U32 R41, RZ, RZ, 0x1f ;  /* 0x0000001fff297424 */ /* 0x000fe200078e00ff */
[----:B------:R-:W-:-:S02]  /*15a0*/  MOV R42, 0xffffffff ;  /* 0xffffffff002a7802 */ /* 0x000fc40000000f00 */
        /* <DEDUP_REMOVED lines=11> */
[----:B------:R-:W-:Y:S02]  /*1660*/  MOV R42, 0xffffffff ;  /* 0xffffffff002a7802 */ /* 0x000fe40000000f00 */
[----:B------:R-:W-:-:S02]  /*1670*/  MOV R16, 0x1690 ;  /* 0x0000169000107802 */ /* 0x000fc40000000f00 */
[----:B------:R-:W-:Y:S05]  /*1680*/  CALL.REL.NOINC `($__internal_0_$__cuda_sm70_shflsync_bfly_p) ;  /* 0x0000001000007944 */ /* 0x000fea0003c00000 */
[----:B01----:R-:W-:Y:S05]  /*1690*/  BRA `(.L_x_35) ;  /* 0xfffff7b000007947 */ /* 0x003fea000383ffff */
        .weak           $__internal_0_$__cuda_sm70_shflsync_bfly_p
        .type           $__internal_0_$__cuda_sm70_shflsync_bfly_p,@function
        .size           $__internal_0_$__cuda_sm70_shflsync_bfly_p,(.L_x_8188 - $__internal_0_$__cuda_sm70_shflsync_bfly_p)
$__internal_0_$__cuda_sm70_shflsync_bfly_p:
[----:B------:R-:W-:Y:S01]  /*16a0*/  IMAD.MOV.U32 R17, RZ, RZ, 0x0 ;  /* 0x00000000ff117424 */ /* 0x000fe200078e00ff */
[----:B------:R-:W-:Y:S04]  /*16b0*/  WARPSYNC R42 ;  /* 0x0000002a00007348 */ /* 0x000fe80003800000 */
[----:B------:R0:W1:Y:S01]  /*16c0*/  SHFL.BFLY PT, R18, R19, R18, R41 ;  /* 0x0c00001213127389 */ /* 0x00006200000e0029 */
[----:B------:R-:W-:Y:S05]  /*16d0*/  RET.REL.NODEC R16 `(_ZN10layer_norm13ln_fwd_kernelINS_13Kernel_traitsI13__nv_bfloat16S2_S2_S2_fjLj256ELj1ELj4ELj1ELj16ENS_18Kernel_traits_baseILj256ES2_S2_S2_S2_fjLj128EEEEELb0ELb0ELb0ELb0EEEvNS_9FwdParamsE) ;  /* 0xffffe92010007950 */ /* 0x000fea0003c3ffff */
.L_x_36:
[----:B------:R-:W-:-:S00]  /*16e0*/  BRA `(.L_x_36) ;  /* 0xfffffff000007947 */ /* 0x000fc0000383ffff */
[----:B------:R-:W-:-:S00]  /*16f0*/  NOP ;  /* 0x0000000000007918 */ /* 0x000fc00000000000 */
        /* <DEDUP_REMOVED lines=8> */
.L_x_8188:


//--------------------- .text._ZN10layer_norm13ln_fwd_kernelINS_13Kernel_traitsI13__nv_bfloat16S2_S2_S2_fjLj256ELj1ELj4ELj1ELj16ENS_18Kernel_traits_baseILj256ES2_S2_S2_S2_fjLj128EEEEELb0ELb0ELb0ELb1EEEvNS_9FwdParamsE --------------------------
	.section	.text._ZN10layer_norm13ln_fwd_kernelINS_13Kernel_traitsI13__nv_bfloat16S2_S2_S2_fjLj256ELj1ELj4ELj1ELj16ENS_18Kernel_traits_baseILj256ES2_S2_S2_S2_fjLj128EEEEELb0ELb0ELb0ELb1EEEvNS_9FwdParamsE,"ax",@progbits
	.sectioninfo	@"SHI_REGISTERS=47"
	.align	128
        .global         _ZN10layer_norm13ln_fwd_kernelINS_13Kernel_traitsI13__nv_bfloat16S2_S2_S2_fjLj256ELj1ELj4ELj1ELj16ENS_18Kernel_traits_baseILj256ES2_S2_S2_S2_fjLj128EEEEELb0ELb0ELb0ELb1EEEvNS_9FwdParamsE
        .type           _ZN10layer_norm13ln_fwd_kernelINS_13Kernel_traitsI13__nv_bfloat16S2_S2_S2_fjLj256ELj1ELj4ELj1ELj16ENS_18Kernel_traits_baseILj256ES2_S2_S2_S2_fjLj128EEEEELb0ELb0ELb0ELb1EEEvNS_9FwdParamsE,@function
        .size           _ZN10layer_norm13ln_fwd_kernelINS_13Kernel_traitsI13__nv_bfloat16S2_S2_S2_fjLj256ELj1ELj4ELj1ELj16ENS_18Kernel_traits_baseILj256ES2_S2_S2_S2_fjLj128EEEEELb0ELb0ELb0ELb1EEEvNS_9FwdParamsE,(.L_x_8189 - _ZN10layer_norm13ln_fwd_kernelINS_13Kernel_traitsI13__nv_bfloat16S2_S2_S2_fjLj256ELj1ELj4ELj1ELj16ENS_18Kernel_traits_baseILj256ES2_S2_S2_S2_fjLj128EEEEELb0ELb0ELb0ELb1EEEvNS_9FwdParamsE)
        .other          _ZN10layer_norm13ln_fwd_kernelINS_13Kernel_traitsI13__nv_bfloat16S2_S2_S2_fjLj256ELj1ELj4ELj1ELj16ENS_18Kernel_traits_baseILj256ES2_S2_S2_S2_fjLj128EEEEELb0ELb0ELb0ELb1EEEvNS_9FwdParamsE,@"STO_CUDA_ENTRY STV_DEFAULT"
_ZN10layer_norm13ln_fwd_kernelINS_13Kernel_traitsI13__nv_bfloat16S2_S2_S2_fjLj256ELj1ELj4ELj1ELj16ENS_18Kernel_traits_baseILj256ES2_S2_S2_S2_fjLj128EEEEELb0ELb0ELb0ELb1EEEvNS_9FwdParamsE:
.text._ZN10layer_norm13ln_fwd_kernelINS_13Kernel_traitsI13__nv_bfloat16S2_S2_S2_fjLj256ELj1ELj4ELj1ELj16ENS_18Kernel_traits_baseILj256ES2_S2_S2_S2_fjLj128EEEEELb0ELb0ELb0ELb1EEEvNS_9FwdParamsE:
[----:B------:R-:W-:Y:S02]  /*0000*/  MOV R1, c[0x0][0x28] ;  /* 0x00000a0000017a02 */ /* 0x000fe40000000f00 */
[----:B------:R-:W0:Y:S01]  /*0010*/  S2R R3, SR_TID.X ;  /* 0x0000000000037919 */ /* 0x000e220000002100 */
[----:B------:R-:W-:Y:S01]  /*0020*/  ISETP.NE.U32.AND P1, PT, RZ, c[0x0][0x218], PT ;  /* 0x00008600ff007a0c */ /* 0x000fe20003f25070 */
[----:B------:R-:W-:Y:S02]  /*0030*/  ULDC.64 UR4, c[0x0][0x118] ;  /* 0x0000460000047ab9 */ /* 0x000fe40000000a00 */
[----:B------:R-:W1:Y:S01]  /*0040*/  S2R R5, SR_CTAID.X ;  /* 0x0000000000057919 */ /* 0x000e620000002500 */
[----:B------:R-:W-:Y:S02]  /*0050*/  ISETP.NE.AND.EX P1, PT, RZ, c[0x0][0x21c], PT, P1 ;  /* 0x00008700ff007a0c */ /* 0x000fe40003f25310 */
[----:B0-----:R-:W-:Y:S02]  /*0060*/  LOP3.LUT R0, R3, 0x1f, RZ, 0xc0, !PT ;  /* 0x0000001f03007812 */ /* 0x001fe400078ec0ff */
[----:B------:R-:W-:-:S09]  /*0070*/  SHF.R.U32.HI R2, RZ, 0x5, R3 ;  /* 0x00000005ff027819 */ /* 0x000fd20000011603 */
[----:B------:R-:W-:Y:S02]  /*0080*/  @P1 LEA R8, P0, R0, c[0x0][0x218], 0x4 ;  /* 0x0000860000081a11 */ /* 0x000fe400078020ff */
[----:B------:R-:W-:Y:S01]  /*0090*/  SHF.L.U32 R3, R3, 0x4, RZ ;  /* 0x0000000403037819 */ /* 0x000fe200000006ff */
[----:B-1----:R-:W-:Y:S01]  /*00a0*/  IMAD R2, R5, 0x4, R2 ;  /* 0x0000000405027824 */ /* 0x002fe200078e0202 */
[----:B------:R-:W-:Y:S02]  /*00b0*/  @P1 IADD3.X R9, RZ, c[0x0][0x21c], RZ, P0, !PT ;  /* 0x00008700ff091a10 */ /* 0x000fe400007fe4ff */
[----:B------:R-:W-:Y:S02]  /*00c0*/  LOP3.LUT R3, R3, 0x1f0, RZ, 0xc0, !PT ;  /* 0x000001f003037812 */ /* 0x000fe400078ec0ff */
[----:B------:R-:W-:Y:S02]  /*00d0*/  ISETP.GE.AND P0, PT, R2, c[0x0][0x164], PT ;  /* 0x0000590002007a0c */ /* 0x000fe40003f06270 */
[----:B------:R-:W5:Y:S01]  /*00e0*/  @P1 LDG.E.128 R8, [R8.64] ;  /* 0x0000000408081981 */ /* 0x000f62000c1e1d00 */
[----:B------:R-:W-:-:S04]  /*00f0*/  IADD3 R12, P2, R3, c[0x0][0x1b0], RZ ;  /* 0x00006c00030c7a10 */ /* 0x000fc80007f5e0ff */
[----:B------:R-:W-:-:S06]  /*0100*/  IADD3.X R13, RZ, c[0x0][0x1b4], RZ, P2, !PT ;  /* 0x00006d00ff0d7a10 */ /* 0x000fcc00017fe4ff */
[----:B------:R-:W-:Y:S05]  /*0110*/  @P0 EXIT ;  /* 0x000000000000094d */ /* 0x000fea0003800000 */
[----:B------:R-:W2:Y:S01]  /*0120*/  LDG.E.128 R12, [R12.64] ;  /* 0x000000040c0c7981 */ /* 0x000ea2000c1e1d00 */
[----:B------:R-:W-:Y:S01]  /*0130*/  IMAD.MOV.U32 R3, RZ, RZ, c[0x0][0x180] ;  /* 0x00006000ff037624 */ /* 0x000fe200078e00ff */
[----:B-----5:R-:W-:Y:S01]  /*0140*/  @!P1 CS2R R8, SRZ ;  /* 0x0000000000089805 */ /* 0x020fe2000001ff00 */
[----:B------:R-:W-:Y:S01]  /*0150*/  @!P1 CS2R R10, SRZ ;  /* 0x00000000000a9805 */ /* 0x000fe2000001ff00 */
[----:B------:R-:W-:Y:S01]  /*0160*/  MOV R4, c[0x0][0x184] ;  /* 0x0000610000047a02 */ /* 0x000fe20000000f00 */
[----:B------:R-:W-:Y:S01]  /*0170*/  ULDC.U8 UR6, c[0x0][0x1f0] ;  /* 0x00007c0000067ab9 */ /* 0x000fe20000000000 */
[----:B------:R-:W-:Y:S02]  /*0180*/  LOP3.LUT P0, RZ, R3, c[0x0][0x1c0], RZ, 0xfc, !PT ;  /* 0x0000700003ff7a12 */ /* 0x000fe4000780fcff */
[----:B------:R-:W-:Y:S02]  /*0190*/  PRMT R3, RZ, 0x5410, R8 ;  /* 0x00005410ff037816 */ /* 0x000fe40000000008 */
[----:B------:R-:W-:-:S02]  /*01a0*/  LOP3.LUT P0, RZ, R4, c[0x0][0x1c4], RZ, 0xfc, P0 ;  /* 0x0000710004ff7a12 */ /* 0x000fc4000000fcff */
[----:B------:R-:W-:Y:S02]  /*01b0*/  PRMT R4, RZ, 0x7610, R8 ;  /* 0x00007610ff047816 */ /* 0x000fe40000000008 */
[--C-:B------:R-:W-:Y:S02]  /*01c0*/  PRMT R5, RZ, 0x5410, R9.reuse ;  /* 0x00005410ff057816 */ /* 0x100fe40000000009 */
[----:B------:R-:W-:Y:S02]  /*01d0*/  PRMT R7, RZ, 0x7610, R9 ;  /* 0x00007610ff077816 */ /* 0x000fe40000000009 */
[--C-:B------:R-:W-:Y:S02]  /*01e0*/  PRMT R6, RZ, 0x5410, R10.reuse ;  /* 0x00005410ff067816 */ /* 0x100fe4000000000a */
[----:B------:R-:W-:Y:S02]  /*01f0*/  PRMT R20, RZ, 0x7610, R10 ;  /* 0x00007610ff147816 */ /* 0x000fe4000000000a */
[----:B------:R-:W-:-:S02]  /*0200*/  PRMT R21, RZ, 0x5410, R11 ;  /* 0x00005410ff157816 */ /* 0x000fc4000000000b */
[----:B------:R-:W-:Y:S02]  /*0210*/  PRMT R22, RZ, 0x7610, R11 ;  /* 0x00007610ff167816 */ /* 0x000fe4000000000b */
[--C-:B--2---:R-:W-:Y:S02]  /*0220*/  PRMT R24, RZ, 0x5410, R12.reuse ;  /* 0x00005410ff187816 */ /* 0x104fe4000000000c */
[----:B------:R-:W-:Y:S02]  /*0230*/  PRMT R23, RZ, 0x7610, R12 ;  /* 0x00007610ff177816 */ /* 0x000fe4000000000c */
[--C-:B------:R-:W-:Y:S02]  /*0240*/  PRMT R26, RZ, 0x5410, R13.reuse ;  /* 0x00005410ff1a7816 */ /* 0x100fe4000000000d */
[----:B------:R-:W-:Y:S02]  /*0250*/  PRMT R34, RZ, 0x7610, R13 ;  /* 0x00007610ff227816 */ /* 0x000fe4000000000d */
[----:B------:R-:W-:-:S02]  /*0260*/  PRMT R25, RZ, 0x5410, R14 ;  /* 0x00005410ff197816 */ /* 0x000fc4000000000e */
[----:B------:R-:W-:Y:S02]  /*0270*/  PRMT R27, RZ, 0x7610, R14 ;  /* 0x00007610ff1b7816 */ /* 0x000fe4000000000e */
[--C-:B------:R-:W-:Y:S02]  /*0280*/  PRMT R36, RZ, 0x5410, R15.reuse ;  /* 0x00005410ff247816 */ /* 0x100fe4000000000f */
[----:B------:R-:W-:Y:S02]  /*0290*/  PRMT R35, RZ, 0x7610, R15 ;  /* 0x00007610ff237816 */ /* 0x000fe4000000000f */
.L_x_64:
[----:B------:R-:W-:Y:S01]  /*02a0*/  ISETP.NE.U32.AND P1, PT, RZ, c[0x0][0x1c0], PT ;  /* 0x00007000ff007a0c */ /* 0x000fe20003f25070 */
[----:B------:R-:W-:Y:S01]  /*02b0*/  IMAD R16, R2, c[0x0][0x168], RZ ;  /* 0x00005a0002107a24 */ /* 0x000fe200078e02ff */
[----:B------:R-:W-:Y:S02]  /*02c0*/  ISETP.NE.U32.AND P2, PT, RZ, c[0x0][0x180], PT ;  /* 0x00006000ff007a0c */ /* 0x000fe40003f45070 */
[----:B------:R-:W-:Y:S02]  /*02d0*/  ISETP.NE.AND.EX P1, PT, RZ, c[0x0][0x1c4], PT, P1 ;  /* 0x00007100ff007a0c */ /* 0x000fe40003f25310 */
[----:B------:R-:W-:-:S02]  /*02e0*/  SHF.R.S32.HI R17, RZ, 0x1f, R16 ;  /* 0x0000001fff117819 */ /* 0x000fc40000011410 */
[----:B------:R-:W-:Y:S02]  /*02f0*/  ISETP.NE.AND.EX P2, PT, RZ, c[0x0][0x184], PT, P2 ;  /* 0x00006100ff007a0c */ /* 0x000fe40003f45320 */
[----:B------:R-:W-:Y:S01]  /*0300*/  LEA.HI R17, R17, R16, RZ, 0x3 ;  /* 0x0000001011117211 */ /* 0x000fe200078f18ff */
[----:B------:R-:W-:-:S03]  /*0310*/  HFMA2.MMA R16, -RZ, RZ, 0, 9.5367431640625e-07 ;  /* 0x00000010ff107435 */ /* 0x000fc600000001ff */
[----:B------:R-:W-:-:S03]  /*0320*/  LEA.HI.SX32 R37, R17, R0, 0x1d ;  /* 0x0000000011257211 */ /* 0x000fc600078feaff */
[----:B------:R-:W-:-:S04]  /*0330*/  @P1 IMAD.MOV.U32 R31, RZ, RZ, 0x2 ;  /* 0x00000002ff1f1424 */ /* 0x000fc800078e00ff */
[----:B------:R-:W-:Y:S01]  /*0340*/  @P1 IMAD.WIDE R30, R2, R31, c[0x0][0x1c0] ;  /* 0x00007000021e1625 */ /* 0x000fe200078e021f */
[----:B------:R-:W-:-:S03]  /*0350*/  @P2 LEA R28, P3, R37, c[0x0][0x180], 0x4 ;  /* 0x00006000251c2a11 */ /* 0x000fc600078620ff */
[C---:B------:R-:W-:Y:S02]  /*0360*/  IMAD.WIDE.U32 R16, R37.reuse, R16, c[0x0][0x170] ;  /* 0x00005c0025107625 */ /* 0x040fe400078e0010 */
[----:B------:R-:W2:Y:S04]  /*0370*/  @P1 LDG.E.U16 R30, [R30.64] ;  /* 0x000000041e1e1981 */ /* 0x000ea8000c1e1500 */
[----:B------:R-:W3:Y:S01]  /*0380*/  LDG.E.128 R16, [R16.64] ;  /* 0x0000000410107981 */ /* 0x000ee2000c1e1d00 */
[----:B------:R-:W-:-:S05]  /*0390*/  @P2 LEA.HI.X R29, R37, c[0x0][0x184], RZ, 0x4, P3 ;  /* 0x00006100251d2a11 */ /* 0x000fca00018f24ff */
[----:B------:R3:W5:Y:S01]  /*03a0*/  @P2 LDG.E.128 R8, [R28.64] ;  /* 0x000000041c082981 */ /* 0x000762000c1e1d00 */
[----:B------:R-:W-:Y:S02]  /*03b0*/  ISETP.NE.U32.AND P2, PT, RZ, c[0x0][0x180], PT ;  /* 0x00006000ff007a0c */ /* 0x000fe40003f45070 */
[----:B------:R-:W-:Y:S02]  /*03c0*/  MOV R44, 0x3f800000 ;  /* 0x3f800000002c7802 */ /* 0x000fe40000000f00 */
[----:B------:R-:W-:Y:S02]  /*03d0*/  ISETP.NE.AND.EX P2, PT, RZ, c[0x0][0x184], PT, P2 ;  /* 0x00006100ff007a0c */ /* 0x000fe40003f45320 */
[----:B--2---:R-:W-:Y:S02]  /*03e0*/  @P1 PRMT R44, RZ, 0x5410, R30 ;  /* 0x00005410ff2c1816 */ /* 0x004fe4000000001e */
[----:B---3--:R-:W-:-:S05]  /*03f0*/  PRMT R29, RZ, 0x5410, R16 ;  /* 0x00005410ff1d7816 */ /* 0x008fca0000000010 */
[----:B------:R-:W-:-:S04]  /*0400*/  FMUL.FTZ R32, R29, R44 ;  /* 0x0000002c1d207220 */ /* 0x000fc80000410000 */
[----:B------:R-:W-:Y:S05]  /*0410*/  @P2 BRA `(.L_x_37) ;  /* 0x0000002000002947 */ /* 0x000fea0003800000 */
[----:B------:R-:W-:Y:S05]  /*0420*/  @P0 BRA `(.L_x_38) ;  /* 0x0000003000000947 */ /* 0x000fea0003800000 */
[----:B------:R-:W-:Y:S05]  /*0430*/  BRA `(.L_x_39) ;  /* 0x0000004000007947 */ /* 0x000fea0003800000 */
.L_x_37:
[----:B-----5:R-:W-:-:S05]  /*0440*/  PRMT R29, RZ, 0x5410, R8 ;  /* 0x00005410ff1d7816 */ /* 0x020fca0000000008 */
[----:B------:R-:W-:-:S05]  /*0450*/  FADD.FTZ R32, R32, R29 ;  /* 0x0000001d20207221 */ /* 0x000fca0000010000 */
.L_x_38:
[----:B------:R-:W-:-:S04]  /*0460*/  F2FP.BF16.PACK_AB R28, RZ, R32 ;  /* 0x00000020ff1c723e */ /* 0x000fc800000010ff */
[----:B------:R-:W-:Y:S02]  /*0470*/  PRMT R12, R28, 0x7610, R12 ;  /* 0x000076101c0c7816 */ /* 0x000fe4000000000c */
.L_x_39:
[----:B------:R-:W-:-:S05]  /*0480*/  PRMT R29, RZ, 0x7610, R16 ;  /* 0x00007610ff1d7816 */ /* 0x000fca0000000010 */
[----:B------:R-:W-:Y:S01]  /*0490*/  FMUL.FTZ R30, R29, R44 ;  /* 0x0000002c1d1e7220 */ /* 0x000fe20000410000 */
[----:B------:R-:W-:Y:S05]  /*04a0*/  @P2 BRA `(.L_x_40) ;  /* 0x0000002000002947 */ /* 0x000fea0003800000 */
[----:B------:R-:W-:Y:S05]  /*04b0*/  @P0 BRA `(.L_x_41) ;  /* 0x0000003000000947 */ /* 0x000fea0003800000 */
[----:B------:R-:W-:Y:S05]  /*04c0*/  BRA `(.L_x_42) ;  /* 0x0000004000007947 */ /* 0x000fea0003800000 */
.L_x_40:
[----:B-----5:R-:W-:-:S05]  /*04d0*/  PRMT R29, RZ, 0x7610, R8 ;  /* 0x00007610ff1d7816 */ /* 0x020fca0000000008 */
[----:B------:R-:W-:-:S05]  /*04e0*/  FADD.FTZ R30, R30, R29 ;  /* 0x0000001d1e1e7221 */ /* 0x000fca0000010000 */
.L_x_41:
[----:B------:R-:W-:-:S04]  /*04f0*/  F2FP.BF16.PACK_AB R16, RZ, R30 ;  /* 0x0000001eff10723e */ /* 0x000fc800000010ff */
[----:B------:R-:W-:Y:S02]  /*0500*/  PRMT R12, R12, 0x5410, R16 ;  /* 0x000054100c0c7816 */ /* 0x000fe40000000010 */
.L_x_42:
[----:B------:R-:W-:-:S05]  /*0510*/  PRMT R29, RZ, 0x5410, R17 ;  /* 0x00005410ff1d7816 */ /* 0x000fca0000000011 */
[----:B------:R-:W-:Y:S01]  /*0520*/  FMUL.FTZ R28, R29, R44 ;  /* 0x0000002c1d1c7220 */ /* 0x000fe20000410000 */
[----:B------:R-:W-:Y:S05]  /*0530*/  @P2 BRA `(.L_x_43) ;  /* 0x0000002000002947 */ /* 0x000fea0003800000 */
[----:B------:R-:W-:Y:S05]  /*0540*/  @P0 BRA `(.L_x_44) ;  /* 0x0000003000000947 */ /* 0x000fea0003800000 */
[----:B------:R-:W-:Y:S05]  /*0550*/  BRA `(.L_x_45) ;  /* 0x0000004000007947 */ /* 0x000fea0003800000 */
.L_x_43:
[----:B-----5:R-:W-:-:S05]  /*0560*/  PRMT R29, RZ, 0x5410, R9 ;  /* 0x00005410ff1d7816 */ /* 0x020fca0000000009 */
[----:B------:R-:W-:-:S05]  /*0570*/  FADD.FTZ R28, R28, R29 ;  /* 0x0000001d1c1c7221 */ /* 0x000fca0000010000 */
.L_x_44:
[----:B------:R-:W-:-:S04]  /*0580*/  F2FP.BF16.PACK_AB R16, RZ, R28 ;  /* 0x0000001cff10723e */ /* 0x000fc800000010ff */
[----:B------:R-:W-:Y:S02]  /*0590*/  PRMT R13, R16, 0x7610, R13 ;  /* 0x00007610100d7816 */ /* 0x000fe4000000000d */
.L_x_45:
[----:B------:R-:W-:-:S05]  /*05a0*/  PRMT R17, RZ, 0x7610, R17 ;  /* 0x00007610ff117816 */ /* 0x000fca0000000011 */
[----:B------:R-:W-:Y:S01]  /*05b0*/  FMUL.FTZ R40, R17, R44 ;  /* 0x0000002c11287220 */ /* 0x000fe20000410000 */
[----:B------:R-:W-:Y:S05]  /*05c0*/  @P2 BRA `(.L_x_46) ;  /* 0x0000002000002947 */ /* 0x000fea0003800000 */
[----:B------:R-:W-:Y:S05]  /*05d0*/  @P0 BRA `(.L_x_47) ;  /* 0x0000003000000947 */ /* 0x000fea0003800000 */
[----:B------:R-:W-:Y:S05]  /*05e0*/  BRA `(.L_x_48) ;  /* 0x0000004000007947 */ /* 0x000fea0003800000 */
.L_x_46:
[----:B-----5:R-:W-:-:S05]  /*05f0*/  PRMT R17, RZ, 0x7610, R9 ;  /* 0x00007610ff117816 */ /* 0x020fca0000000009 */
[----:B------:R-:W-:-:S05]  /*0600*/  FADD.FTZ R40, R40, R17 ;  /* 0x0000001128287221 */ /* 0x000fca0000010000 */
.L_x_47:
[----:B------:R-:W-:-:S04]  /*0610*/  F2FP.BF16.PACK_AB R16, RZ, R40 ;  /* 0x00000028ff10723e */ /* 0x000fc800000010ff */
[----:B------:R-:W-:Y:S02]  /*0620*/  PRMT R13, R13, 0x5410, R16 ;  /* 0x000054100d0d7816 */ /* 0x000fe40000000010 */
.L_x_48:
[----:B------:R-:W-:-:S05]  /*0630*/  PRMT R17, RZ, 0x5410, R18 ;  /* 0x00005410ff117816 */ /* 0x000fca0000000012 */
[----:B------:R-:W-:Y:S01]  /*0640*/  FMUL.FTZ R38, R17, R44 ;  /* 0x0000002c11267220 */ /* 0x000fe20000410000 */
[----:B------:R-:W-:Y:S05]  /*0650*/  @P2 BRA `(.L_x_49) ;  /* 0x0000002000002947 */ /* 0x000fea0003800000 */
[----:B------:R-:W-:Y:S05]  /*0660*/  @P0 BRA `(.L_x_50) ;  /* 0x0000003000000947 */ /* 0x000fea0003800000 */
[----:B------:R-:W-:Y:S05]  /*0670*/  BRA `(.L_x_51) ;  /* 0x0000004000007947 */ /* 0x000fea0003800000 */
.L_x_49:
[----:B-----5:R-:W-:-:S05]  /*0680*/  PRMT R17, RZ, 0x5410, R10 ;  /* 0x00005410ff117816 */ /* 0x020fca000000000a */
[----:B------:R-:W-:-:S05]  /*0690*/  FADD.FTZ R38, R38, R17 ;  /* 0x0000001126267221 */ /* 0x000fca0000010000 */
.L_x_50:
[----:B------:R-:W-:-:S04]  /*06a0*/  F2FP.BF16.PACK_AB R16, RZ, R38 ;  /* 0x00000026ff10723e */ /* 0x000fc800000010ff */
[----:B------:R-:W-:Y:S02]  /*06b0*/  PRMT R14, R16, 0x7610, R14 ;  /* 0x00007610100e7816 */ /* 0x000fe4000000000e */
.L_x_51:
[----:B------:R-:W-:-:S05]  /*06c0*/  PRMT R17, RZ, 0x7610, R18 ;  /* 0x00007610ff117816 */ /* 0x000fca0000000012 */
[----:B------:R-:W-:Y:S01]  /*06d0*/  FMUL.FTZ R18, R17, R44 ;  /* 0x0000002c11127220 */ /* 0x000fe20000410000 */
[----:B------:R-:W-:Y:S05]  /*06e0*/  @P2 BRA `(.L_x_52) ;  /* 0x0000002000002947 */ /* 0x000fea0003800000 */
[----:B------:R-:W-:Y:S05]  /*06f0*/  @P0 BRA `(.L_x_53) ;  /* 0x0000003000000947 */ /* 0x000fea0003800000 */
[----:B------:R-:W-:Y:S05]  /*0700*/  BRA `(.L_x_54) ;  /* 0x0000004000007947 */ /* 0x000fea0003800000 */
.L_x_52:
[----:B-----5:R-:W-:-:S05]  /*0710*/  PRMT R17, RZ, 0x7610, R10 ;  /* 0x00007610ff117816 */ /* 0x020fca000000000a */
[----:B------:R-:W-:-:S05]  /*0720*/  FADD.FTZ R18, R18, R17 ;  /* 0x0000001112127221 */ /* 0x000fca0000010000 */
.L_x_53:
[----:B------:R-:W-:-:S04]  /*0730*/  F2FP.BF16.PACK_AB R16, RZ, R18 ;  /* 0x00000012ff10723e */ /* 0x000fc800000010ff */
[----:B------:R-:W-:Y:S02]  /*0740*/  PRMT R14, R14, 0x5410, R16 ;  /* 0x000054100e0e7816 */ /* 0x000fe40000000010 */
.L_x_54:
[----:B------:R-:W-:-:S05]  /*0750*/  PRMT R17, RZ, 0x5410, R19 ;  /* 0x00005410ff117816 */ /* 0x000fca0000000013 */
[----:B------:R-:W-:Y:S01]  /*0760*/  FMUL.FTZ R42, R17, R44 ;  /* 0x0000002c112a7220 */ /* 0x000fe20000410000 */
[----:B------:R-:W-:Y:S05]  /*0770*/  @P2 BRA `(.L_x_55) ;  /* 0x0000002000002947 */ /* 0x000fea0003800000 */
[----:B------:R-:W-:Y:S05]  /*0780*/  @P0 BRA `(.L_x_56) ;  /* 0x0000003000000947 */ /* 0x000fea0003800000 */
[----:B------:R-:W-:Y:S05]  /*0790*/  BRA `(.L_x_57) ;  /* 0x0000004000007947 */ /* 0x000fea0003800000 */
.L_x_55:
[----:B-----5:R-:W-:-:S05]  /*07a0*/  PRMT R17, RZ, 0x5410, R11 ;  /* 0x00005410ff117816 */ /* 0x020fca000000000b */
[----:B------:R-:W-:-:S05]  /*07b0*/  FADD.FTZ R42, R42, R17 ;  /* 0x000000112a2a7221 */ /* 0x000fca0000010000 */
.L_x_56:
[----:B------:R-:W-:-:S04]  /*07c0*/  F2FP.BF16.PACK_AB R16, RZ, R42 ;  /* 0x0000002aff10723e */ /* 0x000fc800000010ff */
[----:B------:R-:W-:Y:S02]  /*07d0*/  PRMT R15, R16, 0x7610, R15 ;  /* 0x00007610100f7816 */ /* 0x000fe4000000000f */
.L_x_57:
[----:B------:R-:W-:-:S05]  /*07e0*/  PRMT R19, RZ, 0x7610, R19 ;  /* 0x00007610ff137816 */ /* 0x000fca0000000013 */
[----:B------:R-:W-:Y:S01]  /*07f0*/  FMUL.FTZ R44, R19, R44 ;  /* 0x0000002c132c7220 */ /* 0x000fe20000410000 */
[----:B------:R-:W-:Y:S05]  /*0800*/  @P2 BRA `(.L_x_58) ;  /* 0x0000002000002947 */ /* 0x000fea0003800000 */
[----:B------:R-:W-:Y:S05]  /*0810*/  @P0 BRA `(.L_x_59) ;  /* 0x0000003000000947 */ /* 0x000fea0003800000 */
[----:B------:R-:W-:Y:S05]  /*0820*/  BRA `(.L_x_60) ;  /* 0x0000004000007947 */ /* 0x000fea0003800000 */
.L_x_58:
[----:B-----5:R-:W-:-:S05]  /*0830*/  PRMT R17, RZ, 0x7610, R11 ;  /* 0x00007610ff117816 */ /* 0x020fca000000000b */
[----:B------:R-:W-:-:S05]  /*0840*/  FADD.FTZ R44, R44, R17 ;  /* 0x000000112c2c7221 */ /* 0x000fca0000010000 */
.L_x_59:
[----:B------:R-:W-:-:S04]  /*0850*/  F2FP.BF16.PACK_AB R16, RZ, R44 ;  /* 0x0000002cff10723e */ /* 0x000fc800000010ff */
[----:B------:R-:W-:Y:S02]  /*0860*/  PRMT R15, R15, 0x5410, R16 ;  /* 0x000054100f0f7816 */ /* 0x000fe40000000010 */
.L_x_60:
[----:B------:R-:W-:Y:S01]  /*0870*/  FADD.FTZ R17, RZ, R32 ;  /* 0x00000020ff117221 */ /* 0x000fe20000010000 */
[----:B------:R-:W-:Y:S02]  /*0880*/  @P0 LEA R16, P1, R37, c[0x0][0x188], 0x4 ;  /* 0x0000620025100a11 */ /* 0x000fe400078220ff */
[----:B------:R-:W-:Y:S01]  /*0890*/  ISETP.NE.AND P2, PT, R0, RZ, PT ;  /* 0x000000ff0000720c */ /* 0x000fe20003f45270 */
[----:B------:R-:W-:Y:S01]  /*08a0*/  FADD.FTZ R19, R17, R30 ;  /* 0x0000001e11137221 */ /* 0x000fe20000010000 */
[----:B------:R-:W-:-:S03]  /*08b0*/  @P0 LEA.HI.X R17, R37, c[0x0][0x18c], RZ, 0x4, P1 ;  /* 0x0000630025110a11 */ /* 0x000fc600008f24ff */
[----:B------:R-:W-:Y:S02]  /*08c0*/  FADD.FTZ R19, R19, R28 ;  /* 0x0000001c13137221 */ /* 0x000fe40000010000 */
[----:B------:R0:W-:Y:S02]  /*08d0*/  @P0 STG.E.128 [R16.64], R12 ;  /* 0x0000000c10000986 */ /* 0x0001e4000c101d04 */
[----:B------:R-:W-:-:S04]  /*08e0*/  FADD.FTZ R19, R19, R40 ;  /* 0x0000002813137221 */ /* 0x000fc80000010000 */
[----:B------:R-:W-:-:S04]  /*08f0*/  FADD.FTZ R19, R19, R38 ;  /* 0x0000002613137221 */ /* 0x000fc80000010000 */
[----:B------:R-:W-:-:S04]  /*0900*/  FADD.FTZ R19, R19, R18 ;  /* 0x0000001213137221 */ /* 0x000fc80000010000 */
[----:B------:R-:W-:-:S04]  /*0910*/  FADD.FTZ R19, R19, R42 ;  /* 0x0000002a13137221 */ /* 0x000fc80000010000 */
[----:B------:R-:W-:Y:S01]  /*0920*/  FADD.FTZ R29, R19, R44 ;  /* 0x0000002c131d7221 */ /* 0x000fe20000010000 */
[----:B------:R-:W-:Y:S05]  /*0930*/  BRA.DIV ~URZ, `(.L_x_61) ;  /* 0x000005727f007947 */ /* 0x000fea000b800000 */
[----:B0-----:R0:W1:Y:S02]  /*0940*/  SHFL.BFLY PT, R19, R29, 0x1, 0x1f ;  /* 0x0c201f001d137f89 */ /* 0x00106400000e0000 */
.L_x_65:
        /* <DEDUP_REMOVED lines=11> */
[C---:B------:R-:W-:Y:S02]  /*0a00*/  FADD.FTZ R31, -R39.reuse, R32 ;  /* 0x00000020271f7221 */ /* 0x040fe40000010100 */
[----:B------:R-:W-:Y:S02]  /*0a10*/  FADD.FTZ R33, -R39, R30 ;  /* 0x0000001e27217221 */ /* 0x000fe40000010100 */
[----:B------:R-:W-:Y:S02]  /*0a20*/  FFMA.FTZ R31, R31, R31, RZ ;  /* 0x0000001f1f1f7223 */ /* 0x000fe400000100ff */
[----:B------:R-:W-:Y:S02]  /*0a30*/  FADD.FTZ R29, -R39, R28 ;  /* 0x0000001c271d7221 */ /* 0x000fe40000010100 */
[----:B------:R-:W-:Y:S02]  /*0a40*/  FFMA.FTZ R31, R33, R33, R31 ;  /* 0x00000021211f7223 */ /* 0x000fe4000001001f */
[----:B------:R-:W-:-:S02]  /*0a50*/  FADD.FTZ R16, -R39, R40 ;  /* 0x0000002827107221 */ /* 0x000fc40000010100 */
[----:B------:R-:W-:Y:S02]  /*0a60*/  FFMA.FTZ R31, R29, R29, R31 ;  /* 0x0000001d1d1f7223 */ /* 0x000fe4000001001f */
[C---:B------:R-:W-:Y:S02]  /*0a70*/  FADD.FTZ R17, -R39.reuse, R38 ;  /* 0x0000002627117221 */ /* 0x040fe40000010100 */
[----:B------:R-:W-:Y:S02]  /*0a80*/  FFMA.FTZ R31, R16, R16, R31 ;  /* 0x00000010101f7223 */ /* 0x000fe4000001001f */
[----:B------:R-:W-:Y:S02]  /*0a90*/  FADD.FTZ R16, -R39, R18 ;  /* 0x0000001227107221 */ /* 0x000fe40000010100 */
[----:B------:R-:W-:Y:S02]  /*0aa0*/  FFMA.FTZ R31, R17, R17, R31 ;  /* 0x00000011111f7223 */ /* 0x000fe4000001001f */
[----:B------:R-:W-:-:S02]  /*0ab0*/  FADD.FTZ R17, -R39, R42 ;  /* 0x0000002a27117221 */ /* 0x000fc40000010100 */
[----:B------:R-:W-:Y:S02]  /*0ac0*/  FFMA.FTZ R31, R16, R16, R31 ;  /* 0x00000010101f7223 */ /* 0x000fe4000001001f */
[----:B------:R-:W-:Y:S02]  /*0ad0*/  FADD.FTZ R16, -R39, R44 ;  /* 0x0000002c27107221 */ /* 0x000fe40000010100 */
[----:B------:R-:W-:-:S04]  /*0ae0*/  FFMA.FTZ R31, R17, R17, R31 ;  /* 0x00000011111f7223 */ /* 0x000fc8000001001f */
[----:B------:R-:W-:-:S05]  /*0af0*/  FFMA.FTZ R31, R16, R16, R31 ;  /* 0x00000010101f7223 */ /* 0x000fca000001001f */
        /* <DEDUP_REMOVED lines=9> */
.L_x_66:
[----:B01----:R-:W-:Y:S01]  /*0b90*/  FADD.FTZ R29, R19, R29 ;  /* 0x0000001d131d7221 */ /* 0x003fe20000010000 */
[----:B------:R-:W-:Y:S01]  /*0ba0*/  ISETP.NE.AND P1, PT, RZ, UR6, PT ;  /* 0x00000006ff007c0c */ /* 0x000fe2000bf25270 */
[----:B------:R-:W-:Y:S01]  /*0bb0*/  FMUL.FTZ R16, R39, R39 ;  /* 0x0000002727107220 */ /* 0x000fe20000410000 */
[----:B------:R-:W-:Y:S01]  /*0bc0*/  MOV R19, c[0x0][0x1e0] ;  /* 0x0000780000137a02 */ /* 0x000fe20000000f00 */
[----:B------:R-:W-:-:S03]  /*0bd0*/  IMAD.MOV.U32 R43, RZ, RZ, 0x4 ;  /* 0x00000004ff2b7424 */ /* 0x000fc600078e00ff */
[----:B------:R-:W-:Y:S01]  /*0be0*/  FSEL R17, R16, RZ, P1 ;  /* 0x000000ff10117208 */ /* 0x000fe20000800000 */
[----:B------:R-:W-:-:S04]  /*0bf0*/  FFMA.FTZ R16, R29, R19, c[0x0][0x228] ;  /* 0x00008a001d107623 */ /* 0x000fc80000010013 */
[----:B------:R-:W-:Y:S01]  /*0c00*/  FADD.FTZ R16, R16, R17 ;  /* 0x0000001110107221 */ /* 0x000fe20000010000 */
[----:B------:R-:W-:-:S03]  /*0c10*/  FSEL R17, R39, RZ, !P1 ;  /* 0x000000ff27117208 */ /* 0x000fc60004800000 */
[----:B------:R-:W0:Y:S02]  /*0c20*/  MUFU.RSQ R41, R16 ;  /* 0x0000001000297308 */ /* 0x000e240000001400 */
[C---:B------:R-:W-:Y:S02]  /*0c30*/  FADD.FTZ R38, -R17.reuse, R38 ;  /* 0x0000002611267221 */ /* 0x040fe40000010100 */
[C---:B------:R-:W-:Y:S02]  /*0c40*/  FADD.FTZ R18, -R17.reuse, R18 ;  /* 0x0000001211127221 */ /* 0x040fe40000010100 */
[C---:B------:R-:W-:Y:S02]  /*0c50*/  FADD.FTZ R32, -R17.reuse, R32 ;  /* 0x0000002011207221 */ /* 0x040fe40000010100 */
[C---:B------:R-:W-:Y:S02]  /*0c60*/  FADD.FTZ R30, -R17.reuse, R30 ;  /* 0x0000001e111e7221 */ /* 0x040fe40000010100 */
[----:B------:R-:W-:-:S02]  /*0c70*/  FADD.FTZ R42, -R17, R42 ;  /* 0x0000002a112a7221 */ /* 0x000fc40000010100 */
[C---:B------:R-:W-:Y:S02]  /*0c80*/  FADD.FTZ R44, -R17.reuse, R44 ;  /* 0x0000002c112c7221 */ /* 0x040fe40000010100 */
[C---:B------:R-:W-:Y:S02]  /*0c90*/  FADD.FTZ R28, -R17.reuse, R28 ;  /* 0x0000001c111c7221 */ /* 0x040fe40000010100 */
[----:B------:R-:W-:Y:S02]  /*0ca0*/  FADD.FTZ R40, -R17, R40 ;  /* 0x0000002811287221 */ /* 0x000fe40000010100 */
[C---:B0-----:R-:W-:Y:S02]  /*0cb0*/  FMUL.FTZ R38, R41.reuse, R38 ;  /* 0x0000002629267220 */ /* 0x041fe40000410000 */
[C---:B------:R-:W-:Y:S02]  /*0cc0*/  FMUL.FTZ R16, R41.reuse, R18 ;  /* 0x0000001229107220 */ /* 0x040fe40000410000 */
[----:B------:R-:W-:-:S02]  /*0cd0*/  FMUL.FTZ R32, R41, R32 ;  /* 0x0000002029207220 */ /* 0x000fc40000410000 */
[C---:B------:R-:W-:Y:S02]  /*0ce0*/  FMUL.FTZ R30, R41.reuse, R30 ;  /* 0x0000001e291e7220 */ /* 0x040fe40000410000 */
[C---:B------:R-:W-:Y:S02]  /*0cf0*/  FMUL.FTZ R42, R41.reuse, R42 ;  /* 0x0000002a292a7220 */ /* 0x040fe40000410000 */
[C---:B------:R-:W-:Y:S02]  /*0d00*/  FMUL.FTZ R44, R41.reuse, R44 ;  /* 0x0000002c292c7220 */ /* 0x040fe40000410000 */
[C---:B------:R-:W-:Y:S02]  /*0d10*/  FMUL.FTZ R28, R41.reuse, R28 ;  /* 0x0000001c291c7220 */ /* 0x040fe40000410000 */
[----:B------:R-:W-:Y:S02]  /*0d20*/  FMUL.FTZ R40, R41, R40 ;  /* 0x0000002829287220 */ /* 0x000fe40000410000 */
[----:B------:R-:W-:-:S02]  /*0d30*/  FFMA.FTZ R18, R25, R38, R6 ;  /* 0x0000002619127223 */ /* 0x000fc40000010006 */
[----:B------:R-:W-:Y:S02]  /*0d40*/  FFMA.FTZ R31, R27, R16, R20 ;  /* 0x000000101b1f7223 */ /* 0x000fe40000010014 */
[----:B------:R-:W-:Y:S02]  /*0d50*/  FFMA.FTZ R16, R24, R32, R3 ;  /* 0x0000002018107223 */ /* 0x000fe40000010003 */
[----:B------:R-:W-:Y:S01]  /*0d60*/  FFMA.FTZ R29, R23, R30, R4 ;  /* 0x0000001e171d7223 */ /* 0x000fe20000010004 */
[----:B------:R-:W-:Y:S01]  /*0d70*/  F2FP.BF16.PACK_AB R18, R31, R18 ;  /* 0x000000121f12723e */ /* 0x000fe200000010ff */
[----:B------:R-:W-:Y:S02]  /*0d80*/  FFMA.FTZ R19, R36, R42, R21 ;  /* 0x0000002a24137223 */ /* 0x000fe40000010015 */
[----:B------:R-:W-:Y:S01]  /*0d90*/  FFMA.FTZ R44, R35, R44, R22 ;  /* 0x0000002c232c7223 */ /* 0x000fe20000010016 */
[----:B------:R-:W-:Y:S01]  /*0da0*/  F2FP.BF16.PACK_AB R16, R29, R16 ;  /* 0x000000101d10723e */ /* 0x000fe200000010ff */
[----:B------:R-:W-:Y:S01]  /*0db0*/  FFMA.FTZ R17, R26, R28, R5 ;  /* 0x0000001c1a117223 */ /* 0x000fe20000010005 */
[C---:B------:R-:W-:Y:S01]  /*0dc0*/  LEA R28, P1, R37.reuse, c[0x0][0x208], 0x4 ;  /* 0x00008200251c7a11 */ /* 0x040fe200078220ff */
[----:B------:R-:W-:Y:S01]  /*0dd0*/  FFMA.FTZ R40, R34, R40, R7 ;  /* 0x0000002822287223 */ /* 0x000fe20000010007 */
[----:B------:R-:W-:Y:S01]  /*0de0*/  F2FP.BF16.PACK_AB R19, R44, R19 ;  /* 0x000000132c13723e */ /* 0x000fe200000010ff */
[----:B------:R-:W-:Y:S01]  /*0df0*/  @!P2 IMAD.WIDE R30, R2, R43, c[0x0][0x1a0] ;  /* 0x00006800021ea625 */ /* 0x000fe200078e022b */
[----:B------:R-:W-:-:S02]  /*0e00*/  LEA.HI.X R29, R37, c[0x0][0x20c], RZ, 0x4, P1 ;  /* 0x00008300251d7a11 */ /* 0x000fc400008f24ff */
[----:B------:R-:W-:Y:S01]  /*0e10*/  F2FP.BF16.PACK_AB R17, R40, R17 ;  /* 0x000000112811723e */ /* 0x000fe200000010ff */
[----:B------:R-:W-:Y:S01]  /*0e20*/  @!P2 IMAD.WIDE R32, R2, R43, c[0x0][0x1a8] ;  /* 0x00006a000220a625 */ /* 0x000fe200078e022b */
[----:B------:R0:W-:Y:S03]  /*0e30*/  @!P2 STG.E [R30.64], R39 ;  /* 0x000000271e00a986 */ /* 0x0001e6000c101904 */
[----:B------:R-:W-:Y:S01]  /*0e40*/  IMAD R2, R43, c[0x0][0x160], R2 ;  /* 0x000058002b027a24 */ /* 0x000fe200078e0202 */
[----:B------:R0:W-:Y:S04]  /*0e50*/  @!P2 STG.E [R32.64], R41 ;  /* 0x000000292000a986 */ /* 0x0001e8000c101904 */
[----:B------:R0:W-:Y:S01]  /*0e60*/  STG.E.128 [R28.64], R16 ;  /* 0x000000101c007986 */ /* 0x0001e2000c101d04 */
[----:B------:R-:W-:-:S13]  /*0e70*/  ISETP.GE.AND P1, PT, R2, c[0x0][0x164], PT ;  /* 0x0000590002007a0c */ /* 0x000fda0003f26270 */
[----:B0----5:R-:W-:Y:S01]  /*0e80*/  @P1 CALL.REL.NOINC `(.L_x_63) ;  /* 0x0000001000001944 */ /* 0x021fe20003c00000 */
[----:B------:R-:W-:Y:S05]  /*0e90*/  BRA `(.L_x_64) ;  /* 0xfffff40000007947 */ /* 0x000fea000383ffff */
.L_x_63:
[----:B------:R-:W-:Y:S05]  /*0ea0*/  EXIT ;  /* 0x000000000000794d */ /* 0x000fea0003800000 */
.L_x_61:
[----:B0-----:R-:W-:Y:S01]  /*0eb0*/  HFMA2.MMA R19, -RZ, RZ, 0, 5.9604644775390625e-08 ;  /* 0x00000001ff137435 */ /* 0x001fe200000001ff */
[----:B------:R-:W-:Y:S01]  /*0ec0*/  MOV R31, 0x1f ;  /* 0x0000001f001f7802 */ /* 0x000fe20000000f00 */
[----:B------:R-:W-:Y:S01]  /*0ed0*/  IMAD.MOV.U32 R33, RZ, RZ, -0x1 ;  /* 0xffffffffff217424 */ /* 0x000fe200078e00ff */
[----:B------:R-:W-:-:S03]  /*0ee0*/  MOV R16, 0xf00 ;  /* 0x00000f0000107802 */ /* 0x000fc60000000f00 */
[----:B-----5:R-:W-:Y:S05]  /*0ef0*/  CALL.REL.NOINC `($__internal_1_$__cuda_sm70_shflsync_bfly_p) ;  /* 0x0000048000007944 */ /* 0x020fea0003c00000 */
[----:B01----:R-:W-:Y:S05]  /*0f00*/  BRA `(.L_x_65) ;  /* 0xfffffa4000007947 */ /* 0x003fea000383ffff */
.L_x_62:
[----:B------:R-:W-:Y:S01]  /*0f10*/  HFMA2.MMA R19, -RZ, RZ, 0, 1.1920928955078125e-07 ;  /* 0x00000002ff137435 */ /* 0x000fe200000001ff */
[----:B------:R-:W-:Y:S01]  /*0f20*/  MOV R31, 0x1f ;  /* 0x0000001f001f7802 */ /* 0x000fe20000000f00 */
[----:B------:R-:W-:Y:S01]  /*0f30*/  IMAD.MOV.U32 R33, RZ, RZ, -0x1 ;  /* 0xffffffffff217424 */ /* 0x000fe200078e00ff */
[----:B------:R-:W-:-:S03]  /*0f40*/  MOV R16, 0xf60 ;  /* 0x00000f6000107802 */ /* 0x000fc60000000f00 */
[----:B-----5:R-:W-:Y:S05]  /*0f50*/  CALL.REL.NOINC `($__internal_1_$__cuda_sm70_shflsync_bfly_p) ;  /* 0x0000042000007944 */ /* 0x020fea0003c00000 */
[----:B01----:R-:W-:Y:S01]  /*0f60*/  FADD.FTZ R29, R29, R19 ;  /* 0x000000131d1d7221 */ /* 0x003fe20000010000 */
[----:B------:R-:W-:Y:S01]  /*0f70*/  HFMA2.MMA R19, -RZ, RZ, 0, 2.384185791015625e-07 ;  /* 0x00000004ff137435 */ /* 0x000fe200000001ff */
[----:B------:R-:W-:Y:S01]  /*0f80*/  MOV R31, 0x1f ;  /* 0x0000001f001f7802 */ /* 0x000fe20000000f00 */
[----:B------:R-:W-:Y:S01]  /*0f90*/  IMAD.MOV.U32 R33, RZ, RZ, -0x1 ;  /* 0xffffffffff217424 */ /* 0x000fe200078e00ff */
[----:B------:R-:W-:-:S03]  /*0fa0*/  MOV R16, 0xfc0 ;  /* 0x00000fc000107802 */ /* 0x000fc60000000f00 */
[----:B------:R-:W-:Y:S05]  /*0fb0*/  CALL.REL.NOINC `($__internal_1_$__cuda_sm70_shflsync_bfly_p) ;  /* 0x000003c000007944 */ /* 0x000fea0003c00000 */
[----:B01----:R-:W-:Y:S01]  /*0fc0*/  FADD.FTZ R29, R29, R19 ;  /* 0x000000131d1d7221 */ /* 0x003fe20000010000 */
[----:B------:R-:W-:Y:S01]  /*0fd0*/  HFMA2.MMA R19, -RZ, RZ, 0, 4.76837158203125e-07 ;  /* 0x00000008ff137435 */ /* 0x000fe200000001ff */
[----:B------:R-:W-:Y:S01]  /*0fe0*/  MOV R31, 0x1f ;  /* 0x0000001f001f7802 */ /* 0x000fe20000000f00 */
[----:B------:R-:W-:Y:S01]  /*0ff0*/  IMAD.MOV.U32 R33, RZ, RZ, -0x1 ;  /* 0xffffffffff217424 */ /* 0x000fe200078e00ff */
[----:B------:R-:W-:-:S03]  /*1000*/  MOV R16, 0x1020 ;  /* 0x0000102000107802 */ /* 0x000fc60000000f00 */
[----:B------:R-:W-:Y:S05]  /*1010*/  CALL.REL.NOINC `($__internal_1_$__cuda_sm70_shflsync_bfly_p) ;  /* 0x0000036000007944 */ /* 0x000fea0003c00000 */
[----:B01----:R-:W-:Y:S01]  /*1020*/  FADD.FTZ R29, R29, R19 ;  /* 0x000000131d1d7221 */ /* 0x003fe20000010000 */
[----:B------:R-:W-:Y:S01]  /*1030*/  HFMA2.MMA R19, -RZ, RZ, 0, 9.5367431640625e-07 ;  /* 0x00000010ff137435 */ /* 0x000fe200000001ff */
[----:B------:R-:W-:Y:S01]  /*1040*/  MOV R31, 0x1f ;  /* 0x0000001f001f7802 */ /* 0x000fe20000000f00 */
[----:B------:R-:W-:Y:S01]  /*1050*/  IMAD.MOV.U32 R33, RZ, RZ, -0x1 ;  /* 0xffffffffff217424 */ /* 0x000fe200078e00ff */
[----:B------:R-:W-:-:S03]  /*1060*/  MOV R16, 0x1080 ;  /* 0x0000108000107802 */ /* 0x000fc60000000f00 */
[----:B------:R-:W-:Y:S05]  /*1070*/  CALL.REL.NOINC `($__internal_1_$__cuda_sm70_shflsync_bfly_p) ;  /* 0x0000030000007944 */ /* 0x000fea0003c00000 */
[----:B-1----:R-:W-:Y:S01]  /*1080*/  FADD.FTZ R19, R29, R19 ;  /* 0x000000131d137221 */ /* 0x002fe20000010000 */
[----:B0-----:R-:W-:Y:S01]  /*1090*/  MOV R31, 0x1f ;  /* 0x0000001f001f7802 */ /* 0x001fe20000000f00 */
[----:B------:R-:W-:-:S02]  /*10a0*/  IMAD.MOV.U32 R33, RZ, RZ, -0x1 ;  /* 0xffffffffff217424 */ /* 0x000fc400078e00ff */
[----:B------:R-:W-:-:S04]  /*10b0*/  FMUL.FTZ R39, R19, c[0x0][0x1e0] ;  /* 0x0000780013277a20 */ /* 0x000fc80000410000 */
[C---:B------:R-:W-:Y:S02]  /*10c0*/  FADD.FTZ R16, -R39.reuse, R32 ;  /* 0x0000002027107221 */ /* 0x040fe40000010100 */
[C---:B------:R-:W-:Y:S02]  /*10d0*/  FADD.FTZ R17, -R39.reuse, R30 ;  /* 0x0000001e27117221 */ /* 0x040fe40000010100 */
[----:B------:R-:W-:Y:S02]  /*10e0*/  FFMA.FTZ R16, R16, R16, RZ ;  /* 0x0000001010107223 */ /* 0x000fe400000100ff */
[----:B------:R-:W-:Y:S02]  /*10f0*/  FADD.FTZ R19, -R39, R28 ;  /* 0x0000001c27137221 */ /* 0x000fe40000010100 */
[----:B------:R-:W-:Y:S02]  /*1100*/  FFMA.FTZ R16, R17, R17, R16 ;  /* 0x0000001111107223 */ /* 0x000fe40000010010 */
[----:B------:R-:W-:-:S02]  /*1110*/  FADD.FTZ R17, -R39, R40 ;  /* 0x0000002827117221 */ /* 0x000fc40000010100 */
[----:B------:R-:W-:Y:S02]  /*1120*/  FFMA.FTZ R16, R19, R19, R16 ;  /* 0x0000001313107223 */ /* 0x000fe40000010010 */
[----:B------:R-:W-:Y:S02]  /*1130*/  FADD.FTZ R19, -R39, R38 ;  /* 0x0000002627137221 */ /* 0x000fe40000010100 */
[----:B------:R-:W-:Y:S02]  /*1140*/  FFMA.FTZ R16, R17, R17, R16 ;  /* 0x0000001111107223 */ /* 0x000fe40000010010 */
[----:B------:R-:W-:Y:S02]  /*1150*/  FADD.FTZ R17, -R39, R18 ;  /* 0x0000001227117221 */ /* 0x000fe40000010100 */
[----:B------:R-:W-:Y:S02]  /*1160*/  FFMA.FTZ R16, R19, R19, R16 ;  /* 0x0000001313107223 */ /* 0x000fe40000010010 */
[----:B------:R-:W-:-:S02]  /*1170*/  FADD.FTZ R19, -R39, R42 ;  /* 0x0000002a27137221 */ /* 0x000fc40000010100 */
[----:B------:R-:W-:Y:S02]  /*1180*/  FFMA.FTZ R16, R17, R17, R16 ;  /* 0x0000001111107223 */ /* 0x000fe40000010010 */
[----:B------:R-:W-:Y:S02]  /*1190*/  FADD.FTZ R29, -R39, R44 ;  /* 0x0000002c271d7221 */ /* 0x000fe40000010100 */
[----:B------:R-:W-:Y:S01]  /*11a0*/  FFMA.FTZ R16, R19, R19, R16 ;  /* 0x0000001313107223 */ /* 0x000fe20000010010 */
[----:B------:R-:W-:-:S03]  /*11b0*/  HFMA2.MMA R19, -RZ, RZ, 0, 5.9604644775390625e-08 ;  /* 0x00000001ff137435 */ /* 0x000fc600000001ff */
[----:B------:R-:W-:Y:S01]  /*11c0*/  FFMA.FTZ R29, R29, R29, R16 ;  /* 0x0000001d1d1d7223 */ /* 0x000fe20000010010 */
[----:B------:R-:W-:Y:S02]  /*11d0*/  MOV R16, 0x11f0 ;  /* 0x000011f000107802 */ /* 0x000fe40000000f00 */
[----:B------:R-:W-:Y:S05]  /*11e0*/  CALL.REL.NOINC `($__internal_1_$__cuda_sm70_shflsync_bfly_p) ;  /* 0x0000019000007944 */ /* 0x000fea0003c00000 */
[----:B01----:R-:W-:Y:S01]  /*11f0*/  FADD.FTZ R29, R29, R19 ;  /* 0x000000131d1d7221 */ /* 0x003fe20000010000 */
[----:B------:R-:W-:Y:S01]  /*1200*/  HFMA2.MMA R19, -RZ, RZ, 0, 1.1920928955078125e-07 ;  /* 0x00000002ff137435 */ /* 0x000fe200000001ff */
[----:B------:R-:W-:Y:S01]  /*1210*/  MOV R31, 0x1f ;  /* 0x0000001f001f7802 */ /* 0x000fe20000000f00 */
[----:B------:R-:W-:Y:S01]  /*1220*/  IMAD.MOV.U32 R33, RZ, RZ, -0x1 ;  /* 0xffffffffff217424 */ /* 0x000fe200078e00ff */
[----:B------:R-:W-:-:S03]  /*1230*/  MOV R16, 0x1250 ;  /* 0x0000125000107802 */ /* 0x000fc60000000f00 */
[----:B------:R-:W-:Y:S05]  /*1240*/  CALL.REL.NOINC `($__internal_1_$__cuda_sm70_shflsync_bfly_p) ;  /* 0x0000013000007944 */ /* 0x000fea0003c00000 */
        /* <DEDUP_REMOVED lines=8> */
[----:B------:R-:W-:-:S02]  /*12d0*/  MOV R31, 0x1f ;  /* 0x0000001f001f7802 */ /* 0x000fc40000000f00 */
[----:B------:R-:W-:Y:S02]  /*12e0*/  MOV R33, 0xffffffff ;  /* 0xffffffff00217802 */ /* 0x000fe40000000f00 */
[----:B------:R-:W-:Y:S02]  /*12f0*/  MOV R16, 0x1310 ;  /* 0x0000131000107802 */ /* 0x000fe40000000f00 */
[----:B------:R-:W-:Y:S05]  /*1300*/  CALL.REL.NOINC `($__internal_1_$__cuda_sm70_shflsync_bfly_p) ;  /* 0x0000007000007944 */ /* 0x000fea0003c00000 */
[----:B0-----:R-:W-:Y:S01]  /*1310*/  HFMA2.MMA R31, -RZ, RZ, 0, 1.847743988037109375e-06 ;  /* 0x0000001fff1f7435 */ /* 0x001fe200000001ff */
[----:B-1----:R-:W-:Y:S01]  /*1320*/  FADD.FTZ R29, R29, R19 ;  /* 0x000000131d1d7221 */ /* 0x002fe20000010000 */
[----:B------:R-:W-:Y:S01]  /*1330*/  MOV R33, 0xffffffff ;  /* 0xffffffff00217802 */ /* 0x000fe20000000f00 */
[----:B------:R-:W-:Y:S01]  /*1340*/  IMAD.MOV.U32 R19, RZ, RZ, 0x10 ;  /* 0x00000010ff137424 */ /* 0x000fe200078e00ff */
[----:B------:R-:W-:Y:S02]  /*1350*/  MOV R16, 0x1370 ;  /* 0x0000137000107802 */ /* 0x000fe40000000f00 */
[----:B------:R-:W-:Y:S05]  /*1360*/  CALL.REL.NOINC `($__internal_1_$__cuda_sm70_shflsync_bfly_p) ;  /* 0x0000001000007944 */ /* 0x000fea0003c00000 */
[----:B01----:R-:W-:Y:S05]  /*1370*/  BRA `(.L_x_66) ;  /* 0xfffff81000007947 */ /* 0x003fea000383ffff */
        .weak           $__internal_1_$__cuda_sm70_shflsync_bfly_p
        .type           $__internal_1_$__cuda_sm70_shflsync_bfly_p,@function
        .size           $__internal_1_$__cuda_sm70_shflsync_bfly_p,(.L_x_8189 - $__internal_1_$__cuda_sm70_shflsync_bfly_p)
$__internal_1_$__cuda_sm70_shflsync_bfly_p:
[----:B------:R-:W-:Y:S01]  /*1380*/  HFMA2.MMA R17, -RZ, RZ, 0, 0 ;  /* 0x00000000ff117435 */ /* 0x000fe200000001ff */
[----:B------:R-:W-:Y:S04]  /*1390*/  WARPSYNC R33 ;  /* 0x0000002100007348 */ /* 0x000fe80003800000 */
[----:B------:R0:W1:Y:S01]  /*13a0*/  SHFL.BFLY PT, R19, R29, R19, R31 ;  /* 0x0c0000131d137389 */ /* 0x00006200000e001f */
[----:B------:R-:W-:Y:S05]  /*13b0*/  RET.REL.NODEC R16 `(_ZN10layer_norm13ln_fwd_kernelINS_13Kernel_traitsI13__nv_bfloat16S2_S2_S2_fjLj256ELj1ELj4ELj1ELj16ENS_18Kernel_traits_baseILj256ES2_S2_S2_S2_fjLj128EEEEELb0ELb0ELb0ELb1EEEvNS_9FwdParamsE) ;  /* 0xffffec4010007950 */ /* 0x000fea0003c3ffff */
.L_x_67:
        /* <DEDUP_REMOVED lines=12> */
.L_x_8189:


//--------------------- .text._ZN10layer_norm13ln_fwd_kernelINS_13Kernel_traitsI13__nv_bfloat16S2_S2_S2_fjLj256ELj1ELj4ELj1ELj16ENS_18Kernel_traits_baseILj256ES2_S2_S2_S2_fjLj128EEEEELb0ELb0ELb1ELb0EEEvNS_9FwdParamsE --------------------------
	.section	.text._ZN10layer_norm13ln_fwd_kernelINS_13Kernel_traitsI13__nv_bfloat16S2_S2_S2_fjLj256ELj1ELj4ELj1ELj16ENS_18Kernel_traits_baseILj256ES2_S2_S2_S2_fjLj128EEEEELb0ELb0ELb1ELb0EEEvNS_9FwdParamsE,"ax",@progbits
	.sectioninfo	@"SHI_REGISTERS=48"
	.align	128
        .global         _ZN10layer_norm13ln_fwd_kernelINS_13Kernel_traitsI13__nv_bfloat16S2_S2_S2_fjLj256ELj1ELj4ELj1ELj16ENS_18Kernel_traits_baseILj256ES2_S2_S2_S2_fjLj128EEEEELb0ELb0ELb1ELb0EEEvNS_9FwdParamsE
        .type           _ZN10layer_norm13ln_fwd_kernelINS_13Kernel_traitsI13__nv_bfloat16S2_S2_S2_fjLj256ELj1ELj4ELj1ELj16ENS_18Kernel_traits_baseILj256ES2_S2_S2_S2_fjLj128EEEEELb0ELb0ELb1ELb0EEEvNS_9FwdParamsE,@function
        .size           _ZN10layer_norm13ln_fwd_kernelINS_13Kernel_traitsI13__nv_bfloat16S2_S2_S2_fjLj256ELj1ELj4ELj1ELj16ENS_18Kernel_traits_baseILj256ES2_S2_S2_S2_fjLj128EEEEELb0ELb0ELb1ELb0EEEvNS_9FwdParamsE,(.L_x_8190 - _ZN10layer_norm13ln_fwd_kernelINS_13Kernel_traitsI13__nv_bfloat16S2_S2_S2_fjLj256ELj1ELj4ELj1ELj16ENS_18Kernel_traits_baseILj256ES2_S2_S2_S2_fjLj128EEEEELb0ELb0ELb1ELb0EEEvNS_9FwdParamsE)
        .other          _ZN10layer_norm13ln_fwd_kernelINS_13Kernel_traitsI13__nv_bfloat16S2_S2_S2_fjLj256ELj1ELj4ELj1ELj16ENS_18Kernel_traits_baseILj256ES2_S2_S2_S2_fjLj128EEEEELb0ELb0ELb1ELb0EEEvNS_9FwdParamsE,@"STO_CUDA_ENTRY STV_DEFAULT"
_ZN10layer_norm13ln_fwd_kernelINS_13Kernel_traitsI13__nv_bfloat16S2_S2_S2_fjLj256ELj1ELj4ELj1ELj16ENS_18Kernel_traits_baseILj256ES2_S2_S2_S2_fjLj128EEEEELb0ELb0ELb1ELb0EEEvNS_9FwdParamsE:
.text._ZN10layer_norm13ln_fwd_kernelINS_13Kernel_traitsI13__nv_bfloat16S2_S2_S2_fjLj256ELj1ELj4ELj1ELj16ENS_18Kernel_traits_baseILj256ES2_S2_S2_S2_fjLj128EEEEELb0ELb0ELb1ELb0EEEvNS_9FwdParamsE:
[----:B------:R-:W-:Y:S02]  /*0000*/  MOV R1, c[0x0][0x28] ;  /* 0x00000a0000017a02 */ /* 0x000fe40000000f00 */
        /* <DEDUP_REMOVED lines=25> */
.L_x_69:
[----:B0-----:R-:W-:Y:S05]  /*01a0*/  BSYNC B0 ;  /* 0x0000000000007941 */ /* 0x001fea0003800000 */
.L_x_68:
        /* <DEDUP_REMOVED lines=18> */
.L_x_101:
[----:B------:R-:W-:-:S04]  /*02d0*/  IMAD.MOV.U32 R16, RZ, RZ, 0x4 ;  /* 0x00000004ff107424 */ /* 0x000fc800078e00ff */
[----:B------:R-:W-:-:S06]  /*02e0*/  IMAD.WIDE R40, R3, R16, c[0x0][0x1d8] ;  /* 0x0000760003287625 */ /* 0x000fcc00078e0210 */
[----:B------:R0:W5:Y:S01]  /*02f0*/  LDG.E R40, [R40.64] ;  /* 0x0000000428287981 */ /* 0x000162000c1e1900 */
[----:B------:R-:W-:Y:S01]  /*0300*/  BSSY B0, `(.L_x_70) ;  /* 0x0000078000007945 */ /* 0x000fe20003800000 */
[----:B------:R-:W-:Y:S01]  /*0310*/  SHF.R.S32.HI R38, RZ, 0x1f, R3 ;  /* 0x0000001fff267819 */ /* 0x000fe20000011403 */
[----:B------:R-:W-:Y:S01]  /*0320*/  IMAD.WIDE R16, R3, R16, c[0x0][0x1d0] ;  /* 0x0000740003107625 */ /* 0x000fe200078e0210 */
[----:B------:R-:W-:Y:S05]  /*0330*/  @!P1 BRA `(.L_x_71) ;  /* 0x0000074000009947 */ /* 0x000fea0003800000 */
[----:B------:R1:W2:Y:S01]  /*0340*/  LDG.E R32, [R16.64] ;  /* 0x0000000410207981 */ /* 0x0002a2000c1e1900 */
[----:B------:R-:W-:Y:S01]  /*0350*/  ISETP.NE.U32.AND P0, PT, RZ, c[0x0][0x180], PT ;  /* 0x00006000ff007a0c */ /* 0x000fe20003f05070 */
[----:B------:R-:W-:-:S03]  /*0360*/  IMAD R18, R3, c[0x0][0x168], RZ ;  /* 0x00005a0003127a24 */ /* 0x000fc600078e02ff */
[----:B------:R-:W-:-:S13]  /*0370*/  ISETP.NE.AND.EX P0, PT, RZ, c[0x0][0x184], PT, P0 ;  /* 0x00006100ff007a0c */ /* 0x000fda0003f05300 */
[----:B-1----:R-:W-:Y:S01]  /*0380*/  @P0 IMAD.MOV.U32 R17, RZ, RZ, 0x10 ;  /* 0x00000010ff110424 */ /* 0x002fe200078e00ff */
[----:B--2---:R-:W-:-:S13]  /*0390*/  ISETP.GE.AND P2, PT, R32, 0x1, PT ;  /* 0x000000012000780c */ /* 0x004fda0003f46270 */
[----:B------:R-:W-:-:S05]  /*03a0*/  @P2 IADD3 R19, R32, -0x1, RZ ;  /* 0xffffffff20132810 */ /* 0x000fca0007ffe0ff */
[----:B------:R-:W-:Y:S01]  /*03b0*/  @P2 IMAD R30, R19, c[0x0][0x168], RZ ;  /* 0x00005a00131e2a24 */ /* 0x000fe200078e02ff */
[----:B------:R-:W-:-:S04]  /*03c0*/  SHF.R.S32.HI R19, RZ, 0x1f, R18 ;  /* 0x0000001fff137819 */ /* 0x000fc80000011412 */
[----:B------:R-:W-:Y:S01]  /*03d0*/  LEA.HI R19, R19, R18, RZ, 0x3 ;  /* 0x0000001213137211 */ /* 0x000fe200078f18ff */
[----:B------:R-:W-:Y:S01]  /*03e0*/  HFMA2.MMA R18, -RZ, RZ, 0, 0 ;  /* 0x00000000ff127435 */ /* 0x000fe200000001ff */
[----:B------:R-:W-:Y:S02]  /*03f0*/  @P2 SHF.R.S32.HI R33, RZ, 0x1f, R30 ;  /* 0x0000001fff212819 */ /* 0x000fe4000001141e */
[----:B------:R-:W-:Y:S02]  /*0400*/  LEA.HI.SX32 R42, R19, R2, 0x1d ;  /* 0x00000002132a7211 */ /* 0x000fe400078feaff */
[----:B------:R-:W-:Y:S02]  /*0410*/  @P2 LEA.HI R33, R33, R30, RZ, 0x3 ;  /* 0x0000001e21212211 */ /* 0x000fe400078f18ff */
[----:B------:R-:W-:Y:S01]  /*0420*/  @P2 MOV R19, 0x10 ;  /* 0x0000001000132802 */ /* 0x000fe20000000f00 */
[----:B------:R-:W-:Y:S01]  /*0430*/  @P0 IMAD.WIDE.U32 R16, R42, R17, c[0x0][0x180] ;  /* 0x000060002a100625 */ /* 0x000fe200078e0011 */
[----:B------:R-:W-:-:S04]  /*0440*/  @P2 LEA.HI.SX32 R18, R33, R2, 0x1d ;  /* 0x0000000221122211 */ /* 0x000fc800078feaff */
[----:B------:R1:W5:Y:S01]  /*0450*/  @P0 LDG.E.128 R8, [R16.64] ;  /* 0x0000000410080981 */ /* 0x000362000c1e1d00 */
[----:B------:R-:W-:-:S05]  /*0460*/  @P2 IMAD.WIDE.U32 R18, R18, R19, c[0x0][0x170] ;  /* 0x00005c0012122625 */ /* 0x000fca00078e0013 */
[----:B------:R1:W5:Y:S01]  /*0470*/  @P2 LDG.E.128 R12, [R18.64] ;  /* 0x00000004120c2981 */ /* 0x000362000c1e1d00 */
[----:B------:R-:W-:Y:S01]  /*0480*/  ISETP.GT.AND P2, PT, R32, RZ, PT ;  /* 0x000000ff2000720c */ /* 0x000fe20003f44270 */
[----:B------:R-:W-:-:S12]  /*0490*/  BSSY B1, `(.L_x_72) ;  /* 0x000000a000017945 */ /* 0x000fd80003800000 */
[----:B------:R-:W-:Y:S05]  /*04a0*/  @P2 BRA `(.L_x_73) ;  /* 0x0000004000002947 */ /* 0x000fea0003800000 */
[----:B-1----:R-:W-:Y:S01]  /*04b0*/  IMAD.MOV.U32 R30, RZ, RZ, RZ ;  /* 0x000000ffff1e7224 */ /* 0x002fe200078e00ff */
[----:B------:R-:W-:Y:S05]  /*04c0*/  @!P0 BRA `(.L_x_74) ;  /* 0x0000006000008947 */ /* 0x000fea0003800000 */
[----:B-----5:R-:W-:Y:S01]  /*04d0*/  PRMT R30, RZ, 0x5410, R8 ;  /* 0x00005410ff1e7816 */ /* 0x020fe20000000008 */
[----:B------:R-:W-:Y:S05]  /*04e0*/  BRA `(.L_x_74) ;  /* 0x0000004000007947 */ /* 0x000fea0003800000 */
.L_x_73:
[----:B-1---5:R-:W-:Y:S02]  /*04f0*/  PRMT R30, RZ, 0x5410, R12 ;  /* 0x00005410ff1e7816 */ /* 0x022fe4000000000c */
[----:B------:R-:W-:-:S03]  /*0500*/  @P0 PRMT R17, RZ, 0x5410, R8 ;  /* 0x00005410ff110816 */ /* 0x000fc60000000008 */
[----:B------:R-:W-:-:S04]  /*0510*/  FMUL.FTZ R30, R30, c[0x0][0x1ec] ;  /* 0x00007b001e1e7a20 */ /* 0x000fc80000410000 */
[----:B------:R-:W-:Y:S02]  /*0520*/  @P0 FADD.FTZ R30, R17, R30 ;  /* 0x0000001e111e0221 */ /* 0x000fe40000010000 */
.L_x_74:
[----:B------:R-:W-:Y:S05]  /*0530*/  BSYNC B1 ;  /* 0x0000000000017941 */ /* 0x000fea0003800000 */
.L_x_72:
[----:B------:R-:W-:Y:S01]  /*0540*/  BSSY B1, `(.L_x_75) ;  /* 0x000000a000017945 */ /* 0x000fe20003800000 */
[----:B------:R-:W-:Y:S05]  /*0550*/  @P2 BRA `(.L_x_76) ;  /* 0x0000004000002947 */ /* 0x000fea0003800000 */
[----:B------:R-:W-:Y:S01]  /*0560*/  HFMA2.MMA R33, -RZ, RZ, 0, 0 ;  /* 0x00000000ff217435 */ /* 0x000fe200000001ff */
[----:B------:R-:W-:Y:S05]  /*0570*/  @!P0 BRA `(.L_x_77) ;  /* 0x0000006000008947 */ /* 0x000fea0003800000 */
[----:B-----5:R-:W-:Y:S01]  /*0580*/  PRMT R33, RZ, 0x7610, R8 ;  /* 0x00007610ff217816 */ /* 0x020fe20000000008 */
[----:B------:R-:W-:Y:S05]  /*0590*/  BRA `(.L_x_77) ;  /* 0x0000004000007947 */ /* 0x000fea0003800000 */
.L_x_76:
[----:B-----5:R-:W-:Y:S02]  /*05a0*/  PRMT R33, RZ, 0x7610, R12 ;  /* 0x00007610ff217816 */ /* 0x020fe4000000000c */
[----:B------:R-:W-:-:S03]  /*05b0*/  @P0 PRMT R16, RZ, 0x7610, R8 ;  /* 0x00007610ff100816 */ /* 0x000fc60000000008 */
[----:B------:R-:W-:-:S04]  /*05c0*/  FMUL.FTZ R33, R33, c[0x0][0x1ec] ;  /* 0x00007b0021217a20 */ /* 0x000fc80000410000 */
[----:B------:R-:W-:Y:S02]  /*05d0*/  @P0 FADD.FTZ R33, R16, R33 ;  /* 0x0000002110210221 */ /* 0x000fe40000010000 */
.L_x_77:
[----:B------:R-:W-:Y:S05]  /*05e0*/  BSYNC B1 ;  /* 0x0000000000017941 */ /* 0x000fea0003800000 */
.L_x_75:
[----:B------:R-:W-:Y:S01]  /*05f0*/  BSSY B1, `(.L_x_78) ;  /* 0x000000a000017945 */ /* 0x000fe20003800000 */
[----:B------:R-:W-:Y:S05]  /*0600*/  @P2 BRA `(.L_x_79) ;  /* 0x0000004000002947 */ /* 0x000fea0003800000 */
[----:B------:R-:W-:Y:S01]  /*0610*/  MOV R32, RZ ;  /* 0x000000ff00207202 */ /* 0x000fe20000000f00 */
[----:B------:R-:W-:Y:S05]  /*0620*/  @!P0 BRA `(.L_x_80) ;  /* 0x0000006000008947 */ /* 0x000fea0003800000 */
[----:B-----5:R-:W-:Y:S01]  /*0630*/  PRMT R32, RZ, 0x5410, R9 ;  /* 0x00005410ff207816 */ /* 0x020fe20000000009 */
[----:B------:R-:W-:Y:S05]  /*0640*/  BRA `(.L_x_80) ;  /* 0x0000004000007947 */ /* 0x000fea0003800000 */
.L_x_79:
[----:B-----5:R-:W-:Y:S02]  /*0650*/  PRMT R32, RZ, 0x5410, R13 ;  /* 0x00005410ff207816 */ /* 0x020fe4000000000d */
[----:B------:R-:W-:-:S03]  /*0660*/  @P0 PRMT R17, RZ, 0x5410, R9 ;  /* 0x00005410ff110816 */ /* 0x000fc60000000009 */
[----:B------:R-:W-:-:S04]  /*0670*/  FMUL.FTZ R32, R32, c[0x0][0x1ec] ;  /* 0x00007b0020207a20 */ /* 0x000fc80000410000 */
[----:B------:R-:W-:Y:S02]  /*0680*/  @P0 FADD.FTZ R32, R17, R32 ;  /* 0x0000002011200221 */ /* 0x000fe40000010000 */
.L_x_80:
[----:B------:R-:W-:Y:S05]  /*0690*/  BSYNC B1 ;  /* 0x0000000000017941 */ /* 0x000fea0003800000 */
.L_x_78:
[----:B------:R-:W-:Y:S01]  /*06a0*/  BSSY B1, `(.L_x_81) ;  /* 0x000000a000017945 */ /* 0x000fe20003800000 */
[----:B------:R-:W-:Y:S05]  /*06b0*/  @P2 BRA `(.L_x_82) ;  /* 0x0000004000002947 */ /* 0x000fea0003800000 */
[----:B------:R-:W-:Y:S01]  /*06c0*/  IMAD.MOV.U32 R35, RZ, RZ, RZ ;  /* 0x000000ffff237224 */ /* 0x000fe200078e00ff */
[----:B------:R-:W-:Y:S05]  /*06d0*/  @!P0 BRA `(.L_x_83) ;  /* 0x0000006000008947 */ /* 0x000fea0003800000 */
[----:B-----5:R-:W-:Y:S01]  /*06e0*/  PRMT R35, RZ, 0x7610, R9 ;  /* 0x00007610ff237816 */ /* 0x020fe20000000009 */
[----:B------:R-:W-:Y:S05]  /*06f0*/  BRA `(.L_x_83) ;  /* 0x0000004000007947 */ /* 0x000fea0003800000 */
.L_x_82:
[----:B-----5:R-:W-:Y:S02]  /*0700*/  PRMT R35, RZ, 0x7610, R13 ;  /* 0x00007610ff237816 */ /* 0x020fe4000000000d */
[----:B------:R-:W-:-:S03]  /*0710*/  @P0 PRMT R16, RZ, 0x7610, R9 ;  /* 0x00007610ff100816 */ /* 0x000fc60000000009 */
[----:B------:R-:W-:-:S04]  /*0720*/  FMUL.FTZ R35, R35, c[0x0][0x1ec] ;  /* 0x00007b0023237a20 */ /* 0x000fc80000410000 */
[----:B------:R-:W-:Y:S02]  /*0730*/  @P0 FADD.FTZ R35, R16, R35 ;  /* 0x0000002310230221 */ /* 0x000fe40000010000 */
.L_x_83:
[----:B------:R-:W-:Y:S05]  /*0740*/  BSYNC B1 ;  /* 0x0000000000017941 */ /* 0x000fea0003800000 */
.L_x_81:
[----:B------:R-:W-:Y:S01]  /*0750*/  BSSY B1, `(.L_x_84) ;  /* 0x000000a000017945 */ /* 0x000fe20003800000 */
[----:B------:R-:W-:Y:S05]  /*0760*/  @P2 BRA `(.L_x_85) ;  /* 0x0000004000002947 */ /* 0x000fea0003800000 */
[----:B------:R-:W-:Y:S01]  /*0770*/  HFMA2.MMA R34, -RZ, RZ, 0, 0 ;  /* 0x00000000ff227435 */ /* 0x000fe200000001ff */
[----:B------:R-:W-:Y:S05]  /*0780*/  @!P0 BRA `(.L_x_86) ;  /* 0x0000006000008947 */ /* 0x000fea0003800000 */
[----:B-----5:R-:W-:Y:S01]  /*0790*/  PRMT R34, RZ, 0x5410, R10 ;  /* 0x00005410ff227816 */ /* 0x020fe2000000000a */
[----:B------:R-:W-:Y:S05]  /*07a0*/  BRA `(.L_x_86) ;  /* 0x0000004000007947 */ /* 0x000fea0003800000 */
.L_x_85:
[----:B-----5:R-:W-:Y:S02]  /*07b0*/  PRMT R34, RZ, 0x5410, R14 ;  /* 0x00005410ff227816 */ /* 0x020fe4000000000e */
[----:B------:R-:W-:-:S03]  /*07c0*/  @P0 PRMT R17, RZ, 0x5410, R10 ;  /* 0x00005410ff110816 */ /* 0x000fc6000000000a */
[----:B------:R-:W-:-:S04]  /*07d0*/  FMUL.FTZ R34, R34, c[0x0][0x1ec] ;  /* 0x00007b0022227a20 */ /* 0x000fc80000410000 */
[----:B------:R-:W-:Y:S02]  /*07e0*/  @P0 FADD.FTZ R34, R17, R34 ;  /* 0x0000002211220221 */ /* 0x000fe40000010000 */
.L_x_86:
[----:B------:R-:W-:Y:S05]  /*07f0*/  BSYNC B1 ;  /* 0x0000000000017941 */ /* 0x000fea0003800000 */
.L_x_84:
[----:B------:R-:W-:Y:S01]  /*0800*/  BSSY B1, `(.L_x_87) ;  /* 0x000000a000017945 */ /* 0x000fe20003800000 */
[----:B------:R-:W-:Y:S05]  /*0810*/  @P2 BRA `(.L_x_88) ;  /* 0x0000004000002947 */ /* 0x000fea0003800000 */
[----:B------:R-:W-:Y:S01]  /*0820*/  MOV R37, RZ ;  /* 0x000000ff00257202 */ /* 0x000fe20000000f00 */
[----:B------:R-:W-:Y:S05]  /*0830*/  @!P0 BRA `(.L_x_89) ;  /* 0x0000006000008947 */ /* 0x000fea0003800000 */
[----:B-----5:R-:W-:Y:S01]  /*0840*/  PRMT R37, RZ, 0x7610, R10 ;  /* 0x00007610ff257816 */ /* 0x020fe2000000000a */
[----:B------:R-:W-:Y:S05]  /*0850*/  BRA `(.L_x_89) ;  /* 0x0000004000007947 */ /* 0x000fea0003800000 */
.L_x_88:
[----:B-----5:R-:W-:Y:S02]  /*0860*/  PRMT R37, RZ, 0x7610, R14 ;  /* 0x00007610ff257816 */ /* 0x020fe4000000000e */
[----:B------:R-:W-:-:S03]  /*0870*/  @P0 PRMT R16, RZ, 0x7610, R10 ;  /* 0x00007610ff100816 */ /* 0x000fc6000000000a */
[----:B------:R-:W-:-:S04]  /*0880*/  FMUL.FTZ R37, R37, c[0x0][0x1ec] ;  /* 0x00007b0025257a20 */ /* 0x000fc80000410000 */
[----:B------:R-:W-:Y:S02]  /*0890*/  @P0 FADD.FTZ R37, R16, R37 ;  /* 0x0000002510250221 */ /* 0x000fe40000010000 */
.L_x_89:
[----:B------:R-:W-:Y:S05]  /*08a0*/  BSYNC B1 ;  /* 0x0000000000017941 */ /* 0x000fea0003800000 */
.L_x_87:
[----:B------:R-:W-:Y:S01]  /*08b0*/  BSSY B1, `(.L_x_90) ;  /* 0x000000a000017945 */ /* 0x000fe20003800000 */
[----:B------:R-:W-:Y:S05]  /*08c0*/  @P2 BRA `(.L_x_91) ;  /* 0x0000004000002947 */ /* 0x000fea0003800000 */
[----:B------:R-:W-:Y:S01]  /*08d0*/  IMAD.MOV.U32 R36, RZ, RZ, RZ ;  /* 0x000000ffff247224 */ /* 0x000fe200078e00ff */
[----:B------:R-:W-:Y:S05]  /*08e0*/  @!P0 BRA `(.L_x_92) ;  /* 0x0000006000008947 */ /* 0x000fea0003800000 */
[----:B-----5:R-:W-:Y:S01]  /*08f0*/  PRMT R36, RZ, 0x5410, R11 ;  /* 0x00005410ff247816 */ /* 0x020fe2000000000b */
[----:B------:R-:W-:Y:S05]  /*0900*/  BRA `(.L_x_92) ;  /* 0x0000004000007947 */ /* 0x000fea0003800000 */
.L_x_91:
[----:B-----5:R-:W-:Y:S02]  /*0910*/  PRMT R36, RZ, 0x5410, R15 ;  /* 0x00005410ff247816 */ /* 0x020fe4000000000f */
[----:B------:R-:W-:-:S03]  /*0920*/  @P0 PRMT R17, RZ, 0x5410, R11 ;  /* 0x00005410ff110816 */ /* 0x000fc6000000000b */
[----:B------:R-:W-:-:S04]  /*0930*/  FMUL.FTZ R36, R36, c[0x0][0x1ec] ;  /* 0x00007b0024247a20 */ /* 0x000fc80000410000 */
[----:B------:R-:W-:Y:S02]  /*0940*/  @P0 FADD.FTZ R36, R17, R36 ;  /* 0x0000002411240221 */ /* 0x000fe40000010000 */
.L_x_92:
[----:B------:R-:W-:Y:S05]  /*0950*/  BSYNC B1 ;  /* 0x0000000000017941 */ /* 0x000fea0003800000 */
.L_x_90:
[----:B------:R-:W-:Y:S01]  /*0960*/  BSSY B1, `(.L_x_93) ;  /* 0x000000a000017945 */ /* 0x000fe20003800000 */
[----:B------:R-:W-:Y:S05]  /*0970*/  @P2 BRA `(.L_x_94) ;  /* 0x0000004000002947 */ /* 0x000fea0003800000 */
[----:B------:R-:W-:Y:S01]  /*0980*/  HFMA2.MMA R39, -RZ, RZ, 0, 0 ;  /* 0x00000000ff277435 */ /* 0x000fe200000001ff */
[----:B------:R-:W-:Y:S05]  /*0990*/  @!P0 BRA `(.L_x_95) ;  /* 0x0000006000008947 */ /* 0x000fea0003800000 */
[----:B-----5:R-:W-:Y:S01]  /*09a0*/  PRMT R39, RZ, 0x7610, R11 ;  /* 0x00007610ff277816 */ /* 0x020fe2000000000b */
[----:B------:R-:W-:Y:S05]  /*09b0*/  BRA `(.L_x_95) ;  /* 0x0000004000007947 */ /* 0x000fea0003800000 */
.L_x_94:
[----:B-----5:R-:W-:Y:S02]  /*09c0*/  PRMT R39, RZ, 0x7610, R15 ;  /* 0x00007610ff277816 */ /* 0x020fe4000000000f */
[----:B------:R-:W-:-:S03]  /*09d0*/  @P0 PRMT R16, RZ, 0x7610, R11 ;  /* 0x00007610ff100816 */ /* 0x000fc6000000000b */
[----:B------:R-:W-:-:S04]  /*09e0*/  FMUL.FTZ R39, R39, c[0x0][0x1ec] ;  /* 0x00007b0027277a20 */ /* 0x000fc80000410000 */
[----:B------:R-:W-:Y:S02]  /*09f0*/  @P0 FADD.FTZ R39, R16, R39 ;  /* 0x0000002710270221 */ /* 0x000fe40000010000 */
.L_x_95:
[----:B------:R-:W-:Y:S05]  /*0a00*/  BSYNC B1 ;  /* 0x0000000000017941 */ /* 0x000fea0003800000 */
.L_x_93:
[----:B------:R-:W-:Y:S02]  /*0a10*/  MOV R43, 0x10 ;  /* 0x00000010002b7802 */ /* 0x000fe40000000f00 */
[----:B------:R-:W-:Y:S02]  /*0a20*/  F2FP.BF16.PACK_AB R19, R39, R36 ;  /* 0x000000242713723e */ /* 0x000fe400000010ff */
[----:B------:R-:W-:Y:S01]  /*0a30*/  F2FP.BF16.PACK_AB R18, R37, R34 ;  /* 0x000000222512723e */ /* 0x000fe200000010ff */
[----:B------:R-:W-:Y:S01]  /*0a40*/  IMAD.WIDE.U32 R42, R42, R43, c[0x0][0x188] ;  /* 0x000062002a2a7625 */ /* 0x000fe200078e002b */
[----:B------:R-:W-:Y:S02]  /*0a50*/  F2FP.BF16.PACK_AB R17, R35, R32 ;  /* 0x000000202311723e */ /* 0x000fe400000010ff */
[----:B------:R-:W-:-:S05]  /*0a60*/  F2FP.BF16.PACK_AB R16, R33, R30 ;  /* 0x0000001e2110723e */ /* 0x000fca00000010ff */
[----:B------:R1:W-:Y:S02]  /*0a70*/  STG.E.128 [R42.64], R16 ;  /* 0x000000102a007986 */ /* 0x0003e4000c101d04 */
.L_x_71:
[----:B------:R-:W-:Y:S05]  /*0a80*/  BSYNC B0 ;  /* 0x0000000000007941 */ /* 0x000fea0003800000 */
.L_x_70:
[----:B-1----:R-:W-:Y:S01]  /*0a90*/  FADD.FTZ R16, RZ, R30 ;  /* 0x0000001eff107221 */ /* 0x002fe20000010000 */
        /* <DEDUP_REMOVED lines=10> */
[----:B------:R1:W2:Y:S02]  /*0b40*/  SHFL.BFLY PT, R19, R18, 0x1, 0x1f ;  /* 0x0c201f0012137f89 */ /* 0x0002a400000e0000 */
.L_x_102:
[----:B--2---:R-:W-:Y:S01]  /*0b50*/  FADD.FTZ R42, R18, R19 ;  /* 0x00000013122a7221 */ /* 0x004fe20000010000 */
[----:B------:R-:W-:Y:S05]  /*0b60*/  BRA.DIV ~URZ, `(.L_x_97) ;  /* 0x000006827f007947 */ /* 0x000fea000b800000 */
[----:B------:R-:W2:Y:S02]  /*0b70*/  SHFL.BFLY PT, R17, R42, 0x2, 0x1f ;  /* 0x0c401f002a117f89 */ /* 0x000ea400000e0000 */
[----:B--2---:R-:W-:-:S05]  /*0b80*/  FADD.FTZ R17, R42, R17 ;  /* 0x000000112a117221 */ /* 0x004fca0000010000 */
[----:B------:R-:W2:Y:S02]  /*0b90*/  SHFL.BFLY PT, R16, R17, 0x4, 0x1f ;  /* 0x0c801f0011107f89 */ /* 0x000ea400000e0000 */
[----:B--2---:R-:W-:-:S05]  /*0ba0*/  FADD.FTZ R16, R17, R16 ;  /* 0x0000001011107221 */ /* 0x004fca0000010000 */
[----:B------:R-:W2:Y:S02]  /*0bb0*/  SHFL.BFLY PT, R19, R16, 0x8, 0x1f ;  /* 0x0d001f0010137f89 */ /* 0x000ea400000e0000 */
[----:B--2---:R-:W-:-:S05]  /*0bc0*/  FADD.FTZ R19, R16, R19 ;  /* 0x0000001310137221 */ /* 0x004fca0000010000 */
[----:B-1----:R-:W1:Y:S02]  /*0bd0*/  SHFL.BFLY PT, R18, R19, 0x10, 0x1f ;  /* 0x0e001f0013127f89 */ /* 0x002e6400000e0000 */
[----:B-1----:R-:W-:-:S04]  /*0be0*/  FADD.FTZ R18, R19, R18 ;  /* 0x0000001213127221 */ /* 0x002fc80000010000 */
[----:B------:R-:W-:-:S04]  /*0bf0*/  FMUL.FTZ R18, R18, c[0x0][0x1e0] ;  /* 0x0000780012127a20 */ /* 0x000fc80000410000 */
[--C-:B0-----:R-:W-:Y:S02]  /*0c00*/  FADD.FTZ R41, R30, -R18.reuse ;  /* 0x800000121e297221 */ /* 0x101fe40000010000 */
[--C-:B------:R-:W-:Y:S02]  /*0c10*/  FADD.FTZ R44, R33, -R18.reuse ;  /* 0x80000012212c7221 */ /* 0x100fe40000010000 */
[----:B------:R-:W-:Y:S02]  /*0c20*/  FFMA.FTZ R41, R41, R41, RZ ;  /* 0x0000002929297223 */ /* 0x000fe400000100ff */
[--C-:B------:R-:W-:Y:S02]  /*0c30*/  FADD.FTZ R42, R32, -R18.reuse ;  /* 0x80000012202a7221 */ /* 0x100fe40000010000 */
[----:B------:R-:W-:Y:S02]  /*0c40*/  FFMA.FTZ R41, R44, R44, R41 ;  /* 0x0000002c2c297223 */ /* 0x000fe40000010029 */
[----:B------:R-:W-:-:S02]  /*0c50*/  FADD.FTZ R16, R35, -R18 ;  /* 0x8000001223107221 */ /* 0x000fc40000010000 */
[----:B------:R-:W-:-:S04]  /*0c60*/  FFMA.FTZ R41, R42, R42, R41 ;  /* 0x0000002a2a297223 */ /* 0x000fc80000010029 */
[----:B------:R-:W-:Y:S02]  /*0c70*/  FFMA.FTZ R41, R16, R16, R41 ;  /* 0x0000001010297223 */ /* 0x000fe40000010029 */
[----:B------:R-:W-:-:S04]  /*0c80*/  FADD.FTZ R16, R34, -R18 ;  /* 0x8000001222107221 */ /* 0x000fc80000010000 */
[----:B------:R-:W-:Y:S02]  /*0c90*/  FFMA.FTZ R41, R16, R16, R41 ;  /* 0x0000001010297223 */ /* 0x000fe40000010029 */
[----:B------:R-:W-:-:S04]  /*0ca0*/  FADD.FTZ R16, R37, -R18 ;  /* 0x8000001225107221 */ /* 0x000fc80000010000 */
[----:B------:R-:W-:Y:S02]  /*0cb0*/  FFMA.FTZ R41, R16, R16, R41 ;  /* 0x0000001010297223 */ /* 0x000fe40000010029 */
[----:B------:R-:W-:-:S04]  /*0cc0*/  FADD.FTZ R16, R36, -R18 ;  /* 0x8000001224107221 */ /* 0x000fc80000010000 */
[----:B------:R-:W-:Y:S02]  /*0cd0*/  FFMA.FTZ R41, R16, R16, R41 ;  /* 0x0000001010297223 */ /* 0x000fe40000010029 */
[----:B------:R-:W-:-:S04]  /*0ce0*/  FADD.FTZ R16, R39, -R18 ;  /* 0x8000001227107221 */ /* 0x000fc80000010000 */
        /* <DEDUP_REMOVED lines=11> */
.L_x_103:
[----:B------:R-:W-:Y:S01]  /*0da0*/  FMUL.FTZ R16, R18, R18 ;  /* 0x0000001212107220 */ /* 0x000fe20000410000 */
[----:B------:R-:W-:Y:S01]  /*0db0*/  ISETP.NE.AND P0, PT, RZ, UR6, PT ;  /* 0x00000006ff007c0c */ /* 0x000fe2000bf05270 */
[----:B01----:R-:W-:Y:S01]  /*0dc0*/  FADD.FTZ R42, R19, R42 ;  /* 0x0000002a132a7221 */ /* 0x003fe20000010000 */
[----:B------:R-:W-:Y:S01]  /*0dd0*/  BSSY B0, `(.L_x_98) ;  /* 0x0000034000007945 */ /* 0x000fe20003800000 */
[----:B------:R-:W-:Y:S01]  /*0de0*/  IMAD.MOV.U32 R19, RZ, RZ, c[0x0][0x1e0] ;  /* 0x00007800ff137624 */ /* 0x000fe200078e00ff */
[----:B------:R-:W-:-:S03]  /*0df0*/  FSEL R17, R16, RZ, P0 ;  /* 0x000000ff10117208 */ /* 0x000fc60000000000 */
[----:B------:R-:W-:Y:S01]  /*0e00*/  FFMA.FTZ R16, R42, R19, c[0x0][0x228] ;  /* 0x00008a002a107623 */ /* 0x000fe20000010013 */
[----:B------:R-:W-:-:S03]  /*0e10*/  @!P2 LEA R42, P3, R3, c[0x0][0x1a0], 0x2 ;  /* 0x00006800032aaa11 */ /* 0x000fc600078610ff */
[----:B------:R-:W-:Y:S01]  /*0e20*/  FADD.FTZ R19, R16, R17 ;  /* 0x0000001110137221 */ /* 0x000fe20000010000 */
[C---:B------:R-:W-:Y:S02]  /*0e30*/  @!P2 LEA R16, P4, R3.reuse, c[0x0][0x1a8], 0x2 ;  /* 0x00006a000310aa11 */ /* 0x040fe400078810ff */
[C-C-:B------:R-:W-:Y:S02]  /*0e40*/  @!P2 LEA.HI.X R43, R3.reuse, c[0x0][0x1a4], R38.reuse, 0x2, P3 ;  /* 0x00006900032baa11 */ /* 0x140fe400018f1426 */
[----:B------:R-:W-:Y:S01]  /*0e50*/  @!P2 LEA.HI.X R17, R3, c[0x0][0x1ac], R38, 0x2, P4 ;  /* 0x00006b000311aa11 */ /* 0x000fe200020f1426 */
[----:B------:R-:W0:Y:S02]  /*0e60*/  MUFU.RSQ R19, R19 ;  /* 0x0000001300137308 */ /* 0x000e240000001400 */
[----:B------:R1:W-:Y:S04]  /*0e70*/  @!P2 STG.E [R42.64], R18 ;  /* 0x000000122a00a986 */ /* 0x0003e8000c101904 */
[----:B0-----:R1:W-:Y:S01]  /*0e80*/  @!P2 STG.E [R16.64], R19 ;  /* 0x000000131000a986 */ /* 0x0013e2000c101904 */
[----:B-----5:R-:W-:-:S13]  /*0e90*/  ISETP.GE.AND P2, PT, R40, 0x1, PT ;  /* 0x000000012800780c */ /* 0x020fda0003f46270 */
[----:B------:R-:W-:Y:S05]  /*0ea0*/  @!P2 BRA `(.L_x_99) ;  /* 0x000002600000a947 */ /* 0x000fea0003800000 */
[----:B-1----:R-:W-:Y:S05]  /*0eb0*/  @!P1 BRA `(.L_x_99) ;  /* 0x0000025000009947 */ /* 0x002fea0003800000 */
[----:B------:R-:W-:Y:S02]  /*0ec0*/  FSEL R18, R18, RZ, !P0 ;  /* 0x000000ff12127208 */ /* 0x000fe40004000000 */
[----:B------:R-:W-:-:S03]  /*0ed0*/  IADD3 R40, R40, -0x1, RZ ;  /* 0xffffffff28287810 */ /* 0x000fc60007ffe0ff */
[--C-:B------:R-:W-:Y:S02]  /*0ee0*/  FADD.FTZ R16, R30, -R18.reuse ;  /* 0x800000121e107221 */ /* 0x100fe40000010000 */
        /* <DEDUP_REMOVED lines=18> */
[----:B------:R-:W-:Y:S01]  /*1010*/  FFMA.FTZ R43, R21, R44, R28 ;  /* 0x0000002c152b7223 */ /* 0x000fe2000001001c */
[----:B------:R-:W-:Y:S01]  /*1020*/  F2FP.BF16.PACK_AB R19, R42, R19 ;  /* 0x000000132a13723e */ /* 0x000fe200000010ff */
[----:B------:R-:W-:Y:S02]  /*1030*/  IMAD R42, R40, c[0x0][0x168], RZ ;  /* 0x00005a00282a7a24 */ /* 0x000fe400078e02ff */
[----:B------:R-:W-:Y:S01]  /*1040*/  FFMA.FTZ R40, R7, R41, R26 ;  /* 0x0000002907287223 */ /* 0x000fe2000001001a */
[----:B------:R-:W-:Y:S01]  /*1050*/  F2FP.BF16.PACK_AB R18, R43, R18 ;  /* 0x000000122b12723e */ /* 0x000fe200000010ff */
[----:B------:R-:W-:Y:S01]  /*1060*/  FFMA.FTZ R17, R4, R17, R25 ;  /* 0x0000001104117223 */ /* 0x000fe20000010019 */
[----:B------:R-:W-:Y:S01]  /*1070*/  SHF.R.S32.HI R41, RZ, 0x1f, R42 ;  /* 0x0000001fff297819 */ /* 0x000fe2000001142a */
[----:B------:R-:W-:-:S03]  /*1080*/  FFMA.FTZ R16, R0, R16, R23 ;  /* 0x0000001000107223 */ /* 0x000fc60000010017 */
[----:B------:R-:W-:Y:S01]  /*1090*/  LEA.HI R43, R41, R42, RZ, 0x3 ;  /* 0x0000002a292b7211 */ /* 0x000fe200078f18ff */
[----:B------:R-:W-:Y:S01]  /*10a0*/  FFMA.FTZ R41, R5, R38, R24 ;  /* 0x0000002605297223 */ /* 0x000fe20000010018 */
[----:B------:R-:W-:Y:S02]  /*10b0*/  F2FP.BF16.PACK_AB R17, R40, R17 ;  /* 0x000000112811723e */ /* 0x000fe400000010ff */
[----:B------:R-:W-:Y:S01]  /*10c0*/  LEA.HI.SX32 R40, R43, R2, 0x1d ;  /* 0x000000022b287211 */ /* 0x000fe200078feaff */
[----:B------:R-:W-:Y:S01]  /*10d0*/  HFMA2.MMA R43, -RZ, RZ, 0, 9.5367431640625e-07 ;  /* 0x00000010ff2b7435 */ /* 0x000fe200000001ff */
[----:B------:R-:W-:-:S09]  /*10e0*/  F2FP.BF16.PACK_AB R16, R41, R16 ;  /* 0x000000102910723e */ /* 0x000fd200000010ff */
[----:B------:R-:W-:-:S05]  /*10f0*/  IMAD.WIDE.U32 R40, R40, R43, c[0x0][0x208] ;  /* 0x0000820028287625 */ /* 0x000fca00078e002b */
[----:B------:R0:W-:Y:S02]  /*1100*/  STG.E.128 [R40.64], R16 ;  /* 0x0000001028007986 */ /* 0x0001e4000c101d04 */
.L_x_99:
[----:B-1----:R-:W-:Y:S05]  /*1110*/  BSYNC B0 ;  /* 0x0000000000007941 */ /* 0x002fea0003800000 */
.L_x_98:
[----:B0-----:R-:W-:-:S05]  /*1120*/  MOV R16, c[0x0][0x160] ;  /* 0x0000580000107a02 */ /* 0x001fca0000000f00 */
[----:B------:R-:W-:-:S05]  /*1130*/  IMAD R3, R16, 0x4, R3 ;  /* 0x0000000410037824 */ /* 0x000fca00078e0203 */
[----:B------:R-:W-:-:S13]  /*1140*/  ISETP.GE.AND P0, PT, R3, c[0x0][0x164], PT ;  /* 0x0000590003007a0c */ /* 0x000fda0003f06270 */
[----:B------:R-:W-:Y:S01]  /*1150*/  @P0 CALL.REL.NOINC `(.L_x_100) ;  /* 0x0000001000000944 */ /* 0x000fe20003c00000 */
[----:B------:R-:W-:Y:S05]  /*1160*/  BRA `(.L_x_101) ;  /* 0xfffff16000007947 */ /* 0x000fea000383ffff */
.L_x_100:
[----:B------:R-:W-:Y:S05]  /*1170*/  EXIT ;  /* 0x000000000000794d */ /* 0x000fea0003800000 */
.L_x_96:
[----:B0-----:R-:W-:Y:S01]  /*1180*/  HFMA2.MMA R41, -RZ, RZ, 0, 5.9604644775390625e-08 ;  /* 0x00000001ff297435 */ /* 0x001fe200000001ff */
[----:B------:R-:W-:Y:S01]  /*1190*/  MOV R42, R18 ;  /* 0x00000012002a7202 */ /* 0x000fe20000000f00 */
[----:B------:R-:W-:Y:S01]  /*11a0*/  IMAD.MOV.U32 R44, RZ, RZ, 0x1f ;  /* 0x0000001fff2c7424 */ /* 0x000fe200078e00ff */
[----:B------:R-:W-:Y:S02]  /*11b0*/  MOV R19, 0xffffffff ;  /* 0xffffffff00137802 */ /* 0x000fe40000000f00 */
[----:B------:R-:W-:Y:S02]  /*11c0*/  MOV R16, 0x11e0 ;  /* 0x000011e000107802 */ /* 0x000fe40000000f00 */
[----:B-----5:R-:W-:Y:S05]  /*11d0*/  CALL.REL.NOINC `($__internal_2_$__cuda_sm70_shflsync_bfly_p) ;  /* 0x0000049000007944 */ /* 0x020fea0003c00000 */
[----:B01----:R-:W-:Y:S05]  /*11e0*/  BRA `(.L_x_102) ;  /* 0xfffff96000007947 */ /* 0x003fea000383ffff */
.L_x_97:
[----:B0-----:R-:W-:Y:S01]  /*11f0*/  HFMA2.MMA R41, -RZ, RZ, 0, 1.1920928955078125e-07 ;  /* 0x00000002ff297435 */ /* 0x001fe200000001ff */
[----:B------:R-:W-:Y:S01]  /*1200*/  IMAD.MOV.U32 R44, RZ, RZ, 0x1f ;  /* 0x0000001fff2c7424 */ /* 0x000fe200078e00ff */
[----:B------:R-:W-:Y:S02]  /*1210*/  MOV R19, 0xffffffff ;  /* 0xffffffff00137802 */ /* 0x000fe40000000f00 */
[----:B------:R-:W-:Y:S02]  /*1220*/  MOV R16, 0x1240 ;  /* 0x0000124000107802 */ /* 0x000fe40000000f00 */
[----:B-1---5:R-:W-:Y:S05]  /*1230*/  CALL.REL.NOINC `($__internal_2_$__cuda_sm70_shflsync_bfly_p) ;  /* 0x0000043000007944 */ /* 0x022fea0003c00000 */
[----:B0-----:R-:W-:Y:S01]  /*1240*/  HFMA2.MMA R41, -RZ, RZ, 0, 2.384185791015625e-07 ;  /* 0x00000004ff297435 */ /* 0x001fe200000001ff */
[----:B-1----:R-:W-:Y:S01]  /*1250*/  FADD.FTZ R42, R42, R19 ;  /* 0x000000132a2a7221 */ /* 0x002fe20000010000 */
[----:B------:R-:W-:Y:S01]  /*1260*/  MOV R19, 0xffffffff ;  /* 0xffffffff00137802 */ /* 0x000fe20000000f00 */
[----:B------:R-:W-:Y:S01]  /*1270*/  IMAD.MOV.U32 R44, RZ, RZ, 0x1f ;  /* 0x0000001fff2c7424 */ /* 0x000fe200078e00ff */
[----:B------:R-:W-:-:S02]  /*1280*/  MOV R16, 0x12a0 ;  /* 0x000012a000107802 */ /* 0x000fc40000000f00 */
[----:B------:R-:W-:Y:S05]  /*1290*/  CALL.REL.NOINC `($__internal_2_$__cuda_sm70_shflsync_bfly_p) ;  /* 0x000003d000007944 */ /* 0x000fea0003c00000 */
[----:B0-----:R-:W-:Y:S01]  /*12a0*/  HFMA2.MMA R41, -RZ, RZ, 0, 4.76837158203125e-07 ;  /* 0x00000008ff297435 */ /* 0x001fe200000001ff */
[----:B-1----:R-:W-:Y:S01]  /*12b0*/  FADD.FTZ R42, R42, R19 ;  /* 0x000000132a2a7221 */ /* 0x002fe20000010000 */
[----:B------:R-:W-:Y:S01]  /*12c0*/  MOV R19, 0xffffffff ;  /* 0xffffffff00137802 */ /* 0x000fe20000000f00 */
[----:B------:R-:W-:Y:S01]  /*12d0*/  IMAD.MOV.U32 R44, RZ, RZ, 0x1f ;  /* 0x0000001fff2c7424 */ /* 0x000fe200078e00ff */
[----:B------:R-:W-:-:S02]  /*12e0*/  MOV R16, 0x1300 ;  /* 0x0000130000107802 */ /* 0x000fc40000000f00 */
[----:B------:R-:W-:Y:S05]  /*12f0*/  CALL.REL.NOINC `($__internal_2_$__cuda_sm70_shflsync_bfly_p) ;  /* 0x0000037000007944 */ /* 0x000fea0003c00000 */
[----:B0-----:R-:W-:Y:S01]  /*1300*/  HFMA2.MMA R41, -RZ, RZ, 0, 9.5367431640625e-07 ;  /* 0x00000010ff297435 */ /* 0x001fe200000001ff */
[----:B-1----:R-:W-:Y:S01]  /*1310*/  FADD.FTZ R42, R42, R19 ;  /* 0x000000132a2a7221 */ /* 0x002fe20000010000 */
[----:B------:R-:W-:Y:S01]  /*1320*/  MOV R19, 0xffffffff ;  /* 0xffffffff00137802 */ /* 0x000fe20000000f00 */
[----:B------:R-:W-:Y:S01]  /*1330*/  IMAD.MOV.U32 R44, RZ, RZ, 0x1f ;  /* 0x0000001fff2c7424 */ /* 0x000fe200078e00ff */
[----:B------:R-:W-:-:S02]  /*1340*/  MOV R16, 0x1360 ;  /* 0x0000136000107802 */ /* 0x000fc40000000f00 */
[----:B------:R-:W-:Y:S05]  /*1350*/  CALL.REL.NOINC `($__internal_2_$__cuda_sm70_shflsync_bfly_p) ;  /* 0x0000031000007944 */ /* 0x000fea0003c00000 */
[----:B-1----:R-:W-:Y:S01]  /*1360*/  FADD.FTZ R18, R42, R19 ;  /* 0x000000132a127221 */ /* 0x002fe20000010000 */
[----:B0-----:R-:W-:Y:S01]  /*1370*/  HFMA2.MMA R41, -RZ, RZ, 0, 5.9604644775390625e-08 ;  /* 0x00000001ff297435 */ /* 0x001fe200000001ff */
[----:B------:R-:W-:Y:S01]  /*1380*/  IMAD.MOV.U32 R44, RZ, RZ, 0x1f ;  /* 0x0000001fff2c7424 */ /* 0x000fe200078e00ff */
[----:B------:R-:W-:Y:S01]  /*1390*/  MOV R19, 0xffffffff ;  /* 0xffffffff00137802 */ /* 0x000fe20000000f00 */
[----:B------:R-:W-:-:S04]  /*13a0*/  FMUL.FTZ R18, R18, c[0x0][0x1e0] ;  /* 0x0000780012127a20 */ /* 0x000fc80000410000 */
[--C-:B------:R-:W-:Y:S02]  /*13b0*/  FADD.FTZ R16, R30, -R18.reuse ;  /* 0x800000121e107221 */ /* 0x100fe40000010000 */
[----:B------:R-:W-:Y:S02]  /*13c0*/  FADD.FTZ R17, R33, -R18 ;  /* 0x8000001221117221 */ /* 0x000fe40000010000 */
[----:B------:R-:W-:-:S04]  /*13d0*/  FFMA.FTZ R16, R16, R16, RZ ;  /* 0x0000001010107223 */ /* 0x000fc800000100ff */
        /* <DEDUP_REMOVED lines=13> */
[----:B------:R-:W-:Y:S02]  /*14b0*/  FSEL R42, R16, RZ, P1 ;  /* 0x000000ff102a7208 */ /* 0x000fe40000800000 */
[----:B------:R-:W-:Y:S02]  /*14c0*/  MOV R16, 0x14e0 ;  /* 0x000014e000107802 */ /* 0x000fe40000000f00 */
[----:B------:R-:W-:Y:S05]  /*14d0*/  CALL.REL.NOINC `($__internal_2_$__cuda_sm70_shflsync_bfly_p) ;  /* 0x0000019000007944 */ /* 0x000fea0003c00000 */
[----:B0-----:R-:W-:Y:S01]  /*14e0*/  HFMA2.MMA R41, -RZ, RZ, 0, 1.1920928955078125e-07 ;  /* 0x00000002ff297435 */ /* 0x001fe200000001ff */
[----:B-1----:R-:W-:Y:S01]  /*14f0*/  FADD.FTZ R42, R42, R19 ;  /* 0x000000132a2a7221 */ /* 0x002fe20000010000 */
[----:B------:R-:W-:Y:S01]  /*1500*/  MOV R19, 0xffffffff ;  /* 0xffffffff00137802 */ /* 0x000fe20000000f00 */
[----:B------:R-:W-:Y:S01]  /*1510*/  IMAD.MOV.U32 R44, RZ, RZ, 0x1f ;  /* 0x0000001fff2c7424 */ /* 0x000fe200078e00ff */
[----:B------:R-:W-:Y:S02]  /*1520*/  MOV R16, 0x1540 ;  /* 0x0000154000107802 */ /* 0x000fe40000000f00 */
[----:B------:R-:W-:Y:S05]  /*1530*/  CALL.REL.NOINC `($__internal_2_$__cuda_sm70_shflsync_bfly_p) ;  /* 0x0000013000007944 */ /* 0x000fea0003c00000 */
        /* <DEDUP_REMOVED lines=18> */
[----:B01----:R-:W-:Y:S05]  /*1660*/  BRA `(.L_x_103) ;  /* 0xfffff73000007947 */ /* 0x003fea000383ffff */
        .weak           $__internal_2_$__cuda_sm70_shflsync_bfly_p
        .type           $__internal_2_$__cuda_sm70_shflsync_bfly_p,@function
        .size           $__internal_2_$__cuda_sm70_shflsync_bfly_p,(.L_x_8190 - $__internal_2_$__cuda_sm70_shflsync_bfly_p)
$__internal_2_$__cuda_sm70_shflsync_bfly_p:
[----:B------:R-:W-:Y:S01]  /*1670*/  HFMA2.MMA R17, -RZ, RZ, 0, 0 ;  /* 0x00000000ff117435 */ /* 0x000fe200000001ff */
[----:B------:R-:W-:Y:S04]  /*1680*/  WARPSYNC R19 ;  /* 0x0000001300007348 */ /* 0x000fe80003800000 */
[----:B------:R0:W1:Y:S01]  /*1690*/  SHFL.BFLY PT, R19, R42, R41, R44 ;  /* 0x0c0000292a137389 */ /* 0x00006200000e002c */
[----:B------:R-:W-:Y:S05]  /*16a0*/  RET.REL.NODEC R16 `(_ZN10layer_norm13ln_fwd_kernelINS_13Kernel_traitsI13__nv_bfloat16S2_S2_S2_fjLj256ELj1ELj4ELj1ELj16ENS_18Kernel_traits_baseILj256ES2_S2_S2_S2_fjLj128EEEEELb0ELb0ELb1ELb0EEEvNS_9FwdParamsE) ;  /* 0xffffe95010007950 */ /* 0x000fea0003c3ffff */
.L_x_104:
        /* <DEDUP_REMOVED lines=13> */
.L_x_8190:


//--------------------- .text._ZN10layer_norm13ln_fwd_kernelINS_13Kernel_traitsI13__nv_bfloat16S2_S2_S2_fjLj256ELj1ELj4ELj1ELj16ENS_18Kernel_traits_baseILj256ES2_S2_S2_S2_fjLj128EEEEELb0ELb0ELb1ELb1EEEvNS_9FwdParamsE --------------------------
	.section	.text._ZN10layer_norm13ln_fwd_kernelINS_13Kernel_traitsI13__nv_bfloat16S2_S2_S2_fjLj256ELj1ELj4ELj1ELj16ENS_18Kernel_traits_baseILj256ES2_S2_S2_S2_fjLj128EEEEELb0ELb0ELb1ELb1EEEvNS_9FwdParamsE,"ax",@progbits
	.sectioninfo	@"SHI_REGISTERS=48"
	.align	128
        .global         _ZN10layer_norm13ln_fwd_kernelINS_13Kernel_traitsI13__nv_bfloat16S2_S2_S2_fjLj256ELj1ELj4ELj1ELj16ENS_18Kernel_traits_baseILj256ES2_S2_S2_S2_fjLj128EEEEELb0ELb0ELb1ELb1EEEvNS_9FwdParamsE
        .type           _ZN10layer_norm13ln_fwd_kernelINS_13Kernel_traitsI13__nv_bfloat16S2_S2_S2_fjLj256ELj1ELj4ELj1ELj16ENS_18Kernel_traits_baseILj256ES2_S2_S2_S2_fjLj128EEEEELb0ELb0ELb1ELb1EEEvNS_9FwdParamsE,@function
        .size           _ZN10layer_norm13ln_fwd_kernelINS_13Kernel_traitsI13__nv_bfloat16S2_S2_S2_fjLj256ELj1ELj4ELj1ELj16ENS_18Kernel_traits_baseILj256ES2_S2_S2_S2_fjLj128EEEEELb0ELb0ELb1ELb1EEEvNS_9FwdParamsE,(.L_x_8191 - _ZN10layer_norm13ln_fwd_kernelINS_13Kernel_traitsI13__nv_bfloat16S2_S2_S2_fjLj256ELj1ELj4ELj1ELj16ENS_18Kernel_traits_baseILj256ES2_S2_S2_S2_fjLj128EEEEELb0ELb0ELb1ELb1EEEvNS_9FwdParamsE)
        .other          _ZN10layer_norm13ln_fwd_kernelINS_13Kernel_traitsI13__nv_bfloat16S2_S2_S2_fjLj256ELj1ELj4ELj1ELj16ENS_18Kernel_traits_baseILj256ES2_S2_S2_S2_fjLj128EEEEELb0ELb0ELb1ELb1EEEvNS_9FwdParamsE,@"STO_CUDA_ENTRY STV_DEFAULT"
_ZN10layer_norm13ln_fwd_kernelINS_13Kernel_traitsI13__nv_bfloat16S2_S2_S2_fjLj256ELj1ELj4ELj1ELj16ENS_18Kernel_traits_baseILj256ES2_S2_S2_S2_fjLj128EEEEELb0ELb0ELb1ELb1EEEvNS_9FwdParamsE:
.text._ZN10layer_norm13ln_fwd_kernelINS_13Kernel_traitsI13__nv_bfloat16S2_S2_S2_fjLj256ELj1ELj4ELj1ELj16ENS_18Kernel_traits_baseILj256ES2_S2_S2_S2_fjLj128EEEEELb0ELb0ELb1ELb1EEEvNS_9FwdParamsE:
        /* <DEDUP_REMOVED lines=19> */
[----:B-----5:R-:W-:Y:S01]  /*0130*/  @!P0 CS2R R8, SRZ ;  /* 0x0000000000088805 */ /* 0x020fe2000001ff00 */
[----:B------:R-:W-:Y:S01]  /*0140*/  @!P0 CS2R R10, SRZ ;  /* 0x00000000000a8805 */ /* 0x000fe2000001ff00 */
[----:B------:R-:W-:-:S04]  /*0150*/  ULDC.U8 UR6, c[0x0][0x1f0] ;  /* 0x00007c0000067ab9 */ /* 0x000fc80000000000 */
        /* <DEDUP_REMOVED lines=8> */
[--C-:B--2---:R-:W-:Y:S02]  /*01e0*/  PRMT R23, RZ, 0x5410, R12.reuse ;  /* 0x00005410ff177816 */ /* 0x104fe4000000000c */
[----:B------:R-:W-:Y:S02]  /*01f0*/  PRMT R24, RZ, 0x7610, R12 ;  /* 0x00007610ff187816 */ /* 0x000fe4000000000c */
[--C-:B------:R-:W-:Y:S02]  /*0200*/  PRMT R25, RZ, 0x5410, R13.reuse ;  /* 0x00005410ff197816 */ /* 0x100fe4000000000d */
[----:B------:R-:W-:-:S02]  /*0210*/  PRMT R26, RZ, 0x7610, R13 ;  /* 0x00007610ff1a7816 */ /* 0x000fc4000000000d */
[--C-:B------:R-:W-:Y:S02]  /*0220*/  PRMT R27, RZ, 0x5410, R14.reuse ;  /* 0x00005410ff1b7816 */ /* 0x100fe4000000000e */
[----:B------:R-:W-:Y:S02]  /*0230*/  PRMT R28, RZ, 0x7610, R14 ;  /* 0x00007610ff1c7816 */ /* 0x000fe4000000000e */
[--C-:B------:R-:W-:Y:S02]  /*0240*/  PRMT R29, RZ, 0x5410, R15.reuse ;  /* 0x00005410ff1d7816 */ /* 0x100fe4000000000f */
[----:B------:R-:W-:Y:S02]  /*0250*/  PRMT R31, RZ, 0x7610, R15 ;  /* 0x00007610ff1f7816 */ /* 0x000fe4000000000f */
.L_x_134:
[----:B------:R-:W-:-:S04]  /*0260*/  IMAD.MOV.U32 R39, RZ, RZ, 0x4 ;  /* 0x00000004ff277424 */ /* 0x000fc800078e00ff */
[----:B------:R-:W-:-:S05]  /*0270*/  IMAD.WIDE R16, R2, R39, c[0x0][0x1d0] ;  /* 0x0000740002107625 */ /* 0x000fca00078e0227 */
[----:B------:R0:W2:Y:S01]  /*0280*/  LDG.E R30, [R16.64] ;  /* 0x00000004101e7981 */ /* 0x0000a2000c1e1900 */
[----:B------:R-:W-:Y:S01]  /*0290*/  ISETP.NE.U32.AND P0, PT, RZ, c[0x0][0x180], PT ;  /* 0x00006000ff007a0c */ /* 0x000fe20003f05070 */
[C---:B------:R-:W-:Y:S02]  /*02a0*/  IMAD R18, R2.reuse, c[0x0][0x168], RZ ;  /* 0x00005a0002127a24 */ /* 0x040fe400078e02ff */
[----:B------:R-:W-:Y:S01]  /*02b0*/  IMAD.WIDE R38, R2, R39, c[0x0][0x1d8] ;  /* 0x0000760002267625 */ /* 0x000fe200078e0227 */
[----:B------:R-:W-:-:S05]  /*02c0*/  ISETP.NE.AND.EX P0, PT, RZ, c[0x0][0x184], PT, P0 ;  /* 0x00006100ff007a0c */ /* 0x000fca0003f05300 */
[----:B------:R1:W5:Y:S08]  /*02d0*/  LDG.E R38, [R38.64] ;  /* 0x0000000426267981 */ /* 0x000370000c1e1900 */
[----:B0-----:R-:W-:Y:S02]  /*02e0*/  @P0 MOV R17, 0x10 ;  /* 0x0000001000110802 */ /* 0x001fe40000000f00 */
[----:B--2---:R-:W-:-:S13]  /*02f0*/  ISETP.GE.AND P1, PT, R30, 0x1, PT ;  /* 0x000000011e00780c */ /* 0x004fda0003f26270 */
[----:B------:R-:W-:-:S05]  /*0300*/  @P1 IADD3 R19, R30, -0x1, RZ ;  /* 0xffffffff1e131810 */ /* 0x000fca0007ffe0ff */
[----:B------:R-:W-:Y:S01]  /*0310*/  @P1 IMAD R32, R19, c[0x0][0x168], RZ ;  /* 0x00005a0013201a24 */ /* 0x000fe200078e02ff */
[----:B------:R-:W-:-:S04]  /*0320*/  SHF.R.S32.HI R19, RZ, 0x1f, R18 ;  /* 0x0000001fff137819 */ /* 0x000fc80000011412 */
[----:B------:R-:W-:Y:S01]  /*0330*/  LEA.HI R42, R19, R18, RZ, 0x3 ;  /* 0x00000012132a7211 */ /* 0x000fe200078f18ff */
[----:B------:R-:W-:Y:S01]  /*0340*/  HFMA2.MMA R18, -RZ, RZ, 0, 0 ;  /* 0x00000000ff127435 */ /* 0x000fe200000001ff */
[----:B------:R-:W-:Y:S01]  /*0350*/  @P1 SHF.R.S32.HI R33, RZ, 0x1f, R32 ;  /* 0x0000001fff211819 */ /* 0x000fe20000011420 */
[----:B------:R-:W-:Y:S01]  /*0360*/  @P1 IMAD.MOV.U32 R19, RZ, RZ, 0x10 ;  /* 0x00000010ff131424 */ /* 0x000fe200078e00ff */
[----:B------:R-:W-:Y:S02]  /*0370*/  LEA.HI.SX32 R42, R42, R3, 0x1d ;  /* 0x000000032a2a7211 */ /* 0x000fe400078feaff */
[----:B------:R-:W-:-:S03]  /*0380*/  @P1 LEA.HI R32, R33, R32, RZ, 0x3 ;  /* 0x0000002021201211 */ /* 0x000fc600078f18ff */
[----:B------:R-:W-:Y:S01]  /*0390*/  @P0 IMAD.WIDE.U32 R16, R42, R17, c[0x0][0x180] ;  /* 0x000060002a100625 */ /* 0x000fe200078e0011 */
[----:B------:R-:W-:-:S04]  /*03a0*/  @P1 LEA.HI.SX32 R18, R32, R3, 0x1d ;  /* 0x0000000320121211 */ /* 0x000fc800078feaff */
[----:B------:R1:W5:Y:S01]  /*03b0*/  @P0 LDG.E.128 R8, [R16.64] ;  /* 0x0000000410080981 */ /* 0x000362000c1e1d00 */
[----:B------:R-:W-:-:S05]  /*03c0*/  @P1 IMAD.WIDE.U32 R18, R18, R19, c[0x0][0x170] ;  /* 0x00005c0012121625 */ /* 0x000fca00078e0013 */
[----:B------:R1:W5:Y:S01]  /*03d0*/  @P1 LDG.E.128 R12, [R18.64] ;  /* 0x00000004120c1981 */ /* 0x000362000c1e1d00 */
[----:B------:R-:W-:Y:S01]  /*03e0*/  ISETP.GT.AND P1, PT, R30, RZ, PT ;  /* 0x000000ff1e00720c */ /* 0x000fe20003f24270 */
[----:B------:R-:W-:Y:S01]  /*03f0*/  BSSY B0, `(.L_x_105) ;  /* 0x000000b000007945 */ /* 0x000fe20003800000 */
[----:B------:R-:W-:-:S11]  /*0400*/  SHF.R.S32.HI R41, RZ, 0x1f, R2 ;  /* 0x0000001fff297819 */ /* 0x000fd60000011402 */
[----:B------:R-:W-:Y:S05]  /*0410*/  @P1 BRA `(.L_x_106) ;  /* 0x0000004000001947 */ /* 0x000fea0003800000 */
[----:B-1----:R-:W-:Y:S01]  /*0420*/  MOV R39, RZ ;  /* 0x000000ff00277202 */ /* 0x002fe20000000f00 */
[----:B------:R-:W-:Y:S05]  /*0430*/  @!P0 BRA `(.L_x_107) ;  /* 0x0000006000008947 */ /* 0x000fea0003800000 */
[----:B-----5:R-:W-:Y:S01]  /*0440*/  PRMT R39, RZ, 0x5410, R8 ;  /* 0x00005410ff277816 */ /* 0x020fe20000000008 */
[----:B------:R-:W-:Y:S05]  /*0450*/  BRA `(.L_x_107) ;  /* 0x0000004000007947 */ /* 0x000fea0003800000 */
.L_x_106:
[----:B-1---5:R-:W-:Y:S02]  /*0460*/  PRMT R39, RZ, 0x5410, R12 ;  /* 0x00005410ff277816 */ /* 0x022fe4000000000c */
[----:B------:R-:W-:-:S03]  /*0470*/  @P0 PRMT R16, RZ, 0x5410, R8 ;  /* 0x00005410ff100816 */ /* 0x000fc60000000008 */
[----:B------:R-:W-:-:S04]  /*0480*/  FMUL.FTZ R39, R39, c[0x0][0x1ec] ;  /* 0x00007b0027277a20 */ /* 0x000fc80000410000 */
[----:B------:R-:W-:Y:S02]  /*0490*/  @P0 FADD.FTZ R39, R39, R16 ;  /* 0x0000001027270221 */ /* 0x000fe40000010000 */
.L_x_107:
[----:B------:R-:W-:Y:S05]  /*04a0*/  BSYNC B0 ;  /* 0x0000000000007941 */ /* 0x000fea0003800000 */
.L_x_105:
[----:B------:R-:W-:Y:S01]  /*04b0*/  BSSY B0, `(.L_x_108) ;  /* 0x000000a000007945 */ /* 0x000fe20003800000 */
[----:B------:R-:W-:Y:S05]  /*04c0*/  @P1 BRA `(.L_x_109) ;  /* 0x0000004000001947 */ /* 0x000fea0003800000 */
[----:B------:R-:W-:Y:S01]  /*04d0*/  HFMA2.MMA R36, -RZ, RZ, 0, 0 ;  /* 0x00000000ff247435 */ /* 0x000fe200000001ff */
[----:B------:R-:W-:Y:S05]  /*04e0*/  @!P0 BRA `(.L_x_110) ;  /* 0x0000006000008947 */ /* 0x000fea0003800000 */
[----:B-----5:R-:W-:Y:S01]  /*04f0*/  PRMT R36, RZ, 0x7610, R8 ;  /* 0x00007610ff247816 */ /* 0x020fe20000000008 */
[----:B------:R-:W-:Y:S05]  /*0500*/  BRA `(.L_x_110) ;  /* 0x0000004000007947 */ /* 0x000fea0003800000 */
.L_x_109:
[----:B-----5:R-:W-:Y:S02]  /*0510*/  PRMT R36, RZ, 0x7610, R12 ;  /* 0x00007610ff247816 */ /* 0x020fe4000000000c */
[----:B------:R-:W-:-:S03]  /*0520*/  @P0 PRMT R17, RZ, 0x7610, R8 ;  /* 0x00007610ff110816 */ /* 0x000fc60000000008 */
[----:B------:R-:W-:-:S04]  /*0530*/  FMUL.FTZ R36, R36, c[0x0][0x1ec] ;  /* 0x00007b0024247a20 */ /* 0x000fc80000410000 */
[----:B------:R-:W-:Y:S02]  /*0540*/  @P0 FADD.FTZ R36, R36, R17 ;  /* 0x0000001124240221 */ /* 0x000fe40000010000 */
.L_x_110:
[----:B------:R-:W-:Y:S05]  /*0550*/  BSYNC B0 ;  /* 0x0000000000007941 */ /* 0x000fea0003800000 */
.L_x_108:
[----:B------:R-:W-:Y:S01]  /*0560*/  BSSY B0, `(.L_x_111) ;  /* 0x000000a000007945 */ /* 0x000fe20003800000 */
[----:B------:R-:W-:Y:S05]  /*0570*/  @P1 BRA `(.L_x_112) ;  /* 0x0000004000001947 */ /* 0x000fea0003800000 */
[----:B------:R-:W-:Y:S01]  /*0580*/  IMAD.MOV.U32 R37, RZ, RZ, RZ ;  /* 0x000000ffff257224 */ /* 0x000fe200078e00ff */
[----:B------:R-:W-:Y:S05]  /*0590*/  @!P0 BRA `(.L_x_113) ;  /* 0x0000006000008947 */ /* 0x000fea0003800000 */
[----:B-----5:R-:W-:Y:S01]  /*05a0*/  PRMT R37, RZ, 0x5410, R9 ;  /* 0x00005410ff257816 */ /* 0x020fe20000000009 */
[----:B------:R-:W-:Y:S05]  /*05b0*/  BRA `(.L_x_113) ;  /* 0x0000004000007947 */ /* 0x000fea0003800000 */
.L_x_112:
[----:B-----5:R-:W-:Y:S02]  /*05c0*/  PRMT R37, RZ, 0x5410, R13 ;  /* 0x00005410ff257816 */ /* 0x020fe4000000000d */
[----:B------:R-:W-:-:S03]  /*05d0*/  @P0 PRMT R16, RZ, 0x5410, R9 ;  /* 0x00005410ff100816 */ /* 0x000fc60000000009 */
[----:B------:R-:W-:-:S04]  /*05e0*/  FMUL.FTZ R37, R37, c[0x0][0x1ec] ;  /* 0x00007b0025257a20 */ /* 0x000fc80000410000 */
[----:B------:R-:W-:Y:S02]  /*05f0*/  @P0 FADD.FTZ R37, R37, R16 ;  /* 0x0000001025250221 */ /* 0x000fe40000010000 */
.L_x_113:
[----:B------:R-:W-:Y:S05]  /*0600*/  BSYNC B0 ;  /* 0x0000000000007941 */ /* 0x000fea0003800000 */
.L_x_111:
[----:B------:R-:W-:Y:S01]  /*0610*/  BSSY B0, `(.L_x_114) ;  /* 0x000000a000007945 */ /* 0x000fe20003800000 */
[----:B------:R-:W-:Y:S05]  /*0620*/  @P1 BRA `(.L_x_115) ;  /* 0x0000004000001947 */ /* 0x000fea0003800000 */
[----:B------:R-:W-:Y:S01]  /*0630*/  MOV R34, RZ ;  /* 0x000000ff00227202 */ /* 0x000fe20000000f00 */
[----:B------:R-:W-:Y:S05]  /*0640*/  @!P0 BRA `(.L_x_116) ;  /* 0x0000006000008947 */ /* 0x000fea0003800000 */
[----:B-----5:R-:W-:Y:S01]  /*0650*/  PRMT R34, RZ, 0x7610, R9 ;  /* 0x00007610ff227816 */ /* 0x020fe20000000009 */
[----:B------:R-:W-:Y:S05]  /*0660*/  BRA `(.L_x_116) ;  /* 0x0000004000007947 */ /* 0x000fea0003800000 */
.L_x_115:
[----:B-----5:R-:W-:Y:S02]  /*0670*/  PRMT R34, RZ, 0x7610, R13 ;  /* 0x00007610ff227816 */ /* 0x020fe4000000000d */
[----:B------:R-:W-:-:S03]  /*0680*/  @P0 PRMT R17, RZ, 0x7610, R9 ;  /* 0x00007610ff110816 */ /* 0x000fc60000000009 */
[----:B------:R-:W-:-:S04]  /*0690*/  FMUL.FTZ R34, R34, c[0x0][0x1ec] ;  /* 0x00007b0022227a20 */ /* 0x000fc80000410000 */
[----:B------:R-:W-:Y:S02]  /*06a0*/  @P0 FADD.FTZ R34, R34, R17 ;  /* 0x0000001122220221 */ /* 0x000fe40000010000 */
.L_x_116:
[----:B------:R-:W-:Y:S05]  /*06b0*/  BSYNC B0 ;  /* 0x0000000000007941 */ /* 0x000fea0003800000 */
.L_x_114:
[----:B------:R-:W-:Y:S01]  /*06c0*/  BSSY B0, `(.L_x_117) ;  /* 0x000000a000007945 */ /* 0x000fe20003800000 */
[----:B------:R-:W-:Y:S05]  /*06d0*/  @P1 BRA `(.L_x_118) ;  /* 0x0000004000001947 */ /* 0x000fea0003800000 */
[----:B------:R-:W-:Y:S01]  /*06e0*/  HFMA2.MMA R35, -RZ, RZ, 0, 0 ;  /* 0x00000000ff237435 */ /* 0x000fe200000001ff */
[----:B------:R-:W-:Y:S05]  /*06f0*/  @!P0 BRA `(.L_x_119) ;  /* 0x0000006000008947 */ /* 0x000fea0003800000 */
[----:B-----5:R-:W-:Y:S01]  /*0700*/  PRMT R35, RZ, 0x5410, R10 ;  /* 0x00005410ff237816 */ /* 0x020fe2000000000a */
[----:B------:R-:W-:Y:S05]  /*0710*/  BRA `(.L_x_119) ;  /* 0x0000004000007947 */ /* 0x000fea0003800000 */
.L_x_118:
[----:B-----5:R-:W-:Y:S02]  /*0720*/  PRMT R35, RZ, 0x5410, R14 ;  /* 0x00005410ff237816 */ /* 0x020fe4000000000e */
[----:B------:R-:W-:-:S03]  /*0730*/  @P0 PRMT R16, RZ, 0x5410, R10 ;  /* 0x00005410ff100816 */ /* 0x000fc6000000000a */
[----:B------:R-:W-:-:S04]  /*0740*/  FMUL.FTZ R35, R35, c[0x0][0x1ec] ;  /* 0x00007b0023237a20 */ /* 0x000fc80000410000 */
[----:B------:R-:W-:Y:S02]  /*0750*/  @P0 FADD.FTZ R35, R35, R16 ;  /* 0x0000001023230221 */ /* 0x000fe40000010000 */
.L_x_119:
[----:B------:R-:W-:Y:S05]  /*0760*/  BSYNC B0 ;  /* 0x0000000000007941 */ /* 0x000fea0003800000 */
.L_x_117:
[----:B------:R-:W-:Y:S01]  /*0770*/  BSSY B0, `(.L_x_120) ;  /* 0x000000a000007945 */ /* 0x000fe20003800000 */
[----:B------:R-:W-:Y:S05]  /*0780*/  @P1 BRA `(.L_x_121) ;  /* 0x0000004000001947 */ /* 0x000fea0003800000 */
[----:B------:R-:W-:Y:S01]  /*0790*/  IMAD.MOV.U32 R32, RZ, RZ, RZ ;  /* 0x000000ffff207224 */ /* 0x000fe200078e00ff */
[----:B------:R-:W-:Y:S05]  /*07a0*/  @!P0 BRA `(.L_x_122) ;  /* 0x0000006000008947 */ /* 0x000fea0003800000 */
[----:B-----5:R-:W-:Y:S01]  /*07b0*/  PRMT R32, RZ, 0x7610, R10 ;  /* 0x00007610ff207816 */ /* 0x020fe2000000000a */
[----:B------:R-:W-:Y:S05]  /*07c0*/  BRA `(.L_x_122) ;  /* 0x0000004000007947 */ /* 0x000fea0003800000 */
.L_x_121:
[----:B-----5:R-:W-:Y:S02]  /*07d0*/  PRMT R32, RZ, 0x7610, R14 ;  /* 0x00007610ff207816 */ /* 0x020fe4000000000e */
[----:B------:R-:W-:-:S03]  /*07e0*/  @P0 PRMT R17, RZ, 0x7610, R10 ;  /* 0x00007610ff110816 */ /* 0x000fc6000000000a */
[----:B------:R-:W-:-:S04]  /*07f0*/  FMUL.FTZ R32, R32, c[0x0][0x1ec] ;  /* 0x00007b0020207a20 */ /* 0x000fc80000410000 */
[----:B------:R-:W-:Y:S02]  /*0800*/  @P0 FADD.FTZ R32, R32, R17 ;  /* 0x0000001120200221 */ /* 0x000fe40000010000 */
.L_x_122:
[----:B------:R-:W-:Y:S05]  /*0810*/  BSYNC B0 ;  /* 0x0000000000007941 */ /* 0x000fea0003800000 */
.L_x_120:
[----:B------:R-:W-:Y:S01]  /*0820*/  BSSY B0, `(.L_x_123) ;  /* 0x000000a000007945 */ /* 0x000fe20003800000 */
[----:B------:R-:W-:Y:S05]  /*0830*/  @P1 BRA `(.L_x_124) ;  /* 0x0000004000001947 */ /* 0x000fea0003800000 */
[----:B------:R-:W-:Y:S01]  /*0840*/  MOV R33, RZ ;  /* 0x000000ff00217202 */ /* 0x000fe20000000f00 */
[----:B------:R-:W-:Y:S05]  /*0850*/  @!P0 BRA `(.L_x_125) ;  /* 0x0000006000008947 */ /* 0x000fea0003800000 */
[----:B-----5:R-:W-:Y:S01]  /*0860*/  PRMT R33, RZ, 0x5410, R11 ;  /* 0x00005410ff217816 */ /* 0x020fe2000000000b */
[----:B------:R-:W-:Y:S05]  /*0870*/  BRA `(.L_x_125) ;  /* 0x0000004000007947 */ /* 0x000fea0003800000 */
.L_x_124:
[----:B-----5:R-:W-:Y:S02]  /*0880*/  PRMT R33, RZ, 0x5410, R15 ;  /* 0x00005410ff217816 */ /* 0x020fe4000000000f */
[----:B------:R-:W-:-:S03]  /*0890*/  @P0 PRMT R16, RZ, 0x5410, R11 ;  /* 0x00005410ff100816 */ /* 0x000fc6000000000b */
[----:B------:R-:W-:-:S04]  /*08a0*/  FMUL.FTZ R33, R33, c[0x0][0x1ec] ;  /* 0x00007b0021217a20 */ /* 0x000fc80000410000 */
[----:B------:R-:W-:Y:S02]  /*08b0*/  @P0 FADD.FTZ R33, R33, R16 ;  /* 0x0000001021210221 */ /* 0x000fe40000010000 */
.L_x_125:
[----:B------:R-:W-:Y:S05]  /*08c0*/  BSYNC B0 ;  /* 0x0000000000007941 */ /* 0x000fea0003800000 */
.L_x_123:
[----:B------:R-:W-:Y:S01]  /*08d0*/  BSSY B0, `(.L_x_126) ;  /* 0x000000a000007945 */ /* 0x000fe20003800000 */
[----:B------:R-:W-:Y:S05]  /*08e0*/  @P1 BRA `(.L_x_127) ;  /* 0x0000004000001947 */ /* 0x000fea0003800000 */
[----:B------:R-:W-:Y:S01]  /*08f0*/  HFMA2.MMA R30, -RZ, RZ, 0, 0 ;  /* 0x00000000ff1e7435 */ /* 0x000fe200000001ff */
[----:B------:R-:W-:Y:S05]  /*0900*/  @!P0 BRA `(.L_x_128) ;  /* 0x0000006000008947 */ /* 0x000fea0003800000 */
[----:B-----5:R-:W-:Y:S01]  /*0910*/  PRMT R30, RZ, 0x7610, R11 ;  /* 0x00007610ff1e7816 */ /* 0x020fe2000000000b */
[----:B------:R-:W-:Y:S05]  /*0920*/  BRA `(.L_x_128) ;  /* 0x0000004000007947 */ /* 0x000fea0003800000 */
.L_x_127:
[----:B-----5:R-:W-:Y:S02]  /*0930*/  PRMT R30, RZ, 0x7610, R15 ;  /* 0x00007610ff1e7816 */ /* 0x020fe4000000000f */
[----:B------:R-:W-:-:S03]  /*0940*/  @P0 PRMT R17, RZ, 0x7610, R11 ;  /* 0x00007610ff110816 */ /* 0x000fc6000000000b */
[----:B------:R-:W-:-:S04]  /*0950*/  FMUL.FTZ R30, R30, c[0x0][0x1ec] ;  /* 0x00007b001e1e7a20 */ /* 0x000fc80000410000 */
[----:B------:R-:W-:Y:S02]  /*0960*/  @P0 FADD.FTZ R30, R30, R17 ;  /* 0x000000111e1e0221 */ /* 0x000fe40000010000 */
.L_x_128:
[----:B------:R-:W-:Y:S05]  /*0970*/  BSYNC B0 ;  /* 0x0000000000007941 */ /* 0x000fea0003800000 */
.L_x_126:
[----:B------:R-:W-:Y:S01]  /*0980*/  IMAD.MOV.U32 R43, RZ, RZ, 0x10 ;  /* 0x00000010ff2b7424 */ /* 0x000fe200078e00ff */
[----:B------:R-:W-:Y:S01]  /*0990*/  F2FP.BF16.PACK_AB R19, R30, R33 ;  /* 0x000000211e13723e */ /* 0x000fe200000010ff */
[----:B------:R-:W-:Y:S01]  /*09a0*/  FADD.FTZ R45, RZ, R39 ;  /* 0x00000027ff2d7221 */ /* 0x000fe20000010000 */
[----:B------:R-:W-:Y:S01]  /*09b0*/  F2FP.BF16.PACK_AB R18, R32, R35 ;  /* 0x000000232012723e */ /* 0x000fe200000010ff */
[----:B------:R-:W-:Y:S01]  /*09c0*/  IMAD.WIDE.U32 R42, R42, R43, c[0x0][0x188] ;  /* 0x000062002a2a7625 */ /* 0x000fe200078e002b */
[----:B------:R-:W-:Y:S02]  /*09d0*/  F2FP.BF16.PACK_AB R17, R34, R37 ;  /* 0x000000252211723e */ /* 0x000fe400000010ff */
[----:B------:R-:W-:Y:S01]  /*09e0*/  F2FP.BF16.PACK_AB R16, R36, R39 ;  /* 0x000000272410723e */ /* 0x000fe200000010ff */
[----:B------:R-:W-:Y:S01]  /*09f0*/  FADD.FTZ R40, R45, R36 ;  /* 0x000000242d287221 */ /* 0x000fe20000010000 */
[----:B------:R-:W-:-:S03]  /*0a00*/  ISETP.NE.AND P1, PT, R3, RZ, PT ;  /* 0x000000ff0300720c */ /* 0x000fc60003f25270 */
[----:B------:R0:W-:Y:S01]  /*0a10*/  STG.E.128 [R42.64], R16 ;  /* 0x000000102a007986 */ /* 0x0001e2000c101d04 */
[----:B------:R-:W-:-:S04]  /*0a20*/  FADD.FTZ R45, R40, R37 ;  /* 0x00000025282d7221 */ /* 0x000fc80000010000 */
[----:B------:R-:W-:-:S04]  /*0a30*/  FADD.FTZ R40, R45, R34 ;  /* 0x000000222d287221 */ /* 0x000fc80000010000 */
[----:B------:R-:W-:-:S04]  /*0a40*/  FADD.FTZ R45, R40, R35 ;  /* 0x00000023282d7221 */ /* 0x000fc80000010000 */
[----:B------:R-:W-:-:S04]  /*0a50*/  FADD.FTZ R40, R45, R32 ;  /* 0x000000202d287221 */ /* 0x000fc80000010000 */
[----:B------:R-:W-:-:S04]  /*0a60*/  FADD.FTZ R45, R40, R33 ;  /* 0x00000021282d7221 */ /* 0x000fc80000010000 */
[----:B------:R-:W-:Y:S01]  /*0a70*/  FADD.FTZ R40, R45, R30 ;  /* 0x0000001e2d287221 */ /* 0x000fe20000010000 */
[----:B------:R-:W-:Y:S05]  /*0a80*/  BRA.DIV ~URZ, `(.L_x_129) ;  /* 0x000006227f007947 */ /* 0x000fea000b800000 */
[----:B0-----:R0:W1:Y:S02]  /*0a90*/  SHFL.BFLY PT, R19, R40, 0x1, 0x1f ;  /* 0x0c201f0028137f89 */ /* 0x00106400000e0000 */
.L_x_135:
        /* <DEDUP_REMOVED lines=15> */
[----:B------:R-:W-:-:S04]  /*0b90*/  FFMA.FTZ R42, R43, R43, R42 ;  /* 0x0000002b2b2a7223 */ /* 0x000fc8000001002a */
[----:B------:R-:W-:Y:S02]  /*0ba0*/  FFMA.FTZ R42, R17, R17, R42 ;  /* 0x00000011112a7223 */ /* 0x000fe4000001002a */
[----:B------:R-:W-:-:S04]  /*0bb0*/  FADD.FTZ R17, -R18, R34 ;  /* 0x0000002212117221 */ /* 0x000fc80000010100 */
        /* <DEDUP_REMOVED lines=18> */
.L_x_136:
[----:B01----:R-:W-:Y:S01]  /*0ce0*/  FADD.FTZ R40, R19, R40 ;  /* 0x0000002813287221 */ /* 0x003fe20000010000 */
[----:B------:R-:W-:Y:S01]  /*0cf0*/  ISETP.NE.AND P0, PT, RZ, UR6, PT ;  /* 0x00000006ff007c0c */ /* 0x000fe2000bf05270 */
[----:B------:R-:W-:Y:S01]  /*0d00*/  FMUL.FTZ R16, R18, R18 ;  /* 0x0000001212107220 */ /* 0x000fe20000410000 */
[----:B------:R-:W-:Y:S01]  /*0d10*/  MOV R19, c[0x0][0x1e0] ;  /* 0x0000780000137a02 */ /* 0x000fe20000000f00 */
[----:B------:R-:W-:Y:S01]  /*0d20*/  BSSY B0, `(.L_x_131) ;  /* 0x0000032000007945 */ /* 0x000fe20003800000 */
[----:B------:R-:W-:Y:S02]  /*0d30*/  @!P1 LEA R42, P2, R2, c[0x0][0x1a0], 0x2 ;  /* 0x00006800022a9a11 */ /* 0x000fe400078410ff */
[----:B------:R-:W-:Y:S01]  /*0d40*/  FSEL R17, R16, RZ, P0 ;  /* 0x000000ff10117208 */ /* 0x000fe20000000000 */
[----:B------:R-:W-:Y:S01]  /*0d50*/  FFMA.FTZ R16, R40, R19, c[0x0][0x228] ;  /* 0x00008a0028107623 */ /* 0x000fe20000010013 */
[----:B------:R-:W-:-:S03]  /*0d60*/  @!P1 LEA.HI.X R43, R2, c[0x0][0x1a4], R41, 0x2, P2 ;  /* 0x00006900022b9a11 */ /* 0x000fc600010f1429 */
[----:B------:R-:W-:Y:S01]  /*0d70*/  FADD.FTZ R19, R16, R17 ;  /* 0x0000001110137221 */ /* 0x000fe20000010000 */
[C---:B------:R-:W-:Y:S01]  /*0d80*/  @!P1 LEA R16, P3, R2.reuse, c[0x0][0x1a8], 0x2 ;  /* 0x00006a0002109a11 */ /* 0x040fe200078610ff */
[----:B------:R0:W-:Y:S03]  /*0d90*/  @!P1 STG.E [R42.64], R18 ;  /* 0x000000122a009986 */ /* 0x0001e6000c101904 */
[----:B------:R-:W-:Y:S01]  /*0da0*/  @!P1 LEA.HI.X R17, R2, c[0x0][0x1ac], R41, 0x2, P3 ;  /* 0x00006b0002119a11 */ /* 0x000fe200018f1429 */
[----:B------:R-:W1:Y:S04]  /*0db0*/  MUFU.RSQ R19, R19 ;  /* 0x0000001300137308 */ /* 0x000e680000001400 */
[----:B-1----:R0:W-:Y:S01]  /*0dc0*/  @!P1 STG.E [R16.64], R19 ;  /* 0x0000001310009986 */ /* 0x0021e2000c101904 */
[----:B-----5:R-:W-:-:S13]  /*0dd0*/  ISETP.GE.AND P1, PT, R38, 0x1, PT ;  /* 0x000000012600780c */ /* 0x020fda0003f26270 */
[----:B------:R-:W-:Y:S05]  /*0de0*/  @!P1 BRA `(.L_x_132) ;  /* 0x0000025000009947 */ /* 0x000fea0003800000 */
[----:B0-----:R-:W-:Y:S02]  /*0df0*/  IADD3 R38, R38, -0x1, RZ ;  /* 0xffffffff26267810 */ /* 0x001fe40007ffe0ff */
[----:B------:R-:W-:-:S03]  /*0e00*/  FSEL R16, R18, RZ, !P0 ;  /* 0x000000ff12107208 */ /* 0x000fc60004000000 */
[----:B------:R-:W-:Y:S02]  /*0e10*/  IMAD R38, R38, c[0x0][0x168], RZ ;  /* 0x00005a0026267a24 */ /* 0x000fe400078e02ff */
[C---:B------:R-:W-:Y:S02]  /*0e20*/  FADD.FTZ R34, -R16.reuse, R34 ;  /* 0x0000002210227221 */ /* 0x040fe40000010100 */
[C---:B------:R-:W-:Y:S02]  /*0e30*/  FADD.FTZ R42, -R16.reuse, R37 ;  /* 0x00000025102a7221 */ /* 0x040fe40000010100 */
[C---:B------:R-:W-:Y:S02]  /*0e40*/  FADD.FTZ R32, -R16.reuse, R32 ;  /* 0x0000002010207221 */ /* 0x040fe40000010100 */
[C---:B------:R-:W-:Y:S02]  /*0e50*/  FADD.FTZ R18, -R16.reuse, R33 ;  /* 0x0000002110127221 */ /* 0x040fe40000010100 */
[----:B------:R-:W-:-:S02]  /*0e60*/  FADD.FTZ R40, -R16, R39 ;  /* 0x0000002710287221 */ /* 0x000fc40000010100 */
[C---:B------:R-:W-:Y:S02]  /*0e70*/  FADD.FTZ R36, -R16.reuse, R36 ;  /* 0x0000002410247221 */ /* 0x040fe40000010100 */
[C---:B------:R-:W-:Y:S01]  /*0e80*/  FADD.FTZ R44, -R16.reuse, R35 ;  /* 0x00000023102c7221 */ /* 0x040fe20000010100 */
[----:B------:R-:W-:Y:S01]  /*0e90*/  SHF.R.S32.HI R35, RZ, 0x1f, R38 ;  /* 0x0000001fff237819 */ /* 0x000fe20000011426 */
[----:B------:R-:W-:Y:S02]  /*0ea0*/  FADD.FTZ R37, -R16, R30 ;  /* 0x0000001e10257221 */ /* 0x000fe40000010100 */
[----:B------:R-:W-:Y:S01]  /*0eb0*/  FMUL.FTZ R17, R19, R34 ;  /* 0x0000002213117220 */ /* 0x000fe20000410000 */
[----:B------:R-:W-:Y:S01]  /*0ec0*/  LEA.HI R38, R35, R38, RZ, 0x3 ;  /* 0x0000002623267211 */ /* 0x000fe200078f18ff */
[C---:B------:R-:W-:Y:S01]  /*0ed0*/  FMUL.FTZ R33, R19.reuse, R32 ;  /* 0x0000002013217220 */ /* 0x040fe20000410000 */
[----:B------:R-:W-:Y:S01]  /*0ee0*/  HFMA2.MMA R32, -RZ, RZ, 0, 9.5367431640625e-07 ;  /* 0x00000010ff207435 */ /* 0x000fe200000001ff */
        /* <DEDUP_REMOVED lines=10> */
[----:B------:R-:W-:Y:S01]  /*0f90*/  LEA.HI.SX32 R37, R38, R3, 0x1d ;  /* 0x0000000326257211 */ /* 0x000fe200078feaff */
[----:B------:R-:W-:Y:S02]  /*0fa0*/  FFMA.FTZ R33, R24, R16, R5 ;  /* 0x0000001018217223 */ /* 0x000fe40000010005 */
[----:B------:R-:W-:Y:S01]  /*0fb0*/  FFMA.FTZ R42, R25, R42, R4 ;  /* 0x0000002a192a7223 */ /* 0x000fe20000010004 */
[----:B------:R-:W-:Y:S01]  /*0fc0*/  F2FP.BF16.PACK_AB R19, R34, R19 ;  /* 0x000000132213723e */ /* 0x000fe200000010ff */
[----:B------:R-:W-:Y:S01]  /*0fd0*/  FFMA.FTZ R18, R27, R44, R6 ;  /* 0x0000002c1b127223 */ /* 0x000fe20000010006 */
[----:B------:R-:W-:Y:S01]  /*0fe0*/  F2FP.BF16.PACK_AB R16, R33, R30 ;  /* 0x0000001e2110723e */ /* 0x000fe200000010ff */
[----:B------:R-:W-:-:S02]  /*0ff0*/  FFMA.FTZ R17, R26, R17, R7 ;  /* 0x000000111a117223 */ /* 0x000fc40000010007 */
[----:B------:R-:W-:Y:S01]  /*1000*/  IMAD.WIDE.U32 R32, R37, R32, c[0x0][0x208] ;  /* 0x0000820025207625 */ /* 0x000fe200078e0020 */
[----:B------:R-:W-:Y:S02]  /*1010*/  F2FP.BF16.PACK_AB R18, R35, R18 ;  /* 0x000000122312723e */ /* 0x000fe400000010ff */
[----:B------:R-:W-:-:S05]  /*1020*/  F2FP.BF16.PACK_AB R17, R17, R42 ;  /* 0x0000002a1111723e */ /* 0x000fca00000010ff */
[----:B------:R0:W-:Y:S02]  /*1030*/  STG.E.128 [R32.64], R16 ;  /* 0x0000001020007986 */ /* 0x0001e4000c101d04 */
.L_x_132:
[----:B0-----:R-:W-:Y:S05]  /*1040*/  BSYNC B0 ;  /* 0x0000000000007941 */ /* 0x001fea0003800000 */
.L_x_131:
[----:B------:R-:W-:-:S05]  /*1050*/  IMAD.MOV.U32 R17, RZ, RZ, c[0x0][0x160] ;  /* 0x00005800ff117624 */ /* 0x000fca00078e00ff */
[----:B------:R-:W-:-:S04]  /*1060*/  LEA R2, R17, R2, 0x2 ;  /* 0x0000000211027211 */ /* 0x000fc800078e10ff */
[----:B------:R-:W-:-:S13]  /*1070*/  ISETP.GE.AND P0, PT, R2, c[0x0][0x164], PT ;  /* 0x0000590002007a0c */ /* 0x000fda0003f06270 */
[----:B------:R-:W-:Y:S01]  /*1080*/  @P0 CALL.REL.NOINC `(.L_x_133) ;  /* 0x0000001000000944 */ /* 0x000fe20003c00000 */
[----:B------:R-:W-:Y:S05]  /*1090*/  BRA `(.L_x_134) ;  /* 0xfffff1c000007947 */ /* 0x000fea000383ffff */
.L_x_133:
[----:B------:R-:W-:Y:S05]  /*10a0*/  EXIT ;  /* 0x000000000000794d */ /* 0x000fea0003800000 */
.L_x_129:
[----:B0-----:R-:W-:Y:S01]  /*10b0*/  MOV R43, 0x1 ;  /* 0x00000001002b7802 */ /* 0x001fe20000000f00 */
[----:B------:R-:W-:Y:S01]  /*10c0*/  IMAD.MOV.U32 R42, RZ, RZ, 0x1f ;  /* 0x0000001fff2a7424 */ /* 0x000fe200078e00ff */
[----:B------:R-:W-:Y:S02]  /*10d0*/  MOV R19, 0xffffffff ;  /* 0xffffffff00137802 */ /* 0x000fe40000000f00 */
[----:B------:R-:W-:Y:S02]  /*10e0*/  MOV R16, 0x1100 ;  /* 0x0000110000107802 */ /* 0x000fe40000000f00 */
[----:B-----5:R-:W-:Y:S05]  /*10f0*/  CALL.REL.NOINC `($__internal_3_$__cuda_sm70_shflsync_bfly_p) ;  /* 0x0000048000007944 */ /* 0x020fea0003c00000 */
[----:B01----:R-:W-:Y:S05]  /*1100*/  BRA `(.L_x_135) ;  /* 0xfffff99000007947 */ /* 0x003fea000383ffff */
.L_x_130:
[----:B------:R-:W-:Y:S01]  /*1110*/  HFMA2.MMA R43, -RZ, RZ, 0, 1.1920928955078125e-07 ;  /* 0x00000002ff2b7435 */ /* 0x000fe200000001ff */
[----:B------:R-:W-:Y:S01]  /*1120*/  IMAD.MOV.U32 R42, RZ, RZ, 0x1f ;  /* 0x0000001fff2a7424 */ /* 0x000fe200078e00ff */
[----:B------:R-:W-:Y:S02]  /*1130*/  MOV R19, 0xffffffff ;  /* 0xffffffff00137802 */ /* 0x000fe40000000f00 */
[----:B------:R-:W-:Y:S02]  /*1140*/  MOV R16, 0x1160 ;  /* 0x0000116000107802 */ /* 0x000fe40000000f00 */
[----:B-----5:R-:W-:Y:S05]  /*1150*/  CALL.REL.NOINC `($__internal_3_$__cuda_sm70_shflsync_bfly_p) ;  /* 0x0000042000007944 */ /* 0x020fea0003c00000 */
[----:B0-----:R-:W-:Y:S01]  /*1160*/  HFMA2.MMA R43, -RZ, RZ, 0, 2.384185791015625e-07 ;  /* 0x00000004ff2b7435 */ /* 0x001fe200000001ff */
[----:B-1----:R-:W-:Y:S01]  /*1170*/  FADD.FTZ R40, R40, R19 ;  /* 0x0000001328287221 */ /* 0x002fe20000010000 */
[----:B------:R-:W-:Y:S01]  /*1180*/  MOV R19, 0xffffffff ;  /* 0xffffffff00137802 */ /* 0x000fe20000000f00 */
[----:B------:R-:W-:Y:S01]  /*1190*/  IMAD.MOV.U32 R42, RZ, RZ, 0x1f ;  /* 0x0000001fff2a7424 */ /* 0x000fe200078e00ff */
[----:B------:R-:W-:-:S02]  /*11a0*/  MOV R16, 0x11c0 ;  /* 0x000011c000107802 */ /* 0x000fc40000000f00 */
[----:B------:R-:W-:Y:S05]  /*11b0*/  CALL.REL.NOINC `($__internal_3_$__cuda_sm70_shflsync_bfly_p) ;  /* 0x000003c000007944 */ /* 0x000fea0003c00000 */
[----:B0-----:R-:W-:Y:S01]  /*11c0*/  HFMA2.MMA R43, -RZ, RZ, 0, 4.76837158203125e-07 ;  /* 0x00000008ff2b7435 */ /* 0x001fe200000001ff */
[----:B-1----:R-:W-:Y:S01]  /*11d0*/  FADD.FTZ R40, R40, R19 ;  /* 0x0000001328287221 */ /* 0x002fe20000010000 */
[----:B------:R-:W-:Y:S01]  /*11e0*/  MOV R19, 0xffffffff ;  /* 0xffffffff00137802 */ /* 0x000fe20000000f00 */
[----:B------:R-:W-:Y:S01]  /*11f0*/  IMAD.MOV.U32 R42, RZ, RZ, 0x1f ;  /* 0x0000001fff2a7424 */ /* 0x000fe200078e00ff */
[----:B------:R-:W-:-:S02]  /*1200*/  MOV R16, 0x1220 ;  /* 0x0000122000107802 */ /* 0x000fc40000000f00 */
[----:B------:R-:W-:Y:S05]  /*1210*/  CALL.REL.NOINC `($__internal_3_$__cuda_sm70_shflsync_bfly_p) ;  /* 0x0000036000007944 */ /* 0x000fea0003c00000 */
[----:B0-----:R-:W-:Y:S01]  /*1220*/  HFMA2.MMA R43, -RZ, RZ, 0, 9.5367431640625e-07 ;  /* 0x00000010ff2b7435 */ /* 0x001fe200000001ff */
[----:B-1----:R-:W-:Y:S01]  /*1230*/  FADD.FTZ R40, R40, R19 ;  /* 0x0000001328287221 */ /* 0x002fe20000010000 */
[----:B------:R-:W-:Y:S01]  /*1240*/  MOV R19, 0xffffffff ;  /* 0xffffffff00137802 */ /* 0x000fe20000000f00 */
[----:B------:R-:W-:Y:S01]  /*1250*/  IMAD.MOV.U32 R42, RZ, RZ, 0x1f ;  /* 0x0000001fff2a7424 */ /* 0x000fe200078e00ff */
[----:B------:R-:W-:-:S02]  /*1260*/  MOV R16, 0x1280 ;  /* 0x0000128000107802 */ /* 0x000fc40000000f00 */
[----:B------:R-:W-:Y:S05]  /*1270*/  CALL.REL.NOINC `($__internal_3_$__cuda_sm70_shflsync_bfly_p) ;  /* 0x0000030000007944 */ /* 0x000fea0003c00000 */
[----:B-1----:R-:W-:Y:S01]  /*1280*/  FADD.FTZ R18, R40, R19 ;  /* 0x0000001328127221 */ /* 0x002fe20000010000 */
[----:B0-----:R-:W-:Y:S01]  /*1290*/  HFMA2.MMA R43, -RZ, RZ, 0, 5.9604644775390625e-08 ;  /* 0x00000001ff2b7435 */ /* 0x001fe200000001ff */
[----:B------:R-:W-:Y:S01]  /*12a0*/  IMAD.MOV.U32 R42, RZ, RZ, 0x1f ;  /* 0x0000001fff2a7424 */ /* 0x000fe200078e00ff */
[----:B------:R-:W-:Y:S01]  /*12b0*/  MOV R19, 0xffffffff ;  /* 0xffffffff00137802 */ /* 0x000fe20000000f00 */
[----:B------:R-:W-:-:S04]  /*12c0*/  FMUL.FTZ R18, R18, c[0x0][0x1e0] ;  /* 0x0000780012127a20 */ /* 0x000fc80000410000 */
[C---:B------:R-:W-:Y:S02]  /*12d0*/  FADD.FTZ R16, -R18.reuse, R39 ;  /* 0x0000002712107221 */ /* 0x040fe40000010100 */
[----:B------:R-:W-:Y:S02]  /*12e0*/  FADD.FTZ R17, -R18, R36 ;  /* 0x0000002412117221 */ /* 0x000fe40000010100 */
[----:B------:R-:W-:-:S04]  /*12f0*/  FFMA.FTZ R16, R16, R16, RZ ;  /* 0x0000001010107223 */ /* 0x000fc800000100ff */
        /* <DEDUP_REMOVED lines=12> */
[----:B------:R-:W-:Y:S01]  /*13c0*/  FFMA.FTZ R40, R17, R17, R16 ;  /* 0x0000001111287223 */ /* 0x000fe20000010010 */
[----:B------:R-:W-:Y:S02]  /*13d0*/  MOV R16, 0x13f0 ;  /* 0x000013f000107802 */ /* 0x000fe40000000f00 */
[----:B------:R-:W-:Y:S05]  /*13e0*/  CALL.REL.NOINC `($__internal_3_$__cuda_sm70_shflsync_bfly_p) ;  /* 0x0000019000007944 */ /* 0x000fea0003c00000 */
[----:B0-----:R-:W-:Y:S01]  /*13f0*/  HFMA2.MMA R43, -RZ, RZ, 0, 1.1920928955078125e-07 ;  /* 0x00000002ff2b7435 */ /* 0x001fe200000001ff */
[----:B-1----:R-:W-:Y:S01]  /*1400*/  FADD.FTZ R40, R40, R19 ;  /* 0x0000001328287221 */ /* 0x002fe20000010000 */
[----:B------:R-:W-:Y:S01]  /*1410*/  MOV R19, 0xffffffff ;  /* 0xffffffff00137802 */ /* 0x000fe20000000f00 */
[----:B------:R-:W-:Y:S01]  /*1420*/  IMAD.MOV.U32 R42, RZ, RZ, 0x1f ;  /* 0x0000001fff2a7424 */ /* 0x000fe200078e00ff */
[----:B------:R-:W-:Y:S02]  /*1430*/  MOV R16, 0x1450 ;  /* 0x0000145000107802 */ /* 0x000fe40000000f00 */
[----:B------:R-:W-:Y:S05]  /*1440*/  CALL.REL.NOINC `($__internal_3_$__cuda_sm70_shflsync_bfly_p) ;  /* 0x0000013000007944 */ /* 0x000fea0003c00000 */
[----:B0-----:R-:W-:Y:S01]  /*1450*/  HFMA2.MMA R43, -RZ, RZ, 0, 2.384185791015625e-07 ;  /* 0x00000004ff2b7435 */ /* 0x001fe200000001ff */
[----:B-1----:R-:W-:Y:S01]  /*1460*/  FADD.FTZ R40, R40, R19 ;  /* 0x0000001328287221 */ /* 0x002fe20000010000 */
[----:B------:R-:W-:Y:S01]  /*1470*/  MOV R42, 0x1f ;  /* 0x0000001f002a7802 */ /* 0x000fe20000000f00 */
[----:B------:R-:W-:Y:S01]  /*1480*/  IMAD.MOV.U32 R19, RZ, RZ, -0x1 ;  /* 0xffffffffff137424 */ /* 0x000fe200078e00ff */
[----:B------:R-:W-:Y:S02]  /*1490*/  MOV R16, 0x14b0 ;  /* 0x000014b000107802 */ /* 0x000fe40000000f00 */
[----:B------:R-:W-:Y:S05]  /*14a0*/  CALL.REL.NOINC `($__internal_3_$__cuda_sm70_shflsync_bfly_p) ;  /* 0x000000d000007944 */ /* 0x000fea0003c00000 */
[----:B0-----:R-:W-:Y:S01]  /*14b0*/  HFMA2.MMA R43, -RZ, RZ, 0, 4.76837158203125e-07 ;  /* 0x00000008ff2b7435 */ /* 0x001fe200000001ff */
[----:B-1----:R-:W-:Y:S01]  /*14c0*/  FADD.FTZ R40, R40, R19 ;  /* 0x0000001328287221 */ /* 0x002fe20000010000 */
[----:B------:R-:W-:-:S02]  /*14d0*/  MOV R42, 0x1f ;  /* 0x0000001f002a7802 */ /* 0x000fc40000000f00 */
[----:B------:R-:W-:Y:S02]  /*14e0*/  MOV R19, 0xffffffff ;  /* 0xffffffff00137802 */ /* 0x000fe40000000f00 */
[----:B------:R-:W-:Y:S02]  /*14f0*/  MOV R16, 0x1510 ;  /* 0x0000151000107802 */ /* 0x000fe40000000f00 */
[----:B------:R-:W-:Y:S05]  /*1500*/  CALL.REL.NOINC `($__internal_3_$__cuda_sm70_shflsync_bfly_p) ;  /* 0x0000007000007944 */ /* 0x000fea0003c00000 */
[----:B0-----:R-:W-:Y:S01]  /*1510*/  HFMA2.MMA R42, -RZ, RZ, 0, 1.847743988037109375e-06 ;  /* 0x0000001fff2a7435 */ /* 0x001fe200000001ff */
[----:B-1----:R-:W-:Y:S01]  /*1520*/  FADD.FTZ R40, R40, R19 ;  /* 0x0000001328287221 */ /* 0x002fe20000010000 */
[----:B------:R-:W-:Y:S01]  /*1530*/  MOV R19, 0xffffffff ;  /* 0xffffffff00137802 */ /* 0x000fe20000000f00 */
[----:B------:R-:W-:Y:S01]  /*1540*/  IMAD.MOV.U32 R43, RZ, RZ, 0x10 ;  /* 0x00000010ff2b7424 */ /* 0x000fe200078e00ff */
[----:B------:R-:W-:Y:S02]  /*1550*/  MOV R16, 0x1570 ;  /* 0x0000157000107802 */ /* 0x000fe40000000f00 */
[----:B------:R-:W-:Y:S05]  /*1560*/  CALL.REL.NOINC `($__internal_3_$__cuda_sm70_shflsync_bfly_p) ;  /* 0x0000001000007944 */ /* 0x000fea0003c00000 */
[----:B01----:R-:W-:Y:S05]  /*1570*/  BRA `(.L_x_136) ;  /* 0xfffff76000007947 */ /* 0x003fea000383ffff */
        .weak           $__internal_3_$__cuda_sm70_shflsync_bfly_p
        .type           $__internal_3_$__cuda_sm70_shflsync_bfly_p,@function
        .size           $__internal_3_$__cuda_sm70_shflsync_bfly_p,(.L_x_8191 - $__internal_3_$__cuda_sm70_shflsync_bfly_p)
$__internal_3_$__cuda_sm70_shflsync_bfly_p:
[----:B------:R-:W-:Y:S01]  /*1580*/  HFMA2.MMA R17, -RZ, RZ, 0, 0 ;  /* 0x00000000ff117435 */ /* 0x000fe200000001ff */
[----:B------:R-:W-:Y:S04]  /*1590*/  WARPSYNC R19 ;  /* 0x0000001300007348 */ /* 0x000fe80003800000 */
[----:B------:R0:W1:Y:S01]  /*15a0*/  SHFL.BFLY PT, R19, R40, R43, R42 ;  /* 0x0c00002b28137389 */ /* 0x00006200000e002a */
[----:B------:R-:W-:Y:S05]  /*15b0*/  RET.REL.NODEC R16 `(_ZN10layer_norm13ln_fwd_kernelINS_13Kernel_traitsI13__nv_bfloat16S2_S2_S2_fjLj256ELj1ELj4ELj1ELj16ENS_18Kernel_traits_baseILj256ES2_S2_S2_S2_fjLj128EEEEELb0ELb0ELb1ELb1EEEvNS_9FwdParamsE) ;  /* 0xffffea4010007950 */ /* 0x000fea0003c3ffff */
.L_x_137:
        /* <DEDUP_REMOVED lines=12> */
.L_x_8191:


//--------------------- .text._ZN10layer_norm13ln_fwd_kernelINS_13Kernel_traitsI13__nv_bfloat16S2_S2_S2_fjLj256ELj1ELj4ELj1ELj16ENS_18Kernel_traits_baseILj256ES2_S2_S2_S2_fjLj128EEEEELb0ELb1ELb0ELb0EEEvNS_9FwdParamsE --------------------------
	.section	.text._ZN10layer_norm13ln_fwd_kernelINS_13Kernel_traitsI13__nv_bfloat16S2_S2_S2_fjLj256ELj1ELj4ELj1ELj16ENS_18Kernel_traits_baseILj256ES2_S2_S2_S2_fjLj128EEEEELb0ELb1ELb0ELb0EEEvNS_9FwdParamsE,"ax",@progbits
	.sectioninfo	@"SHI_REGISTERS=55"
	.align	128
        .global         _ZN10layer_norm13ln_fwd_kernelINS_13Kernel_traitsI13__nv_bfloat16S2_S2_S2_fjLj256ELj1ELj4ELj1ELj16ENS_18Kernel_traits_baseILj256ES2_S2_S2_S2_fjLj128EEEEELb0ELb1ELb0ELb0EEEvNS_9FwdParamsE
        .type           _ZN10layer_norm13ln_fwd_kernelINS_13Kernel_traitsI13__nv_bfloat16S2_S2_S2_fjLj256ELj1ELj4ELj1ELj16ENS_18Kernel_traits_baseILj256ES2_S2_S2_S2_fjLj128EEEEELb0ELb1ELb0ELb0EEEvNS_9FwdParamsE,@function
        .size           _ZN10layer_norm13ln_fwd_kernelINS_13Kernel_traitsI13__nv_bfloat16S2_S2_S2_fjLj256ELj1ELj4ELj1ELj16ENS_18Kernel_traits_baseILj256ES2_S2_S2_S2_fjLj128EEEEELb0ELb1ELb0ELb0EEEvNS_9FwdParamsE,(.L_x_8192 - _ZN10layer_norm13ln_fwd_kernelINS_13Kernel_traitsI13__nv_bfloat16S2_S2_S2_fjLj256ELj1ELj4ELj1ELj16ENS_18Kernel_traits_baseILj256ES2_S2_S2_S2_fjLj128EEEEELb0ELb1ELb0ELb0EEEvNS_9FwdParamsE)
        .other          _ZN10layer_norm13ln_fwd_kernelINS_13Kernel_traitsI13__nv_bfloat16S2_S2_S2_fjLj256ELj1ELj4ELj1ELj16ENS_18Kernel_traits_baseILj256ES2_S2_S2_S2_fjLj128EEEEELb0ELb1ELb0ELb0EEEvNS_9FwdParamsE,@"STO_CUDA_ENTRY STV_DEFAULT"
_ZN10layer_norm13ln_fwd_kernelINS_13Kernel_traitsI13__nv_bfloat16S2_S2_S2_fjLj256ELj1ELj4ELj1ELj16ENS_18Kernel_traits_baseILj256ES2_S2_S2_S2_fjLj128EEEEELb0ELb1ELb0ELb0EEEvNS_9FwdParamsE:
.text._ZN10layer_norm13ln_fwd_kernelINS_13Kernel_traitsI13__nv_bfloat16S2_S2_S2_fjLj256ELj1ELj4ELj1ELj16ENS_18Kernel_traits_baseILj256ES2_S2_S2_S2_fjLj128EEEEELb0ELb1ELb0ELb0EEEvNS_9FwdParamsE:
[----:B------:R-:W-:Y:S02]  /*0000*/  MOV R1, c[0x0][0x28] ;  /* 0x00000a0000017a02 */ /* 0x000fe40000000f00 */
[----:B------:R-:W0:Y:S01]  /*0010*/  S2R R10, SR_TID.X ;  /* 0x00000000000a7919 */ /* 0x000e220000002100 */
[----:B------:R-:W-:Y:S01]  /*0020*/  MOV R0, c[0x0][0x168] ;  /* 0x00005a0000007a02 */ /* 0x000fe20000000f00 */
[----:B------:R-:W-:Y:S01]  /*0030*/  ULDC.64 UR4, c[0x0][0x118] ;  /* 0x0000460000047ab9 */ /* 0x000fe20000000a00 */
[----:B------:R-:W-:Y:S01]  /*0040*/  BSSY B0, `(.L_x_138) ;  /* 0x0000019000007945 */ /* 0x000fe20003800000 */
[----:B------:R-:W1:Y:S01]  /*0050*/  S2R R2, SR_CTAID.X ;  /* 0x0000000000027919 */ /* 0x000e620000002500 */
        /* <DEDUP_REMOVED lines=13> */
[----:B------:R-:W-:-:S04]  /*0130*/  @P0 LEA R2, P3, R10, c[0x0][0x218], 0x4 ;  /* 0x000086000a020a11 */ /* 0x000fc800078620ff */
[----:B------:R-:W-:Y:S02]  /*0140*/  @P0 IADD3.X R3, RZ, c[0x0][0x21c], RZ, P3, !PT ;  /* 0x00008700ff030a10 */ /* 0x000fe40001ffe4ff */
[C---:B------:R-:W-:Y:S01]  /*0150*/  LEA R4, P3, R10.reuse, c[0x0][0x1c8], 0x4 ;  /* 0x000072000a047a11 */ /* 0x040fe200078620ff */
[----:B------:R-:W-:Y:S02]  /*0160*/  IMAD.WIDE.U32 R16, R10, R17, c[0x0][0x1b0] ;  /* 0x00006c000a107625 */ /* 0x000fe400078e0011 */
[----:B------:R0:W5:Y:S01]  /*0170*/  @P0 LDG.E.128 R12, [R2.64] ;  /* 0x00000004020c0981 */ /* 0x000162000c1e1d00 */
[----:B------:R-:W-:-:S03]  /*0180*/  IADD3.X R5, RZ, c[0x0][0x1cc], RZ, P3, !PT ;  /* 0x00007300ff057a10 */ /* 0x000fc60001ffe4ff */
[----:B------:R-:W5:Y:S04]  /*0190*/  LDG.E.128 R16, [R16.64] ;  /* 0x0000000410107981 */ /* 0x000f68000c1e1d00 */
[----:B------:R0:W5:Y:S01]  /*01a0*/  LDG.E.128 R20, [R4.64] ;  /* 0x0000000404147981 */ /* 0x000162000c1e1d00 */
[----:B------:R-:W-:Y:S01]  /*01b0*/  @!P0 CS2R R12, SRZ ;  /* 0x00000000000c8805 */ /* 0x000fe2000001ff00 */
[----:B------:R-:W-:Y:S02]  /*01c0*/  @!P0 CS2R R14, SRZ ;  /* 0x00000000000e8805 */ /* 0x000fe4000001ff00 */
.L_x_139:
[----:B0-----:R-:W-:Y:S05]  /*01d0*/  BSYNC B0 ;  /* 0x0000000000007941 */ /* 0x001fea0003800000 */
.L_x_138:
[----:B------:R-:W-:Y:S05]  /*01e0*/  @P2 EXIT ;  /* 0x000000000000294d */ /* 0x000fea0003800000 */
[--C-:B-----5:R-:W-:Y:S01]  /*01f0*/  PRMT R9, RZ, 0x5410, R20.reuse ;  /* 0x00005410ff097816 */ /* 0x120fe20000000014 */
[----:B------:R-:W-:Y:S01]  /*0200*/  ULDC.U8 UR6, c[0x0][0x1f0] ;  /* 0x00007c0000067ab9 */ /* 0x000fe20000000000 */
[----:B------:R-:W-:Y:S02]  /*0210*/  PRMT R8, RZ, 0x7610, R20 ;  /* 0x00007610ff087816 */ /* 0x000fe40000000014 */
[----:B------:R-:W-:-:S02]  /*0220*/  PRMT R7, RZ, 0x5410, R21 ;  /* 0x00005410ff077816 */ /* 0x000fc40000000015 */
[----:B------:R-:W-:Y:S02]  /*0230*/  PRMT R6, RZ, 0x7610, R21 ;  /* 0x00007610ff067816 */ /* 0x000fe40000000015 */
[--C-:B------:R-:W-:Y:S02]  /*0240*/  PRMT R5, RZ, 0x5410, R22.reuse ;  /* 0x00005410ff057816 */ /* 0x100fe40000000016 */
[----:B------:R-:W-:Y:S02]  /*0250*/  PRMT R4, RZ, 0x7610, R22 ;  /* 0x00007610ff047816 */ /* 0x000fe40000000016 */
[--C-:B------:R-:W-:Y:S02]  /*0260*/  PRMT R3, RZ, 0x5410, R23.reuse ;  /* 0x00005410ff037816 */ /* 0x100fe40000000017 */
        /* <DEDUP_REMOVED lines=17> */
.L_x_146:
[----:B------:R-:W-:-:S04]  /*0380*/  ISETP.NE.U32.AND P0, PT, RZ, c[0x0][0x1c0], PT ;  /* 0x00007000ff007a0c */ /* 0x000fc80003f05070 */
[----:B------:R-:W-:-:S13]  /*0390*/  ISETP.NE.AND.EX P0, PT, RZ, c[0x0][0x1c4], PT, P0 ;  /* 0x00007100ff007a0c */ /* 0x000fda0003f05300 */
[----:B------:R-:W-:-:S05]  /*03a0*/  @P0 MOV R16, 0x2 ;  /* 0x0000000200100802 */ /* 0x000fca0000000f00 */
        /* <DEDUP_REMOVED lines=10> */
[----:B------:R-:W-:Y:S01]  /*0450*/  ISETP.NE.U32.AND P0, PT, RZ, c[0x0][0x180], PT ;  /* 0x00006000ff007a0c */ /* 0x000fe20003f05070 */
[----:B------:R-:W-:-:S03]  /*0460*/  IMAD.MOV.U32 R47, RZ, RZ, 0x10 ;  /* 0x00000010ff2f7424 */ /* 0x000fc600078e00ff */
[----:B------:R-:W-:Y:S01]  /*0470*/  ISETP.NE.AND.EX P0, PT, RZ, c[0x0][0x184], PT, P0 ;  /* 0x00006100ff007a0c */ /* 0x000fe20003f05300 */
[----:B------:R-:W-:-:S06]  /*0480*/  IMAD.WIDE.U32 R16, R36, R47, c[0x0][0x170] ;  /* 0x00005c0024107625 */ /* 0x000fcc00078e002f */
[----:B------:R-:W2:Y:S06]  /*0490*/  LDG.E.128 R16, [R16.64] ;  /* 0x0000000410107981 */ /* 0x000eac000c1e1d00 */
[----:B------:R-:W-:-:S05]  /*04a0*/  @P0 IMAD.WIDE.U32 R30, R36, R47, c[0x0][0x180] ;  /* 0x00006000241e0625 */ /* 0x000fca00078e002f */
[----:B------:R0:W3:Y:S01]  /*04b0*/  @P0 LDG.E.128 R12, [R30.64] ;  /* 0x000000041e0c0981 */ /* 0x0000e2000c1e1d00 */
[--C-:B--2---:R-:W-:Y:S02]  /*04c0*/  PRMT R39, RZ, 0x5410, R17.reuse ;  /* 0x00005410ff277816 */ /* 0x104fe40000000011 */
[--C-:B0-----:R-:W-:Y:S02]  /*04d0*/  PRMT R31, RZ, 0x5410, R16.reuse ;  /* 0x00005410ff1f7816 */ /* 0x101fe40000000010 */
[----:B------:R-:W-:Y:S01]  /*04e0*/  PRMT R45, RZ, 0x7610, R16 ;  /* 0x00007610ff2d7816 */ /* 0x000fe20000000010 */
[-C--:B------:R-:W-:Y:S01]  /*04f0*/  FMUL.FTZ R16, R39, R46.reuse ;  /* 0x0000002e27107220 */ /* 0x080fe20000410000 */
[----:B------:R-:W-:Y:S01]  /*0500*/  PRMT R17, RZ, 0x7610, R17 ;  /* 0x00007610ff117816 */ /* 0x000fe20000000011 */
[----:B------:R-:W-:Y:S01]  /*0510*/  FMUL.FTZ R38, R31, R46 ;  /* 0x0000002e1f267220 */ /* 0x000fe20000410000 */
[--C-:B------:R-:W-:Y:S01]  /*0520*/  PRMT R41, RZ, 0x5410, R18.reuse ;  /* 0x00005410ff297816 */ /* 0x100fe20000000012 */
[----:B------:R-:W-:Y:S01]  /*0530*/  FMUL.FTZ R39, R7, R16 ;  /* 0x0000001007277220 */ /* 0x000fe20000410000 */
[----:B------:R-:W-:Y:S01]  /*0540*/  PRMT R43, RZ, 0x7610, R18 ;  /* 0x00007610ff2b7816 */ /* 0x000fe20000000012 */
[-C--:B------:R-:W-:Y:S01]  /*0550*/  FMUL.FTZ R31, R17, R46.reuse ;  /* 0x0000002e111f7220 */ /* 0x080fe20000410000 */
[--C-:B------:R-:W-:Y:S01]  /*0560*/  PRMT R49, RZ, 0x5410, R19.reuse ;  /* 0x00005410ff317816 */ /* 0x100fe20000000013 */
[-C--:B------:R-:W-:Y:S01]  /*0570*/  FMUL.FTZ R18, R41, R46.reuse ;  /* 0x0000002e29127220 */ /* 0x080fe20000410000 */
[----:B------:R-:W-:Y:S01]  /*0580*/  PRMT R19, RZ, 0x7610, R19 ;  /* 0x00007610ff137816 */ /* 0x000fe20000000013 */
[----:B------:R-:W-:Y:S01]  /*0590*/  FMUL.FTZ R17, R43, R46 ;  /* 0x0000002e2b117220 */ /* 0x000fe20000410000 */
[----:B---3--:R-:W-:Y:S01]  /*05a0*/  @P0 PRMT R16, RZ, 0x5410, R13 ;  /* 0x00005410ff100816 */ /* 0x008fe2000000000d */
[----:B------:R-:W-:-:S02]  /*05b0*/  FMUL.FTZ R38, R9, R38 ;  /* 0x0000002609267220 */ /* 0x000fc40000410000 */
[----:B------:R-:W-:Y:S01]  /*05c0*/  FMUL.FTZ R43, R19, R46 ;  /* 0x0000002e132b7220 */ /* 0x000fe20000410000 */
[----:B------:R-:W-:Y:S01]  /*05d0*/  @P0 PRMT R19, RZ, 0x5410, R12 ;  /* 0x00005410ff130816 */ /* 0x000fe2000000000c */
[----:B------:R-:W-:Y:S01]  /*05e0*/  @P0 FADD.FTZ R39, R16, R39 ;  /* 0x0000002710270221 */ /* 0x000fe20000010000 */
[----:B------:R-:W-:Y:S01]  /*05f0*/  @P0 PRMT R16, RZ, 0x5410, R14 ;  /* 0x00005410ff100816 */ /* 0x000fe2000000000e */
[----:B------:R-:W-:Y:S02]  /*0600*/  FMUL.FTZ R41, R5, R18 ;  /* 0x0000001205297220 */ /* 0x000fe40000410000 */
[----:B------:R-:W-:Y:S01]  /*0610*/  @P0 FADD.FTZ R38, R19, R38 ;  /* 0x0000002613260221 */ /* 0x000fe20000010000 */
[----:B------:R-:W-:Y:S01]  /*0620*/  @P0 PRMT R19, RZ, 0x7610, R13 ;  /* 0x00007610ff130816 */ /* 0x000fe2000000000d */
[----:B------:R-:W-:Y:S01]  /*0630*/  @P0 FADD.FTZ R41, R16, R41 ;  /* 0x0000002910290221 */ /* 0x000fe20000010000 */
[----:B------:R-:W-:Y:S01]  /*0640*/  @P0 PRMT R16, RZ, 0x7610, R15 ;  /* 0x00007610ff100816 */ /* 0x000fe2000000000f */
[----:B------:R-:W-:-:S02]  /*0650*/  FMUL.FTZ R40, R6, R31 ;  /* 0x0000001f06287220 */ /* 0x000fc40000410000 */
[----:B------:R-:W-:Y:S02]  /*0660*/  FMUL.FTZ R43, R2, R43 ;  /* 0x0000002b022b7220 */ /* 0x000fe40000410000 */
[-C--:B------:R-:W-:Y:S02]  /*0670*/  FMUL.FTZ R45, R45, R46.reuse ;  /* 0x0000002e2d2d7220 */ /* 0x080fe40000410000 */
[----:B------:R-:W-:Y:S02]  /*0680*/  FMUL.FTZ R42, R49, R46 ;  /* 0x0000002e312a7220 */ /* 0x000fe40000410000 */
[----:B------:R-:W-:Y:S01]  /*0690*/  @P0 FADD.FTZ R40, R19, R40 ;  /* 0x0000002813280221 */ /* 0x000fe20000010000 */
[----:B------:R-:W-:Y:S01]  /*06a0*/  @P0 PRMT R19, RZ, 0x5410, R15 ;  /* 0x00005410ff130816 */ /* 0x000fe2000000000f */
[----:B------:R-:W-:Y:S01]  /*06b0*/  FMUL.FTZ R44, R4, R17 ;  /* 0x00000011042c7220 */ /* 0x000fe20000410000 */
[----:B------:R-:W-:Y:S01]  /*06c0*/  @P0 PRMT R17, RZ, 0x7610, R14 ;  /* 0x00007610ff110816 */ /* 0x000fe2000000000e */
[----:B------:R-:W-:Y:S01]  /*06d0*/  @P0 FADD.FTZ R43, R16, R43 ;  /* 0x0000002b102b0221 */ /* 0x000fe20000010000 */
[----:B------:R-:W-:Y:S01]  /*06e0*/  @P0 PRMT R16, RZ, 0x7610, R12 ;  /* 0x00007610ff100816 */ /* 0x000fe2000000000c */
[----:B------:R-:W-:-:S02]  /*06f0*/  FMUL.FTZ R42, R3, R42 ;  /* 0x0000002a032a7220 */ /* 0x000fc40000410000 */
[----:B------:R-:W-:Y:S02]  /*0700*/  FMUL.FTZ R45, R8, R45 ;  /* 0x0000002d082d7220 */ /* 0x000fe40000410000 */
[----:B------:R-:W-:Y:S02]  /*0710*/  @P0 FADD.FTZ R42, R19, R42 ;  /* 0x0000002a132a0221 */ /* 0x000fe40000010000 */
[----:B------:R-:W-:Y:S01]  /*0720*/  @P0 FADD.FTZ R44, R17, R44 ;  /* 0x0000002c112c0221 */ /* 0x000fe20000010000 */
[----:B------:R-:W-:Y:S01]  /*0730*/  F2FP.BF16.PACK_AB R17, R40, R39 ;  /* 0x000000272811723e */ /* 0x000fe200000010ff */
[----:B------:R-:W-:Y:S01]  /*0740*/  @P0 FADD.FTZ R45, R16, R45 ;  /* 0x0000002d102d0221 */ /* 0x000fe20000010000 */
[----:B------:R-:W-:Y:S01]  /*0750*/  F2FP.BF16.PACK_AB R19, R43, R42 ;  /* 0x0000002a2b13723e */ /* 0x000fe200000010ff */
[----:B------:R-:W-:Y:S01]  /*0760*/  IMAD.WIDE.U32 R30, R36, R47, c[0x0][0x188] ;  /* 0x00006200241e7625 */ /* 0x000fe200078e002f */
[----:B------:R-:W-:Y:S02]  /*0770*/  F2FP.BF16.PACK_AB R18, R44, R41 ;  /* 0x000000292c12723e */ /* 0x000fe400000010ff */
[----:B------:R-:W-:-:S05]  /*0780*/  F2FP.BF16.PACK_AB R16, R45, R38 ;  /* 0x000000262d10723e */ /* 0x000fca00000010ff */
[----:B------:R0:W-:Y:S02]  /*0790*/  STG.E.128 [R30.64], R16 ;  /* 0x000000101e007986 */ /* 0x0001e4000c101d04 */
.L_x_141:
[----:B------:R-:W-:Y:S05]  /*07a0*/  BSYNC B0 ;  /* 0x0000000000007941 */ /* 0x000fea0003800000 */
.L_x_140:
        /* <DEDUP_REMOVED lines=12> */
.L_x_147:
        /* <DEDUP_REMOVED lines=37> */
.L_x_148:
[----:B------:R-:W-:Y:S01]  /*0ac0*/  FMUL.FTZ R16, R31, R31 ;  /* 0x0000001f1f107220 */ /* 0x000fe20000410000 */
[----:B------:R-:W-:Y:S01]  /*0ad0*/  ISETP.NE.AND P0, PT, RZ, UR6, PT ;  /* 0x00000006ff007c0c */ /* 0x000fe2000bf05270 */
[----:B-1----:R-:W-:Y:S01]  /*0ae0*/  FADD.FTZ R18, R18, R47 ;  /* 0x0000002f12127221 */ /* 0x002fe20000010000 */
[----:B------:R-:W-:Y:S01]  /*0af0*/  MOV R19, c[0x0][0x1e0] ;  /* 0x0000780000137a02 */ /* 0x000fe20000000f00 */
[----:B------:R-:W-:Y:S01]  /*0b00*/  BSSY B0, `(.L_x_144) ;  /* 0x000002c000007945 */ /* 0x000fe20003800000 */
[----:B------:R-:W-:-:S03]  /*0b10*/  FSEL R17, R16, RZ, P0 ;  /* 0x000000ff10117208 */ /* 0x000fc60000000000 */
[----:B------:R-:W-:Y:S01]  /*0b20*/  FFMA.FTZ R16, R18, R19, c[0x0][0x228] ;  /* 0x00008a0012107623 */ /* 0x000fe20000010013 */
[----:B------:R-:W-:-:S03]  /*0b30*/  @!P2 MOV R18, 0x4 ;  /* 0x000000040012a802 */ /* 0x000fc60000000f00 */
[----:B0-----:R-:W-:Y:S01]  /*0b40*/  FADD.FTZ R47, R16, R17 ;  /* 0x00000011102f7221 */ /* 0x001fe20000010000 */
[----:B------:R-:W-:Y:S01]  /*0b50*/  @!P2 MOV R16, 0x4 ;  /* 0x000000040010a802 */ /* 0x000fe20000000f00 */
[----:B------:R-:W-:-:S04]  /*0b60*/  @!P2 IMAD.WIDE R18, R11, R18, c[0x0][0x1a0] ;  /* 0x000068000b12a625 */ /* 0x000fc800078e0212 */
[----:B------:R-:W0:Y:S01]  /*0b70*/  MUFU.RSQ R47, R47 ;  /* 0x0000002f002f7308 */ /* 0x000e220000001400 */
[----:B------:R-:W-:Y:S01]  /*0b80*/  @!P2 IMAD.WIDE R16, R11, R16, c[0x0][0x1a8] ;  /* 0x00006a000b10a625 */ /* 0x000fe200078e0210 */
[----:B------:R1:W-:Y:S04]  /*0b90*/  @!P2 STG.E [R18.64], R31 ;  /* 0x0000001f1200a986 */ /* 0x0003e8000c101904 */
[----:B0-----:R1:W-:Y:S01]  /*0ba0*/  @!P2 STG.E [R16.64], R47 ;  /* 0x0000002f1000a986 */ /* 0x0013e2000c101904 */
[----:B------:R-:W-:Y:S05]  /*0bb0*/  @!P1 BRA `(.L_x_145) ;  /* 0x0000020000009947 */ /* 0x000fea0003800000 */
[----:B------:R-:W-:Y:S01]  /*0bc0*/  FSEL R30, R31, RZ, !P0 ;  /* 0x000000ff1f1e7208 */ /* 0x000fe20004000000 */
[----:B------:R-:W-:-:S04]  /*0bd0*/  HFMA2.MMA R49, -RZ, RZ, 0, 9.5367431640625e-07 ;  /* 0x00000010ff317435 */ /* 0x000fc800000001ff */
[--C-:B-1----:R-:W-:Y:S02]  /*0be0*/  FADD.FTZ R17, R43, -R30.reuse ;  /* 0x8000001e2b117221 */ /* 0x102fe40000010000 */
[--C-:B------:R-:W-:Y:S02]  /*0bf0*/  FADD.FTZ R16, R38, -R30.reuse ;  /* 0x8000001e26107221 */ /* 0x100fe40000010000 */
[--C-:B------:R-:W-:Y:S02]  /*0c00*/  FADD.FTZ R50, R45, -R30.reuse ;  /* 0x8000001e2d327221 */ /* 0x100fe40000010000 */
[----:B------:R-:W-:Y:S02]  /*0c10*/  FMUL.FTZ R31, R47, R17 ;  /* 0x000000112f1f7220 */ /* 0x000fe40000410000 */
[--C-:B------:R-:W-:Y:S02]  /*0c20*/  FADD.FTZ R46, R40, -R30.reuse ;  /* 0x8000001e282e7221 */ /* 0x100fe40000010000 */
[----:B------:R-:W-:-:S02]  /*0c30*/  FADD.FTZ R48, R39, -R30 ;  /* 0x8000001e27307221 */ /* 0x000fc40000010000 */
[--C-:B------:R-:W-:Y:S02]  /*0c40*/  FADD.FTZ R52, R42, -R30.reuse ;  /* 0x8000001e2a347221 */ /* 0x100fe40000010000 */
[--C-:B------:R-:W-:Y:S02]  /*0c50*/  FADD.FTZ R18, R41, -R30.reuse ;  /* 0x8000001e29127221 */ /* 0x100fe40000010000 */
[C---:B------:R-:W-:Y:S02]  /*0c60*/  FMUL.FTZ R17, R47.reuse, R16 ;  /* 0x000000102f117220 */ /* 0x040fe40000410000 */
[----:B------:R-:W-:Y:S02]  /*0c70*/  FADD.FTZ R30, R44, -R30 ;  /* 0x8000001e2c1e7221 */ /* 0x000fe40000010000 */
[----:B------:R-:W-:Y:S02]  /*0c80*/  FMUL.FTZ R16, R47, R50 ;  /* 0x000000322f107220 */ /* 0x000fe40000410000 */
[----:B------:R-:W-:-:S02]  /*0c90*/  FFMA.FTZ R50, R26, R31, R37 ;  /* 0x0000001f1a327223 */ /* 0x000fc40000010025 */
        /* <DEDUP_REMOVED lines=8> */
[----:B------:R-:W-:Y:S02]  /*0d20*/  FFMA.FTZ R19, R24, R52, R35 ;  /* 0x0000003418137223 */ /* 0x000fe40000010023 */
[----:B------:R-:W-:Y:S01]  /*0d30*/  FFMA.FTZ R17, R20, R48, R29 ;  /* 0x0000003014117223 */ /* 0x000fe2000001001d */
[----:B------:R-:W-:Y:S01]  /*0d40*/  F2FP.BF16.PACK_AB R16, R31, R30 ;  /* 0x0000001e1f10723e */ /* 0x000fe200000010ff */
[----:B------:R-:W-:Y:S01]  /*0d50*/  FFMA.FTZ R18, R22, R18, R33 ;  /* 0x0000001216127223 */ /* 0x000fe20000010021 */
[----:B------:R-:W-:Y:S01]  /*0d60*/  F2FP.BF16.PACK_AB R19, R50, R19 ;  /* 0x000000133213723e */ /* 0x000fe200000010ff */
[----:B------:R-:W-:Y:S01]  /*0d70*/  FFMA.FTZ R47, R25, R47, R34 ;  /* 0x0000002f192f7223 */ /* 0x000fe20000010022 */
[----:B------:R-:W-:Y:S01]  /*0d80*/  F2FP.BF16.PACK_AB R17, R46, R17 ;  /* 0x000000112e11723e */ /* 0x000fe200000010ff */
[----:B------:R-:W-:-:S03]  /*0d90*/  IMAD.WIDE.U32 R30, R36, R49, c[0x0][0x208] ;  /* 0x00008200241e7625 */ /* 0x000fc600078e0031 */
[----:B------:R-:W-:-:S05]  /*0da0*/  F2FP.BF16.PACK_AB R18, R47, R18 ;  /* 0x000000122f12723e */ /* 0x000fca00000010ff */
[----:B------:R0:W-:Y:S02]  /*0db0*/  STG.E.128 [R30.64], R16 ;  /* 0x000000101e007986 */ /* 0x0001e4000c101d04 */
.L_x_145:
[----:B------:R-:W-:Y:S05]  /*0dc0*/  BSYNC B0 ;  /* 0x0000000000007941 */ /* 0x000fea0003800000 */
.L_x_144:
[----:B01----:R-:W-:-:S05]  /*0dd0*/  MOV R16, 0x4 ;  /* 0x0000000400107802 */ /* 0x003fca0000000f00 */
[----:B------:R-:W-:-:S05]  /*0de0*/  IMAD R11, R16, c[0x0][0x160], R11 ;  /* 0x00005800100b7a24 */ /* 0x000fca00078e020b */
[----:B------:R-:W-:-:S13]  /*0df0*/  ISETP.GE.AND P0, PT, R11, c[0x0][0x164], PT ;  /* 0x000059000b007a0c */ /* 0x000fda0003f06270 */
[----:B------:R-:W-:Y:S05]  /*0e00*/  @!P0 BRA `(.L_x_146) ;  /* 0xfffff57000008947 */ /* 0x000fea000383ffff */
[----:B------:R-:W-:Y:S05]  /*0e10*/  EXIT ;  /* 0x000000000000794d */ /* 0x000fea0003800000 */
.L_x_142:
[----:B------:R-:W-:Y:S01]  /*0e20*/  HFMA2.MMA R30, -RZ, RZ, 0, 5.9604644775390625e-08 ;  /* 0x00000001ff1e7435 */ /* 0x000fe200000001ff */
[----:B------:R-:W-:Y:S01]  /*0e30*/  IMAD.MOV.U32 R19, RZ, RZ, 0x1f ;  /* 0x0000001fff137424 */ /* 0x000fe200078e00ff */
[----:B------:R-:W-:Y:S02]  /*0e40*/  MOV R18, 0xffffffff ;  /* 0xffffffff00127802 */ /* 0x000fe40000000f00 */
[----:B------:R-:W-:Y:S02]  /*0e50*/  MOV R16, 0xe70 ;  /* 0x00000e7000107802 */ /* 0x000fe40000000f00 */
[----:B------:R-:W-:Y:S05]  /*0e60*/  CALL.REL.NOINC `($__internal_4_$__cuda_sm70_shflsync_bfly_p) ;  /* 0x0000049000007944 */ /* 0x000fea0003c00000 */
[----:B01----:R-:W-:Y:S05]  /*0e70*/  BRA `(.L_x_147) ;  /* 0xfffff9f000007947 */ /* 0x003fea000383ffff */
.L_x_143:
[----:B------:R-:W-:Y:S01]  /*0e80*/  HFMA2.MMA R30, -RZ, RZ, 0, 1.1920928955078125e-07 ;  /* 0x00000002ff1e7435 */ /* 0x000fe200000001ff */
[----:B------:R-:W-:Y:S02]  /*0e90*/  MOV R19, 0x1f ;  /* 0x0000001f00137802 */ /* 0x000fe40000000f00 */
[----:B------:R-:W-:Y:S02]  /*0ea0*/  MOV R18, 0xffffffff ;  /* 0xffffffff00127802 */ /* 0x000fe40000000f00 */
[----:B------:R-:W-:Y:S02]  /*0eb0*/  MOV R16, 0xed0 ;  /* 0x00000ed000107802 */ /* 0x000fe40000000f00 */
[----:B------:R-:W-:Y:S05]  /*0ec0*/  CALL.REL.NOINC `($__internal_4_$__cuda_sm70_shflsync_bfly_p) ;  /* 0x0000043000007944 */ /* 0x000fea0003c00000 */
[----:B0-----:R-:W-:Y:S01]  /*0ed0*/  HFMA2.MMA R30, -RZ, RZ, 0, 2.384185791015625e-07 ;  /* 0x00000004ff1e7435 */ /* 0x001fe200000001ff */
[----:B-1----:R-:W-:Y:S01]  /*0ee0*/  FADD.FTZ R47, R47, R18 ;  /* 0x000000122f2f7221 */ /* 0x002fe20000010000 */
[----:B------:R-:W-:Y:S01]  /*0ef0*/  MOV R19, 0x1f ;  /* 0x0000001f00137802 */ /* 0x000fe20000000f00 */
[----:B------:R-:W-:Y:S01]  /*0f00*/  IMAD.MOV.U32 R18, RZ, RZ, -0x1 ;  /* 0xffffffffff127424 */ /* 0x000fe200078e00ff */
[----:B------:R-:W-:-:S02]  /*0f10*/  MOV R16, 0xf30 ;  /* 0x00000f3000107802 */ /* 0x000fc40000000f00 */
[----:B------:R-:W-:Y:S05]  /*0f20*/  CALL.REL.NOINC `($__internal_4_$__cuda_sm70_shflsync_bfly_p) ;  /* 0x000003d000007944 */ /* 0x000fea0003c00000 */
[----:B0-----:R-:W-:Y:S01]  /*0f30*/  HFMA2.MMA R30, -RZ, RZ, 0, 4.76837158203125e-07 ;  /* 0x00000008ff1e7435 */ /* 0x001fe200000001ff */
[----:B-1----:R-:W-:Y:S01]  /*0f40*/  FADD.FTZ R47, R47, R18 ;  /* 0x000000122f2f7221 */ /* 0x002fe20000010000 */
[----:B------:R-:W-:-:S02]  /*0f50*/  MOV R19, 0x1f ;  /* 0x0000001f00137802 */ /* 0x000fc40000000f00 */
[----:B------:R-:W-:Y:S02]  /*0f60*/  MOV R18, 0xffffffff ;  /* 0xffffffff00127802 */ /* 0x000fe40000000f00 */
[----:B------:R-:W-:Y:S02]  /*0f70*/  MOV R16, 0xf90 ;  /* 0x00000f9000107802 */ /* 0x000fe40000000f00 */
[----:B------:R-:W-:Y:S05]  /*0f80*/  CALL.REL.NOINC `($__internal_4_$__cuda_sm70_shflsync_bfly_p) ;  /* 0x0000037000007944 */ /* 0x000fea0003c00000 */
[----:B0-----:R-:W-:Y:S01]  /*0f90*/  HFMA2.MMA R30, -RZ, RZ, 0, 9.5367431640625e-07 ;  /* 0x00000010ff1e7435 */ /* 0x001fe200000001ff */
[----:B-1----:R-:W-:Y:S01]  /*0fa0*/  FADD.FTZ R47, R47, R18 ;  /* 0x000000122f2f7221 */ /* 0x002fe20000010000 */
[----:B------:R-:W-:Y:S02]  /*0fb0*/  MOV R19, 0x1f ;  /* 0x0000001f00137802 */ /* 0x000fe40000000f00 */
[----:B------:R-:W-:Y:S02]  /*0fc0*/  MOV R18, 0xffffffff ;  /* 0xffffffff00127802 */ /* 0x000fe40000000f00 */
[----:B------:R-:W-:Y:S02]  /*0fd0*/  MOV R16, 0xff0 ;  /* 0x00000ff000107802 */ /* 0x000fe40000000f00 */
[----:B------:R-:W-:Y:S05]  /*0fe0*/  CALL.REL.NOINC `($__internal_4_$__cuda_sm70_shflsync_bfly_p) ;  /* 0x0000031000007944 */ /* 0x000fea0003c00000 */
[----:B-1----:R-:W-:Y:S02]  /*0ff0*/  FADD.FTZ R18, R47, R18 ;  /* 0x000000122f127221 */ /* 0x002fe40000010000 */
[----:B0-----:R-:W-:-:S02]  /*1000*/  IMAD.MOV.U32 R30, RZ, RZ, 0x1 ;  /* 0x00000001ff1e7424 */ /* 0x001fc400078e00ff */
        /* <DEDUP_REMOVED lines=16> */
[----:B------:R-:W-:Y:S01]  /*1110*/  FFMA.FTZ R16, R19, R19, R16 ;  /* 0x0000001313107223 */ /* 0x000fe20000010010 */
[----:B------:R-:W-:-:S03]  /*1120*/  HFMA2.MMA R19, -RZ, RZ, 0, 1.847743988037109375e-06 ;  /* 0x0000001fff137435 */ /* 0x000fc600000001ff */
[----:B------:R-:W-:-:S05]  /*1130*/  FFMA.FTZ R16, R17, R17, R16 ;  /* 0x0000001111107223 */ /* 0x000fca0000010010 */
[----:B------:R-:W-:Y:S02]  /*1140*/  FSEL R47, R16, RZ, P1 ;  /* 0x000000ff102f7208 */ /* 0x000fe40000800000 */
[----:B------:R-:W-:Y:S02]  /*1150*/  MOV R16, 0x1170 ;  /* 0x0000117000107802 */ /* 0x000fe40000000f00 */
[----:B------:R-:W-:Y:S05]  /*1160*/  CALL.REL.NOINC `($__internal_4_$__cuda_sm70_shflsync_bfly_p) ;  /* 0x0000019000007944 */ /* 0x000fea0003c00000 */
[----:B0-----:R-:W-:Y:S01]  /*1170*/  HFMA2.MMA R30, -RZ, RZ, 0, 1.1920928955078125e-07 ;  /* 0x00000002ff1e7435 */ /* 0x001fe200000001ff */
[----:B-1----:R-:W-:Y:S01]  /*1180*/  FADD.FTZ R47, R47, R18 ;  /* 0x000000122f2f7221 */ /* 0x002fe20000010000 */
        /* <DEDUP_REMOVED lines=22> */
[----:B01----:R-:W-:Y:S05]  /*12f0*/  BRA `(.L_x_148) ;  /* 0xfffff7c000007947 */ /* 0x003fea000383ffff */
        .weak           $__internal_4_$__cuda_sm70_shflsync_bfly_p
        .type           $__internal_4_$__cuda_sm70_shflsync_bfly_p,@function
        .size           $__internal_4_$__cuda_sm70_shflsync_bfly_p,(.L_x_8192 - $__internal_4_$__cuda_sm70_shflsync_bfly_p)
$__internal_4_$__cuda_sm70_shflsync_bfly_p:
[----:B------:R-:W-:Y:S01]  /*1300*/  HFMA2.MMA R17, -RZ, RZ, 0, 0 ;  /* 0x00000000ff117435 */ /* 0x000fe200000001ff */
[----:B------:R-:W-:Y:S04]  /*1310*/  WARPSYNC R18 ;  /* 0x0000001200007348 */ /* 0x000fe80003800000 */
[----:B------:R0:W1:Y:S01]  /*1320*/  SHFL.BFLY PT, R18, R47, R30, R19 ;  /* 0x0c00001e2f127389 */ /* 0x00006200000e0013 */
[----:B------:R-:W-:Y:S05]  /*1330*/  RET.REL.NODEC R16 `(_ZN10layer_norm13ln_fwd_kernelINS_13Kernel_traitsI13__nv_bfloat16S2_S2_S2_fjLj256ELj1ELj4ELj1ELj16ENS_18Kernel_traits_baseILj256ES2_S2_S2_S2_fjLj128EEEEELb0ELb1ELb0ELb0EEEvNS_9FwdParamsE) ;  /* 0xffffecc010007950 */ /* 0x000fea0003c3ffff */
.L_x_149:
        /* <DEDUP_REMOVED lines=12> */
.L_x_8192:


//--------------------- .text._ZN10layer_norm13ln_fwd_kernelINS_13Kernel_traitsI13__nv_bfloat16S2_S2_S2_fjLj256ELj1ELj4ELj1ELj16ENS_18Kernel_traits_baseILj256ES2_S2_S2_S2_fjLj128EEEEELb0ELb1ELb0ELb1EEEvNS_9FwdParamsE --------------------------
	.section	.text._ZN10layer_norm13ln_fwd_kernelINS_13Kernel_traitsI13__nv_bfloat16S2_S2_S2_fjLj256ELj1ELj4ELj1ELj16ENS_18Kernel_traits_baseILj256ES2_S2_S2_S2_fjLj128EEEEELb0ELb1ELb0ELb1EEEvNS_9FwdParamsE,"ax",@progbits
	.sectioninfo	@"SHI_REGISTERS=55"
	.align	128
        .global         _ZN10layer_norm13ln_fwd_kernelINS_13Kernel_traitsI13__nv_bfloat16S2_S2_S2_fjLj256ELj1ELj4ELj1ELj16ENS_18Kernel_traits_baseILj256ES2_S2_S2_S2_fjLj128EEEEELb0ELb1ELb0ELb1EEEvNS_9FwdParamsE
        .type           _ZN10layer_norm13ln_fwd_kernelINS_13Kernel_traitsI13__nv_bfloat16S2_S2_S2_fjLj256ELj1ELj4ELj1ELj16ENS_18Kernel_traits_baseILj256ES2_S2_S2_S2_fjLj128EEEEELb0ELb1ELb0ELb1EEEvNS_9FwdParamsE,@function
        .size           _ZN10layer_norm13ln_fwd_kernelINS_13Kernel_traitsI13__nv_bfloat16S2_S2_S2_fjLj256ELj1ELj4ELj1ELj16ENS_18Kernel_traits_baseILj256ES2_S2_S2_S2_fjLj128EEEEELb0ELb1ELb0ELb1EEEvNS_9FwdParamsE,(.L_x_8193 - _ZN10layer_norm13ln_fwd_kernelINS_13Kernel_traitsI13__nv_bfloat16S2_S2_S2_fjLj256ELj1ELj4ELj1ELj16ENS_18Kernel_traits_baseILj256ES2_S2_S2_S2_fjLj128EEEEELb0ELb1ELb0ELb1EEEvNS_9FwdParamsE)
        .other          _ZN10layer_norm13ln_fwd_kernelINS_13Kernel_traitsI13__nv_bfloat16S2_S2_S2_fjLj256ELj1ELj4ELj1ELj16ENS_18Kernel_traits_baseILj256ES2_S2_S2_S2_fjLj128EEEEELb0ELb1ELb0ELb1EEEvNS_9FwdParamsE,@"STO_CUDA_ENTRY STV_DEFAULT"
_ZN10layer_norm13ln_fwd_kernelINS_13Kernel_traitsI13__nv_bfloat16S2_S2_S2_fjLj256ELj1ELj4ELj1ELj16ENS_18Kernel_traits_baseILj256ES2_S2_S2_S2_fjLj128EEEEELb0ELb1ELb0ELb1EEEvNS_9FwdParamsE:
.text._ZN10layer_norm13ln_fwd_kernelINS_13Kernel_traitsI13__nv_bfloat16S2_S2_S2_fjLj256ELj1ELj4ELj1ELj16ENS_18Kernel_traits_baseILj256ES2_S2_S2_S2_fjLj128EEEEELb0ELb1ELb0ELb1EEEvNS_9FwdParamsE:
        /* <DEDUP_REMOVED lines=9> */
[----:B-1----:R-:W-:Y:S02]  /*0090*/  LEA R2, R5, R2, 0x2 ;  /* 0x0000000205027211 */ /* 0x002fe400078e10ff */
[----:B------:R-:W-:Y:S02]  /*00a0*/  @P0 IADD3.X R9, RZ, c[0x0][0x21c], RZ, P2, !PT ;  /* 0x00008700ff090a10 */ /* 0x000fe400017fe4ff */
[----:B------:R-:W-:Y:S02]  /*00b0*/  ISETP.GE.AND P1, PT, R2, c[0x0][0x164], PT ;  /* 0x0000590002007a0c */ /* 0x000fe40003f26270 */
[----:B------:R-:W-:Y:S02]  /*00c0*/  SHF.L.U32 R3, R3, 0x4, RZ ;  /* 0x0000000403037819 */ /* 0x000fe400000006ff */
[----:B------:R-:W5:Y:S09]  /*00d0*/  @P0 LDG.E.128 R8, [R8.64] ;  /* 0x0000000408080981 */ /* 0x000f72000c1e1d00 */
[----:B------:R-:W-:Y:S05]  /*00e0*/  @P1 EXIT ;  /* 0x000000000000194d */ /* 0x000fea0003800000 */
[----:B------:R-:W-:Y:S02]  /*00f0*/  LEA R12, P1, R0, c[0x0][0x1c8], 0x4 ;  /* 0x00007200000c7a11 */ /* 0x000fe400078220ff */
[----:B------:R-:W-:-:S02]  /*0100*/  LOP3.LUT R3, R3, 0x1f0, RZ, 0xc0, !PT ;  /* 0x000001f003037812 */ /* 0x000fc400078ec0ff */
[----:B------:R-:W-:Y:S02]  /*0110*/  IADD3.X R13, RZ, c[0x0][0x1cc], RZ, P1, !PT ;  /* 0x00007300ff0d7a10 */ /* 0x000fe40000ffe4ff */
[----:B------:R-:W-:-:S04]  /*0120*/  IADD3 R16, P1, R3, c[0x0][0x1b0], RZ ;  /* 0x00006c0003107a10 */ /* 0x000fc80007f3e0ff */
[----:B------:R-:W2:Y:S01]  /*0130*/  LDG.E.128 R12, [R12.64] ;  /* 0x000000040c0c7981 */ /* 0x000ea2000c1e1d00 */
[----:B------:R-:W-:-:S06]  /*0140*/  IMAD.X R17, RZ, RZ, c[0x0][0x1b4], P1 ;  /* 0x00006d00ff117624 */ /* 0x000fcc00008e06ff */
[----:B------:R-:W3:Y:S01]  /*0150*/  LDG.E.128 R16, [R16.64] ;  /* 0x0000000410107981 */ /* 0x000ee2000c1e1d00 */
        /* <DEDUP_REMOVED lines=19> */
[--C-:B---3--:R-:W-:Y:S02]  /*0290*/  PRMT R26, RZ, 0x5410, R16.reuse ;  /* 0x00005410ff1a7816 */ /* 0x108fe40000000010 */
[----:B------:R-:W-:-:S02]  /*02a0*/  PRMT R35, RZ, 0x7610, R16 ;  /* 0x00007610ff237816 */ /* 0x000fc40000000010 */
[--C-:B------:R-:W-:Y:S02]  /*02b0*/  PRMT R34, RZ, 0x5410, R17.reuse ;  /* 0x00005410ff227816 */ /* 0x100fe40000000011 */
[----:B------:R-:W-:Y:S02]  /*02c0*/  PRMT R37, RZ, 0x7610, R17 ;  /* 0x00007610ff257816 */ /* 0x000fe40000000011 */
[--C-:B------:R-:W-:Y:S02]  /*02d0*/  PRMT R36, RZ, 0x5410, R18.reuse ;  /* 0x00005410ff247816 */ /* 0x100fe40000000012 */
[----:B------:R-:W-:Y:S02]  /*02e0*/  PRMT R39, RZ, 0x7610, R18 ;  /* 0x00007610ff277816 */ /* 0x000fe40000000012 */
[--C-:B------:R-:W-:Y:S02]  /*02f0*/  PRMT R38, RZ, 0x5410, R19.reuse ;  /* 0x00005410ff267816 */ /* 0x100fe40000000013 */
[----:B------:R-:W-:-:S02]  /*0300*/  PRMT R41, RZ, 0x7610, R19 ;  /* 0x00007610ff297816 */ /* 0x000fc40000000013 */
.L_x_152:
[----:B------:R-:W-:Y:S01]  /*0310*/  ISETP.NE.U32.AND P0, PT, RZ, c[0x0][0x1c0], PT ;  /* 0x00007000ff007a0c */ /* 0x000fe20003f05070 */
[----:B------:R-:W-:Y:S01]  /*0320*/  IMAD R16, R2, c[0x0][0x168], RZ ;  /* 0x00005a0002107a24 */ /* 0x000fe200078e02ff */
[----:B------:R-:W-:Y:S01]  /*0330*/  ISETP.NE.U32.AND P1, PT, RZ, c[0x0][0x180], PT ;  /* 0x00006000ff007a0c */ /* 0x000fe20003f25070 */
[----:B------:R-:W-:Y:S01]  /*0340*/  HFMA2.MMA R19, -RZ, RZ, 0, 9.5367431640625e-07 ;  /* 0x00000010ff137435 */ /* 0x000fe200000001ff */
[----:B------:R-:W-:-:S02]  /*0350*/  ISETP.NE.AND.EX P0, PT, RZ, c[0x0][0x1c4], PT, P0 ;  /* 0x00007100ff007a0c */ /* 0x000fc40003f05300 */
[----:B------:R-:W-:Y:S02]  /*0360*/  SHF.R.S32.HI R17, RZ, 0x1f, R16 ;  /* 0x0000001fff117819 */ /* 0x000fe40000011410 */
[----:B------:R-:W-:Y:S02]  /*0370*/  ISETP.NE.AND.EX P1, PT, RZ, c[0x0][0x184], PT, P1 ;  /* 0x00006100ff007a0c */ /* 0x000fe40003f25310 */
[----:B------:R-:W-:-:S04]  /*0380*/  LEA.HI R17, R17, R16, RZ, 0x3 ;  /* 0x0000001011117211 */ /* 0x000fc800078f18ff */
[----:B------:R-:W-:-:S03]  /*0390*/  LEA.HI.SX32 R40, R17, R0, 0x1d ;  /* 0x0000000011287211 */ /* 0x000fc600078feaff */
[----:B------:R-:W-:Y:S02]  /*03a0*/  @P0 MOV R31, 0x2 ;  /* 0x00000002001f0802 */ /* 0x000fe40000000f00 */
[----:B------:R-:W-:-:S04]  /*03b0*/  IMAD.WIDE.U32 R16, R40, R19, c[0x0][0x170] ;  /* 0x00005c0028107625 */ /* 0x000fc800078e0013 */
[----:B------:R-:W-:Y:S01]  /*03c0*/  @P0 IMAD.WIDE R30, R2, R31, c[0x0][0x1c0] ;  /* 0x00007000021e0625 */ /* 0x000fe200078e021f */
[C---:B------:R-:W-:Y:S01]  /*03d0*/  @P1 LEA R28, P2, R40.reuse, c[0x0][0x180], 0x4 ;  /* 0x00006000281c1a11 */ /* 0x040fe200078420ff */
[----:B------:R-:W2:Y:S04]  /*03e0*/  LDG.E.128 R16, [R16.64] ;  /* 0x0000000410107981 */ /* 0x000ea8000c1e1d00 */
[----:B------:R-:W3:Y:S01]  /*03f0*/  @P0 LDG.E.U16 R30, [R30.64] ;  /* 0x000000041e1e0981 */ /* 0x000ee2000c1e1500 */
[----:B------:R-:W-:-:S05]  /*0400*/  @P1 LEA.HI.X R29, R40, c[0x0][0x184], RZ, 0x4, P2 ;  /* 0x00006100281d1a11 */ /* 0x000fca00010f24ff */
[----:B------:R2:W4:Y:S01]  /*0410*/  @P1 LDG.E.128 R12, [R28.64] ;  /* 0x000000041c0c1981 */ /* 0x000522000c1e1d00 */
[----:B------:R-:W-:Y:S01]  /*0420*/  HFMA2.MMA R32, -RZ, RZ, 1.875, 0 ;  /* 0x3f800000ff207435 */ /* 0x000fe200000001ff */
[----:B--2---:R-:W-:Y:S02]  /*0430*/  PRMT R29, RZ, 0x5410, R16 ;  /* 0x00005410ff1d7816 */ /* 0x004fe40000000010 */
[----:B------:R-:W-:-:S03]  /*0440*/  PRMT R33, RZ, 0x5410, R17 ;  /* 0x00005410ff217816 */ /* 0x000fc60000000011 */
[----:B---3--:R-:W-:Y:S02]  /*0450*/  @P0 PRMT R32, RZ, 0x5410, R30 ;  /* 0x00005410ff200816 */ /* 0x008fe4000000001e */
[----:B------:R-:W-:Y:S02]  /*0460*/  PRMT R17, RZ, 0x7610, R17 ;  /* 0x00007610ff117816 */ /* 0x000fe40000000011 */
[----:B------:R-:W-:Y:S01]  /*0470*/  PRMT R31, RZ, 0x7610, R16 ;  /* 0x00007610ff1f7816 */ /* 0x000fe20000000010 */
[-C--:B------:R-:W-:Y:S02]  /*0480*/  FMUL.FTZ R52, R29, R32.reuse ;  /* 0x000000201d347220 */ /* 0x080fe40000410000 */
[----:B------:R-:W-:Y:S01]  /*0490*/  FMUL.FTZ R16, R17, R32 ;  /* 0x0000002011107220 */ /* 0x000fe20000410000 */
[----:B----4-:R-:W-:Y:S01]  /*04a0*/  @P1 PRMT R17, RZ, 0x5410, R12 ;  /* 0x00005410ff111816 */ /* 0x010fe2000000000c */
[----:B------:R-:W-:Y:S02]  /*04b0*/  FMUL.FTZ R52, R11, R52 ;  /* 0x000000340b347220 */ /* 0x000fe40000410000 */
[----:B------:R-:W-:-:S02]  /*04c0*/  FMUL.FTZ R31, R31, R32 ;  /* 0x000000201f1f7220 */ /* 0x000fc40000410000 */
[----:B------:R-:W-:Y:S01]  /*04d0*/  @P1 FADD.FTZ R52, R52, R17 ;  /* 0x0000001134341221 */ /* 0x000fe20000010000 */
[----:B------:R-:W-:Y:S01]  /*04e0*/  @P1 PRMT R17, RZ, 0x7610, R12 ;  /* 0x00007610ff111816 */ /* 0x000fe2000000000c */
[----:B------:R-:W-:Y:S01]  /*04f0*/  FMUL.FTZ R50, R20, R31 ;  /* 0x0000001f14327220 */ /* 0x000fe20000410000 */
[--C-:B------:R-:W-:Y:S01]  /*0500*/  PRMT R43, RZ, 0x5410, R18.reuse ;  /* 0x00005410ff2b7816 */ /* 0x100fe20000000012 */
[----:B------:R-:W-:Y:S02]  /*0510*/  FMUL.FTZ R48, R33, R32 ;  /* 0x0000002021307220 */ /* 0x000fe40000410000 */
[----:B------:R-:W-:Y:S01]  /*0520*/  @P1 FADD.FTZ R50, R50, R17 ;  /* 0x0000001132321221 */ /* 0x000fe20000010000 */
[----:B------:R-:W-:Y:S01]  /*0530*/  @P1 PRMT R17, RZ, 0x5410, R13 ;  /* 0x00005410ff111816 */ /* 0x000fe2000000000d */
[----:B------:R-:W-:Y:S01]  /*0540*/  FMUL.FTZ R48, R21, R48 ;  /* 0x0000003015307220 */ /* 0x000fe20000410000 */
[----:B------:R-:W-:Y:S01]  /*0550*/  PRMT R45, RZ, 0x7610, R18 ;  /* 0x00007610ff2d7816 */ /* 0x000fe20000000012 */
[----:B------:R-:W-:-:S02]  /*0560*/  FMUL.FTZ R43, R43, R32 ;  /* 0x000000202b2b7220 */ /* 0x000fc40000410000 */
[----:B------:R-:W-:Y:S01]  /*0570*/  @P1 FADD.FTZ R48, R48, R17 ;  /* 0x0000001130301221 */ /* 0x000fe20000010000 */
[--C-:B------:R-:W-:Y:S01]  /*0580*/  @P1 PRMT R17, RZ, 0x5410, R14.reuse ;  /* 0x00005410ff111816 */ /* 0x100fe2000000000e */
[----:B------:R-:W-:Y:S01]  /*0590*/  FMUL.FTZ R46, R22, R43 ;  /* 0x0000002b162e7220 */ /* 0x000fe20000410000 */
[----:B------:R-:W-:Y:S01]  /*05a0*/  PRMT R47, RZ, 0x5410, R19 ;  /* 0x00005410ff2f7816 */ /* 0x000fe20000000013 */
[----:B------:R-:W-:Y:S02]  /*05b0*/  FMUL.FTZ R44, R45, R32 ;  /* 0x000000202d2c7220 */ /* 0x000fe40000410000 */
[----:B------:R-:W-:Y:S01]  /*05c0*/  @P1 FADD.FTZ R46, R46, R17 ;  /* 0x000000112e2e1221 */ /* 0x000fe20000010000 */
[----:B------:R-:W-:Y:S01]  /*05d0*/  @P1 PRMT R17, RZ, 0x7610, R14 ;  /* 0x00007610ff111816 */ /* 0x000fe2000000000e */
[----:B------:R-:W-:Y:S01]  /*05e0*/  FMUL.FTZ R44, R25, R44 ;  /* 0x0000002c192c7220 */ /* 0x000fe20000410000 */
[----:B------:R-:W-:Y:S01]  /*05f0*/  PRMT R19, RZ, 0x7610, R19 ;  /* 0x00007610ff137816 */ /* 0x000fe20000000013 */
[----:B------:R-:W-:-:S02]  /*0600*/  FMUL.FTZ R47, R47, R32 ;  /* 0x000000202f2f7220 */ /* 0x000fc40000410000 */
[----:B------:R-:W-:Y:S01]  /*0610*/  @P1 FADD.FTZ R44, R44, R17 ;  /* 0x000000112c2c1221 */ /* 0x000fe20000010000 */
[----:B------:R-:W-:Y:S01]  /*0620*/  @P1 PRMT R17, RZ, 0x5410, R15 ;  /* 0x00005410ff111816 */ /* 0x000fe2000000000f */
[----:B------:R-:W-:Y:S02]  /*0630*/  FMUL.FTZ R42, R24, R47 ;  /* 0x0000002f182a7220 */ /* 0x000fe40000410000 */
[----:B------:R-:W-:Y:S02]  /*0640*/  FMUL.FTZ R32, R19, R32 ;  /* 0x0000002013207220 */ /* 0x000fe40000410000 */
[----:B------:R-:W-:Y:S01]  /*0650*/  @P1 FADD.FTZ R42, R42, R17 ;  /* 0x000000112a2a1221 */ /* 0x000fe20000010000 */
[----:B------:R-:W-:Y:S01]  /*0660*/  @P1 PRMT R17, RZ, 0x7610, R15 ;  /* 0x00007610ff111816 */ /* 0x000fe2000000000f */
[----:B------:R-:W-:Y:S01]  /*0670*/  FMUL.FTZ R31, R23, R16 ;  /* 0x00000010171f7220 */ /* 0x000fe20000410000 */
[----:B------:R-:W-:Y:S01]  /*0680*/  @P1 PRMT R16, RZ, 0x7610, R13 ;  /* 0x00007610ff101816 */ /* 0x000fe2000000000d */
[----:B------:R-:W-:Y:S01]  /*0690*/  FMUL.FTZ R32, R27, R32 ;  /* 0x000000201b207220 */ /* 0x000fe20000410000 */
[----:B------:R-:W-:-:S03]  /*06a0*/  SHF.L.U32 R30, R40, 0x4, RZ ;  /* 0x00000004281e7819 */ /* 0x000fc600000006ff */
[----:B------:R-:W-:Y:S01]  /*06b0*/  @P1 FADD.FTZ R32, R32, R17 ;  /* 0x0000001120201221 */ /* 0x000fe20000010000 */
[----:B------:R-:W-:Y:S01]  /*06c0*/  SHF.R.U32.HI R40, RZ, 0x1c, R40 ;  /* 0x0000001cff287819 */ /* 0x000fe20000011628 */
[----:B------:R-:W-:Y:S01]  /*06d0*/  @P1 FADD.FTZ R31, R31, R16 ;  /* 0x000000101f1f1221 */ /* 0x000fe20000010000 */
[----:B------:R-:W-:Y:S01]  /*06e0*/  IADD3 R28, P0, R30, c[0x0][0x188], RZ ;  /* 0x000062001e1c7a10 */ /* 0x000fe20007f1e0ff */
[----:B------:R-:W-:Y:S01]  /*06f0*/  FADD.FTZ R17, RZ, R52 ;  /* 0x00000034ff117221 */ /* 0x000fe20000010000 */
[----:B------:R-:W-:Y:S02]  /*0700*/  F2FP.BF16.PACK_AB R19, R32, R42 ;  /* 0x0000002a2013723e */ /* 0x000fe400000010ff */
[----:B------:R-:W-:Y:S01]  /*0710*/  IADD3.X R29, R40, c[0x0][0x18c], RZ, P0, !PT ;  /* 0x00006300281d7a10 */ /* 0x000fe200007fe4ff */
[----:B------:R-:W-:Y:S01]  /*0720*/  FADD.FTZ R33, R17, R50 ;  /* 0x0000003211217221 */ /* 0x000fe20000010000 */
[----:B------:R-:W-:Y:S02]  /*0730*/  F2FP.BF16.PACK_AB R18, R44, R46 ;  /* 0x0000002e2c12723e */ /* 0x000fe400000010ff */
[----:B------:R-:W-:-:S02]  /*0740*/  F2FP.BF16.PACK_AB R17, R31, R48 ;  /* 0x000000301f11723e */ /* 0x000fc400000010ff */
[----:B------:R-:W-:Y:S01]  /*0750*/  F2FP.BF16.PACK_AB R16, R50, R52 ;  /* 0x000000343210723e */ /* 0x000fe200000010ff */
[----:B------:R-:W-:-:S04]  /*0760*/  FADD.FTZ R33, R33, R48 ;  /* 0x0000003021217221 */ /* 0x000fc80000010000 */
[----:B------:R0:W-:Y:S01]  /*0770*/  STG.E.128 [R28.64], R16 ;  /* 0x000000101c007986 */ /* 0x0001e2000c101d04 */
[----:B------:R-:W-:-:S04]  /*0780*/  FADD.FTZ R33, R33, R31 ;  /* 0x0000001f21217221 */ /* 0x000fc80000010000 */
[----:B------:R-:W-:-:S04]  /*0790*/  FADD.FTZ R33, R33, R46 ;  /* 0x0000002e21217221 */ /* 0x000fc80000010000 */
[----:B------:R-:W-:-:S04]  /*07a0*/  FADD.FTZ R33, R33, R44 ;  /* 0x0000002c21217221 */ /* 0x000fc80000010000 */
[----:B------:R-:W-:Y:S01]  /*07b0*/  FADD.FTZ R33, R33, R42 ;  /* 0x0000002a21217221 */ /* 0x000fe20000010000 */
[----:B------:R-:W-:-:S03]  /*07c0*/  ISETP.NE.AND P1, PT, R0, RZ, PT ;  /* 0x000000ff0000720c */ /* 0x000fc60003f25270 */
[----:B------:R-:W-:Y:S01]  /*07d0*/  FADD.FTZ R33, R33, R32 ;  /* 0x0000002021217221 */ /* 0x000fe20000010000 */
[----:B------:R-:W-:Y:S07]  /*07e0*/  BRA.DIV ~URZ, `(.L_x_150) ;  /* 0x000005627f007947 */ /* 0x000fee000b800000 */
[----:B0-----:R0:W1:Y:S02]  /*07f0*/  SHFL.BFLY PT, R19, R33, 0x1, 0x1f ;  /* 0x0c201f0021137f89 */ /* 0x00106400000e0000 */
.L_x_153:
        /* <DEDUP_REMOVED lines=14> */
[C---:B------:R-:W-:Y:S02]  /*08e0*/  FADD.FTZ R29, -R43.reuse, R48 ;  /* 0x000000302b1d7221 */ /* 0x040fe40000010100 */
[----:B------:R-:W-:Y:S02]  /*08f0*/  FFMA.FTZ R19, R28, R28, R19 ;  /* 0x0000001c1c137223 */ /* 0x000fe40000010013 */
[----:B------:R-:W-:-:S02]  /*0900*/  FADD.FTZ R16, -R43, R31 ;  /* 0x0000001f2b107221 */ /* 0x000fc40000010100 */
[----:B------:R-:W-:Y:S02]  /*0910*/  FFMA.FTZ R19, R29, R29, R19 ;  /* 0x0000001d1d137223 */ /* 0x000fe40000010013 */
[C---:B------:R-:W-:Y:S02]  /*0920*/  FADD.FTZ R28, -R43.reuse, R46 ;  /* 0x0000002e2b1c7221 */ /* 0x040fe40000010100 */
[----:B------:R-:W-:Y:S02]  /*0930*/  FFMA.FTZ R19, R16, R16, R19 ;  /* 0x0000001010137223 */ /* 0x000fe40000010013 */
[C---:B------:R-:W-:Y:S02]  /*0940*/  FADD.FTZ R16, -R43.reuse, R44 ;  /* 0x0000002c2b107221 */ /* 0x040fe40000010100 */
        /* <DEDUP_REMOVED lines=15> */
.L_x_154:
[----:B------:R-:W-:Y:S01]  /*0a40*/  FMUL.FTZ R16, R43, R43 ;  /* 0x0000002b2b107220 */ /* 0x000fe20000410000 */
[----:B------:R-:W-:Y:S01]  /*0a50*/  ISETP.NE.AND P0, PT, RZ, UR6, PT ;  /* 0x00000006ff007c0c */ /* 0x000fe2000bf05270 */
[----:B------:R-:W-:Y:S01]  /*0a60*/  IMAD.MOV.U32 R28, RZ, RZ, c[0x0][0x1e0] ;  /* 0x00007800ff1c7624 */ /* 0x000fe200078e00ff */
[----:B------:R-:W-:Y:S01]  /*0a70*/  MOV R49, 0x4 ;  /* 0x0000000400317802 */ /* 0x000fe20000000f00 */
[----:B-1----:R-:W-:Y:S01]  /*0a80*/  FADD.FTZ R19, R19, R18 ;  /* 0x0000001213137221 */ /* 0x002fe20000010000 */
[----:B------:R-:W-:-:S03]  /*0a90*/  FSEL R17, R16, RZ, P0 ;  /* 0x000000ff10117208 */ /* 0x000fc60000000000 */
[----:B------:R-:W-:-:S04]  /*0aa0*/  FFMA.FTZ R16, R19, R28, c[0x0][0x228] ;  /* 0x00008a0013107623 */ /* 0x000fc8000001001c */
[----:B------:R-:W-:Y:S01]  /*0ab0*/  FADD.FTZ R16, R16, R17 ;  /* 0x0000001110107221 */ /* 0x000fe20000010000 */
[----:B------:R-:W-:Y:S02]  /*0ac0*/  FSEL R17, R43, RZ, !P0 ;  /* 0x000000ff2b117208 */ /* 0x000fe40004000000 */
[----:B------:R-:W-:Y:S01]  /*0ad0*/  IADD3 R28, P0, R30, c[0x0][0x208], RZ ;  /* 0x000082001e1c7a10 */ /* 0x000fe20007f1e0ff */
[----:B------:R1:W2:Y:S02]  /*0ae0*/  MUFU.RSQ R45, R16 ;  /* 0x00000010002d7308 */ /* 0x0002a40000001400 */
[C---:B------:R-:W-:Y:S02]  /*0af0*/  FADD.FTZ R42, -R17.reuse, R42 ;  /* 0x0000002a112a7221 */ /* 0x040fe40000010100 */
[C---:B------:R-:W-:Y:S02]  /*0b00*/  FADD.FTZ R32, -R17.reuse, R32 ;  /* 0x0000002011207221 */ /* 0x040fe40000010100 */
[----:B------:R-:W-:-:S02]  /*0b10*/  FADD.FTZ R48, -R17, R48 ;  /* 0x0000003011307221 */ /* 0x000fc40000010100 */
[C---:B------:R-:W-:Y:S02]  /*0b20*/  FADD.FTZ R46, -R17.reuse, R46 ;  /* 0x0000002e112e7221 */ /* 0x040fe40000010100 */
[C---:B-1----:R-:W-:Y:S02]  /*0b30*/  FADD.FTZ R16, -R17.reuse, R31 ;  /* 0x0000001f11107221 */ /* 0x042fe40000010100 */
[C---:B------:R-:W-:Y:S02]  /*0b40*/  FADD.FTZ R44, -R17.reuse, R44 ;  /* 0x0000002c112c7221 */ /* 0x040fe40000010100 */
[----:B------:R-:W-:Y:S02]  /*0b50*/  FADD.FTZ R52, -R17, R52 ;  /* 0x0000003411347221 */ /* 0x000fe40000010100 */
[C---:B--2---:R-:W-:Y:S02]  /*0b60*/  FMUL.FTZ R42, R45.reuse, R42 ;  /* 0x0000002a2d2a7220 */ /* 0x044fe40000410000 */
[----:B------:R-:W-:-:S02]  /*0b70*/  FMUL.FTZ R32, R45, R32 ;  /* 0x000000202d207220 */ /* 0x000fc40000410000 */
[----:B------:R-:W-:Y:S02]  /*0b80*/  FFMA.FTZ R19, R38, R42, R9 ;  /* 0x0000002a26137223 */ /* 0x000fe40000010009 */
[----:B------:R-:W-:Y:S02]  /*0b90*/  FFMA.FTZ R32, R41, R32, R10 ;  /* 0x0000002029207223 */ /* 0x000fe4000001000a */
[----:B------:R-:W-:Y:S02]  /*0ba0*/  FADD.FTZ R50, -R17, R50 ;  /* 0x0000003211327221 */ /* 0x000fe40000010100 */
[C---:B------:R-:W-:Y:S01]  /*0bb0*/  FMUL.FTZ R48, R45.reuse, R48 ;  /* 0x000000302d307220 */ /* 0x040fe20000410000 */
[----:B------:R-:W-:Y:S01]  /*0bc0*/  F2FP.BF16.PACK_AB R19, R32, R19 ;  /* 0x000000132013723e */ /* 0x000fe200000010ff */
[C---:B------:R-:W-:Y:S02]  /*0bd0*/  FMUL.FTZ R16, R45.reuse, R16 ;  /* 0x000000102d107220 */ /* 0x040fe40000410000 */
[----:B------:R-:W-:-:S02]  /*0be0*/  FMUL.FTZ R46, R45, R46 ;  /* 0x0000002e2d2e7220 */ /* 0x000fc40000410000 */
[C---:B------:R-:W-:Y:S02]  /*0bf0*/  FMUL.FTZ R44, R45.reuse, R44 ;  /* 0x0000002c2d2c7220 */ /* 0x040fe40000410000 */
[C---:B------:R-:W-:Y:S02]  /*0c00*/  FMUL.FTZ R52, R45.reuse, R52 ;  /* 0x000000342d347220 */ /* 0x040fe40000410000 */
[----:B------:R-:W-:Y:S02]  /*0c10*/  FMUL.FTZ R50, R45, R50 ;  /* 0x000000322d327220 */ /* 0x000fe40000410000 */
[----:B------:R-:W-:Y:S02]  /*0c20*/  FFMA.FTZ R17, R34, R48, R5 ;  /* 0x0000003022117223 */ /* 0x000fe40000010005 */
[----:B------:R-:W-:Y:S02]  /*0c30*/  FFMA.FTZ R32, R37, R16, R6 ;  /* 0x0000001025207223 */ /* 0x000fe40000010006 */
[----:B0-----:R-:W-:-:S02]  /*0c40*/  FFMA.FTZ R18, R36, R46, R7 ;  /* 0x0000002e24127223 */ /* 0x001fc40000010007 */
[----:B------:R-:W-:Y:S01]  /*0c50*/  FFMA.FTZ R29, R39, R44, R8 ;  /* 0x0000002c271d7223 */ /* 0x000fe20000010008 */
[----:B------:R-:W-:Y:S01]  /*0c60*/  F2FP.BF16.PACK_AB R17, R32, R17 ;  /* 0x000000112011723e */ /* 0x000fe200000010ff */
[----:B------:R-:W-:Y:S02]  /*0c70*/  FFMA.FTZ R16, R26, R52, R3 ;  /* 0x000000341a107223 */ /* 0x000fe40000010003 */
[----:B------:R-:W-:Y:S01]  /*0c80*/  FFMA.FTZ R47, R35, R50, R4 ;  /* 0x00000032232f7223 */ /* 0x000fe20000010004 */
[----:B------:R-:W-:Y:S01]  /*0c90*/  F2FP.BF16.PACK_AB R18, R29, R18 ;  /* 0x000000121d12723e */ /* 0x000fe200000010ff */
[-C--:B------:R-:W-:Y:S01]  /*0ca0*/  @!P1 IMAD.WIDE R30, R2, R49.reuse, c[0x0][0x1a0] ;  /* 0x00006800021e9625 */ /* 0x080fe200078e0231 */
[----:B------:R-:W-:Y:S02]  /*0cb0*/  IADD3.X R29, R40, c[0x0][0x20c], RZ, P0, !PT ;  /* 0x00008300281d7a10 */ /* 0x000fe400007fe4ff */
[----:B------:R-:W-:Y:S01]  /*0cc0*/  F2FP.BF16.PACK_AB R16, R47, R16 ;  /* 0x000000102f10723e */ /* 0x000fe200000010ff */
[----:B------:R-:W-:Y:S01]  /*0cd0*/  @!P1 IMAD.WIDE R32, R2, R49, c[0x0][0x1a8] ;  /* 0x00006a0002209625 */ /* 0x000fe200078e0231 */
[----:B------:R0:W-:Y:S03]  /*0ce0*/  @!P1 STG.E [R30.64], R43 ;  /* 0x0000002b1e009986 */ /* 0x0001e6000c101904 */
[----:B------:R-:W-:Y:S01]  /*0cf0*/  IMAD R2, R49, c[0x0][0x160], R2 ;  /* 0x0000580031027a24 */ /* 0x000fe200078e0202 */
[----:B------:R0:W-:Y:S04]  /*0d00*/  @!P1 STG.E [R32.64], R45 ;  /* 0x0000002d20009986 */ /* 0x0001e8000c101904 */
[----:B------:R0:W-:Y:S01]  /*0d10*/  STG.E.128 [R28.64], R16 ;  /* 0x000000101c007986 */ /* 0x0001e2000c101d04 */
[----:B------:R-:W-:-:S13]  /*0d20*/  ISETP.GE.AND P0, PT, R2, c[0x0][0x164], PT ;  /* 0x0000590002007a0c */ /* 0x000fda0003f06270 */
[----:B0-----:R-:W-:Y:S05]  /*0d30*/  @!P0 BRA `(.L_x_152) ;  /* 0xfffff5d000008947 */ /* 0x001fea000383ffff */
[----:B------:R-:W-:Y:S05]  /*0d40*/  EXIT ;  /* 0x000000000000794d */ /* 0x000fea0003800000 */
.L_x_150:
[----:B0-----:R-:W-:Y:S01]  /*0d50*/  MOV R18, R33 ;  /* 0x0000002100127202 */ /* 0x001fe20000000f00 */
[----:B------:R-:W-:Y:S01]  /*0d60*/  IMAD.MOV.U32 R19, RZ, RZ, -0x1 ;  /* 0xffffffffff137424 */ /* 0x000fe200078e00ff */
[----:B------:R-:W-:Y:S02]  /*0d70*/  MOV R29, 0x1 ;  /* 0x00000001001d7802 */ /* 0x000fe40000000f00 */
[----:B------:R-:W-:Y:S02]  /*0d80*/  MOV R28, 0x1f ;  /* 0x0000001f001c7802 */ /* 0x000fe40000000f00 */
[----:B------:R-:W-:Y:S02]  /*0d90*/  MOV R16, 0xdb0 ;  /* 0x00000db000107802 */ /* 0x000fe40000000f00 */
[----:B------:R-:W-:Y:S05]  /*0da0*/  CALL.REL.NOINC `($__internal_5_$__cuda_sm70_shflsync_bfly_p) ;  /* 0x0000049000007944 */ /* 0x000fea0003c00000 */
[----:B01----:R-:W-:Y:S05]  /*0db0*/  BRA `(.L_x_153) ;  /* 0xfffffa4000007947 */ /* 0x003fea000383ffff */
.L_x_151:
[----:B------:R-:W-:Y:S01]  /*0dc0*/  HFMA2.MMA R29, -RZ, RZ, 0, 1.1920928955078125e-07 ;  /* 0x00000002ff1d7435 */ /* 0x000fe200000001ff */
[----:B------:R-:W-:Y:S02]  /*0dd0*/  MOV R18, R33 ;  /* 0x0000002100127202 */ /* 0x000fe40000000f00 */
[----:B------:R-:W-:Y:S02]  /*0de0*/  MOV R28, 0x1f ;  /* 0x0000001f001c7802 */ /* 0x000fe40000000f00 */
[----:B------:R-:W-:-:S02]  /*0df0*/  MOV R19, 0xffffffff ;  /* 0xffffffff00137802 */ /* 0x000fc40000000f00 */
[----:B------:R-:W-:Y:S02]  /*0e00*/  MOV R16, 0xe20 ;  /* 0x00000e2000107802 */ /* 0x000fe40000000f00 */
[----:B------:R-:W-:Y:S05]  /*0e10*/  CALL.REL.NOINC `($__internal_5_$__cuda_sm70_shflsync_bfly_p) ;  /* 0x0000042000007944 */ /* 0x000fea0003c00000 */
[----:B0-----:R-:W-:Y:S01]  /*0e20*/  HFMA2.MMA R29, -RZ, RZ, 0, 2.384185791015625e-07 ;  /* 0x00000004ff1d7435 */ /* 0x001fe200000001ff */
[----:B-1----:R-:W-:Y:S01]  /*0e30*/  FADD.FTZ R18, R33, R19 ;  /* 0x0000001321127221 */ /* 0x002fe20000010000 */
[----:B------:R-:W-:Y:S01]  /*0e40*/  MOV R19, 0xffffffff ;  /* 0xffffffff00137802 */ /* 0x000fe20000000f00 */
[----:B------:R-:W-:Y:S01]  /*0e50*/  IMAD.MOV.U32 R28, RZ, RZ, 0x1f ;  /* 0x0000001fff1c7424 */ /* 0x000fe200078e00ff */
[----:B------:R-:W-:Y:S02]  /*0e60*/  MOV R16, 0xe80 ;  /* 0x00000e8000107802 */ /* 0x000fe40000000f00 */
[----:B------:R-:W-:Y:S05]  /*0e70*/  CALL.REL.NOINC `($__internal_5_$__cuda_sm70_shflsync_bfly_p) ;  /* 0x000003c000007944 */ /* 0x000fea0003c00000 */
[----:B0-----:R-:W-:Y:S01]  /*0e80*/  HFMA2.MMA R29, -RZ, RZ, 0, 4.76837158203125e-07 ;  /* 0x00000008ff1d7435 */ /* 0x001fe200000001ff */
[----:B-1----:R-:W-:Y:S01]  /*0e90*/  FADD.FTZ R18, R18, R19 ;  /* 0x0000001312127221 */ /* 0x002fe20000010000 */
[----:B------:R-:W-:Y:S02]  /*0ea0*/  MOV R28, 0x1f ;  /* 0x0000001f001c7802 */ /* 0x000fe40000000f00 */
[----:B------:R-:W-:Y:S02]  /*0eb0*/  MOV R19, 0xffffffff ;  /* 0xffffffff00137802 */ /* 0x000fe40000000f00 */
[----:B------:R-:W-:-:S02]  /*0ec0*/  MOV R16, 0xee0 ;  /* 0x00000ee000107802 */ /* 0x000fc40000000f00 */
[----:B------:R-:W-:Y:S05]  /*0ed0*/  CALL.REL.NOINC `($__internal_5_$__cuda_sm70_shflsync_bfly_p) ;  /* 0x0000036000007944 */ /* 0x000fea0003c00000 */
[----:B0-----:R-:W-:Y:S01]  /*0ee0*/  HFMA2.MMA R29, -RZ, RZ, 0, 9.5367431640625e-07 ;  /* 0x00000010ff1d7435 */ /* 0x001fe200000001ff */
[----:B-1----:R-:W-:Y:S01]  /*0ef0*/  FADD.FTZ R18, R18, R19 ;  /* 0x0000001312127221 */ /* 0x002fe20000010000 */
[----:B------:R-:W-:Y:S01]  /*0f00*/  MOV R19, 0xffffffff ;  /* 0xffffffff00137802 */ /* 0x000fe20000000f00 */
[----:B------:R-:W-:Y:S01]  /*0f10*/  IMAD.MOV.U32 R28, RZ, RZ, 0x1f ;  /* 0x0000001fff1c7424 */ /* 0x000fe200078e00ff */
[----:B------:R-:W-:-:S02]  /*0f20*/  MOV R16, 0xf40 ;  /* 0x00000f4000107802 */ /* 0x000fc40000000f00 */
[----:B------:R-:W-:Y:S05]  /*0f30*/  CALL.REL.NOINC `($__internal_5_$__cuda_sm70_shflsync_bfly_p) ;  /* 0x0000030000007944 */ /* 0x000fea0003c00000 */
[----:B-1----:R-:W-:Y:S01]  /*0f40*/  FADD.FTZ R19, R18, R19 ;  /* 0x0000001312137221 */ /* 0x002fe20000010000 */
[----:B0-----:R-:W-:Y:S01]  /*0f50*/  HFMA2.MMA R29, -RZ, RZ, 0, 5.9604644775390625e-08 ;  /* 0x00000001ff1d7435 */ /* 0x001fe200000001ff */
[----:B------:R-:W-:-:S02]  /*0f60*/  MOV R28, 0x1f ;  /* 0x0000001f001c7802 */ /* 0x000fc40000000f00 */
        /* <DEDUP_REMOVED lines=16> */
[----:B------:R-:W-:-:S03]  /*1070*/  MOV R19, 0xffffffff ;  /* 0xffffffff00137802 */ /* 0x000fc60000000f00 */
[----:B------:R-:W-:Y:S01]  /*1080*/  FFMA.FTZ R18, R17, R17, R16 ;  /* 0x0000001111127223 */ /* 0x000fe20000010010 */
[----:B------:R-:W-:Y:S02]  /*1090*/  MOV R16, 0x10b0 ;  /* 0x000010b000107802 */ /* 0x000fe40000000f00 */
[----:B------:R-:W-:Y:S05]  /*10a0*/  CALL.REL.NOINC `($__internal_5_$__cuda_sm70_shflsync_bfly_p) ;  /* 0x0000019000007944 */ /* 0x000fea0003c00000 */
[----:B0-----:R-:W-:Y:S01]  /*10b0*/  HFMA2.MMA R29, -RZ, RZ, 0, 1.1920928955078125e-07 ;  /* 0x00000002ff1d7435 */ /* 0x001fe200000001ff */
[----:B-1----:R-:W-:Y:S01]  /*10c0*/  FADD.FTZ R18, R18, R19 ;  /* 0x0000001312127221 */ /* 0x002fe20000010000 */
[----:B------:R-:W-:Y:S01]  /*10d0*/  MOV R19, 0xffffffff ;  /* 0xffffffff00137802 */ /* 0x000fe20000000f00 */
[----:B------:R-:W-:Y:S01]  /*10e0*/  IMAD.MOV.U32 R28, RZ, RZ, 0x1f ;  /* 0x0000001fff1c7424 */ /* 0x000fe200078e00ff */
[----:B------:R-:W-:Y:S02]  /*10f0*/  MOV R16, 0x1110 ;  /* 0x0000111000107802 */ /* 0x000fe40000000f00 */
[----:B------:R-:W-:Y:S05]  /*1100*/  CALL.REL.NOINC `($__internal_5_$__cuda_sm70_shflsync_bfly_p) ;  /* 0x0000013000007944 */ /* 0x000fea0003c00000 */
[----:B0-----:R-:W-:Y:S01]  /*1110*/  HFMA2.MMA R29, -RZ, RZ, 0, 2.384185791015625e-07 ;  /* 0x00000004ff1d7435 */ /* 0x001fe200000001ff */
[----:B-1----:R-:W-:Y:S01]  /*1120*/  FADD.FTZ R18, R18, R19 ;  /* 0x0000001312127221 */ /* 0x002fe20000010000 */
[----:B------:R-:W-:Y:S02]  /*1130*/  MOV R28, 0x1f ;  /* 0x0000001f001c7802 */ /* 0x000fe40000000f00 */
[----:B------:R-:W-:Y:S02]  /*1140*/  MOV R19, 0xffffffff ;  /* 0xffffffff00137802 */ /* 0x000fe40000000f00 */
[----:B------:R-:W-:-:S02]  /*1150*/  MOV R16, 0x1170 ;  /* 0x0000117000107802 */ /* 0x000fc40000000f00 */
[----:B------:R-:W-:Y:S05]  /*1160*/  CALL.REL.NOINC `($__internal_5_$__cuda_sm70_shflsync_bfly_p) ;  /* 0x000000d000007944 */ /* 0x000fea0003c00000 */
[----:B0-----:R-:W-:Y:S01]  /*1170*/  HFMA2.MMA R29, -RZ, RZ, 0, 4.76837158203125e-07 ;  /* 0x00000008ff1d7435 */ /* 0x001fe200000001ff */
[----:B-1----:R-:W-:Y:S01]  /*1180*/  FADD.FTZ R18, R18, R19 ;  /* 0x0000001312127221 */ /* 0x002fe20000010000 */
[----:B------:R-:W-:Y:S01]  /*1190*/  MOV R19, 0xffffffff ;  /* 0xffffffff00137802 */ /* 0x000fe20000000f00 */
[----:B------:R-:W-:Y:S01]  /*11a0*/  IMAD.MOV.U32 R28, RZ, RZ, 0x1f ;  /* 0x0000001fff1c7424 */ /* 0x000fe200078e00ff */
[----:B------:R-:W-:-:S02]  /*11b0*/  MOV R16, 0x11d0 ;  /* 0x000011d000107802 */ /* 0x000fc40000000f00 */
[----:B------:R-:W-:Y:S05]  /*11c0*/  CALL.REL.NOINC `($__internal_5_$__cuda_sm70_shflsync_bfly_p) ;  /* 0x0000007000007944 */ /* 0x000fea0003c00000 */
[----:B0-----:R-:W-:Y:S01]  /*11d0*/  HFMA2.MMA R29, -RZ, RZ, 0, 9.5367431640625e-07 ;  /* 0x00000010ff1d7435 */ /* 0x001fe200000001ff */
[----:B-1----:R-:W-:Y:S01]  /*11e0*/  FADD.FTZ R18, R18, R19 ;  /* 0x0000001312127221 */ /* 0x002fe20000010000 */
[----:B------:R-:W-:-:S02]  /*11f0*/  MOV R28, 0x1f ;  /* 0x0000001f001c7802 */ /* 0x000fc40000000f00 */
[----:B------:R-:W-:Y:S02]  /*1200*/  MOV R19, 0xffffffff ;  /* 0xffffffff00137802 */ /* 0x000fe40000000f00 */
[----:B------:R-:W-:Y:S02]  /*1210*/  MOV R16, 0x1230 ;  /* 0x0000123000107802 */ /* 0x000fe40000000f00 */
[----:B------:R-:W-:Y:S05]  /*1220*/  CALL.REL.NOINC `($__internal_5_$__cuda_sm70_shflsync_bfly_p) ;  /* 0x0000001000007944 */ /* 0x000fea0003c00000 */
[----:B01----:R-:W-:Y:S05]  /*1230*/  BRA `(.L_x_154) ;  /* 0xfffff80000007947 */ /* 0x003fea000383ffff */
        .weak           $__internal_5_$__cuda_sm70_shflsync_bfly_p
        .type           $__internal_5_$__cuda_sm70_shflsync_bfly_p,@function
        .size           $__internal_5_$__cuda_sm70_shflsync_bfly_p,(.L_x_8193 - $__internal_5_$__cuda_sm70_shflsync_bfly_p)
$__internal_5_$__cuda_sm70_shflsync_bfly_p:
[----:B------:R-:W-:Y:S01]  /*1240*/  HFMA2.MMA R17, -RZ, RZ, 0, 0 ;  /* 0x00000000ff117435 */ /* 0x000fe200000001ff */
[----:B------:R-:W-:Y:S04]  /*1250*/  WARPSYNC R19 ;  /* 0x0000001300007348 */ /* 0x000fe80003800000 */
[----:B------:R0:W1:Y:S01]  /*1260*/  SHFL.BFLY PT, R19, R18, R29, R28 ;  /* 0x0c00001d12137389 */ /* 0x00006200000e001c */
[----:B------:R-:W-:Y:S05]  /*1270*/  RET.REL.NODEC R16 `(_ZN10layer_norm13ln_fwd_kernelINS_13Kernel_traitsI13__nv_bfloat16S2_S2_S2_fjLj256ELj1ELj4ELj1ELj16ENS_18Kernel_traits_baseILj256ES2_S2_S2_S2_fjLj128EEEEELb0ELb1ELb0ELb1EEEvNS_9FwdParamsE) ;  /* 0xffffed8010007950 */ /* 0x000fea0003c3ffff */
.L_x_155:
        /* <DEDUP_REMOVED lines=16> */
.L_x_8193:


//--------------------- .text._ZN10layer_norm13ln_fwd_kernelINS_13Kernel_traitsI13__nv_bfloat16S2_S2_S2_fjLj256ELj1ELj4ELj1ELj16ENS_18Kernel_traits_baseILj256ES2_S2_S2_S2_fjLj128EEEEELb0ELb1ELb1ELb0EEEvNS_9FwdParamsE --------------------------
	.section	.text._ZN10layer_norm13ln_fwd_kernelINS_13Kernel_traitsI13__nv_bfloat16S2_S2_S2_fjLj256ELj1ELj4ELj1ELj16ENS_18Kernel_traits_baseILj256ES2_S2_S2_S2_fjLj128EEEEELb0ELb1ELb1ELb0EEEvNS_9FwdParamsE,"ax",@progbits
	.sectioninfo	@"SHI_REGISTERS=56"
	.align	128
        .global         _ZN10layer_norm13ln_fwd_kernelINS_13Kernel_traitsI13__nv_bfloat16S2_S2_S2_fjLj256ELj1ELj4ELj1ELj16ENS_18Kernel_traits_baseILj256ES2_S2_S2_S2_fjLj128EEEEELb0ELb1ELb1ELb0EEEvNS_9FwdParamsE
        .type           _ZN10layer_norm13ln_fwd_kernelINS_13Kernel_traitsI13__nv_bfloat16S2_S2_S2_fjLj256ELj1ELj4ELj1ELj16ENS_18Kernel_traits_baseILj256ES2_S2_S2_S2_fjLj128EEEEELb0ELb1ELb1ELb0EEEvNS_9FwdParamsE,@function
        .size           _ZN10layer_norm13ln_fwd_kernelINS_13Kernel_traitsI13__nv_bfloat16S2_S2_S2_fjLj256ELj1ELj4ELj1ELj16ENS_18Kernel_traits_baseILj256ES2_S2_S2_S2_fjLj128EEEEELb0ELb1ELb1ELb0EEEvNS_9FwdParamsE,(.L_x_8194 - _ZN10layer_norm13ln_fwd_kernelINS_13Kernel_traitsI13__nv_bfloat16S2_S2_S2_fjLj256ELj1ELj4ELj1ELj16ENS_18Kernel_traits_baseILj256ES2_S2_S2_S2_fjLj128EEEEELb0ELb1ELb1ELb0EEEvNS_9FwdParamsE)
        .other          _ZN10layer_norm13ln_fwd_kernelINS_13Kernel_traitsI13__nv_bfloat16S2_S2_S2_fjLj256ELj1ELj4ELj1ELj16ENS_18Kernel_traits_baseILj256ES2_S2_S2_S2_fjLj128EEEEELb0ELb1ELb1ELb0EEEvNS_9FwdParamsE,@"STO_CUDA_ENTRY STV_DEFAULT"
_ZN10layer_norm13ln_fwd_kernelINS_13Kernel_traitsI13__nv_bfloat16S2_S2_S2_fjLj256ELj1ELj4ELj1ELj16ENS_18Kernel_traits_baseILj256ES2_S2_S2_S2_fjLj128EEEEELb0ELb1ELb1ELb0EEEvNS_9FwdParamsE:
.text._ZN10layer_norm13ln_fwd_kernelINS_13Kernel_traitsI13__nv_bfloat16S2_S2_S2_fjLj256ELj1ELj4ELj1ELj16ENS_18Kernel_traits_baseILj256ES2_S2_S2_S2_fjLj128EEEEELb0ELb1ELb1ELb0EEEvNS_9FwdParamsE:
        /* <DEDUP_REMOVED lines=19> */
[----:B------:R-:W-:-:S05]  /*0130*/  @P0 LEA R2, P3, R10, c[0x0][0x218], 0x4 ;  /* 0x000086000a020a11 */ /* 0x000fca00078620ff */
[----:B------:R-:W-:Y:S01]  /*0140*/  @P0 IMAD.X R3, RZ, RZ, c[0x0][0x21c], P3 ;  /* 0x00008700ff030624 */ /* 0x000fe200018e06ff */
[C---:B------:R-:W-:Y:S01]  /*0150*/  LEA R4, P3, R10.reuse, c[0x0][0x1c8], 0x4 ;  /* 0x000072000a047a11 */ /* 0x040fe200078620ff */
[----:B------:R-:W-:-:S03]  /*0160*/  IMAD.WIDE.U32 R16, R10, R17, c[0x0][0x1b0] ;  /* 0x00006c000a107625 */ /* 0x000fc600078e0011 */
[----:B------:R0:W5:Y:S01]  /*0170*/  @P0 LDG.E.128 R12, [R2.64] ;  /* 0x00000004020c0981 */ /* 0x000162000c1e1d00 */
[----:B------:R-:W-:-:S03]  /*0180*/  IMAD.X R5, RZ, RZ, c[0x0][0x1cc], P3 ;  /* 0x00007300ff057624 */ /* 0x000fc600018e06ff */
[----:B------:R-:W5:Y:S04]  /*0190*/  LDG.E.128 R16, [R16.64] ;  /* 0x0000000410107981 */ /* 0x000f68000c1e1d00 */
[----:B------:R0:W5:Y:S01]  /*01a0*/  LDG.E.128 R20, [R4.64] ;  /* 0x0000000404147981 */ /* 0x000162000c1e1d00 */
[----:B------:R-:W-:Y:S01]  /*01b0*/  @!P0 CS2R R12, SRZ ;  /* 0x00000000000c8805 */ /* 0x000fe2000001ff00 */
[----:B------:R-:W-:Y:S02]  /*01c0*/  @!P0 CS2R R14, SRZ ;  /* 0x00000000000e8805 */ /* 0x000fe4000001ff00 */
.L_x_157:
[----:B0-----:R-:W-:Y:S05]  /*01d0*/  BSYNC B0 ;  /* 0x0000000000007941 */ /* 0x001fea0003800000 */
.L_x_156:
        /* <DEDUP_REMOVED lines=26> */
.L_x_189:
[----:B------:R-:W-:-:S10]  /*0380*/  HFMA2.MMA R20, -RZ, RZ, 0, 2.384185791015625e-07 ;  /* 0x00000004ff147435 */ /* 0x000fd400000001ff */
        /* <DEDUP_REMOVED lines=10> */
[----:B-1----:R-:W-:Y:S02]  /*0430*/  @P0 MOV R21, 0x10 ;  /* 0x0000001000150802 */ /* 0x002fe40000000f00 */
[----:B--2---:R-:W-:-:S13]  /*0440*/  ISETP.GE.AND P2, PT, R40, 0x1, PT ;  /* 0x000000012800780c */ /* 0x004fda0003f46270 */
[----:B------:R-:W-:-:S05]  /*0450*/  @P2 IADD3 R23, R40, -0x1, RZ ;  /* 0xffffffff28172810 */ /* 0x000fca0007ffe0ff */
[----:B------:R-:W-:Y:S01]  /*0460*/  @P2 IMAD R38, R23, c[0x0][0x168], RZ ;  /* 0x00005a0017262a24 */ /* 0x000fe200078e02ff */
[----:B------:R-:W-:-:S04]  /*0470*/  SHF.R.S32.HI R23, RZ, 0x1f, R22 ;  /* 0x0000001fff177819 */ /* 0x000fc80000011416 */
[----:B------:R-:W-:Y:S01]  /*0480*/  LEA.HI R23, R23, R22, RZ, 0x3 ;  /* 0x0000001617177211 */ /* 0x000fe200078f18ff */
[----:B------:R-:W-:Y:S01]  /*0490*/  IMAD.MOV.U32 R22, RZ, RZ, RZ ;  /* 0x000000ffff167224 */ /* 0x000fe200078e00ff */
[----:B------:R-:W-:Y:S02]  /*04a0*/  @P2 SHF.R.S32.HI R41, RZ, 0x1f, R38 ;  /* 0x0000001fff292819 */ /* 0x000fe40000011426 */
[----:B------:R-:W-:Y:S01]  /*04b0*/  LEA.HI.SX32 R50, R23, R10, 0x1d ;  /* 0x0000000a17327211 */ /* 0x000fe200078feaff */
[----:B------:R-:W-:Y:S01]  /*04c0*/  @P2 IMAD.MOV.U32 R23, RZ, RZ, 0x10 ;  /* 0x00000010ff172424 */ /* 0x000fe200078e00ff */
[----:B------:R-:W-:-:S03]  /*04d0*/  @P2 LEA.HI R41, R41, R38, RZ, 0x3 ;  /* 0x0000002629292211 */ /* 0x000fc600078f18ff */
        /* <DEDUP_REMOVED lines=8> */
[----:B-1----:R-:W-:Y:S01]  /*0560*/  MOV R38, RZ ;  /* 0x000000ff00267202 */ /* 0x002fe20000000f00 */
[----:B------:R-:W-:Y:S05]  /*0570*/  @!P0 BRA `(.L_x_162) ;  /* 0x0000007000008947 */ /* 0x000fea0003800000 */
[----:B-----5:R-:W-:Y:S01]  /*0580*/  PRMT R38, RZ, 0x5410, R12 ;  /* 0x00005410ff267816 */ /* 0x020fe2000000000c */
[----:B------:R-:W-:Y:S05]  /*0590*/  BRA `(.L_x_162) ;  /* 0x0000005000007947 */ /* 0x000fea0003800000 */
.L_x_161:
[----:B-1---5:R-:W-:Y:S02]  /*05a0*/  PRMT R20, RZ, 0x5410, R16 ;  /* 0x00005410ff147816 */ /* 0x022fe40000000010 */
[----:B------:R-:W-:-:S03]  /*05b0*/  @P0 PRMT R21, RZ, 0x5410, R12 ;  /* 0x00005410ff150816 */ /* 0x000fc6000000000c */
[----:B------:R-:W-:-:S04]  /*05c0*/  FMUL.FTZ R20, R20, c[0x0][0x1ec] ;  /* 0x00007b0014147a20 */ /* 0x000fc80000410000 */
[----:B------:R-:W-:-:S04]  /*05d0*/  FMUL.FTZ R38, R9, R20 ;  /* 0x0000001409267220 */ /* 0x000fc80000410000 */
[----:B------:R-:W-:Y:S02]  /*05e0*/  @P0 FADD.FTZ R38, R21, R38 ;  /* 0x0000002615260221 */ /* 0x000fe40000010000 */
.L_x_162:
[----:B------:R-:W-:Y:S05]  /*05f0*/  BSYNC B1 ;  /* 0x0000000000017941 */ /* 0x000fea0003800000 */
.L_x_160:
[----:B------:R-:W-:Y:S01]  /*0600*/  BSSY B1, `(.L_x_163) ;  /* 0x000000b000017945 */ /* 0x000fe20003800000 */
[----:B------:R-:W-:Y:S05]  /*0610*/  @P2 BRA `(.L_x_164) ;  /* 0x0000004000002947 */ /* 0x000fea0003800000 */
[----:B------:R-:W-:Y:S01]  /*0620*/  IMAD.MOV.U32 R41, RZ, RZ, RZ ;  /* 0x000000ffff297224 */ /* 0x000fe200078e00ff */
[----:B------:R-:W-:Y:S05]  /*0630*/  @!P0 BRA `(.L_x_165) ;  /* 0x0000007000008947 */ /* 0x000fea0003800000 */
[----:B-----5:R-:W-:Y:S01]  /*0640*/  PRMT R41, RZ, 0x7610, R12 ;  /* 0x00007610ff297816 */ /* 0x020fe2000000000c */
[----:B------:R-:W-:Y:S05]  /*0650*/  BRA `(.L_x_165) ;  /* 0x0000005000007947 */ /* 0x000fea0003800000 */
.L_x_164:
[----:B-----5:R-:W-:-:S05]  /*0660*/  PRMT R20, RZ, 0x7610, R16 ;  /* 0x00007610ff147816 */ /* 0x020fca0000000010 */
[----:B------:R-:W-:Y:S01]  /*0670*/  FMUL.FTZ R41, R20, c[0x0][0x1ec] ;  /* 0x00007b0014297a20 */ /* 0x000fe20000410000 */
[----:B------:R-:W-:-:S03]  /*0680*/  @P0 PRMT R20, RZ, 0x7610, R12 ;  /* 0x00007610ff140816 */ /* 0x000fc6000000000c */
[----:B------:R-:W-:-:S04]  /*0690*/  FMUL.FTZ R41, R8, R41 ;  /* 0x0000002908297220 */ /* 0x000fc80000410000 */
[----:B------:R-:W-:Y:S02]  /*06a0*/  @P0 FADD.FTZ R41, R20, R41 ;  /* 0x0000002914290221 */ /* 0x000fe40000010000 */
.L_x_165:
[----:B------:R-:W-:Y:S05]  /*06b0*/  BSYNC B1 ;  /* 0x0000000000017941 */ /* 0x000fea0003800000 */
.L_x_163:
[----:B------:R-:W-:Y:S01]  /*06c0*/  BSSY B1, `(.L_x_166) ;  /* 0x000000b000017945 */ /* 0x000fe20003800000 */
[----:B------:R-:W-:Y:S05]  /*06d0*/  @P2 BRA `(.L_x_167) ;  /* 0x0000004000002947 */ /* 0x000fea0003800000 */
[----:B------:R-:W-:Y:S01]  /*06e0*/  HFMA2.MMA R40, -RZ, RZ, 0, 0 ;  /* 0x00000000ff287435 */ /* 0x000fe200000001ff */
[----:B------:R-:W-:Y:S05]  /*06f0*/  @!P0 BRA `(.L_x_168) ;  /* 0x0000007000008947 */ /* 0x000fea0003800000 */
[----:B-----5:R-:W-:Y:S01]  /*0700*/  PRMT R40, RZ, 0x5410, R13 ;  /* 0x00005410ff287816 */ /* 0x020fe2000000000d */
[----:B------:R-:W-:Y:S05]  /*0710*/  BRA `(.L_x_168) ;  /* 0x0000005000007947 */ /* 0x000fea0003800000 */
.L_x_167:
[----:B-----5:R-:W-:Y:S02]  /*0720*/  PRMT R20, RZ, 0x5410, R17 ;  /* 0x00005410ff147816 */ /* 0x020fe40000000011 */
[----:B------:R-:W-:-:S03]  /*0730*/  @P0 PRMT R21, RZ, 0x5410, R13 ;  /* 0x00005410ff150816 */ /* 0x000fc6000000000d */
[----:B------:R-:W-:-:S04]  /*0740*/  FMUL.FTZ R20, R20, c[0x0][0x1ec] ;  /* 0x00007b0014147a20 */ /* 0x000fc80000410000 */
[----:B------:R-:W-:-:S04]  /*0750*/  FMUL.FTZ R40, R7, R20 ;  /* 0x0000001407287220 */ /* 0x000fc80000410000 */
[----:B------:R-:W-:Y:S02]  /*0760*/  @P0 FADD.FTZ R40, R21, R40 ;  /* 0x0000002815280221 */ /* 0x000fe40000010000 */
.L_x_168:
[----:B------:R-:W-:Y:S05]  /*0770*/  BSYNC B1 ;  /* 0x0000000000017941 */ /* 0x000fea0003800000 */
.L_x_166:
[----:B------:R-:W-:Y:S01]  /*0780*/  BSSY B1, `(.L_x_169) ;  /* 0x000000b000017945 */ /* 0x000fe20003800000 */
[----:B------:R-:W-:Y:S05]  /*0790*/  @P2 BRA `(.L_x_170) ;  /* 0x0000004000002947 */ /* 0x000fea0003800000 */
[----:B------:R-:W-:Y:S01]  /*07a0*/  IMAD.MOV.U32 R43, RZ, RZ, RZ ;  /* 0x000000ffff2b7224 */ /* 0x000fe200078e00ff */
[----:B------:R-:W-:Y:S05]  /*07b0*/  @!P0 BRA `(.L_x_171) ;  /* 0x0000007000008947 */ /* 0x000fea0003800000 */
[----:B-----5:R-:W-:Y:S01]  /*07c0*/  PRMT R43, RZ, 0x7610, R13 ;  /* 0x00007610ff2b7816 */ /* 0x020fe2000000000d */
[----:B------:R-:W-:Y:S05]  /*07d0*/  BRA `(.L_x_171) ;  /* 0x0000005000007947 */ /* 0x000fea0003800000 */
.L_x_170:
[----:B-----5:R-:W-:-:S05]  /*07e0*/  PRMT R20, RZ, 0x7610, R17 ;  /* 0x00007610ff147816 */ /* 0x020fca0000000011 */
[----:B------:R-:W-:Y:S01]  /*07f0*/  FMUL.FTZ R43, R20, c[0x0][0x1ec] ;  /* 0x00007b00142b7a20 */ /* 0x000fe20000410000 */
[----:B------:R-:W-:-:S03]  /*0800*/  @P0 PRMT R20, RZ, 0x7610, R13 ;  /* 0x00007610ff140816 */ /* 0x000fc6000000000d */
[----:B------:R-:W-:-:S04]  /*0810*/  FMUL.FTZ R43, R6, R43 ;  /* 0x0000002b062b7220 */ /* 0x000fc80000410000 */
[----:B------:R-:W-:Y:S02]  /*0820*/  @P0 FADD.FTZ R43, R20, R43 ;  /* 0x0000002b142b0221 */ /* 0x000fe40000010000 */
.L_x_171:
[----:B------:R-:W-:Y:S05]  /*0830*/  BSYNC B1 ;  /* 0x0000000000017941 */ /* 0x000fea0003800000 */
.L_x_169:
[----:B------:R-:W-:Y:S01]  /*0840*/  BSSY B1, `(.L_x_172) ;  /* 0x000000b000017945 */ /* 0x000fe20003800000 */
[----:B------:R-:W-:Y:S05]  /*0850*/  @P2 BRA `(.L_x_173) ;  /* 0x0000004000002947 */ /* 0x000fea0003800000 */
[----:B------:R-:W-:Y:S01]  /*0860*/  MOV R42, RZ ;  /* 0x000000ff002a7202 */ /* 0x000fe20000000f00 */
[----:B------:R-:W-:Y:S05]  /*0870*/  @!P0 BRA `(.L_x_174) ;  /* 0x0000007000008947 */ /* 0x000fea0003800000 */
[----:B-----5:R-:W-:Y:S01]  /*0880*/  PRMT R42, RZ, 0x5410, R14 ;  /* 0x00005410ff2a7816 */ /* 0x020fe2000000000e */
[----:B------:R-:W-:Y:S05]  /*0890*/  BRA `(.L_x_174) ;  /* 0x0000005000007947 */ /* 0x000fea0003800000 */
.L_x_173:
[----:B-----5:R-:W-:Y:S02]  /*08a0*/  PRMT R20, RZ, 0x5410, R18 ;  /* 0x00005410ff147816 */ /* 0x020fe40000000012 */
[----:B------:R-:W-:-:S03]  /*08b0*/  @P0 PRMT R21, RZ, 0x5410, R14 ;  /* 0x00005410ff150816 */ /* 0x000fc6000000000e */
[----:B------:R-:W-:-:S04]  /*08c0*/  FMUL.FTZ R20, R20, c[0x0][0x1ec] ;  /* 0x00007b0014147a20 */ /* 0x000fc80000410000 */
[----:B------:R-:W-:-:S04]  /*08d0*/  FMUL.FTZ R42, R5, R20 ;  /* 0x00000014052a7220 */ /* 0x000fc80000410000 */
[----:B------:R-:W-:Y:S02]  /*08e0*/  @P0 FADD.FTZ R42, R21, R42 ;  /* 0x0000002a152a0221 */ /* 0x000fe40000010000 */
.L_x_174:
[----:B------:R-:W-:Y:S05]  /*08f0*/  BSYNC B1 ;  /* 0x0000000000017941 */ /* 0x000fea0003800000 */
.L_x_172:
[----:B------:R-:W-:Y:S01]  /*0900*/  BSSY B1, `(.L_x_175) ;  /* 0x000000b000017945 */ /* 0x000fe20003800000 */
[----:B------:R-:W-:Y:S05]  /*0910*/  @P2 BRA `(.L_x_176) ;  /* 0x0000004000002947 */ /* 0x000fea0003800000 */
[----:B------:R-:W-:Y:S01]  /*0920*/  HFMA2.MMA R45, -RZ, RZ, 0, 0 ;  /* 0x00000000ff2d7435 */ /* 0x000fe200000001ff */
[----:B------:R-:W-:Y:S05]  /*0930*/  @!P0 BRA `(.L_x_177) ;  /* 0x0000007000008947 */ /* 0x000fea0003800000 */
[----:B-----5:R-:W-:Y:S01]  /*0940*/  PRMT R45, RZ, 0x7610, R14 ;  /* 0x00007610ff2d7816 */ /* 0x020fe2000000000e */
[----:B------:R-:W-:Y:S05]  /*0950*/  BRA `(.L_x_177) ;  /* 0x0000005000007947 */ /* 0x000fea0003800000 */
.L_x_176:
[----:B-----5:R-:W-:-:S05]  /*0960*/  PRMT R20, RZ, 0x7610, R18 ;  /* 0x00007610ff147816 */ /* 0x020fca0000000012 */
[----:B------:R-:W-:Y:S01]  /*0970*/  FMUL.FTZ R45, R20, c[0x0][0x1ec] ;  /* 0x00007b00142d7a20 */ /* 0x000fe20000410000 */
[----:B------:R-:W-:-:S03]  /*0980*/  @P0 PRMT R20, RZ, 0x7610, R14 ;  /* 0x00007610ff140816 */ /* 0x000fc6000000000e */
[----:B------:R-:W-:-:S04]  /*0990*/  FMUL.FTZ R45, R4, R45 ;  /* 0x0000002d042d7220 */ /* 0x000fc80000410000 */
[----:B------:R-:W-:Y:S02]  /*09a0*/  @P0 FADD.FTZ R45, R20, R45 ;  /* 0x0000002d142d0221 */ /* 0x000fe40000010000 */
.L_x_177:
[----:B------:R-:W-:Y:S05]  /*09b0*/  BSYNC B1 ;  /* 0x0000000000017941 */ /* 0x000fea0003800000 */
.L_x_175:
[----:B------:R-:W-:Y:S01]  /*09c0*/  BSSY B1, `(.L_x_178) ;  /* 0x000000b000017945 */ /* 0x000fe20003800000 */
[----:B------:R-:W-:Y:S05]  /*09d0*/  @P2 BRA `(.L_x_179) ;  /* 0x0000004000002947 */ /* 0x000fea0003800000 */
[----:B------:R-:W-:Y:S01]  /*09e0*/  IMAD.MOV.U32 R44, RZ, RZ, RZ ;  /* 0x000000ffff2c7224 */ /* 0x000fe200078e00ff */
[----:B------:R-:W-:Y:S05]  /*09f0*/  @!P0 BRA `(.L_x_180) ;  /* 0x0000007000008947 */ /* 0x000fea0003800000 */
[----:B-----5:R-:W-:Y:S01]  /*0a00*/  PRMT R44, RZ, 0x5410, R15 ;  /* 0x00005410ff2c7816 */ /* 0x020fe2000000000f */
[----:B------:R-:W-:Y:S05]  /*0a10*/  BRA `(.L_x_180) ;  /* 0x0000005000007947 */ /* 0x000fea0003800000 */
.L_x_179:
[----:B-----5:R-:W-:Y:S02]  /*0a20*/  PRMT R20, RZ, 0x5410, R19 ;  /* 0x00005410ff147816 */ /* 0x020fe40000000013 */
[----:B------:R-:W-:-:S03]  /*0a30*/  @P0 PRMT R21, RZ, 0x5410, R15 ;  /* 0x00005410ff150816 */ /* 0x000fc6000000000f */
[----:B------:R-:W-:-:S04]  /*0a40*/  FMUL.FTZ R20, R20, c[0x0][0x1ec] ;  /* 0x00007b0014147a20 */ /* 0x000fc80000410000 */
[----:B------:R-:W-:-:S04]  /*0a50*/  FMUL.FTZ R44, R3, R20 ;  /* 0x00000014032c7220 */ /* 0x000fc80000410000 */
[----:B------:R-:W-:Y:S02]  /*0a60*/  @P0 FADD.FTZ R44, R21, R44 ;  /* 0x0000002c152c0221 */ /* 0x000fe40000010000 */
.L_x_180:
[----:B------:R-:W-:Y:S05]  /*0a70*/  BSYNC B1 ;  /* 0x0000000000017941 */ /* 0x000fea0003800000 */
.L_x_178:
[----:B------:R-:W-:Y:S01]  /*0a80*/  BSSY B1, `(.L_x_181) ;  /* 0x000000b000017945 */ /* 0x000fe20003800000 */
[----:B------:R-:W-:Y:S05]  /*0a90*/  @P2 BRA `(.L_x_182) ;  /* 0x0000004000002947 */ /* 0x000fea0003800000 */
[----:B------:R-:W-:Y:S01]  /*0aa0*/  MOV R47, RZ ;  /* 0x000000ff002f7202 */ /* 0x000fe20000000f00 */
[----:B------:R-:W-:Y:S05]  /*0ab0*/  @!P0 BRA `(.L_x_183) ;  /* 0x0000007000008947 */ /* 0x000fea0003800000 */
[----:B-----5:R-:W-:Y:S01]  /*0ac0*/  PRMT R47, RZ, 0x7610, R15 ;  /* 0x00007610ff2f7816 */ /* 0x020fe2000000000f */
[----:B------:R-:W-:Y:S05]  /*0ad0*/  BRA `(.L_x_183) ;  /* 0x0000005000007947 */ /* 0x000fea0003800000 */
.L_x_182:
[----:B-----5:R-:W-:-:S05]  /*0ae0*/  PRMT R20, RZ, 0x7610, R19 ;  /* 0x00007610ff147816 */ /* 0x020fca0000000013 */
[----:B------:R-:W-:Y:S01]  /*0af0*/  FMUL.FTZ R47, R20, c[0x0][0x1ec] ;  /* 0x00007b00142f7a20 */ /* 0x000fe20000410000 */
[----:B------:R-:W-:-:S03]  /*0b00*/  @P0 PRMT R20, RZ, 0x7610, R15 ;  /* 0x00007610ff140816 */ /* 0x000fc6000000000f */
[----:B------:R-:W-:-:S04]  /*0b10*/  FMUL.FTZ R47, R2, R47 ;  /* 0x0000002f022f7220 */ /* 0x000fc80000410000 */
[----:B------:R-:W-:Y:S02]  /*0b20*/  @P0 FADD.FTZ R47, R20, R47 ;  /* 0x0000002f142f0221 */ /* 0x000fe40000010000 */
.L_x_183:
[----:B------:R-:W-:Y:S05]  /*0b30*/  BSYNC B1 ;  /* 0x0000000000017941 */ /* 0x000fea0003800000 */
.L_x_181:
[----:B------:R-:W-:Y:S01]  /*0b40*/  HFMA2.MMA R51, -RZ, RZ, 0, 9.5367431640625e-07 ;  /* 0x00000010ff337435 */ /* 0x000fe200000001ff */
[----:B------:R-:W-:Y:S02]  /*0b50*/  F2FP.BF16.PACK_AB R23, R47, R44 ;  /* 0x0000002c2f17723e */ /* 0x000fe400000010ff */
[----:B------:R-:W-:Y:S02]  /*0b60*/  F2FP.BF16.PACK_AB R22, R45, R42 ;  /* 0x0000002a2d16723e */ /* 0x000fe400000010ff */
[----:B------:R-:W-:Y:S02]  /*0b70*/  F2FP.BF16.PACK_AB R21, R43, R40 ;  /* 0x000000282b15723e */ /* 0x000fe400000010ff */
[----:B------:R-:W-:-:S03]  /*0b80*/  F2FP.BF16.PACK_AB R20, R41, R38 ;  /* 0x000000262914723e */ /* 0x000fc600000010ff */
[----:B------:R-:W-:-:S05]  /*0b90*/  IMAD.WIDE.U32 R50, R50, R51, c[0x0][0x188] ;  /* 0x0000620032327625 */ /* 0x000fca00078e0033 */
[----:B------:R1:W-:Y:S02]  /*0ba0*/  STG.E.128 [R50.64], R20 ;  /* 0x0000001432007986 */ /* 0x0003e4000c101d04 */
.L_x_159:
[----:B------:R-:W-:Y:S05]  /*0bb0*/  BSYNC B0 ;  /* 0x0000000000007941 */ /* 0x000fea0003800000 */
.L_x_158:
        /* <DEDUP_REMOVED lines=12> */
.L_x_190:
        /* <DEDUP_REMOVED lines=16> */
[----:B------:R-:W-:-:S04]  /*0d80*/  FADD.FTZ R50, R40, -R22 ;  /* 0x8000001628327221 */ /* 0x000fc80000010000 */
        /* <DEDUP_REMOVED lines=20> */
.L_x_191:
[----:B------:R-:W-:Y:S01]  /*0ed0*/  FMUL.FTZ R21, R22, R22 ;  /* 0x0000001616157220 */ /* 0x000fe20000410000 */
[----:B------:R-:W-:Y:S01]  /*0ee0*/  ISETP.NE.AND P0, PT, RZ, UR6, PT ;  /* 0x00000006ff007c0c */ /* 0x000fe2000bf05270 */
[----:B-1----:R-:W-:Y:S01]  /*0ef0*/  FADD.FTZ R23, R23, R50 ;  /* 0x0000003217177221 */ /* 0x002fe20000010000 */
[----:B0-----:R-:W-:Y:S01]  /*0f00*/  @!P2 LEA R50, P3, R11, c[0x0][0x1a0], 0x2 ;  /* 0x000068000b32aa11 */ /* 0x001fe200078610ff */
[----:B------:R-:W-:Y:S01]  /*0f10*/  IMAD.MOV.U32 R20, RZ, RZ, c[0x0][0x1e0] ;  /* 0x00007800ff147624 */ /* 0x000fe200078e00ff */
[----:B------:R-:W-:Y:S01]  /*0f20*/  FSEL R21, R21, RZ, P0 ;  /* 0x000000ff15157208 */ /* 0x000fe20000000000 */
[----:B------:R-:W-:Y:S01]  /*0f30*/  BSSY B0, `(.L_x_186) ;  /* 0x0000031000007945 */ /* 0x000fe20003800000 */
[----:B------:R-:W-:Y:S01]  /*0f40*/  @!P2 LEA.HI.X R51, R11, c[0x0][0x1a4], R46, 0x2, P3 ;  /* 0x000069000b33aa11 */ /* 0x000fe200018f142e */
[----:B------:R-:W-:-:S04]  /*0f50*/  FFMA.FTZ R20, R23, R20, c[0x0][0x228] ;  /* 0x00008a0017147623 */ /* 0x000fc80000010014 */
        /* <DEDUP_REMOVED lines=8> */
[----:B0-----:R-:W-:Y:S05]  /*0fe0*/  @!P1 BRA `(.L_x_187) ;  /* 0x0000025000009947 */ /* 0x001fea0003800000 */
[----:B------:R-:W-:-:S05]  /*0ff0*/  FSEL R52, R22, RZ, !P0 ;  /* 0x000000ff16347208 */ /* 0x000fca0004000000 */
        /* <DEDUP_REMOVED lines=16> */
[----:B------:R-:W-:Y:S01]  /*1100*/  FFMA.FTZ R23, R28, R50, R37 ;  /* 0x000000321c177223 */ /* 0x000fe20000010025 */
[----:B------:R-:W-:Y:S01]  /*1110*/  IADD3 R50, R48, -0x1, RZ ;  /* 0xffffffff30327810 */ /* 0x000fe20007ffe0ff */
[----:B------:R-:W-:-:S02]  /*1120*/  FFMA.FTZ R48, R0, R21, R31 ;  /* 0x0000001500307223 */ /* 0x000fc4000001001f */
[----:B------:R-:W-:Y:S02]  /*1130*/  FFMA.FTZ R21, R24, R46, R33 ;  /* 0x0000002e18157223 */ /* 0x000fe40000010021 */
[----:B------:R-:W-:Y:S02]  /*1140*/  IMAD R50, R50, c[0x0][0x168], RZ ;  /* 0x00005a0032327a24 */ /* 0x000fe400078e02ff */
[----:B------:R-:W-:Y:S02]  /*1150*/  FFMA.FTZ R46, R27, R49, R34 ;  /* 0x000000311b2e7223 */ /* 0x000fe40000010022 */
[----:B------:R-:W-:Y:S01]  /*1160*/  FFMA.FTZ R49, R25, R20, R32 ;  /* 0x0000001419317223 */ /* 0x000fe20000010020 */
[----:B------:R-:W-:Y:S01]  /*1170*/  SHF.R.S32.HI R53, RZ, 0x1f, R50 ;  /* 0x0000001fff357819 */ /* 0x000fe20000011432 */
[----:B------:R-:W-:Y:S01]  /*1180*/  FFMA.FTZ R52, R30, R52, R39 ;  /* 0x000000341e347223 */ /* 0x000fe20000010027 */
[----:B------:R-:W-:Y:S01]  /*1190*/  F2FP.BF16.PACK_AB R21, R46, R21 ;  /* 0x000000152e15723e */ /* 0x000fe200000010ff */
[----:B------:R-:W-:Y:S01]  /*11a0*/  FFMA.FTZ R22, R26, R22, R35 ;  /* 0x000000161a167223 */ /* 0x000fe20000010023 */
[----:B------:R-:W-:Y:S01]  /*11b0*/  LEA.HI R53, R53, R50, RZ, 0x3 ;  /* 0x0000003235357211 */ /* 0x000fe200078f18ff */
[----:B------:R-:W-:Y:S01]  /*11c0*/  FFMA.FTZ R51, R29, R51, R36 ;  /* 0x000000331d337223 */ /* 0x000fe20000010024 */
[----:B------:R-:W-:-:S02]  /*11d0*/  F2FP.BF16.PACK_AB R20, R49, R48 ;  /* 0x000000303114723e */ /* 0x000fc400000010ff */
[----:B------:R-:W-:Y:S02]  /*11e0*/  LEA.HI.SX32 R48, R53, R10, 0x1d ;  /* 0x0000000a35307211 */ /* 0x000fe400078feaff */
[----:B------:R-:W-:Y:S02]  /*11f0*/  MOV R49, 0x10 ;  /* 0x0000001000317802 */ /* 0x000fe40000000f00 */
[----:B------:R-:W-:Y:S02]  /*1200*/  F2FP.BF16.PACK_AB R23, R52, R23 ;  /* 0x000000173417723e */ /* 0x000fe400000010ff */
[----:B------:R-:W-:Y:S01]  /*1210*/  F2FP.BF16.PACK_AB R22, R51, R22 ;  /* 0x000000163316723e */ /* 0x000fe200000010ff */
[----:B------:R-:W-:-:S05]  /*1220*/  IMAD.WIDE.U32 R48, R48, R49, c[0x0][0x208] ;  /* 0x0000820030307625 */ /* 0x000fca00078e0031 */
[----:B------:R0:W-:Y:S02]  /*1230*/  STG.E.128 [R48.64], R20 ;  /* 0x0000001430007986 */ /* 0x0001e4000c101d04 */
.L_x_187:
[----:B0-----:R-:W-:Y:S05]  /*1240*/  BSYNC B0 ;  /* 0x0000000000007941 */ /* 0x001fea0003800000 */
.L_x_186:
[----:B------:R-:W-:-:S05]  /*1250*/  MOV R20, c[0x0][0x160] ;  /* 0x0000580000147a02 */ /* 0x000fca0000000f00 */
[----:B------:R-:W-:-:S05]  /*1260*/  IMAD R11, R20, 0x4, R11 ;  /* 0x00000004140b7824 */ /* 0x000fca00078e020b */
[----:B------:R-:W-:-:S13]  /*1270*/  ISETP.GE.AND P0, PT, R11, c[0x0][0x164], PT ;  /* 0x000059000b007a0c */ /* 0x000fda0003f06270 */
[----:B------:R-:W-:Y:S01]  /*1280*/  @P0 CALL.REL.NOINC `(.L_x_188) ;  /* 0x0000001000000944 */ /* 0x000fe20003c00000 */
[----:B------:R-:W-:Y:S05]  /*1290*/  BRA `(.L_x_189) ;  /* 0xfffff0e000007947 */ /* 0x000fea000383ffff */
.L_x_188:
[----:B------:R-:W-:Y:S05]  /*12a0*/  EXIT ;  /* 0x000000000000794d */ /* 0x000fea0003800000 */
.L_x_184:
[----:B0-----:R-:W-:Y:S01]  /*12b0*/  HFMA2.MMA R49, -RZ, RZ, 0, 5.9604644775390625e-08 ;  /* 0x00000001ff317435 */ /* 0x001fe200000001ff */
[----:B------:R-:W-:Y:S01]  /*12c0*/  MOV R50, R22 ;  /* 0x0000001600327202 */ /* 0x000fe20000000f00 */
[----:B------:R-:W-:Y:S01]  /*12d0*/  IMAD.MOV.U32 R52, RZ, RZ, 0x1f ;  /* 0x0000001fff347424 */ /* 0x000fe200078e00ff */
[----:B------:R-:W-:Y:S02]  /*12e0*/  MOV R23, 0xffffffff ;  /* 0xffffffff00177802 */ /* 0x000fe40000000f00 */
[----:B------:R-:W-:Y:S02]  /*12f0*/  MOV R20, 0x1310 ;  /* 0x0000131000147802 */ /* 0x000fe40000000f00 */
[----:B-----5:R-:W-:Y:S05]  /*1300*/  CALL.REL.NOINC `($__internal_6_$__cuda_sm70_shflsync_bfly_p) ;  /* 0x0000049000007944 */ /* 0x020fea0003c00000 */
[----:B01----:R-:W-:Y:S05]  /*1310*/  BRA `(.L_x_190) ;  /* 0xfffff96000007947 */ /* 0x003fea000383ffff */
.L_x_185:
[----:B0-----:R-:W-:Y:S01]  /*1320*/  HFMA2.MMA R49, -RZ, RZ, 0, 1.1920928955078125e-07 ;  /* 0x00000002ff317435 */ /* 0x001fe200000001ff */
[----:B------:R-:W-:Y:S01]  /*1330*/  IMAD.MOV.U32 R52, RZ, RZ, 0x1f ;  /* 0x0000001fff347424 */ /* 0x000fe200078e00ff */
[----:B------:R-:W-:Y:S02]  /*1340*/  MOV R23, 0xffffffff ;  /* 0xffffffff00177802 */ /* 0x000fe40000000f00 */
[----:B------:R-:W-:Y:S02]  /*1350*/  MOV R20, 0x1370 ;  /* 0x0000137000147802 */ /* 0x000fe40000000f00 */
[----:B-1---5:R-:W-:Y:S05]  /*1360*/  CALL.REL.NOINC `($__internal_6_$__cuda_sm70_shflsync_bfly_p) ;  /* 0x0000043000007944 */ /* 0x022fea0003c00000 */
[----:B0-----:R-:W-:Y:S01]  /*1370*/  HFMA2.MMA R49, -RZ, RZ, 0, 2.384185791015625e-07 ;  /* 0x00000004ff317435 */ /* 0x001fe200000001ff */
[----:B-1----:R-:W-:Y:S01]  /*1380*/  FADD.FTZ R50, R50, R23 ;  /* 0x0000001732327221 */ /* 0x002fe20000010000 */
[----:B------:R-:W-:Y:S01]  /*1390*/  MOV R23, 0xffffffff ;  /* 0xffffffff00177802 */ /* 0x000fe20000000f00 */
[----:B------:R-:W-:Y:S01]  /*13a0*/  IMAD.MOV.U32 R52, RZ, RZ, 0x1f ;  /* 0x0000001fff347424 */ /* 0x000fe200078e00ff */
[----:B------:R-:W-:-:S02]  /*13b0*/  MOV R20, 0x13d0 ;  /* 0x000013d000147802 */ /* 0x000fc40000000f00 */
[----:B------:R-:W-:Y:S05]  /*13c0*/  CALL.REL.NOINC `($__internal_6_$__cuda_sm70_shflsync_bfly_p) ;  /* 0x000003d000007944 */ /* 0x000fea0003c00000 */
[----:B0-----:R-:W-:Y:S01]  /*13d0*/  HFMA2.MMA R49, -RZ, RZ, 0, 4.76837158203125e-07 ;  /* 0x00000008ff317435 */ /* 0x001fe200000001ff */
[----:B-1----:R-:W-:Y:S01]  /*13e0*/  FADD.FTZ R50, R50, R23 ;  /* 0x0000001732327221 */ /* 0x002fe20000010000 */
[----:B------:R-:W-:Y:S01]  /*13f0*/  MOV R23, 0xffffffff ;  /* 0xffffffff00177802 */ /* 0x000fe20000000f00 */
[----:B------:R-:W-:Y:S01]  /*1400*/  IMAD.MOV.U32 R52, RZ, RZ, 0x1f ;  /* 0x0000001fff347424 */ /* 0x000fe200078e00ff */
[----:B------:R-:W-:-:S02]  /*1410*/  MOV R20, 0x1430 ;  /* 0x0000143000147802 */ /* 0x000fc40000000f00 */
[----:B------:R-:W-:Y:S05]  /*1420*/  CALL.REL.NOINC `($__internal_6_$__cuda_sm70_shflsync_bfly_p) ;  /* 0x0000037000007944 */ /* 0x000fea0003c00000 */
[----:B0-----:R-:W-:Y:S01]  /*1430*/  HFMA2.MMA R49, -RZ, RZ, 0, 9.5367431640625e-07 ;  /* 0x00000010ff317435 */ /* 0x001fe200000001ff */
[----:B-1----:R-:W-:Y:S01]  /*1440*/  FADD.FTZ R50, R50, R23 ;  /* 0x0000001732327221 */ /* 0x002fe20000010000 */
[----:B------:R-:W-:Y:S01]  /*1450*/  MOV R23, 0xffffffff ;  /* 0xffffffff00177802 */ /* 0x000fe20000000f00 */
[----:B------:R-:W-:Y:S01]  /*1460*/  IMAD.MOV.U32 R52, RZ, RZ, 0x1f ;  /* 0x0000001fff347424 */ /* 0x000fe200078e00ff */
[----:B------:R-:W-:-:S02]  /*1470*/  MOV R20, 0x1490 ;  /* 0x0000149000147802 */ /* 0x000fc40000000f00 */
[----:B------:R-:W-:Y:S05]  /*1480*/  CALL.REL.NOINC `($__internal_6_$__cuda_sm70_shflsync_bfly_p) ;  /* 0x0000031000007944 */ /* 0x000fea0003c00000 */
        /* <DEDUP_REMOVED lines=23> */
[----:B------:R-:W-:Y:S05]  /*1600*/  CALL.REL.NOINC `($__internal_6_$__cuda_sm70_shflsync_bfly_p) ;  /* 0x0000019000007944 */ /* 0x000fea0003c00000 */
[----:B0-----:R-:W-:Y:S01]  /*1610*/  HFMA2.MMA R49, -RZ, RZ, 0, 1.1920928955078125e-07 ;  /* 0x00000002ff317435 */ /* 0x001fe200000001ff */
[----:B-1----:R-:W-:Y:S01]  /*1620*/  FADD.FTZ R50, R50, R23 ;  /* 0x0000001732327221 */ /* 0x002fe20000010000 */
[----:B------:R-:W-:Y:S01]  /*1630*/  MOV R23, 0xffffffff ;  /* 0xffffffff00177802 */ /* 0x000fe20000000f00 */
[----:B------:R-:W-:Y:S01]  /*1640*/  IMAD.MOV.U32 R52, RZ, RZ, 0x1f ;  /* 0x0000001fff347424 */ /* 0x000fe200078e00ff */
[----:B------:R-:W-:Y:S02]  /*1650*/  MOV R20, 0x1670 ;  /* 0x0000167000147802 */ /* 0x000fe40000000f00 */
[----:B------:R-:W-:Y:S05]  /*1660*/  CALL.REL.NOINC `($__internal_6_$__cuda_sm70_shflsync_bfly_p) ;  /* 0x0000013000007944 */ /* 0x000fea0003c00000 */
        /* <DEDUP_REMOVED lines=18> */
[----:B01----:R-:W-:Y:S05]  /*1790*/  BRA `(.L_x_191) ;  /* 0xfffff73000007947 */ /* 0x003fea000383ffff */
        .weak           $__internal_6_$__cuda_sm70_shflsync_bfly_p
        .type           $__internal_6_$__cuda_sm70_shflsync_bfly_p,@function
        .size           $__internal_6_$__cuda_sm70_shflsync_bfly_p,(.L_x_8194 - $__internal_6_$__cuda_sm70_shflsync_bfly_p)
$__internal_6_$__cuda_sm70_shflsync_bfly_p:
[----:B------:R-:W-:Y:S01]  /*17a0*/  HFMA2.MMA R21, -RZ, RZ, 0, 0 ;  /* 0x00000000ff157435 */ /* 0x000fe200000001ff */
[----:B------:R-:W-:Y:S04]  /*17b0*/  WARPSYNC R23 ;  /* 0x0000001700007348 */ /* 0x000fe80003800000 */
[----:B------:R0:W1:Y:S01]  /*17c0*/  SHFL.BFLY PT, R23, R50, R49, R52 ;  /* 0x0c00003132177389 */ /* 0x00006200000e0034 */
[----:B------:R-:W-:Y:S05]  /*17d0*/  RET.REL.NODEC R20 `(_ZN10layer_norm13ln_fwd_kernelINS_13Kernel_traitsI13__nv_bfloat16S2_S2_S2_fjLj256ELj1ELj4ELj1ELj16ENS_18Kernel_traits_baseILj256ES2_S2_S2_S2_fjLj128EEEEELb0ELb1ELb1ELb0EEEvNS_9FwdParamsE) ;  /* 0xffffe82014007950 */ /* 0x000fea0003c3ffff */
.L_x_192:
        /* <DEDUP_REMOVED lines=10> */
.L_x_8194:


//--------------------- .text._ZN10layer_norm13ln_fwd_kernelINS_13Kernel_traitsI13__nv_bfloat16S2_S2_S2_fjLj256ELj1ELj4ELj1ELj16ENS_18Kernel_traits_baseILj256ES2_S2_S2_S2_fjLj128EEEEELb0ELb1ELb1ELb1EEEvNS_9FwdParamsE --------------------------
	.section	.text._ZN10layer_norm13ln_fwd_kernelINS_13Kernel_traitsI13__nv_bfloat16S2_S2_S2_fjLj256ELj1ELj4ELj1ELj16ENS_18Kernel_traits_baseILj256ES2_S2_S2_S2_fjLj128EEEEELb0ELb1ELb1ELb1EEEvNS_9FwdParamsE,"ax",@progbits
	.sectioninfo	@"SHI_REGISTERS=56"
	.align	128
        .global         _ZN10layer_norm13ln_fwd_kernelINS_13Kernel_traitsI13__nv_bfloat16S2_S2_S2_fjLj256ELj1ELj4ELj1ELj16ENS_18Kernel_traits_baseILj256ES2_S2_S2_S2_fjLj128EEEEELb0ELb1ELb1ELb1EEEvNS_9FwdParamsE
        .type           _ZN10layer_norm13ln_fwd_kernelINS_13Kernel_traitsI13__nv_bfloat16S2_S2_S2_fjLj256ELj1ELj4ELj1ELj16ENS_18Kernel_traits_baseILj256ES2_S2_S2_S2_fjLj128EEEEELb0ELb1ELb1ELb1EEEvNS_9FwdParamsE,@function
        .size           _ZN10layer_norm13ln_fwd_kernelINS_13Kernel_traitsI13__nv_bfloat16S2_S2_S2_fjLj256ELj1ELj4ELj1ELj16ENS_18Kernel_traits_baseILj256ES2_S2_S2_S2_fjLj128EEEEELb0ELb1ELb1ELb1EEEvNS_9FwdParamsE,(.L_x_8195 - _ZN10layer_norm13ln_fwd_kernelINS_13Kernel_traitsI13__nv_bfloat16S2_S2_S2_fjLj256ELj1ELj4ELj1ELj16ENS_18Kernel_traits_baseILj256ES2_S2_S2_S2_fjLj128EEEEELb0ELb1ELb1ELb1EEEvNS_9FwdParamsE)
        .other          _ZN10layer_norm13ln_fwd_kernelINS_13Kernel_traitsI13__nv_bfloat16S2_S2_S2_fjLj256ELj1ELj4ELj1ELj16ENS_18Kernel_traits_baseILj256ES2_S2_S2_S2_fjLj128EEEEELb0ELb1ELb1ELb1EEEvNS_9FwdParamsE,@"STO_CUDA_ENTRY STV_DEFAULT"
_ZN10layer_norm13ln_fwd_kernelINS_13Kernel_traitsI13__nv_bfloat16S2_S2_S2_fjLj256ELj1ELj4ELj1ELj16ENS_18Kernel_traits_baseILj256ES2_S2_S2_S2_fjLj128EEEEELb0ELb1ELb1ELb1EEEvNS_9FwdParamsE:
.text._ZN10layer_norm13ln_fwd_kernelINS_13Kernel_traitsI13__nv_bfloat16S2_S2_S2_fjLj256ELj1ELj4ELj1ELj16ENS_18Kernel_traits_baseILj256ES2_S2_S2_S2_fjLj128EEEEELb0ELb1ELb1ELb1EEEvNS_9FwdParamsE:
        /* <DEDUP_REMOVED lines=10> */
[----:B------:R-:W-:Y:S01]  /*00a0*/  SHF.L.U32 R0, R0, 0x4, RZ ;  /* 0x0000000400007819 */ /* 0x000fe200000006ff */
[----:B------:R-:W-:Y:S01]  /*00b0*/  @P0 IMAD.X R21, RZ, RZ, c[0x0][0x21c], P2 ;  /* 0x00008700ff150624 */ /* 0x000fe200010e06ff */
[----:B------:R-:W-:-:S05]  /*00c0*/  ISETP.GE.AND P1, PT, R10, c[0x0][0x164], PT ;  /* 0x000059000a007a0c */ /* 0x000fca0003f26270 */
[----:B------:R-:W5:Y:S08]  /*00d0*/  @P0 LDG.E.128 R20, [R20.64] ;  /* 0x0000000414140981 */ /* 0x000f70000c1e1d00 */
        /* <DEDUP_REMOVED lines=35> */
.L_x_222:
[----:B------:R-:W-:-:S10]  /*0310*/  HFMA2.MMA R47, -RZ, RZ, 0, 2.384185791015625e-07 ;  /* 0x00000004ff2f7435 */ /* 0x000fd400000001ff */
[----:B------:R-:W-:-:S05]  /*0320*/  IMAD.WIDE R20, R10, R47, c[0x0][0x1d0] ;  /* 0x000074000a147625 */ /* 0x000fca00078e022f */
[----:B------:R0:W2:Y:S01]  /*0330*/  LDG.E R38, [R20.64] ;  /* 0x0000000414267981 */ /* 0x0000a2000c1e1900 */
[----:B------:R-:W-:Y:S01]  /*0340*/  ISETP.NE.U32.AND P0, PT, RZ, c[0x0][0x180], PT ;  /* 0x00006000ff007a0c */ /* 0x000fe20003f05070 */
[C---:B------:R-:W-:Y:S02]  /*0350*/  IMAD R22, R10.reuse, c[0x0][0x168], RZ ;  /* 0x00005a000a167a24 */ /* 0x040fe400078e02ff */
[----:B------:R-:W-:Y:S01]  /*0360*/  IMAD.WIDE R46, R10, R47, c[0x0][0x1d8] ;  /* 0x000076000a2e7625 */ /* 0x000fe200078e022f */
[----:B------:R-:W-:-:S05]  /*0370*/  ISETP.NE.AND.EX P0, PT, RZ, c[0x0][0x184], PT, P0 ;  /* 0x00006100ff007a0c */ /* 0x000fca0003f05300 */
[----:B------:R1:W5:Y:S08]  /*0380*/  LDG.E R46, [R46.64] ;  /* 0x000000042e2e7981 */ /* 0x000370000c1e1900 */
[----:B0-----:R-:W-:Y:S01]  /*0390*/  @P0 IMAD.MOV.U32 R21, RZ, RZ, 0x10 ;  /* 0x00000010ff150424 */ /* 0x001fe200078e00ff */
[----:B--2---:R-:W-:-:S13]  /*03a0*/  ISETP.GE.AND P1, PT, R38, 0x1, PT ;  /* 0x000000012600780c */ /* 0x004fda0003f26270 */
[----:B------:R-:W-:-:S05]  /*03b0*/  @P1 IADD3 R23, R38, -0x1, RZ ;  /* 0xffffffff26171810 */ /* 0x000fca0007ffe0ff */
[----:B------:R-:W-:Y:S01]  /*03c0*/  @P1 IMAD R40, R23, c[0x0][0x168], RZ ;  /* 0x00005a0017281a24 */ /* 0x000fe200078e02ff */
[----:B------:R-:W-:-:S04]  /*03d0*/  SHF.R.S32.HI R23, RZ, 0x1f, R22 ;  /* 0x0000001fff177819 */ /* 0x000fc80000011416 */
[----:B------:R-:W-:Y:S02]  /*03e0*/  LEA.HI R50, R23, R22, RZ, 0x3 ;  /* 0x0000001617327211 */ /* 0x000fe400078f18ff */
[----:B------:R-:W-:Y:S02]  /*03f0*/  @P1 SHF.R.S32.HI R41, RZ, 0x1f, R40 ;  /* 0x0000001fff291819 */ /* 0x000fe40000011428 */
[----:B------:R-:W-:Y:S02]  /*0400*/  LEA.HI.SX32 R50, R50, R11, 0x1d ;  /* 0x0000000b32327211 */ /* 0x000fe400078feaff */
[----:B------:R-:W-:Y:S02]  /*0410*/  @P1 LEA.HI R40, R41, R40, RZ, 0x3 ;  /* 0x0000002829281211 */ /* 0x000fe400078f18ff */
[----:B------:R-:W-:Y:S01]  /*0420*/  MOV R22, RZ ;  /* 0x000000ff00167202 */ /* 0x000fe20000000f00 */
[----:B------:R-:W-:Y:S01]  /*0430*/  @P0 IMAD.WIDE.U32 R20, R50, R21, c[0x0][0x180] ;  /* 0x0000600032140625 */ /* 0x000fe200078e0015 */
[----:B------:R-:W-:-:S02]  /*0440*/  @P1 LEA.HI.SX32 R22, R40, R11, 0x1d ;  /* 0x0000000b28161211 */ /* 0x000fc400078feaff */
[----:B------:R-:W-:Y:S02]  /*0450*/  @P1 MOV R23, 0x10 ;  /* 0x0000001000171802 */ /* 0x000fe40000000f00 */
[----:B------:R1:W5:Y:S03]  /*0460*/  @P0 LDG.E.128 R12, [R20.64] ;  /* 0x00000004140c0981 */ /* 0x000366000c1e1d00 */
        /* <DEDUP_REMOVED lines=10> */
.L_x_194:
[----:B-1---5:R-:W-:-:S05]  /*0510*/  PRMT R20, RZ, 0x5410, R16 ;  /* 0x00005410ff147816 */ /* 0x022fca0000000010 */
[----:B------:R-:W-:Y:S01]  /*0520*/  FMUL.FTZ R47, R20, c[0x0][0x1ec] ;  /* 0x00007b00142f7a20 */ /* 0x000fe20000410000 */
[----:B------:R-:W-:-:S03]  /*0530*/  @P0 PRMT R20, RZ, 0x5410, R12 ;  /* 0x00005410ff140816 */ /* 0x000fc6000000000c */
[----:B------:R-:W-:-:S04]  /*0540*/  FMUL.FTZ R47, R0, R47 ;  /* 0x0000002f002f7220 */ /* 0x000fc80000410000 */
[----:B------:R-:W-:Y:S02]  /*0550*/  @P0 FADD.FTZ R47, R47, R20 ;  /* 0x000000142f2f0221 */ /* 0x000fe40000010000 */
.L_x_195:
[----:B------:R-:W-:Y:S05]  /*0560*/  BSYNC B0 ;  /* 0x0000000000007941 */ /* 0x000fea0003800000 */
.L_x_193:
[----:B------:R-:W-:Y:S01]  /*0570*/  BSSY B0, `(.L_x_196) ;  /* 0x000000b000007945 */ /* 0x000fe20003800000 */
[----:B------:R-:W-:Y:S05]  /*0580*/  @P1 BRA `(.L_x_197) ;  /* 0x0000004000001947 */ /* 0x000fea0003800000 */
[----:B------:R-:W-:Y:S01]  /*0590*/  IMAD.MOV.U32 R44, RZ, RZ, RZ ;  /* 0x000000ffff2c7224 */ /* 0x000fe200078e00ff */
[----:B------:R-:W-:Y:S05]  /*05a0*/  @!P0 BRA `(.L_x_198) ;  /* 0x0000007000008947 */ /* 0x000fea0003800000 */
[----:B-----5:R-:W-:Y:S01]  /*05b0*/  PRMT R44, RZ, 0x7610, R12 ;  /* 0x00007610ff2c7816 */ /* 0x020fe2000000000c */
[----:B------:R-:W-:Y:S05]  /*05c0*/  BRA `(.L_x_198) ;  /* 0x0000005000007947 */ /* 0x000fea0003800000 */
.L_x_197:
[----:B-----5:R-:W-:Y:S02]  /*05d0*/  PRMT R20, RZ, 0x7610, R16 ;  /* 0x00007610ff147816 */ /* 0x020fe40000000010 */
[----:B------:R-:W-:-:S03]  /*05e0*/  @P0 PRMT R21, RZ, 0x7610, R12 ;  /* 0x00007610ff150816 */ /* 0x000fc6000000000c */
[----:B------:R-:W-:-:S04]  /*05f0*/  FMUL.FTZ R20, R20, c[0x0][0x1ec] ;  /* 0x00007b0014147a20 */ /* 0x000fc80000410000 */
[----:B------:R-:W-:-:S04]  /*0600*/  FMUL.FTZ R44, R25, R20 ;  /* 0x00000014192c7220 */ /* 0x000fc80000410000 */
[----:B------:R-:W-:Y:S02]  /*0610*/  @P0 FADD.FTZ R44, R44, R21 ;  /* 0x000000152c2c0221 */ /* 0x000fe40000010000 */
.L_x_198:
[----:B------:R-:W-:Y:S05]  /*0620*/  BSYNC B0 ;  /* 0x0000000000007941 */ /* 0x000fea0003800000 */
.L_x_196:
[----:B------:R-:W-:Y:S01]  /*0630*/  BSSY B0, `(.L_x_199) ;  /* 0x000000b000007945 */ /* 0x000fe20003800000 */
[----:B------:R-:W-:Y:S05]  /*0640*/  @P1 BRA `(.L_x_200) ;  /* 0x0000004000001947 */ /* 0x000fea0003800000 */
[----:B------:R-:W-:Y:S01]  /*0650*/  HFMA2.MMA R45, -RZ, RZ, 0, 0 ;  /* 0x00000000ff2d7435 */ /* 0x000fe200000001ff */
[----:B------:R-:W-:Y:S05]  /*0660*/  @!P0 BRA `(.L_x_201) ;  /* 0x0000007000008947 */ /* 0x000fea0003800000 */
[----:B-----5:R-:W-:Y:S01]  /*0670*/  PRMT R45, RZ, 0x5410, R13 ;  /* 0x00005410ff2d7816 */ /* 0x020fe2000000000d */
[----:B------:R-:W-:Y:S05]  /*0680*/  BRA `(.L_x_201) ;  /* 0x0000005000007947 */ /* 0x000fea0003800000 */
.L_x_200:
[----:B-----5:R-:W-:-:S05]  /*0690*/  PRMT R20, RZ, 0x5410, R17 ;  /* 0x00005410ff147816 */ /* 0x020fca0000000011 */
[----:B------:R-:W-:Y:S01]  /*06a0*/  FMUL.FTZ R45, R20, c[0x0][0x1ec] ;  /* 0x00007b00142d7a20 */ /* 0x000fe20000410000 */
[----:B------:R-:W-:-:S03]  /*06b0*/  @P0 PRMT R20, RZ, 0x5410, R13 ;  /* 0x00005410ff140816 */ /* 0x000fc6000000000d */
[----:B------:R-:W-:-:S04]  /*06c0*/  FMUL.FTZ R45, R24, R45 ;  /* 0x0000002d182d7220 */ /* 0x000fc80000410000 */
[----:B------:R-:W-:Y:S02]  /*06d0*/  @P0 FADD.FTZ R45, R45, R20 ;  /* 0x000000142d2d0221 */ /* 0x000fe40000010000 */
.L_x_201:
[----:B------:R-:W-:Y:S05]  /*06e0*/  BSYNC B0 ;  /* 0x0000000000007941 */ /* 0x000fea0003800000 */
.L_x_199:
[----:B------:R-:W-:Y:S01]  /*06f0*/  BSSY B0, `(.L_x_202) ;  /* 0x000000b000007945 */ /* 0x000fe20003800000 */
[----:B------:R-:W-:Y:S05]  /*0700*/  @P1 BRA `(.L_x_203) ;  /* 0x0000004000001947 */ /* 0x000fea0003800000 */
[----:B------:R-:W-:Y:S01]  /*0710*/  MOV R42, RZ ;  /* 0x000000ff002a7202 */ /* 0x000fe20000000f00 */
[----:B------:R-:W-:Y:S05]  /*0720*/  @!P0 BRA `(.L_x_204) ;  /* 0x0000007000008947 */ /* 0x000fea0003800000 */
[----:B-----5:R-:W-:Y:S01]  /*0730*/  PRMT R42, RZ, 0x7610, R13 ;  /* 0x00007610ff2a7816 */ /* 0x020fe2000000000d */
[----:B------:R-:W-:Y:S05]  /*0740*/  BRA `(.L_x_204) ;  /* 0x0000005000007947 */ /* 0x000fea0003800000 */
.L_x_203:
[----:B-----5:R-:W-:Y:S02]  /*0750*/  PRMT R20, RZ, 0x7610, R17 ;  /* 0x00007610ff147816 */ /* 0x020fe40000000011 */
[----:B------:R-:W-:-:S03]  /*0760*/  @P0 PRMT R21, RZ, 0x7610, R13 ;  /* 0x00007610ff150816 */ /* 0x000fc6000000000d */
[----:B------:R-:W-:-:S04]  /*0770*/  FMUL.FTZ R20, R20, c[0x0][0x1ec] ;  /* 0x00007b0014147a20 */ /* 0x000fc80000410000 */
[----:B------:R-:W-:-:S04]  /*0780*/  FMUL.FTZ R42, R27, R20 ;  /* 0x000000141b2a7220 */ /* 0x000fc80000410000 */
[----:B------:R-:W-:Y:S02]  /*0790*/  @P0 FADD.FTZ R42, R42, R21 ;  /* 0x000000152a2a0221 */ /* 0x000fe40000010000 */
.L_x_204:
[----:B------:R-:W-:Y:S05]  /*07a0*/  BSYNC B0 ;  /* 0x0000000000007941 */ /* 0x000fea0003800000 */
.L_x_202:
[----:B------:R-:W-:Y:S01]  /*07b0*/  BSSY B0, `(.L_x_205) ;  /* 0x000000b000007945 */ /* 0x000fe20003800000 */
[----:B------:R-:W-:Y:S05]  /*07c0*/  @P1 BRA `(.L_x_206) ;  /* 0x0000004000001947 */ /* 0x000fea0003800000 */
[----:B------:R-:W-:Y:S01]  /*07d0*/  IMAD.MOV.U32 R43, RZ, RZ, RZ ;  /* 0x000000ffff2b7224 */ /* 0x000fe200078e00ff */
[----:B------:R-:W-:Y:S05]  /*07e0*/  @!P0 BRA `(.L_x_207) ;  /* 0x0000007000008947 */ /* 0x000fea0003800000 */
[----:B-----5:R-:W-:Y:S01]  /*07f0*/  PRMT R43, RZ, 0x5410, R14 ;  /* 0x00005410ff2b7816 */ /* 0x020fe2000000000e */
[----:B------:R-:W-:Y:S05]  /*0800*/  BRA `(.L_x_207) ;  /* 0x0000005000007947 */ /* 0x000fea0003800000 */
.L_x_206:
[----:B-----5:R-:W-:-:S05]  /*0810*/  PRMT R20, RZ, 0x5410, R18 ;  /* 0x00005410ff147816 */ /* 0x020fca0000000012 */
[----:B------:R-:W-:Y:S01]  /*0820*/  FMUL.FTZ R43, R20, c[0x0][0x1ec] ;  /* 0x00007b00142b7a20 */ /* 0x000fe20000410000 */
[----:B------:R-:W-:-:S03]  /*0830*/  @P0 PRMT R20, RZ, 0x5410, R14 ;  /* 0x00005410ff140816 */ /* 0x000fc6000000000e */
[----:B------:R-:W-:-:S04]  /*0840*/  FMUL.FTZ R43, R26, R43 ;  /* 0x0000002b1a2b7220 */ /* 0x000fc80000410000 */
[----:B------:R-:W-:Y:S02]  /*0850*/  @P0 FADD.FTZ R43, R43, R20 ;  /* 0x000000142b2b0221 */ /* 0x000fe40000010000 */
.L_x_207:
[----:B------:R-:W-:Y:S05]  /*0860*/  BSYNC B0 ;  /* 0x0000000000007941 */ /* 0x000fea0003800000 */
.L_x_205:
[----:B------:R-:W-:Y:S01]  /*0870*/  BSSY B0, `(.L_x_208) ;  /* 0x000000b000007945 */ /* 0x000fe20003800000 */
[----:B------:R-:W-:Y:S05]  /*0880*/  @P1 BRA `(.L_x_209) ;  /* 0x0000004000001947 */ /* 0x000fea0003800000 */
[----:B------:R-:W-:Y:S01]  /*0890*/  HFMA2.MMA R40, -RZ, RZ, 0, 0 ;  /* 0x00000000ff287435 */ /* 0x000fe200000001ff */
[----:B------:R-:W-:Y:S05]  /*08a0*/  @!P0 BRA `(.L_x_210) ;  /* 0x0000007000008947 */ /* 0x000fea0003800000 */
[----:B-----5:R-:W-:Y:S01]  /*08b0*/  PRMT R40, RZ, 0x7610, R14 ;  /* 0x00007610ff287816 */ /* 0x020fe2000000000e */
[----:B------:R-:W-:Y:S05]  /*08c0*/  BRA `(.L_x_210) ;  /* 0x0000005000007947 */ /* 0x000fea0003800000 */
.L_x_209:
[----:B-----5:R-:W-:Y:S02]  /*08d0*/  PRMT R20, RZ, 0x7610, R18 ;  /* 0x00007610ff147816 */ /* 0x020fe40000000012 */
[----:B------:R-:W-:-:S03]  /*08e0*/  @P0 PRMT R21, RZ, 0x7610, R14 ;  /* 0x00007610ff150816 */ /* 0x000fc6000000000e */
[----:B------:R-:W-:-:S04]  /*08f0*/  FMUL.FTZ R20, R20, c[0x0][0x1ec] ;  /* 0x00007b0014147a20 */ /* 0x000fc80000410000 */
[----:B------:R-:W-:-:S04]  /*0900*/  FMUL.FTZ R40, R29, R20 ;  /* 0x000000141d287220 */ /* 0x000fc80000410000 */
[----:B------:R-:W-:Y:S02]  /*0910*/  @P0 FADD.FTZ R40, R40, R21 ;  /* 0x0000001528280221 */ /* 0x000fe40000010000 */
.L_x_210:
[----:B------:R-:W-:Y:S05]  /*0920*/  BSYNC B0 ;  /* 0x0000000000007941 */ /* 0x000fea0003800000 */
.L_x_208:
[----:B------:R-:W-:Y:S01]  /*0930*/  BSSY B0, `(.L_x_211) ;  /* 0x000000b000007945 */ /* 0x000fe20003800000 */
[----:B------:R-:W-:Y:S05]  /*0940*/  @P1 BRA `(.L_x_212) ;  /* 0x0000004000001947 */ /* 0x000fea0003800000 */
[----:B------:R-:W-:Y:S01]  /*0950*/  MOV R41, RZ ;  /* 0x000000ff00297202 */ /* 0x000fe20000000f00 */
[----:B------:R-:W-:Y:S05]  /*0960*/  @!P0 BRA `(.L_x_213) ;  /* 0x0000007000008947 */ /* 0x000fea0003800000 */
[----:B-----5:R-:W-:Y:S01]  /*0970*/  PRMT R41, RZ, 0x5410, R15 ;  /* 0x00005410ff297816 */ /* 0x020fe2000000000f */
[----:B------:R-:W-:Y:S05]  /*0980*/  BRA `(.L_x_213) ;  /* 0x0000005000007947 */ /* 0x000fea0003800000 */
.L_x_212:
[----:B-----5:R-:W-:-:S05]  /*0990*/  PRMT R20, RZ, 0x5410, R19 ;  /* 0x00005410ff147816 */ /* 0x020fca0000000013 */
[----:B------:R-:W-:Y:S01]  /*09a0*/  FMUL.FTZ R41, R20, c[0x0][0x1ec] ;  /* 0x00007b0014297a20 */ /* 0x000fe20000410000 */
[----:B------:R-:W-:-:S03]  /*09b0*/  @P0 PRMT R20, RZ, 0x5410, R15 ;  /* 0x00005410ff140816 */ /* 0x000fc6000000000f */
[----:B------:R-:W-:-:S04]  /*09c0*/  FMUL.FTZ R41, R28, R41 ;  /* 0x000000291c297220 */ /* 0x000fc80000410000 */
[----:B------:R-:W-:Y:S02]  /*09d0*/  @P0 FADD.FTZ R41, R41, R20 ;  /* 0x0000001429290221 */ /* 0x000fe40000010000 */
.L_x_213:
[----:B------:R-:W-:Y:S05]  /*09e0*/  BSYNC B0 ;  /* 0x0000000000007941 */ /* 0x000fea0003800000 */
.L_x_211:
[----:B------:R-:W-:Y:S01]  /*09f0*/  BSSY B0, `(.L_x_214) ;  /* 0x000000b000007945 */ /* 0x000fe20003800000 */
[----:B------:R-:W-:Y:S05]  /*0a00*/  @P1 BRA `(.L_x_215) ;  /* 0x0000004000001947 */ /* 0x000fea0003800000 */
[----:B------:R-:W-:Y:S01]  /*0a10*/  IMAD.MOV.U32 R38, RZ, RZ, RZ ;  /* 0x000000ffff267224 */ /* 0x000fe200078e00ff */
[----:B------:R-:W-:Y:S05]  /*0a20*/  @!P0 BRA `(.L_x_216) ;  /* 0x0000007000008947 */ /* 0x000fea0003800000 */
[----:B-----5:R-:W-:Y:S01]  /*0a30*/  PRMT R38, RZ, 0x7610, R15 ;  /* 0x00007610ff267816 */ /* 0x020fe2000000000f */
[----:B------:R-:W-:Y:S05]  /*0a40*/  BRA `(.L_x_216) ;  /* 0x0000005000007947 */ /* 0x000fea0003800000 */
.L_x_215:
[----:B-----5:R-:W-:Y:S02]  /*0a50*/  PRMT R20, RZ, 0x7610, R19 ;  /* 0x00007610ff147816 */ /* 0x020fe40000000013 */
[----:B------:R-:W-:-:S03]  /*0a60*/  @P0 PRMT R21, RZ, 0x7610, R15 ;  /* 0x00007610ff150816 */ /* 0x000fc6000000000f */
[----:B------:R-:W-:-:S04]  /*0a70*/  FMUL.FTZ R20, R20, c[0x0][0x1ec] ;  /* 0x00007b0014147a20 */ /* 0x000fc80000410000 */
[----:B------:R-:W-:-:S04]  /*0a80*/  FMUL.FTZ R38, R31, R20 ;  /* 0x000000141f267220 */ /* 0x000fc80000410000 */
[----:B------:R-:W-:Y:S02]  /*0a90*/  @P0 FADD.FTZ R38, R38, R21 ;  /* 0x0000001526260221 */ /* 0x000fe40000010000 */
.L_x_216:
[----:B------:R-:W-:Y:S05]  /*0aa0*/  BSYNC B0 ;  /* 0x0000000000007941 */ /* 0x000fea0003800000 */
.L_x_214:
[----:B------:R-:W-:Y:S01]  /*0ab0*/  HFMA2.MMA R51, -RZ, RZ, 0, 9.5367431640625e-07 ;  /* 0x00000010ff337435 */ /* 0x000fe200000001ff */
[----:B------:R-:W-:Y:S01]  /*0ac0*/  FADD.FTZ R53, RZ, R47 ;  /* 0x0000002fff357221 */ /* 0x000fe20000010000 */
[----:B------:R-:W-:Y:S02]  /*0ad0*/  F2FP.BF16.PACK_AB R23, R38, R41 ;  /* 0x000000292617723e */ /* 0x000fe400000010ff */
[----:B------:R-:W-:Y:S01]  /*0ae0*/  F2FP.BF16.PACK_AB R22, R40, R43 ;  /* 0x0000002b2816723e */ /* 0x000fe200000010ff */
[----:B------:R-:W-:Y:S01]  /*0af0*/  FADD.FTZ R48, R53, R44 ;  /* 0x0000002c35307221 */ /* 0x000fe20000010000 */
[----:B------:R-:W-:Y:S02]  /*0b00*/  F2FP.BF16.PACK_AB R21, R42, R45 ;  /* 0x0000002d2a15723e */ /* 0x000fe400000010ff */
[----:B------:R-:W-:Y:S01]  /*0b10*/  F2FP.BF16.PACK_AB R20, R44, R47 ;  /* 0x0000002f2c14723e */ /* 0x000fe200000010ff */
[----:B------:R-:W-:Y:S01]  /*0b20*/  FADD.FTZ R53, R48, R45 ;  /* 0x0000002d30357221 */ /* 0x000fe20000010000 */
[----:B------:R-:W-:Y:S01]  /*0b30*/  ISETP.NE.AND P1, PT, R11, RZ, PT ;  /* 0x000000ff0b00720c */ /* 0x000fe20003f25270 */
[----:B------:R-:W-:-:S04]  /*0b40*/  IMAD.WIDE.U32 R50, R50, R51, c[0x0][0x188] ;  /* 0x0000620032327625 */ /* 0x000fc800078e0033 */
[----:B------:R-:W-:Y:S01]  /*0b50*/  FADD.FTZ R48, R53, R42 ;  /* 0x0000002a35307221 */ /* 0x000fe20000010000 */
[----:B------:R0:W-:Y:S03]  /*0b60*/  STG.E.128 [R50.64], R20 ;  /* 0x0000001432007986 */ /* 0x0001e6000c101d04 */
[----:B------:R-:W-:-:S04]  /*0b70*/  FADD.FTZ R53, R48, R43 ;  /* 0x0000002b30357221 */ /* 0x000fc80000010000 */
[----:B------:R-:W-:-:S04]  /*0b80*/  FADD.FTZ R48, R53, R40 ;  /* 0x0000002835307221 */ /* 0x000fc80000010000 */
[----:B------:R-:W-:-:S04]  /*0b90*/  FADD.FTZ R53, R48, R41 ;  /* 0x0000002930357221 */ /* 0x000fc80000010000 */
[----:B------:R-:W-:Y:S01]  /*0ba0*/  FADD.FTZ R48, R53, R38 ;  /* 0x0000002635307221 */ /* 0x000fe20000010000 */
[----:B------:R-:W-:Y:S05]  /*0bb0*/  BRA.DIV ~URZ, `(.L_x_217) ;  /* 0x000006227f007947 */ /* 0x000fea000b800000 */
[----:B0-----:R0:W1:Y:S02]  /*0bc0*/  SHFL.BFLY PT, R23, R48, 0x1, 0x1f ;  /* 0x0c201f0030177f89 */ /* 0x00106400000e0000 */
.L_x_223:
        /* <DEDUP_REMOVED lines=36> */
.L_x_224:
[----:B------:R-:W-:Y:S01]  /*0e10*/  FMUL.FTZ R21, R22, R22 ;  /* 0x0000001616157220 */ /* 0x000fe20000410000 */
[----:B------:R-:W-:Y:S01]  /*0e20*/  ISETP.NE.AND P0, PT, RZ, UR6, PT ;  /* 0x00000006ff007c0c */ /* 0x000fe2000bf05270 */
[----:B-1----:R-:W-:Y:S01]  /*0e30*/  FADD.FTZ R23, R23, R48 ;  /* 0x0000003017177221 */ /* 0x002fe20000010000 */
[----:B------:R-:W-:Y:S01]  /*0e40*/  MOV R20, c[0x0][0x1e0] ;  /* 0x0000780000147a02 */ /* 0x000fe20000000f00 */
[----:B------:R-:W-:Y:S01]  /*0e50*/  BSSY B0, `(.L_x_219) ;  /* 0x0000032000007945 */ /* 0x000fe20003800000 */
[----:B------:R-:W-:Y:S02]  /*0e60*/  FSEL R21, R21, RZ, P0 ;  /* 0x000000ff15157208 */ /* 0x000fe40000000000 */
[----:B------:R-:W-:Y:S01]  /*0e70*/  @!P1 LEA R50, P2, R10, c[0x0][0x1a0], 0x2 ;  /* 0x000068000a329a11 */ /* 0x000fe200078410ff */
[----:B------:R-:W-:-:S03]  /*0e80*/  FFMA.FTZ R20, R23, R20, c[0x0][0x228] ;  /* 0x00008a0017147623 */ /* 0x000fc60000010014 */
[----:B------:R-:W-:Y:S01]  /*0e90*/  @!P1 LEA.HI.X R51, R10, c[0x0][0x1a4], R49, 0x2, P2 ;  /* 0x000069000a339a11 */ /* 0x000fe200010f1431 */
[----:B------:R-:W-:Y:S01]  /*0ea0*/  FADD.FTZ R23, R20, R21 ;  /* 0x0000001514177221 */ /* 0x000fe20000010000 */
[----:B------:R-:W-:-:S03]  /*0eb0*/  @!P1 LEA R20, P2, R10, c[0x0][0x1a8], 0x2 ;  /* 0x00006a000a149a11 */ /* 0x000fc600078410ff */
[----:B------:R1:W-:Y:S01]  /*0ec0*/  @!P1 STG.E [R50.64], R22 ;  /* 0x0000001632009986 */ /* 0x0003e2000c101904 */
[----:B------:R-:W-:Y:S01]  /*0ed0*/  @!P1 LEA.HI.X R21, R10, c[0x0][0x1ac], R49, 0x2, P2 ;  /* 0x00006b000a159a11 */ /* 0x000fe200010f1431 */
[----:B------:R-:W2:Y:S04]  /*0ee0*/  MUFU.RSQ R23, R23 ;  /* 0x0000001700177308 */ /* 0x000ea80000001400 */
[----:B--2---:R1:W-:Y:S01]  /*0ef0*/  @!P1 STG.E [R20.64], R23 ;  /* 0x0000001714009986 */ /* 0x0043e2000c101904 */
[----:B-----5:R-:W-:-:S13]  /*0f00*/  ISETP.GE.AND P1, PT, R46, 0x1, PT ;  /* 0x000000012e00780c */ /* 0x020fda0003f26270 */
[----:B------:R-:W-:Y:S05]  /*0f10*/  @!P1 BRA `(.L_x_220) ;  /* 0x0000025000009947 */ /* 0x000fea0003800000 */
[----:B-1----:R-:W-:Y:S02]  /*0f20*/  IADD3 R46, R46, -0x1, RZ ;  /* 0xffffffff2e2e7810 */ /* 0x002fe40007ffe0ff */
[----:B------:R-:W-:-:S03]  /*0f30*/  FSEL R20, R22, RZ, !P0 ;  /* 0x000000ff16147208 */ /* 0x000fc60004000000 */
[----:B------:R-:W-:Y:S02]  /*0f40*/  IMAD R46, R46, c[0x0][0x168], RZ ;  /* 0x00005a002e2e7a24 */ /* 0x000fe400078e02ff */
[C---:B------:R-:W-:Y:S02]  /*0f50*/  FADD.FTZ R42, -R20.reuse, R42 ;  /* 0x0000002a142a7221 */ /* 0x040fe40000010100 */
[C---:B------:R-:W-:Y:S02]  /*0f60*/  FADD.FTZ R50, -R20.reuse, R45 ;  /* 0x0000002d14327221 */ /* 0x040fe40000010100 */
[C---:B------:R-:W-:Y:S02]  /*0f70*/  FADD.FTZ R40, -R20.reuse, R40 ;  /* 0x0000002814287221 */ /* 0x040fe40000010100 */
[C---:B------:R-:W-:Y:S02]  /*0f80*/  FADD.FTZ R22, -R20.reuse, R41 ;  /* 0x0000002914167221 */ /* 0x040fe40000010100 */
[----:B0-----:R-:W-:-:S02]  /*0f90*/  FADD.FTZ R48, -R20, R47 ;  /* 0x0000002f14307221 */ /* 0x001fc40000010100 */
[C---:B------:R-:W-:Y:S02]  /*0fa0*/  FADD.FTZ R44, -R20.reuse, R44 ;  /* 0x0000002c142c7221 */ /* 0x040fe40000010100 */
[C---:B------:R-:W-:Y:S01]  /*0fb0*/  FADD.FTZ R52, -R20.reuse, R43 ;  /* 0x0000002b14347221 */ /* 0x040fe20000010100 */
[----:B------:R-:W-:Y:S01]  /*0fc0*/  SHF.R.S32.HI R43, RZ, 0x1f, R46 ;  /* 0x0000001fff2b7819 */ /* 0x000fe2000001142e */
[----:B------:R-:W-:Y:S02]  /*0fd0*/  FADD.FTZ R45, -R20, R38 ;  /* 0x00000026142d7221 */ /* 0x000fe40000010100 */
[----:B------:R-:W-:Y:S01]  /*0fe0*/  FMUL.FTZ R21, R23, R42 ;  /* 0x0000002a17157220 */ /* 0x000fe20000410000 */
[----:B------:R-:W-:Y:S01]  /*0ff0*/  LEA.HI R46, R43, R46, RZ, 0x3 ;  /* 0x0000002e2b2e7211 */ /* 0x000fe200078f18ff */
        /* <DEDUP_REMOVED lines=18> */
[----:B------:R-:W-:Y:S01]  /*1120*/  IMAD.MOV.U32 R40, RZ, RZ, 0x10 ;  /* 0x00000010ff287424 */ /* 0x000fe200078e00ff */
[----:B------:R-:W-:Y:S02]  /*1130*/  F2FP.BF16.PACK_AB R22, R43, R22 ;  /* 0x000000162b16723e */ /* 0x000fe400000010ff */
[----:B------:R-:W-:Y:S01]  /*1140*/  F2FP.BF16.PACK_AB R21, R21, R50 ;  /* 0x000000321515723e */ /* 0x000fe200000010ff */
[----:B------:R-:W-:-:S05]  /*1150*/  IMAD.WIDE.U32 R40, R45, R40, c[0x0][0x208] ;  /* 0x000082002d287625 */ /* 0x000fca00078e0028 */
[----:B------:R0:W-:Y:S02]  /*1160*/  STG.E.128 [R40.64], R20 ;  /* 0x0000001428007986 */ /* 0x0001e4000c101d04 */
.L_x_220:
[----:B-1----:R-:W-:Y:S05]  /*1170*/  BSYNC B0 ;  /* 0x0000000000007941 */ /* 0x002fea0003800000 */
.L_x_219:
[----:B0-----:R-:W-:-:S04]  /*1180*/  MOV R21, c[0x0][0x160] ;  /* 0x0000580000157a02 */ /* 0x001fc80000000f00 */
[----:B------:R-:W-:-:S04]  /*1190*/  LEA R10, R21, R10, 0x2 ;  /* 0x0000000a150a7211 */ /* 0x000fc800078e10ff */
[----:B------:R-:W-:-:S13]  /*11a0*/  ISETP.GE.AND P0, PT, R10, c[0x0][0x164], PT ;  /* 0x000059000a007a0c */ /* 0x000fda0003f06270 */
[----:B------:R-:W-:Y:S01]  /*11b0*/  @P0 CALL.REL.NOINC `(.L_x_221) ;  /* 0x0000001000000944 */ /* 0x000fe20003c00000 */
[----:B------:R-:W-:Y:S05]  /*11c0*/  BRA `(.L_x_222) ;  /* 0xfffff14000007947 */ /* 0x000fea000383ffff */
.L_x_221:
[----:B------:R-:W-:Y:S05]  /*11d0*/  EXIT ;  /* 0x000000000000794d */ /* 0x000fea0003800000 */
.L_x_217:
[----:B0-----:R-:W-:Y:S01]  /*11e0*/  IMAD.MOV.U32 R51, RZ, RZ, 0x1 ;  /* 0x00000001ff337424 */ /* 0x001fe200078e00ff */
[----:B------:R-:W-:Y:S02]  /*11f0*/  MOV R50, 0x1f ;  /* 0x0000001f00327802 */ /* 0x000fe40000000f00 */
[----:B------:R-:W-:Y:S02]  /*1200*/  MOV R23, 0xffffffff ;  /* 0xffffffff00177802 */ /* 0x000fe40000000f00 */
[----:B------:R-:W-:Y:S02]  /*1210*/  MOV R20, 0x1230 ;  /* 0x0000123000147802 */ /* 0x000fe40000000f00 */
[----:B-----5:R-:W-:Y:S05]  /*1220*/  CALL.REL.NOINC `($__internal_7_$__cuda_sm70_shflsync_bfly_p) ;  /* 0x0000048000007944 */ /* 0x020fea0003c00000 */
[----:B01----:R-:W-:Y:S05]  /*1230*/  BRA `(.L_x_223) ;  /* 0xfffff99000007947 */ /* 0x003fea000383ffff */
.L_x_218:
[----:B------:R-:W-:Y:S01]  /*1240*/  HFMA2.MMA R50, -RZ, RZ, 0, 1.847743988037109375e-06 ;  /* 0x0000001fff327435 */ /* 0x000fe200000001ff */
[----:B------:R-:W-:Y:S01]  /*1250*/  IMAD.MOV.U32 R51, RZ, RZ, 0x2 ;  /* 0x00000002ff337424 */ /* 0x000fe200078e00ff */
[----:B------:R-:W-:Y:S02]  /*1260*/  MOV R23, 0xffffffff ;  /* 0xffffffff00177802 */ /* 0x000fe40000000f00 */
[----:B------:R-:W-:Y:S02]  /*1270*/  MOV R20, 0x1290 ;  /* 0x0000129000147802 */ /* 0x000fe40000000f00 */
[----:B-----5:R-:W-:Y:S05]  /*1280*/  CALL.REL.NOINC `($__internal_7_$__cuda_sm70_shflsync_bfly_p) ;  /* 0x0000042000007944 */ /* 0x020fea0003c00000 */
[----:B0-----:R-:W-:Y:S01]  /*1290*/  HFMA2.MMA R50, -RZ, RZ, 0, 1.847743988037109375e-06 ;  /* 0x0000001fff327435 */ /* 0x001fe200000001ff */
[----:B-1----:R-:W-:Y:S01]  /*12a0*/  FADD.FTZ R48, R48, R23 ;  /* 0x0000001730307221 */ /* 0x002fe20000010000 */
[----:B------:R-:W-:Y:S01]  /*12b0*/  MOV R23, 0xffffffff ;  /* 0xffffffff00177802 */ /* 0x000fe20000000f00 */
[----:B------:R-:W-:Y:S01]  /*12c0*/  IMAD.MOV.U32 R51, RZ, RZ, 0x4 ;  /* 0x00000004ff337424 */ /* 0x000fe200078e00ff */
[----:B------:R-:W-:-:S02]  /*12d0*/  MOV R20, 0x12f0 ;  /* 0x000012f000147802 */ /* 0x000fc40000000f00 */
[----:B------:R-:W-:Y:S05]  /*12e0*/  CALL.REL.NOINC `($__internal_7_$__cuda_sm70_shflsync_bfly_p) ;  /* 0x000003c000007944 */ /* 0x000fea0003c00000 */
        /* <DEDUP_REMOVED lines=12> */
[----:B-1----:R-:W-:Y:S01]  /*13b0*/  FADD.FTZ R22, R48, R23 ;  /* 0x0000001730167221 */ /* 0x002fe20000010000 */
[----:B0-----:R-:W-:Y:S01]  /*13c0*/  HFMA2.MMA R50, -RZ, RZ, 0, 1.847743988037109375e-06 ;  /* 0x0000001fff327435 */ /* 0x001fe200000001ff */
        /* <DEDUP_REMOVED lines=20> */
[----:B------:R-:W-:Y:S05]  /*1510*/  CALL.REL.NOINC `($__internal_7_$__cuda_sm70_shflsync_bfly_p) ;  /* 0x0000019000007944 */ /* 0x000fea0003c00000 */
[----:B0-----:R-:W-:Y:S01]  /*1520*/  HFMA2.MMA R50, -RZ, RZ, 0, 1.847743988037109375e-06 ;  /* 0x0000001fff327435 */ /* 0x001fe200000001ff */
[----:B-1----:R-:W-:Y:S01]  /*1530*/  FADD.FTZ R48, R48, R23 ;  /* 0x0000001730307221 */ /* 0x002fe20000010000 */
[----:B------:R-:W-:Y:S01]  /*1540*/  MOV R23, 0xffffffff ;  /* 0xffffffff00177802 */ /* 0x000fe20000000f00 */
[----:B------:R-:W-:Y:S01]  /*1550*/  IMAD.MOV.U32 R51, RZ, RZ, 0x2 ;  /* 0x00000002ff337424 */ /* 0x000fe200078e00ff */
        /* <DEDUP_REMOVED lines=20> */
[----:B01----:R-:W-:Y:S05]  /*16a0*/  BRA `(.L_x_224) ;  /* 0xfffff76000007947 */ /* 0x003fea000383ffff */
        .weak           $__internal_7_$__cuda_sm70_shflsync_bfly_p
        .type           $__internal_7_$__cuda_sm70_shflsync_bfly_p,@function
        .size           $__internal_7_$__cuda_sm70_shflsync_bfly_p,(.L_x_8195 - $__internal_7_$__cuda_sm70_shflsync_bfly_p)
$__internal_7_$__cuda_sm70_shflsync_bfly_p:
[----:B------:R-:W-:Y:S01]  /*16b0*/  HFMA2.MMA R21, -RZ, RZ, 0, 0 ;  /* 0x00000000ff157435 */ /* 0x000fe200000001ff */
[----:B------:R-:W-:Y:S04]  /*16c0*/  WARPSYNC R23 ;  /* 0x0000001700007348 */ /* 0x000fe80003800000 */
[----:B------:R0:W1:Y:S01]  /*16d0*/  SHFL.BFLY PT, R23, R48, R51, R50 ;  /* 0x0c00003330177389 */ /* 0x00006200000e0032 */
[----:B------:R-:W-:Y:S05]  /*16e0*/  RET.REL.NODEC R20 `(_ZN10layer_norm13ln_fwd_kernelINS_13Kernel_traitsI13__nv_bfloat16S2_S2_S2_fjLj256ELj1ELj4ELj1ELj16ENS_18Kernel_traits_baseILj256ES2_S2_S2_S2_fjLj128EEEEELb0ELb1ELb1ELb1EEEvNS_9FwdParamsE) ;  /* 0xffffe91014007950 */ /* 0x000fea0003c3ffff */
.L_x_225:
        /* <DEDUP_REMOVED lines=9> */
.L_x_8195:


//--------------------- .text._ZN10layer_norm13ln_fwd_kernelINS_13Kernel_traitsI13__nv_bfloat16S2_S2_S2_fjLj256ELj1ELj4ELj1ELj16ENS_18Kernel_traits_baseILj256ES2_S2_S2_S2_fjLj128EEEEELb1ELb0ELb0ELb0EEEvNS_9FwdParamsE --------------------------
	.section	.text._ZN10layer_norm13ln_fwd_kernelINS_13Kernel_traitsI13__nv_bfloat16S2_S2_S2_fjLj256ELj1ELj4ELj1ELj16ENS_18Kernel_traits_baseILj256ES2_S2_S2_S2_fjLj128EEEEELb1ELb0ELb0ELb0EEEvNS_9FwdParamsE,"ax",@progbits
	.sectioninfo	@"SHI_REGISTERS=56"
	.align	128
        .global         _ZN10layer_norm13ln_fwd_kernelINS_13Kernel_traitsI13__nv_bfloat16S2_S2_S2_fjLj256ELj1ELj4ELj1ELj16ENS_18Kernel_traits_baseILj256ES2_S2_S2_S2_fjLj128EEEEELb1ELb0ELb0ELb0EEEvNS_9FwdParamsE
        .type           _ZN10layer_norm13ln_fwd_kernelINS_13Kernel_traitsI13__nv_bfloat16S2_S2_S2_fjLj256ELj1ELj4ELj1ELj16ENS_18Kernel_traits_baseILj256ES2_S2_S2_S2_fjLj128EEEEELb1ELb0ELb0ELb0EEEvNS_9FwdParamsE,@function
        .size           _ZN10layer_norm13ln_fwd_kernelINS_13Kernel_traitsI13__nv_bfloat16S2_S2_S2_fjLj256ELj1ELj4ELj1ELj16ENS_18Kernel_traits_baseILj256ES2_S2_S2_S2_fjLj128EEEEELb1ELb0ELb0ELb0EEEvNS_9FwdParamsE,(.L_x_8196 - _ZN10layer_norm13ln_fwd_kernelINS_13Kernel_traitsI13__nv_bfloat16S2_S2_S2_fjLj256ELj1ELj4ELj1ELj16ENS_18Kernel_traits_baseILj256ES2_S2_S2_S2_fjLj128EEEEELb1ELb0ELb0ELb0EEEvNS_9FwdParamsE)
        .other          _ZN10layer_norm13ln_fwd_kernelINS_13Kernel_traitsI13__nv_bfloat16S2_S2_S2_fjLj256ELj1ELj4ELj1ELj16ENS_18Kernel_traits_baseILj256ES2_S2_S2_S2_fjLj128EEEEELb1ELb0ELb0ELb0EEEvNS_9FwdParamsE,@"STO_CUDA_ENTRY STV_DEFAULT"
_ZN10layer_norm13ln_fwd_kernelINS_13Kernel_traitsI13__nv_bfloat16S2_S2_S2_fjLj256ELj1ELj4ELj1ELj16ENS_18Kernel_traits_baseILj256ES2_S2_S2_S2_fjLj128EEEEELb1ELb0ELb0ELb0EEEvNS_9FwdParamsE:
.text._ZN10layer_norm13ln_fwd_kernelINS_13Kernel_traitsI13__nv_bfloat16S2_S2_S2_fjLj256ELj1ELj4ELj1ELj16ENS_18Kernel_traits_baseILj256ES2_S2_S2_S2_fjLj128EEEEELb1ELb0ELb0ELb0EEEvNS_9FwdParamsE:
[----:B------:R-:W-:Y:S02]  /*0000*/  IMAD.MOV.U32 R1, RZ, RZ, c[0x0][0x28] ;  /* 0x00000a00ff017624 */ /* 0x000fe400078e00ff */
[----:B------:R-:W-:Y:S02]  /*0010*/  ULDC.U8 UR4, c[0x0][0x244] ;  /* 0x0000910000047ab9 */ /* 0x000fe40000000000 */
[----:B------:R-:W-:Y:S01]  /*0020*/  ISETP.NE.AND P1, PT, RZ, UR4, PT ;  /* 0x00000004ff007c0c */ /* 0x000fe2000bf25270 */
[----:B------:R-:W-:Y:S01]  /*0030*/  ULDC.64 UR4, c[0x0][0x230] ;  /* 0x00008c0000047ab9 */ /* 0x000fe20000000a00 */
[----:B------:R-:W-:Y:S01]  /*0040*/  MOV R22, c[0x0][0x238] ;  /* 0x00008e0000167a02 */ /* 0x000fe20000000f00 */
[----:B------:R-:W-:Y:S01]  /*0050*/  IMAD.MOV.U32 R23, RZ, RZ, c[0x0][0x23c] ;  /* 0x00008f00ff177624 */ /* 0x000fe200078e00ff */
[----:B------:R-:W-:Y:S01]  /*0060*/  ULDC.64 UR6, c[0x0][0x118] ;  /* 0x0000460000067ab9 */ /* 0x000fe20000000a00 */
[----:B------:R-:W-:Y:S02]  /*0070*/  IMAD.U32 R2, RZ, RZ, UR4 ;  /* 0x00000004ff027e24 */ /* 0x000fe4000f8e00ff */
[----:B------:R-:W-:-:S06]  /*0080*/  IMAD.U32 R3, RZ, RZ, UR5 ;  /* 0x00000005ff037e24 */ /* 0x000fcc000f8e00ff */
[----:B------:R-:W2:Y:S04]  /*0090*/  @P1 LDG.E.64 R4, [R22.64] ;  /* 0x0000000616041981 */ /* 0x000ea8000c1e1b00 */
[----:B------:R-:W3:Y:S04]  /*00a0*/  @P1 LDG.E.64 R2, [R2.64] ;  /* 0x0000000602021981 */ /* 0x000ee8000c1e1b00 */
[----:B------:R-:W0:Y:S01]  /*00b0*/  S2R R8, SR_TID.X ;  /* 0x0000000000087919 */ /* 0x000e220000002100 */
[----:B------:R-:W-:-:S03]  /*00c0*/  IMAD.MOV.U32 R0, RZ, RZ, c[0x0][0x168] ;  /* 0x00005a00ff007624 */ /* 0x000fc600078e00ff */
[----:B------:R-:W1:Y:S02]  /*00d0*/  S2R R9, SR_CTAID.X ;  /* 0x0000000000097919 */ /* 0x000e640000002500 */
[----:B------:R-:W-:-:S04]  /*00e0*/  SHF.R.S32.HI R0, RZ, 0x1f, R0 ;  /* 0x0000001fff007819 */ /* 0x000fc80000011400 */
[----:B------:R-:W-:Y:S02]  /*00f0*/  LEA.HI R0, R0, c[0x0][0x168], RZ, 0x3 ;  /* 0x00005a0000007a11 */ /* 0x000fe400078f18ff */
[----:B0-----:R-:W-:-:S04]  /*0100*/  LOP3.LUT R7, R8, 0x1f, RZ, 0xc, !PT ;  /* 0x0000001f08077812 */ /* 0x001fc800078e0cff */
[----:B------:R-:W-:-:S04]  /*0110*/  LEA.HI.SX32 R0, R0, R7, 0x1d ;  /* 0x0000000700007211 */ /* 0x000fc800078feaff */
[----:B------:R-:W-:Y:S02]  /*0120*/  LOP3.LUT P0, RZ, R0, 0xffffffe0, RZ, 0xc0, !PT ;  /* 0xffffffe000ff7812 */ /* 0x000fe4000780c0ff */
[----:B------:R-:W-:Y:S01]  /*0130*/  SHF.R.U32.HI R6, RZ, 0x5, R8 ;  /* 0x00000005ff067819 */ /* 0x000fe20000011608 */
[----:B------:R-:W-:Y:S03]  /*0140*/  BSSY B0, `(.L_x_226) ;  /* 0x0000013000007945 */ /* 0x000fe60003800000 */
[----:B-1----:R-:W-:-:S04]  /*0150*/  LEA R6, R9, R6, 0x2 ;  /* 0x0000000609067211 */ /* 0x002fc800078e10ff */
[----:B------:R-:W-:Y:S02]  /*0160*/  ISETP.GE.AND P2, PT, R6, c[0x0][0x164], PT ;  /* 0x0000590006007a0c */ /* 0x000fe40003f46270 */
[----:B--2---:R-:W-:Y:S01]  /*0170*/  @P1 IADD3 R22, P3, R4, c[0x0][0x240], RZ ;  /* 0x0000900004161a10 */ /* 0x004fe20007f7e0ff */
[----:B---3--:R0:W1:Y:S04]  /*0180*/  @P1 R2UR UR4, R2 ;  /* 0x00000000020413c2 */ /* 0x00806800000e0000 */
[----:B------:R-:W-:Y:S01]  /*0190*/  @P1 IMAD.X R23, RZ, RZ, R5, P3 ;  /* 0x000000ffff171224 */ /* 0x000fe200018e0605 */
[----:B------:R-:W-:Y:S01]  /*01a0*/  LOP3.LUT R4, R8, 0x1f, RZ, 0xc0, !PT ;  /* 0x0000001f08047812 */ /* 0x000fe200078ec0ff */
[----:B------:R-:W-:Y:S02]  /*01b0*/  IMAD R5, R9, c[0x0][0x0], R8 ;  /* 0x0000000009057a24 */ /* 0x000fe400078e0208 */
[----:B------:R0:W2:Y:S02]  /*01c0*/  @P1 R2UR UR5, R3 ;  /* 0x00000000030513c2 */ /* 0x0000a400000e0000 */
[----:B012---:R-:W-:Y:S05]  /*01d0*/  @!P0 BRA `(.L_x_227) ;  /* 0x0000009000008947 */ /* 0x007fea0003800000 */
[----:B------:R-:W-:Y:S01]  /*01e0*/  ISETP.NE.U32.AND P1, PT, RZ, c[0x0][0x218], PT ;  /* 0x00008600ff007a0c */ /* 0x000fe20003f25070 */
[----:B------:R-:W-:-:S03]  /*01f0*/  IMAD.MOV.U32 R13, RZ, RZ, 0x10 ;  /* 0x00000010ff0d7424 */ /* 0x000fc600078e00ff */
[----:B------:R-:W-:-:S13]  /*0200*/  ISETP.NE.AND.EX P1, PT, RZ, c[0x0][0x21c], PT, P1 ;  /* 0x00008700ff007a0c */ /* 0x000fda0003f25310 */
[----:B------:R-:W-:-:S04]  /*0210*/  @P1 IMAD.WIDE.U32 R2, R4, R13, c[0x0][0x218] ;  /* 0x0000860004021625 */ /* 0x000fc800078e000d */
[----:B------:R-:W-:Y:S01]  /*0220*/  IMAD.WIDE.U32 R12, R4, R13, c[0x0][0x1b0] ;  /* 0x00006c00040c7625 */ /* 0x000fe200078e000d */
[----:B------:R0:W5:Y:S05]  /*0230*/  @P1 LDG.E.128 R16, [R2.64] ;  /* 0x0000000602101981 */ /* 0x00016a000c1e1d00 */
[----:B------:R-:W5:Y:S01]  /*0240*/  LDG.E.128 R12, [R12.64] ;  /* 0x000000060c0c7981 */ /* 0x000f62000c1e1d00 */
[----:B------:R-:W-:Y:S01]  /*0250*/  @!P1 CS2R R16, SRZ ;  /* 0x0000000000109805 */ /* 0x000fe2000001ff00 */
[----:B------:R-:W-:Y:S02]  /*0260*/  @!P1 CS2R R18, SRZ ;  /* 0x0000000000129805 */ /* 0x000fe4000001ff00 */
.L_x_227:
[----:B0-----:R-:W-:Y:S05]  /*0270*/  BSYNC B0 ;  /* 0x0000000000007941 */ /* 0x001fea0003800000 */
.L_x_226:
[----:B------:R-:W-:Y:S05]  /*0280*/  @P2 EXIT ;  /* 0x000000000000294d */ /* 0x000fea0003800000 */
[C-C-:B------:R-:W-:Y:S01]  /*0290*/  SHF.R.U64 R3, R22.reuse, 0x2, R23.reuse ;  /* 0x0000000216037819 */ /* 0x140fe20000001217 */
[----:B------:R-:W-:Y:S01]  /*02a0*/  IMAD.HI.U32 R7, R5, -0x326172a9, RZ ;  /* 0xcd9e8d5705077827 */ /* 0x000fe200078e00ff */
[----:B------:R-:W-:Y:S01]  /*02b0*/  SHF.R.U32.HI R2, RZ, 0x2, R23 ;  /* 0x00000002ff027819 */ /* 0x000fe20000011617 */
[----:B------:R-:W-:Y:S01]  /*02c0*/  UIADD3 UR10, UR5, -0x4498517b, URZ ;  /* 0xbb67ae85050a7890 */ /* 0x000fe2000fffe03f */
[----:B------:R-:W-:Y:S01]  /*02d0*/  BSSY B1, `(.L_x_228) ;  /* 0x000039f000017945 */ /* 0x000fe20003800000 */
[----:B------:R-:W-:Y:S01]  /*02e0*/  IMAD.HI.U32 R0, R3, -0x2daee0ad, RZ ;  /* 0xd2511f5303007827 */ /* 0x000fe200078e00ff */
[----:B------:R-:W-:Y:S01]  /*02f0*/  LOP3.LUT R7, R7, UR4, R2, 0x96, !PT ;  /* 0x0000000407077c12 */ /* 0x000fe2000f8e9602 */
[----:B------:R-:W-:Y:S01]  /*0300*/  UIADD3 UR9, UR4, -0x61c88647, URZ ;  /* 0x9e3779b904097890 */ /* 0x000fe2000fffe03f */
[----:B------:R-:W-:Y:S01]  /*0310*/  LOP3.LUT R33, R22, 0x3, RZ, 0xc0, !PT ;  /* 0x0000000316217812 */ /* 0x000fe200078ec0ff */
[----:B------:R-:W-:Y:S01]  /*0320*/  IMAD R11, R3, -0x2daee0ad, RZ ;  /* 0xd2511f53030b7824 */ /* 0x000fe200078e02ff */
[----:B------:R-:W-:Y:S01]  /*0330*/  LOP3.LUT R0, R0, UR5, RZ, 0x3c, !PT ;  /* 0x0000000500007c12 */ /* 0x000fe2000f8e3cff */
[----:B------:R-:W-:Y:S01]  /*0340*/  IMAD.HI.U32 R10, R7, -0x2daee0ad, RZ ;  /* 0xd2511f53070a7827 */ /* 0x000fe200078e00ff */
[----:B------:R-:W-:Y:S01]  /*0350*/  UIADD3 UR11, UR4, 0x3c6ef372, URZ ;  /* 0x3c6ef372040b7890 */ /* 0x000fe2000fffe03f */
[----:B-----5:R-:W-:Y:S01]  /*0360*/  PRMT R25, RZ, 0x7610, R15 ;  /* 0x00007610ff197816 */ /* 0x020fe2000000000f */
[----:B------:R-:W-:Y:S01]  /*0370*/  UIADD3 UR12, UR5, 0x76cf5d0a, URZ ;  /* 0x76cf5d0a050c7890 */ /* 0x000fe2000fffe03f */
[----:B------:R-:W-:Y:S01]  /*0380*/  IMAD R9, R5, -0x326172a9, RZ ;  /* 0xcd9e8d5705097824 */ /* 0x000fe200078e02ff */
[----:B------:R-:W-:Y:S01]  /*0390*/  LOP3.LUT R10, R10, UR10, R11, 0x96, !PT ;  /* 0x0000000a0a0a7c12 */ /* 0x000fe2000f8e960b */
[----:B------:R-:W-:Y:S01]  /*03a0*/  IMAD.HI.U32 R8, R0, -0x326172a9, RZ ;  /* 0xcd9e8d5700087827 */ /* 0x000fe200078e00ff */
[----:B------:R-:W-:Y:S01]  /*03b0*/  UIADD3 UR14, UR5, 0x32370b8f, URZ ;  /* 0x32370b8f050e7890 */ /* 0x000fe2000fffe03f */
[--C-:B------:R-:W-:Y:S01]  /*03c0*/  PRMT R22, RZ, 0x5410, R16.reuse ;  /* 0x00005410ff167816 */ /* 0x100fe20000000010 */
[----:B------:R-:W-:Y:S01]  /*03d0*/  UIADD3 UR13, UR4, -0x255992d5, URZ ;  /* 0xdaa66d2b040d7890 */ /* 0x000fe2000fffe03f */
[----:B------:R-:W-:Y:S01]  /*03e0*/  IMAD R20, R7, -0x2daee0ad, RZ ;  /* 0xd2511f5307147824 */ /* 0x000fe200078e02ff */
[----:B------:R-:W-:Y:S01]  /*03f0*/  LOP3.LUT R8, R8, UR9, R9, 0x96, !PT ;  /* 0x0000000908087c12 */ /* 0x000fe2000f8e9609 */
[----:B------:R-:W-:Y:S01]  /*0400*/  IMAD R9, R0, -0x326172a9, RZ ;  /* 0xcd9e8d5700097824 */ /* 0x000fe200078e02ff */
[----:B------:R-:W-:Y:S01]  /*0410*/  UIADD3 UR15, UR4, 0x78dde6e4, URZ ;  /* 0x78dde6e4040f7890 */ /* 0x000fe2000fffe03f */
[----:B------:R-:W-:Y:S01]  /*0420*/  IMAD.HI.U32 R0, R10, -0x326172a9, RZ ;  /* 0xcd9e8d570a007827 */ /* 0x000fe200078e00ff */
[----:B------:R-:W-:Y:S01]  /*0430*/  UIADD3 UR16, UR5, -0x126145ec, URZ ;  /* 0xed9eba1405107890 */ /* 0x000fe2000fffe03f */
[----:B------:R-:W-:Y:S01]  /*0440*/  PRMT R28, RZ, 0x7610, R16 ;  /* 0x00007610ff1c7816 */ /* 0x000fe20000000010 */
[----:B------:R-:W-:Y:S01]  /*0450*/  UIADD3 UR18, UR5, -0x56f99767, URZ ;  /* 0xa906689905127890 */ /* 0x000fe2000fffe03f */
[----:B------:R-:W-:Y:S01]  /*0460*/  IMAD.HI.U32 R7, R8, -0x2daee0ad, RZ ;  /* 0xd2511f5308077827 */ /* 0x000fe200078e00ff */
[----:B------:R-:W-:Y:S01]  /*0470*/  LOP3.LUT R0, R0, UR11, R9, 0x96, !PT ;  /* 0x0000000b00007c12 */ /* 0x000fe2000f8e9609 */
[----:B------:R-:W-:Y:S01]  /*0480*/  UIADD3 UR17, UR4, 0x1715609d, URZ ;  /* 0x1715609d04117890 */ /* 0x000fe2000fffe03f */
[----:B------:R-:W-:Y:S01]  /*0490*/  PRMT R30, RZ, 0x7610, R17 ;  /* 0x00007610ff1e7816 */ /* 0x000fe20000000011 */
[----:B------:R-:W-:Y:S01]  /*04a0*/  IMAD R9, R10, -0x326172a9, RZ ;  /* 0xcd9e8d570a097824 */ /* 0x000fe200078e02ff */
[----:B------:R-:W-:Y:S01]  /*04b0*/  LOP3.LUT R7, R7, UR12, R20, 0x96, !PT ;  /* 0x0000000c07077c12 */ /* 0x000fe2000f8e9614 */
[----:B------:R-:W-:Y:S01]  /*04c0*/  IMAD R20, R8, -0x2daee0ad, RZ ;  /* 0xd2511f5308147824 */ /* 0x000fe200078e02ff */
[----:B------:R-:W-:Y:S01]  /*04d0*/  UIADD3 UR19, UR4, -0x4ab325aa, URZ ;  /* 0xb54cda5604137890 */ /* 0x000fe2000fffe03f */
[----:B------:R-:W-:Y:S01]  /*04e0*/  IMAD.HI.U32 R11, R0, -0x2daee0ad, RZ ;  /* 0xd2511f53000b7827 */ /* 0x000fe200078e00ff */
[----:B------:R-:W-:Y:S01]  /*04f0*/  UIADD3 UR20, UR5, 0x646e171e, URZ ;  /* 0x646e171e05147890 */ /* 0x000fe2000fffe03f */
[----:B------:R-:W-:Y:S01]  /*0500*/  PRMT R29, RZ, 0x5410, R18 ;  /* 0x00005410ff1d7816 */ /* 0x000fe20000000012 */
[----:B------:R-:W-:Y:S01]  /*0510*/  UIADD3 UR22, UR5, 0x1fd5c5a3, URZ ;  /* 0x1fd5c5a305167890 */ /* 0x000fe2000fffe03f */
[----:B------:R-:W-:Y:S01]  /*0520*/  IMAD.HI.U32 R8, R7, -0x326172a9, RZ ;  /* 0xcd9e8d5707087827 */ /* 0x000fe200078e00ff */
[----:B------:R-:W-:Y:S01]  /*0530*/  LOP3.LUT R11, R11, UR14, R20, 0x96, !PT ;  /* 0x0000000e0b0b7c12 */ /* 0x000fe2000f8e9614 */
[----:B------:R-:W-:Y:S01]  /*0540*/  UIADD3 UR21, UR4, 0x5384540f, URZ ;  /* 0x5384540f04157890 */ /* 0x000fe2000fffe03f */
[----:B------:R-:W-:Y:S01]  /*0550*/  PRMT R34, RZ, 0x7610, R18 ;  /* 0x00007610ff227816 */ /* 0x000fe20000000012 */
[----:B------:R-:W-:Y:S01]  /*0560*/  IMAD R10, R7, -0x326172a9, RZ ;  /* 0xcd9e8d57070a7824 */ /* 0x000fe200078e02ff */
[----:B------:R-:W-:Y:S01]  /*0570*/  LOP3.LUT R8, R8, UR13, R9, 0x96, !PT ;  /* 0x0000000d08087c12 */ /* 0x000fe2000f8e9609 */
[----:B------:R-:W-:Y:S01]  /*0580*/  IMAD.HI.U32 R7, R11, -0x326172a9, RZ ;  /* 0xcd9e8d570b077827 */ /* 0x000fe200078e00ff */
[----:B------:R-:W-:Y:S01]  /*0590*/  UIADD3 UR23, UR4, -0xe443238, URZ ;  /* 0xf1bbcdc804177890 */ /* 0x000fe2000fffe03f */
[--C-:B------:R-:W-:Y:S01]  /*05a0*/  PRMT R31, RZ, 0x5410, R19.reuse ;  /* 0x00005410ff1f7816 */ /* 0x100fe20000000013 */
[----:B------:R-:W-:Y:S01]  /*05b0*/  UIADD3 UR24, UR5, -0x24c28bd8, URZ ;  /* 0xdb3d742805187890 */ /* 0x000fe2000fffe03f */
[----:B------:R-:W-:Y:S01]  /*05c0*/  IMAD R9, R0, -0x2daee0ad, RZ ;  /* 0xd2511f5300097824 */ /* 0x000fe200078e02ff */
[----:B------:R-:W-:Y:S01]  /*05d0*/  LOP3.LUT R7, R7, UR15, R10, 0x96, !PT ;  /* 0x0000000f07077c12 */ /* 0x000fe2000f8e960a */
[C---:B------:R-:W-:Y:S01]  /*05e0*/  IMAD.HI.U32 R0, R8.reuse, -0x2daee0ad, RZ ;  /* 0xd2511f5308007827 */ /* 0x040fe200078e00ff */
[----:B------:R-:W-:Y:S01]  /*05f0*/  UIADD3 UR25, UR4, -0x700cb87f, URZ ;  /* 0x8ff3478104197890 */ /* 0x000fe2000fffe03f */
[----:B------:R-:W-:Y:S01]  /*0600*/  PRMT R37, RZ, 0x7610, R19 ;  /* 0x00007610ff257816 */ /* 0x000fe20000000013 */
[----:B------:R-:W-:Y:S01]  /*0610*/  UIADD3 UR26, UR5, -0x695add53, URZ ;  /* 0x96a522ad051a7890 */ /* 0x000fe2000fffe03f */
[----:B------:R-:W-:Y:S01]  /*0620*/  IMAD R10, R8, -0x2daee0ad, RZ ;  /* 0xd2511f53080a7824 */ /* 0x000fe200078e02ff */
[----:B------:R-:W-:Y:S01]  /*0630*/  LOP3.LUT R0, R0, UR16, R9, 0x96, !PT ;  /* 0x0000001000007c12 */ /* 0x000fe2000f8e9609 */
[----:B------:R-:W-:-:S04]  /*0640*/  IMAD.HI.U32 R9, R7, -0x2daee0ad, RZ ;  /* 0xd2511f5307097827 */ /* 0x000fc800078e00ff */
[----:B------:R-:W-:Y:S01]  /*0650*/  IMAD R11, R11, -0x326172a9, RZ ;  /* 0xcd9e8d570b0b7824 */ /* 0x000fe200078e02ff */
[----:B------:R-:W-:Y:S01]  /*0660*/  LOP3.LUT R9, R9, UR18, R10, 0x96, !PT ;  /* 0x0000001209097c12 */ /* 0x000fe2000f8e960a */
[----:B------:R-:W-:-:S04]  /*0670*/  IMAD.HI.U32 R8, R0, -0x326172a9, RZ ;  /* 0xcd9e8d5700087827 */ /* 0x000fc800078e00ff */
[----:B------:R-:W-:Y:S01]  /*0680*/  IMAD R10, R7, -0x2daee0ad, RZ ;  /* 0xd2511f53070a7824 */ /* 0x000fe200078e02ff */
[----:B------:R-:W-:Y:S01]  /*0690*/  LOP3.LUT R8, R8, UR17, R11, 0x96, !PT ;  /* 0x0000001108087c12 */ /* 0x000fe2000f8e960b */
[----:B------:R-:W-:Y:S02]  /*06a0*/  IMAD R11, R0, -0x326172a9, RZ ;  /* 0xcd9e8d57000b7824 */ /* 0x000fe400078e02ff */
[----:B------:R-:W-:-:S04]  /*06b0*/  IMAD.HI.U32 R0, R9, -0x326172a9, RZ ;  /* 0xcd9e8d5709007827 */ /* 0x000fc800078e00ff */
[----:B------:R-:W-:Y:S01]  /*06c0*/  IMAD.HI.U32 R7, R8, -0x2daee0ad, RZ ;  /* 0xd2511f5308077827 */ /* 0x000fe200078e00ff */
[----:B------:R-:W-:-:S03]  /*06d0*/  LOP3.LUT R0, R0, UR19, R11, 0x96, !PT ;  /* 0x0000001300007c12 */ /* 0x000fc6000f8e960b */
        /* <DEDUP_REMOVED lines=8> */
[----:B------:R-:W-:Y:S01]  /*0760*/  IMAD R8, R7, -0x326172a9, RZ ;  /* 0xcd9e8d5707087824 */ /* 0x000fe200078e02ff */
[----:B------:R-:W-:Y:S01]  /*0770*/  PRMT R0, RZ, 0x5410, R12 ;  /* 0x00005410ff007816 */ /* 0x000fe2000000000c */
[----:B------:R-:W-:-:S04]  /*0780*/  IMAD.HI.U32 R7, R20, -0x326172a9, RZ ;  /* 0xcd9e8d5714077827 */ /* 0x000fc800078e00ff */
[----:B------:R-:W-:Y:S01]  /*0790*/  IMAD.HI.U32 R9, R11, -0x2daee0ad, RZ ;  /* 0xd2511f530b097827 */ /* 0x000fe200078e00ff */
[----:B------:R-:W-:Y:S02]  /*07a0*/  LOP3.LUT R32, R7, UR23, R8, 0x96, !PT ;  /* 0x0000001707207c12 */ /* 0x000fe4000f8e9608 */
[----:B------:R-:W-:Y:S01]  /*07b0*/  PRMT R8, RZ, 0x7610, R12 ;  /* 0x00007610ff087816 */ /* 0x000fe2000000000c */
[----:B------:R-:W-:Y:S01]  /*07c0*/  IMAD R23, R20, -0x326172a9, RZ ;  /* 0xcd9e8d5714177824 */ /* 0x000fe200078e02ff */
[----:B------:R-:W-:Y:S01]  /*07d0*/  LOP3.LUT R21, R9, UR24, R10, 0x96, !PT ;  /* 0x0000001809157c12 */ /* 0x000fe2000f8e960a */
[----:B------:R-:W-:Y:S01]  /*07e0*/  IMAD R27, R11, -0x2daee0ad, RZ ;  /* 0xd2511f530b1b7824 */ /* 0x000fe200078e02ff */
[--C-:B------:R-:W-:Y:S01]  /*07f0*/  PRMT R7, RZ, 0x5410, R13.reuse ;  /* 0x00005410ff077816 */ /* 0x100fe2000000000d */
[----:B------:R-:W-:Y:S01]  /*0800*/  IMAD.HI.U32 R26, R32, -0x2daee0ad, RZ ;  /* 0xd2511f53201a7827 */ /* 0x000fe200078e00ff */
[----:B------:R-:W-:Y:S02]  /*0810*/  PRMT R10, RZ, 0x7610, R13 ;  /* 0x00007610ff0a7816 */ /* 0x000fe4000000000d */
[----:B------:R-:W-:Y:S01]  /*0820*/  PRMT R9, RZ, 0x5410, R14 ;  /* 0x00005410ff097816 */ /* 0x000fe2000000000e */
[----:B------:R-:W-:Y:S01]  /*0830*/  IMAD.WIDE.U32 R12, R21, -0x326172a9, RZ ;  /* 0xcd9e8d57150c7825 */ /* 0x000fe200078e00ff */
[----:B------:R-:W-:-:S02]  /*0840*/  LOP3.LUT R26, R26, UR26, R27, 0x96, !PT ;  /* 0x0000001a1a1a7c12 */ /* 0x000fc4000f8e961b */
[----:B------:R-:W-:Y:S01]  /*0850*/  PRMT R20, RZ, 0x7610, R14 ;  /* 0x00007610ff147816 */ /* 0x000fe2000000000e */
[----:B------:R-:W-:Y:S01]  /*0860*/  IMAD.MOV.U32 R21, RZ, RZ, RZ ;  /* 0x000000ffff157224 */ /* 0x000fe200078e00ff */
[----:B------:R-:W-:Y:S01]  /*0870*/  LOP3.LUT R24, R13, UR25, R23, 0x96, !PT ;  /* 0x000000190d187c12 */ /* 0x000fe2000f8e9617 */
[----:B------:R-:W-:Y:S01]  /*0880*/  IMAD R32, R32, -0x2daee0ad, RZ ;  /* 0xd2511f5320207824 */ /* 0x000fe200078e02ff */
[----:B------:R-:W-:Y:S02]  /*0890*/  PRMT R11, RZ, 0x5410, R15 ;  /* 0x00005410ff0b7816 */ /* 0x000fe4000000000f */
[----:B------:R-:W-:Y:S02]  /*08a0*/  MOV R23, R12 ;  /* 0x0000000c00177202 */ /* 0x000fe40000000f00 */
[----:B------:R-:W-:Y:S02]  /*08b0*/  PRMT R27, RZ, 0x5410, R17 ;  /* 0x00005410ff1b7816 */ /* 0x000fe40000000011 */
.L_x_292:
        /* <DEDUP_REMOVED lines=17> */
[----:B------:R-:W5:Y:S06]  /*09d0*/  LDG.E.128 R16, [R16.64] ;  /* 0x0000000610107981 */ /* 0x000f6c000c1e1d00 */
[----:B------:R-:W-:-:S05]  /*09e0*/  @P1 IMAD.WIDE.U32 R38, R36, R45, c[0x0][0x180] ;  /* 0x0000600024261625 */ /* 0x000fca00078e002d */
[----:B------:R0:W5:Y:S01]  /*09f0*/  @P1 LDG.E.128 R12, [R38.64] ;  /* 0x00000006260c1981 */ /* 0x000162000c1e1d00 */
[C---:B------:R-:W-:Y:S01]  /*0a00*/  ISETP.NE.AND P2, PT, R33.reuse, 0x1, PT ;  /* 0x000000012100780c */ /* 0x040fe20003f45270 */
[----:B------:R-:W-:Y:S01]  /*0a10*/  BSSY B2, `(.L_x_231) ;  /* 0x000000c000027945 */ /* 0x000fe20003800000 */
[----:B------:R-:W-:-:S11]  /*0a20*/  IADD3 R40, R33, 0x1, RZ ;  /* 0x0000000121287810 */ /* 0x000fd60007ffe0ff */
[----:B------:R-:W-:Y:S05]  /*0a30*/  @!P2 BRA `(.L_x_232) ;  /* 0x000000800000a947 */ /* 0x000fea0003800000 */
[----:B0-----:R-:W-:Y:S01]  /*0a40*/  ISETP.NE.AND P2, PT, R33, 0x2, PT ;  /* 0x000000022100780c */ /* 0x001fe20003f45270 */
[----:B------:R-:W-:-:S12]  /*0a50*/  IMAD.MOV.U32 R35, RZ, RZ, R26 ;  /* 0x000000ffff237224 */ /* 0x000fd800078e001a */
[----:B------:R-:W-:Y:S05]  /*0a60*/  @!P2 BRA `(.L_x_233) ;  /* 0x000000600000a947 */ /* 0x000fea0003800000 */
[----:B------:R-:W-:Y:S02]  /*0a70*/  ISETP.NE.AND P2, PT, R33, 0x3, PT ;  /* 0x000000032100780c */ /* 0x000fe40003f45270 */
[----:B------:R-:W-:-:S11]  /*0a80*/  MOV R35, R24 ;  /* 0x0000001800237202 */ /* 0x000fd60000000f00 */
[----:B------:R-:W-:Y:S05]  /*0a90*/  @P2 BRA `(.L_x_233) ;  /* 0x0000003000002947 */ /* 0x000fea0003800000 */
[----:B------:R-:W-:Y:S01]  /*0aa0*/  IMAD.MOV.U32 R35, RZ, RZ, R32 ;  /* 0x000000ffff237224 */ /* 0x000fe200078e0020 */
[----:B------:R-:W-:Y:S05]  /*0ab0*/  BRA `(.L_x_233) ;  /* 0x0000001000007947 */ /* 0x000fea0003800000 */
.L_x_232:
[----:B0-----:R-:W-:Y:S02]  /*0ac0*/  IMAD.MOV.U32 R35, RZ, RZ, R23 ;  /* 0x000000ffff237224 */ /* 0x001fe400078e0017 */
.L_x_233:
[----:B------:R-:W-:Y:S05]  /*0ad0*/  BSYNC B2 ;  /* 0x0000000000027941 */ /* 0x000fea0003800000 */
.L_x_231:
[----:B------:R-:W-:Y:S01]  /*0ae0*/  ISETP.NE.AND P2, PT, R40, 0x4, PT ;  /* 0x000000042800780c */ /* 0x000fe20003f45270 */
[----:B------:R-:W-:-:S12]  /*0af0*/  BSSY B2, `(.L_x_234) ;  /* 0x000003b000027945 */ /* 0x000fd80003800000 */
[----:B------:R-:W-:Y:S05]  /*0b00*/  @P2 BRA `(.L_x_235) ;  /* 0x0000039000002947 */ /* 0x000fea0003800000 */
[----:B------:R-:W-:Y:S01]  /*0b10*/  IADD3 R3, R3, 0x1, RZ ;  /* 0x0000000103037810 */ /* 0x000fe20007ffe0ff */
[----:B------:R-:W-:Y:S03]  /*0b20*/  BSSY B3, `(.L_x_236) ;  /* 0x000000c000037945 */ /* 0x000fe60003800000 */
[C---:B------:R-:W-:Y:S01]  /*0b30*/  ISETP.NE.AND P2, PT, R3.reuse, RZ, PT ;  /* 0x000000ff0300720c */ /* 0x040fe20003f45270 */
[----:B------:R-:W-:-:S12]  /*0b40*/  IMAD.HI.U32 R24, R3, -0x2daee0ad, RZ ;  /* 0xd2511f5303187827 */ /* 0x000fd800078e00ff */
[----:B------:R-:W-:Y:S05]  /*0b50*/  @P2 BRA `(.L_x_237) ;  /* 0x0000008000002947 */ /* 0x000fea0003800000 */
[----:B------:R-:W-:-:S04]  /*0b60*/  IADD3 R2, R2, 0x1, RZ ;  /* 0x0000000102027810 */ /* 0x000fc80007ffe0ff */
[----:B------:R-:W-:-:S13]  /*0b70*/  ISETP.NE.AND P2, PT, R2, RZ, PT ;  /* 0x000000ff0200720c */ /* 0x000fda0003f45270 */
[----:B------:R-:W-:Y:S01]  /*0b80*/  @!P2 IADD3 R5, R5, 0x1, RZ ;  /* 0x000000010505a810 */ /* 0x000fe20007ffe0ff */
[----:B------:R-:W-:Y:S01]  /*0b90*/  @!P2 IMAD.MOV.U32 R2, RZ, RZ, RZ ;  /* 0x000000ffff02a224 */ /* 0x000fe200078e00ff */
[----:B------:R-:W-:Y:S02]  /*0ba0*/  @!P2 IADD3 R23, R21, 0x1, RZ ;  /* 0x000000011517a810 */ /* 0x000fe40007ffe0ff */
[----:B------:R-:W-:-:S13]  /*0bb0*/  ISETP.NE.AND P3, PT, R5, RZ, !P2 ;  /* 0x000000ff0500720c */ /* 0x000fda0005765270 */
[----:B------:R-:W-:-:S05]  /*0bc0*/  @P3 IADD3 R23, R21, RZ, RZ ;  /* 0x000000ff15173210 */ /* 0x000fca0007ffe0ff */
[----:B------:R-:W-:Y:S02]  /*0bd0*/  @!P2 IMAD.MOV.U32 R21, RZ, RZ, R23 ;  /* 0x000000ffff15a224 */ /* 0x000fe400078e0017 */
.L_x_237:
[----:B------:R-:W-:Y:S05]  /*0be0*/  BSYNC B3 ;  /* 0x0000000000037941 */ /* 0x000fea0003800000 */
.L_x_236:
[----:B------:R-:W-:Y:S01]  /*0bf0*/  IMAD.HI.U32 R23, R5, -0x326172a9, RZ ;  /* 0xcd9e8d5705177827 */ /* 0x000fe200078e00ff */
[----:B------:R-:W-:-:S03]  /*0c00*/  LOP3.LUT R24, R24, UR5, R21, 0x96, !PT ;  /* 0x0000000518187c12 */ /* 0x000fc6000f8e9615 */
[----:B------:R-:W-:Y:S01]  /*0c10*/  IMAD R39, R5, -0x326172a9, RZ ;  /* 0xcd9e8d5705277824 */ /* 0x000fe200078e02ff */
[----:B------:R-:W-:Y:S01]  /*0c20*/  LOP3.LUT R40, R23, UR4, R2, 0x96, !PT ;  /* 0x0000000417287c12 */ /* 0x000fe2000f8e9602 */
[----:B------:R-:W-:-:S04]  /*0c30*/  IMAD.WIDE.U32 R32, R24, -0x326172a9, RZ ;  /* 0xcd9e8d5718207825 */ /* 0x000fc800078e00ff */
[----:B------:R-:W-:Y:S01]  /*0c40*/  IMAD R23, R3, -0x2daee0ad, RZ ;  /* 0xd2511f5303177824 */ /* 0x000fe200078e02ff */
[----:B------:R-:W-:Y:S01]  /*0c50*/  LOP3.LUT R42, R33, UR9, R39, 0x96, !PT ;  /* 0x00000009212a7c12 */ /* 0x000fe2000f8e9627 */
[----:B------:R-:W-:-:S04]  /*0c60*/  IMAD.WIDE.U32 R40, R40, -0x2daee0ad, RZ ;  /* 0xd2511f5328287825 */ /* 0x000fc800078e00ff */
[----:B------:R-:W-:Y:S01]  /*0c70*/  IMAD.WIDE.U32 R42, R42, -0x2daee0ad, RZ ;  /* 0xd2511f532a2a7825 */ /* 0x000fe200078e00ff */
[----:B------:R-:W-:-:S04]  /*0c80*/  LOP3.LUT R23, R41, UR10, R23, 0x96, !PT ;  /* 0x0000000a29177c12 */ /* 0x000fc8000f8e9617 */
[----:B------:R-:W-:Y:S01]  /*0c90*/  LOP3.LUT R33, R43, UR12, R40, 0x96, !PT ;  /* 0x0000000c2b217c12 */ /* 0x000fe2000f8e9628 */
[----:B------:R-:W-:-:S05]  /*0ca0*/  IMAD.WIDE.U32 R38, R23, -0x326172a9, RZ ;  /* 0xcd9e8d5717267825 */ /* 0x000fca00078e00ff */
[----:B------:R-:W-:Y:S01]  /*0cb0*/  LOP3.LUT R40, R39, UR11, R32, 0x96, !PT ;  /* 0x0000000b27287c12 */ /* 0x000fe2000f8e9620 */
[----:B------:R-:W-:-:S04]  /*0cc0*/  IMAD.WIDE.U32 R32, R33, -0x326172a9, RZ ;  /* 0xcd9e8d5721207825 */ /* 0x000fc800078e00ff */
[----:B------:R-:W-:Y:S01]  /*0cd0*/  IMAD.WIDE.U32 R40, R40, -0x2daee0ad, RZ ;  /* 0xd2511f5328287825 */ /* 0x000fe200078e00ff */
[----:B------:R-:W-:-:S04]  /*0ce0*/  LOP3.LUT R43, R33, UR13, R38, 0x96, !PT ;  /* 0x0000000d212b7c12 */ /* 0x000fc8000f8e9626 */
        /* <DEDUP_REMOVED lines=23> */
[----:B------:R-:W-:Y:S02]  /*0e60*/  MOV R23, R40 ;  /* 0x0000002800177202 */ /* 0x000fe40000000f00 */
[----:B------:R-:W-:Y:S01]  /*0e70*/  LOP3.LUT R24, R41, UR25, R42, 0x96, !PT ;  /* 0x0000001929187c12 */ /* 0x000fe2000f8e962a */
[----:B------:R-:W-:Y:S01]  /*0e80*/  IMAD.MOV.U32 R40, RZ, RZ, RZ ;  /* 0x000000ffff287224 */ /* 0x000fe200078e00ff */
[----:B------:R-:W-:Y:S02]  /*0e90*/  LOP3.LUT R26, R33, UR26, R38, 0x96, !PT ;  /* 0x0000001a211a7c12 */ /* 0x000fe4000f8e9626 */
.L_x_235:
[----:B------:R-:W-:Y:S05]  /*0ea0*/  BSYNC B2 ;  /* 0x0000000000027941 */ /* 0x000fea0003800000 */
.L_x_234:
[----:B------:R0:W1:Y:S01]  /*0eb0*/  I2F.U32 R33, R35 ;  /* 0x0000002300217306 */ /* 0x0000620000201000 */
[----:B------:R-:W-:Y:S01]  /*0ec0*/  IMAD.MOV.U32 R46, RZ, RZ, 0x2f800000 ;  /* 0x2f800000ff2e7424 */ /* 0x000fe200078e00ff */
[----:B------:R-:W-:Y:S01]  /*0ed0*/  ISETP.NE.AND P2, PT, R40, 0x1, PT ;  /* 0x000000012800780c */ /* 0x000fe20003f45270 */
[----:B------:R-:W-:Y:S01]  /*0ee0*/  BSSY B2, `(.L_x_238) ;  /* 0x0000015000027945 */ /* 0x000fe20003800000 */
[----:B0----5:R-:W-:-:S05]  /*0ef0*/  PRMT R35, RZ, 0x5410, R16 ;  /* 0x00005410ff237816 */ /* 0x021fca0000000010 */
[----:B------:R-:W-:Y:S02]  /*0f00*/  FMUL.FTZ R38, R35, R44 ;  /* 0x0000002c23267220 */ /* 0x000fe40000410000 */
[----:B-1----:R-:W-:Y:S02]  /*0f10*/  FFMA.FTZ R33, R33, R46, 1.1641532182693481445e-10 ;  /* 0x2f00000021217423 */ /* 0x002fe4000001002e */
[----:B------:R-:W-:-:S03]  /*0f20*/  FMUL.FTZ R38, R38, c[0x0][0x1e8] ;  /* 0x00007a0026267a20 */ /* 0x000fc60000410000 */
[----:B------:R-:W-:Y:S02]  /*0f30*/  FSETP.GTU.FTZ.AND P3, PT, R33, c[0x0][0x1e4], PT ;  /* 0x0000790021007a0b */ /* 0x000fe40003f7c000 */
[----:B------:R-:W-:Y:S02]  /*0f40*/  IADD3 R33, R40, 0x1, RZ ;  /* 0x0000000128217810 */ /* 0x000fe40007ffe0ff */
[----:B------:R-:W-:Y:S02]  /*0f50*/  FSEL R35, R38, RZ, !P3 ;  /* 0x000000ff26237208 */ /* 0x000fe40005800000 */
[----:B------:R-:W-:Y:S02]  /*0f60*/  @P1 PRMT R38, RZ, 0x5410, R12 ;  /* 0x00005410ff261816 */ /* 0x000fe4000000000c */
[----:B------:R-:W-:-:S03]  /*0f70*/  P2R R47, PR, RZ, 0x8 ;  /* 0x00000008ff2f7803 */ /* 0x000fc60000000000 */
[----:B------:R-:W-:Y:S01]  /*0f80*/  @P1 FADD.FTZ R35, R38, R35 ;  /* 0x0000002326231221 */ /* 0x000fe20000010000 */
[----:B------:R-:W-:Y:S05]  /*0f90*/  @!P2 BRA `(.L_x_239) ;  /* 0x000000800000a947 */ /* 0x000fea0003800000 */
[----:B------:R-:W-:Y:S02]  /*0fa0*/  ISETP.NE.AND P2, PT, R40, 0x2, PT ;  /* 0x000000022800780c */ /* 0x000fe40003f45270 */
[----:B------:R-:W-:-:S11]  /*0fb0*/  MOV R48, R26 ;  /* 0x0000001a00307202 */ /* 0x000fd60000000f00 */
[----:B------:R-:W-:Y:S05]  /*0fc0*/  @!P2 BRA `(.L_x_240) ;  /* 0x000000600000a947 */ /* 0x000fea0003800000 */
[----:B------:R-:W-:Y:S01]  /*0fd0*/  ISETP.NE.AND P2, PT, R40, 0x3, PT ;  /* 0x000000032800780c */ /* 0x000fe20003f45270 */
[----:B------:R-:W-:-:S12]  /*0fe0*/  IMAD.MOV.U32 R48, RZ, RZ, R24 ;  /* 0x000000ffff307224 */ /* 0x000fd800078e0018 */
[----:B------:R-:W-:Y:S05]  /*0ff0*/  @P2 BRA `(.L_x_240) ;  /* 0x0000003000002947 */ /* 0x000fea0003800000 */
[----:B------:R-:W-:Y:S01]  /*1000*/  IMAD.MOV.U32 R48, RZ, RZ, R32 ;  /* 0x000000ffff307224 */ /* 0x000fe200078e0020 */
[----:B------:R-:W-:Y:S05]  /*1010*/  BRA `(.L_x_240) ;  /* 0x0000001000007947 */ /* 0x000fea0003800000 */
.L_x_239:
[----:B------:R-:W-:Y:S02]  /*1020*/  MOV R48, R23 ;  /* 0x0000001700307202 */ /* 0x000fe40000000f00 */
.L_x_240:
[----:B------:R-:W-:Y:S05]  /*1030*/  BSYNC B2 ;  /* 0x0000000000027941 */ /* 0x000fea0003800000 */
.L_x_238:
        /* <DEDUP_REMOVED lines=14> */
[----:B------:R-:W-:-:S05]  /*1120*/  @P3 IMAD.MOV R23, RZ, RZ, R21 ;  /* 0x000000ffff173224 */ /* 0x000fca00078e0215 */
[----:B------:R-:W-:Y:S02]  /*1130*/  @!P2 MOV R21, R23 ;  /* 0x000000170015a202 */ /* 0x000fe40000000f00 */
.L_x_244:
[----:B------:R-:W-:Y:S05]  /*1140*/  BSYNC B3 ;  /* 0x0000000000037941 */ /* 0x000fea0003800000 */
.L_x_243:
[----:B------:R-:W-:Y:S01]  /*1150*/  IMAD.HI.U32 R23, R5, -0x326172a9, RZ ;  /* 0xcd9e8d5705177827 */ /* 0x000fe200078e00ff */
[----:B------:R-:W-:-:S03]  /*1160*/  LOP3.LUT R24, R24, UR5, R21, 0x96, !PT ;  /* 0x0000000518187c12 */ /* 0x000fc6000f8e9615 */
[----:B------:R-:W-:Y:S01]  /*1170*/  IMAD R39, R5, -0x326172a9, RZ ;  /* 0xcd9e8d5705277824 */ /* 0x000fe200078e02ff */
[----:B------:R-:W-:Y:S01]  /*1180*/  LOP3.LUT R23, R23, UR4, R2, 0x96, !PT ;  /* 0x0000000417177c12 */ /* 0x000fe2000f8e9602 */
[----:B------:R-:W-:-:S04]  /*1190*/  IMAD.WIDE.U32 R32, R24, -0x326172a9, RZ ;  /* 0xcd9e8d5718207825 */ /* 0x000fc800078e00ff */
[----:B------:R-:W-:Y:S01]  /*11a0*/  IMAD R43, R3, -0x2daee0ad, RZ ;  /* 0xd2511f53032b7824 */ /* 0x000fe200078e02ff */
        /* <DEDUP_REMOVED lines=33> */
[----:B------:R-:W-:-:S03]  /*13c0*/  LOP3.LUT R24, R41, UR25, R42, 0x96, !PT ;  /* 0x0000001929187c12 */ /* 0x000fc6000f8e962a */
[----:B------:R-:W-:Y:S01]  /*13d0*/  IMAD.MOV.U32 R23, RZ, RZ, R40 ;  /* 0x000000ffff177224 */ /* 0x000fe200078e0028 */
[----:B------:R-:W-:Y:S01]  /*13e0*/  LOP3.LUT R26, R33, UR26, R38, 0x96, !PT ;  /* 0x0000001a211a7c12 */ /* 0x000fe2000f8e9626 */
[----:B------:R-:W-:Y:S02]  /*13f0*/  IMAD.MOV.U32 R33, RZ, RZ, RZ ;  /* 0x000000ffff217224 */ /* 0x000fe400078e00ff */
.L_x_242:
[----:B------:R-:W-:Y:S05]  /*1400*/  BSYNC B2 ;  /* 0x0000000000027941 */ /* 0x000fea0003800000 */
.L_x_241:
[----:B------:R-:W0:Y:S01]  /*1410*/  I2F.U32 R39, R48 ;  /* 0x0000003000277306 */ /* 0x000e220000201000 */
[----:B------:R-:W-:Y:S01]  /*1420*/  PRMT R41, RZ, 0x7610, R16 ;  /* 0x00007610ff297816 */ /* 0x000fe20000000010 */
[----:B------:R-:W-:Y:S01]  /*1430*/  BSSY B2, `(.L_x_245) ;  /* 0x0000015000027945 */ /* 0x000fe20003800000 */
[----:B------:R-:W-:Y:S02]  /*1440*/  ISETP.NE.AND P2, PT, R33, 0x1, PT ;  /* 0x000000012100780c */ /* 0x000fe40003f45270 */
[----:B------:R-:W-:Y:S01]  /*1450*/  @P1 PRMT R16, RZ, 0x7610, R12 ;  /* 0x00007610ff101816 */ /* 0x000fe2000000000c */
[----:B------:R-:W-:Y:S01]  /*1460*/  FMUL.FTZ R41, R41, R44 ;  /* 0x0000002c29297220 */ /* 0x000fe20000410000 */
[----:B------:R-:W-:-:S03]  /*1470*/  IADD3 R40, R33, 0x1, RZ ;  /* 0x0000000121287810 */ /* 0x000fc60007ffe0ff */
[----:B------:R-:W-:Y:S02]  /*1480*/  FMUL.FTZ R41, R41, c[0x0][0x1e8] ;  /* 0x00007a0029297a20 */ /* 0x000fe40000410000 */
[----:B0-----:R-:W-:-:S05]  /*1490*/  FFMA.FTZ R39, R39, R46, 1.1641532182693481445e-10 ;  /* 0x2f00000027277423 */ /* 0x001fca000001002e */
[----:B------:R-:W-:-:S04]  /*14a0*/  FSETP.GTU.FTZ.AND P3, PT, R39, c[0x0][0x1e4], PT ;  /* 0x0000790027007a0b */ /* 0x000fc80003f7c000 */
[----:B------:R-:W-:Y:S02]  /*14b0*/  FSEL R39, R41, RZ, !P3 ;  /* 0x000000ff29277208 */ /* 0x000fe40005800000 */
        /* <DEDUP_REMOVED lines=11> */
.L_x_246:
[----:B------:R-:W-:Y:S02]  /*1570*/  MOV R16, R23 ;  /* 0x0000001700107202 */ /* 0x000fe40000000f00 */
.L_x_247:
[----:B------:R-:W-:Y:S05]  /*1580*/  BSYNC B2 ;  /* 0x0000000000027941 */ /* 0x000fea0003800000 */
.L_x_245:
        /* <DEDUP_REMOVED lines=16> */
.L_x_251:
[----:B------:R-:W-:Y:S05]  /*1690*/  BSYNC B3 ;  /* 0x0000000000037941 */ /* 0x000fea0003800000 */
.L_x_250:
        /* <DEDUP_REMOVED lines=43> */
.L_x_249:
[----:B------:R-:W-:Y:S05]  /*1950*/  BSYNC B2 ;  /* 0x0000000000027941 */ /* 0x000fea0003800000 */
.L_x_248:
[----:B------:R-:W0:Y:S01]  /*1960*/  I2F.U32 R33, R16 ;  /* 0x0000001000217306 */ /* 0x000e220000201000 */
[----:B------:R-:W-:Y:S01]  /*1970*/  PRMT R41, RZ, 0x5410, R17 ;  /* 0x00005410ff297816 */ /* 0x000fe20000000011 */
[----:B------:R-:W-:Y:S01]  /*1980*/  BSSY B2, `(.L_x_252) ;  /* 0x0000015000027945 */ /* 0x000fe20003800000 */
[----:B------:R-:W-:-:S03]  /*1990*/  ISETP.NE.AND P2, PT, R40, 0x1, PT ;  /* 0x000000012800780c */ /* 0x000fc60003f45270 */
[----:B------:R-:W-:-:S04]  /*19a0*/  FMUL.FTZ R41, R41, R44 ;  /* 0x0000002c29297220 */ /* 0x000fc80000410000 */
[----:B------:R-:W-:Y:S02]  /*19b0*/  FMUL.FTZ R41, R41, c[0x0][0x1e8] ;  /* 0x00007a0029297a20 */ /* 0x000fe40000410000 */
[----:B0-----:R-:W-:-:S05]  /*19c0*/  FFMA.FTZ R33, R33, R46, 1.1641532182693481445e-10 ;  /* 0x2f00000021217423 */ /* 0x001fca000001002e */
        /* <DEDUP_REMOVED lines=15> */
.L_x_253:
[----:B------:R-:W-:Y:S02]  /*1ac0*/  MOV R16, R23 ;  /* 0x0000001700107202 */ /* 0x000fe40000000f00 */
.L_x_254:
[----:B------:R-:W-:Y:S05]  /*1ad0*/  BSYNC B2 ;  /* 0x0000000000027941 */ /* 0x000fea0003800000 */
.L_x_252:
        /* <DEDUP_REMOVED lines=16> */
.L_x_258:
[----:B------:R-:W-:Y:S05]  /*1be0*/  BSYNC B3 ;  /* 0x0000000000037941 */ /* 0x000fea0003800000 */
.L_x_257:
        /* <DEDUP_REMOVED lines=43> */
.L_x_256:
[----:B------:R-:W-:Y:S05]  /*1ea0*/  BSYNC B2 ;  /* 0x0000000000027941 */ /* 0x000fea0003800000 */
.L_x_255:
        /* <DEDUP_REMOVED lines=8> */
[----:B------:R-:W-:Y:S02]  /*1f30*/  @P1 PRMT R41, RZ, 0x7610, R13 ;  /* 0x00007610ff291816 */ /* 0x000fe4000000000d */
[----:B------:R-:W-:Y:S02]  /*1f40*/  FSEL R40, R17, RZ, !P2 ;  /* 0x000000ff11287208 */ /* 0x000fe40005000000 */
[----:B------:R-:W-:-:S03]  /*1f50*/  IADD3 R17, R33, 0x1, RZ ;  /* 0x0000000121117810 */ /* 0x000fc60007ffe0ff */
        /* <DEDUP_REMOVED lines=10> */
.L_x_260:
[----:B------:R-:W-:Y:S02]  /*2000*/  MOV R41, R23 ;  /* 0x0000001700297202 */ /* 0x000fe40000000f00 */
.L_x_261:
[----:B------:R-:W-:Y:S05]  /*2010*/  BSYNC B2 ;  /* 0x0000000000027941 */ /* 0x000fea0003800000 */
.L_x_259:
        /* <DEDUP_REMOVED lines=10> */
[----:B------:R-:W-:Y:S02]  /*20c0*/  @!P3 IADD3 R5, R5, 0x1, RZ ;  /* 0x000000010505b810 */ /* 0x000fe40007ffe0ff */
[----:B------:R-:W-:Y:S02]  /*20d0*/  @!P3 IADD3 R17, R21, 0x1, RZ ;  /* 0x000000011511b810 */ /* 0x000fe40007ffe0ff */
[----:B------:R-:W-:Y:S02]  /*20e0*/  ISETP.NE.AND P4, PT, R5, RZ, !P3 ;  /* 0x000000ff0500720c */ /* 0x000fe40005f85270 */
[----:B------:R-:W-:-:S11]  /*20f0*/  @!P3 MOV R2, RZ ;  /* 0x000000ff0002b202 */ /* 0x000fd60000000f00 */
[----:B------:R-:W-:-:S04]  /*2100*/  @P4 IMAD.MOV R17, RZ, RZ, R21 ;  /* 0x000000ffff114224 */ /* 0x000fc800078e0215 */
[----:B------:R-:W-:Y:S02]  /*2110*/  @!P3 IMAD.MOV.U32 R21, RZ, RZ, R17 ;  /* 0x000000ffff15b224 */ /* 0x000fe400078e0011 */
.L_x_265:
[----:B------:R-:W-:Y:S05]  /*2120*/  BSYNC B3 ;  /* 0x0000000000037941 */ /* 0x000fea0003800000 */
.L_x_264:
        /* <DEDUP_REMOVED lines=36> */
[----:B------:R-:W-:Y:S01]  /*2370*/  IMAD.MOV.U32 R17, RZ, RZ, RZ ;  /* 0x000000ffff117224 */ /* 0x000fe200078e00ff */
[----:B------:R-:W-:Y:S01]  /*2380*/  LOP3.LUT R32, R51, UR23, R32, 0x96, !PT ;  /* 0x0000001733207c12 */ /* 0x000fe2000f8e9620 */
[----:B------:R-:W-:-:S04]  /*2390*/  IMAD.WIDE.U32 R42, R42, -0x326172a9, RZ ;  /* 0xcd9e8d572a2a7825 */ /* 0x000fc800078e00ff */
[----:B------:R-:W-:Y:S01]  /*23a0*/  IMAD.WIDE.U32 R32, R32, -0x2daee0ad, RZ ;  /* 0xd2511f5320207825 */ /* 0x000fe200078e00ff */
[----:B------:R-:W-:-:S03]  /*23b0*/  LOP3.LUT R24, R43, UR25, R50, 0x96, !PT ;  /* 0x000000192b187c12 */ /* 0x000fc6000f8e9632 */
[----:B------:R-:W-:Y:S01]  /*23c0*/  IMAD.MOV.U32 R23, RZ, RZ, R42 ;  /* 0x000000ffff177224 */ /* 0x000fe200078e002a */
[----:B------:R-:W-:Y:S02]  /*23d0*/  LOP3.LUT R26, R33, UR26, R16, 0x96, !PT ;  /* 0x0000001a211a7c12 */ /* 0x000fe4000f8e9610 */
.L_x_263:
[----:B------:R-:W-:Y:S05]  /*23e0*/  BSYNC B2 ;  /* 0x0000000000027941 */ /* 0x000fea0003800000 */
.L_x_262:
[----:B------:R0:W1:Y:S01]  /*23f0*/  I2F.U32 R33, R41 ;  /* 0x0000002900217306 */ /* 0x0000620000201000 */
[----:B------:R-:W-:Y:S01]  /*2400*/  ISETP.NE.AND P4, PT, R17, 0x1, PT ;  /* 0x000000011100780c */ /* 0x000fe20003f85270 */
[----:B------:R-:W-:Y:S01]  /*2410*/  BSSY B2, `(.L_x_266) ;  /* 0x0000014000027945 */ /* 0x000fe20003800000 */
[----:B------:R-:W-:Y:S02]  /*2420*/  @P1 PRMT R42, RZ, 0x5410, R14 ;  /* 0x00005410ff2a1816 */ /* 0x000fe4000000000e */
[----:B0-----:R-:W-:-:S05]  /*2430*/  PRMT R41, RZ, 0x5410, R18 ;  /* 0x00005410ff297816 */ /* 0x001fca0000000012 */
[----:B------:R-:W-:Y:S02]  /*2440*/  FMUL.FTZ R16, R41, R44 ;  /* 0x0000002c29107220 */ /* 0x000fe40000410000 */
[----:B-1----:R-:W-:Y:S02]  /*2450*/  FFMA.FTZ R33, R33, R46, 1.1641532182693481445e-10 ;  /* 0x2f00000021217423 */ /* 0x002fe4000001002e */
[----:B------:R-:W-:-:S03]  /*2460*/  FMUL.FTZ R16, R16, c[0x0][0x1e8] ;  /* 0x00007a0010107a20 */ /* 0x000fc60000410000 */
[----:B------:R-:W-:-:S04]  /*2470*/  FSETP.GTU.FTZ.AND P3, PT, R33, c[0x0][0x1e4], PT ;  /* 0x0000790021007a0b */ /* 0x000fc80003f7c000 */
        /* <DEDUP_REMOVED lines=12> */
.L_x_267:
[----:B------:R-:W-:Y:S02]  /*2540*/  MOV R52, R23 ;  /* 0x0000001700347202 */ /* 0x000fe40000000f00 */
.L_x_268:
[----:B------:R-:W-:Y:S05]  /*2550*/  BSYNC B2 ;  /* 0x0000000000027941 */ /* 0x000fea0003800000 */
.L_x_266:
        /* <DEDUP_REMOVED lines=16> */
.L_x_272:
[----:B------:R-:W-:Y:S05]  /*2660*/  BSYNC B3 ;  /* 0x0000000000037941 */ /* 0x000fea0003800000 */
.L_x_271:
        /* <DEDUP_REMOVED lines=43> */
.L_x_270:
[----:B------:R-:W-:Y:S05]  /*2920*/  BSYNC B2 ;  /* 0x0000000000027941 */ /* 0x000fea0003800000 */
.L_x_269:
        /* <DEDUP_REMOVED lines=10> */
[----:B------:R-:W-:-:S05]  /*29d0*/  @P1 PRMT R33, RZ, 0x7610, R14 ;  /* 0x00007610ff211816 */ /* 0x000fca000000000e */
        /* <DEDUP_REMOVED lines=10> */
.L_x_274:
[----:B------:R-:W-:Y:S02]  /*2a80*/  MOV R18, R23 ;  /* 0x0000001700127202 */ /* 0x000fe40000000f00 */
.L_x_275:
[----:B------:R-:W-:Y:S05]  /*2a90*/  BSYNC B2 ;  /* 0x0000000000027941 */ /* 0x000fea0003800000 */
.L_x_273:
        /* <DEDUP_REMOVED lines=16> */
.L_x_279:
[----:B------:R-:W-:Y:S05]  /*2ba0*/  BSYNC B3 ;  /* 0x0000000000037941 */ /* 0x000fea0003800000 */
.L_x_278:
        /* <DEDUP_REMOVED lines=43> */
.L_x_277:
[----:B------:R-:W-:Y:S05]  /*2e60*/  BSYNC B2 ;  /* 0x0000000000027941 */ /* 0x000fea0003800000 */
.L_x_276:
[----:B------:R-:W0:Y:S01]  /*2e70*/  I2F.U32 R33, R18 ;  /* 0x0000001200217306 */ /* 0x000e220000201000 */
[----:B------:R-:W-:Y:S01]  /*2e80*/  PRMT R43, RZ, 0x5410, R19 ;  /* 0x00005410ff2b7816 */ /* 0x000fe20000000013 */
[----:B------:R-:W-:Y:S01]  /*2e90*/  BSSY B2, `(.L_x_280) ;  /* 0x0000014000027945 */ /* 0x000fe20003800000 */
[----:B------:R-:W-:Y:S02]  /*2ea0*/  ISETP.NE.AND P6, PT, R17, 0x1, PT ;  /* 0x000000011100780c */ /* 0x000fe40003fc5270 */
[----:B------:R-:W-:Y:S01]  /*2eb0*/  @P1 PRMT R16, RZ, 0x5410, R15 ;  /* 0x00005410ff101816 */ /* 0x000fe2000000000f */
[----:B------:R-:W-:-:S04]  /*2ec0*/  FMUL.FTZ R43, R43, R44 ;  /* 0x0000002c2b2b7220 */ /* 0x000fc80000410000 */
[----:B------:R-:W-:Y:S02]  /*2ed0*/  FMUL.FTZ R43, R43, c[0x0][0x1e8] ;  /* 0x00007a002b2b7a20 */ /* 0x000fe40000410000 */
[----:B0-----:R-:W-:-:S05]  /*2ee0*/  FFMA.FTZ R33, R33, R46, 1.1641532182693481445e-10 ;  /* 0x2f00000021217423 */ /* 0x001fca000001002e */
[----:B------:R-:W-:Y:S02]  /*2ef0*/  FSETP.GTU.FTZ.AND P5, PT, R33, c[0x0][0x1e4], PT ;  /* 0x0000790021007a0b */ /* 0x000fe40003fbc000 */
[----:B------:R-:W-:Y:S02]  /*2f00*/  IADD3 R33, R17, 0x1, RZ ;  /* 0x0000000111217810 */ /* 0x000fe40007ffe0ff */
[----:B------:R-:W-:-:S05]  /*2f10*/  FSEL R43, R43, RZ, !P5 ;  /* 0x000000ff2b2b7208 */ /* 0x000fca0006800000 */
        /* <DEDUP_REMOVED lines=10> */
.L_x_281:
[----:B------:R-:W-:Y:S02]  /*2fc0*/  MOV R18, R23 ;  /* 0x0000001700127202 */ /* 0x000fe40000000f00 */
.L_x_282:
[----:B------:R-:W-:Y:S05]  /*2fd0*/  BSYNC B2 ;  /* 0x0000000000027941 */ /* 0x000fea0003800000 */
.L_x_280:
        /* <DEDUP_REMOVED lines=8> */
[----:B------:R-:W-:Y:S02]  /*3060*/  IADD3 R2, R2, 0x1, RZ ;  /* 0x0000000102027810 */ /* 0x000fe40007ffe0ff */
[----:B------:R-:W-:Y:S02]  /*3070*/  P2R R17, PR, RZ, 0x1 ;  /* 0x00000001ff117803 */ /* 0x000fe40000000000 */
[----:B------:R-:W-:-:S13]  /*3080*/  ISETP.NE.AND P6, PT, R2, RZ, PT ;  /* 0x000000ff0200720c */ /* 0x000fda0003fc5270 */
[----:B------:R-:W-:Y:S01]  /*3090*/  @!P6 IADD3 R5, R5, 0x1, RZ ;  /* 0x000000010505e810 */ /* 0x000fe20007ffe0ff */
[----:B------:R-:W-:Y:S01]  /*30a0*/  @!P6 IMAD.MOV.U32 R2, RZ, RZ, RZ ;  /* 0x000000ffff02e224 */ /* 0x000fe200078e00ff */
[----:B------:R-:W-:Y:S02]  /*30b0*/  @!P6 IADD3 R23, R21, 0x1, RZ ;  /* 0x000000011517e810 */ /* 0x000fe40007ffe0ff */
[----:B------:R-:W-:-:S13]  /*30c0*/  ISETP.NE.AND P0, PT, R5, RZ, !P6 ;  /* 0x000000ff0500720c */ /* 0x000fda0007705270 */
[----:B------:R-:W-:Y:S01]  /*30d0*/  @P0 IMAD.MOV R23, RZ, RZ, R21 ;  /* 0x000000ffff170224 */ /* 0x000fe200078e0215 */
[----:B------:R-:W-:-:S04]  /*30e0*/  ISETP.NE.AND P0, PT, R17, RZ, PT ;  /* 0x000000ff1100720c */ /* 0x000fc80003f05270 */
[----:B------:R-:W-:-:S04]  /*30f0*/  @!P6 MOV R21, R23 ;  /* 0x000000170015e202 */ /* 0x000fc80000000f00 */
.L_x_286:
[----:B------:R-:W-:Y:S05]  /*3100*/  BSYNC B3 ;  /* 0x0000000000037941 */ /* 0x000fea0003800000 */
.L_x_285:
        /* <DEDUP_REMOVED lines=35> */
[----:B------:R-:W-:Y:S01]  /*3340*/  LOP3.LUT R50, R33, UR24, R50, 0x96, !PT ;  /* 0x0000001821327c12 */ /* 0x000fe2000f8e9632 */
[----:B------:R-:W-:-:S03]  /*3350*/  HFMA2.MMA R33, -RZ, RZ, 0, 0 ;  /* 0x00000000ff217435 */ /* 0x000fc600000001ff */
[----:B------:R-:W-:Y:S01]  /*3360*/  LOP3.LUT R16, R53, UR23, R16, 0x96, !PT ;  /* 0x0000001735107c12 */ /* 0x000fe2000f8e9610 */
[----:B------:R-:W-:-:S04]  /*3370*/  IMAD.WIDE.U32 R50, R50, -0x326172a9, RZ ;  /* 0xcd9e8d5732327825 */ /* 0x000fc800078e00ff */
[----:B------:R-:W-:Y:S01]  /*3380*/  IMAD.WIDE.U32 R16, R16, -0x2daee0ad, RZ ;  /* 0xd2511f5310107825 */ /* 0x000fe200078e00ff */
[----:B------:R-:W-:-:S03]  /*3390*/  LOP3.LUT R24, R51, UR25, R52, 0x96, !PT ;  /* 0x0000001933187c12 */ /* 0x000fc6000f8e9634 */
[----:B------:R-:W-:Y:S01]  /*33a0*/  IMAD.MOV.U32 R23, RZ, RZ, R50 ;  /* 0x000000ffff177224 */ /* 0x000fe200078e0032 */
[----:B------:R-:W-:Y:S01]  /*33b0*/  LOP3.LUT R26, R17, UR26, R32, 0x96, !PT ;  /* 0x0000001a111a7c12 */ /* 0x000fe2000f8e9620 */
[----:B------:R-:W-:Y:S02]  /*33c0*/  IMAD.MOV.U32 R32, RZ, RZ, R16 ;  /* 0x000000ffff207224 */ /* 0x000fe400078e0010 */
.L_x_284:
[----:B------:R-:W-:Y:S05]  /*33d0*/  BSYNC B2 ;  /* 0x0000000000027941 */ /* 0x000fea0003800000 */
.L_x_283:
[----:B------:R0:W1:Y:S01]  /*33e0*/  I2F.U32 R17, R18 ;  /* 0x0000001200117306 */ /* 0x0000620000201000 */
[----:B------:R-:W-:Y:S02]  /*33f0*/  PRMT R19, RZ, 0x7610, R19 ;  /* 0x00007610ff137816 */ /* 0x000fe40000000013 */
[----:B------:R-:W-:Y:S02]  /*3400*/  ISETP.NE.AND P6, PT, R47, RZ, PT ;  /* 0x000000ff2f00720c */ /* 0x000fe40003fc5270 */
[----:B------:R-:W-:Y:S01]  /*3410*/  SEL R47, RZ, 0x10000, P5 ;  /* 0x00010000ff2f7807 */ /* 0x000fe20002800000 */
[----:B------:R-:W-:Y:S01]  /*3420*/  FMUL.FTZ R19, R19, R44 ;  /* 0x0000002c13137220 */ /* 0x000fe20000410000 */
[----:B------:R-:W-:Y:S01]  /*3430*/  F2FP.BF16.PACK_AB R16, R39, R35 ;  /* 0x000000232710723e */ /* 0x000fe200000010ff */
[----:B------:R-:W-:Y:S01]  /*3440*/  IMAD.WIDE.U32 R44, R36, R45, c[0x0][0x188] ;  /* 0x00006200242c7625 */ /* 0x000fe200078e002d */
[----:B0-----:R-:W-:-:S03]  /*3450*/  F2FP.BF16.PACK_AB R18, R42, R41 ;  /* 0x000000292a12723e */ /* 0x001fc600000010ff */
[----:B------:R-:W-:Y:S02]  /*3460*/  FMUL.FTZ R19, R19, c[0x0][0x1e8] ;  /* 0x00007a0013137a20 */ /* 0x000fe40000410000 */
[----:B-1----:R-:W-:-:S05]  /*3470*/  FFMA.FTZ R17, R17, R46, 1.1641532182693481445e-10 ;  /* 0x2f00000011117423 */ /* 0x002fca000001002e */
[----:B------:R-:W-:Y:S02]  /*3480*/  FSETP.GTU.FTZ.AND P5, PT, R17, c[0x0][0x1e4], PT ;  /* 0x0000790011007a0b */ /* 0x000fe40003fbc000 */
[----:B------:R-:W-:Y:S02]  /*3490*/  @P1 PRMT R17, RZ, 0x7610, R15 ;  /* 0x00007610ff111816 */ /* 0x000fe4000000000f */
[----:B------:R-:W-:Y:S02]  /*34a0*/  FSEL R46, R19, RZ, !P5 ;  /* 0x000000ff132e7208 */ /* 0x000fe40006800000 */
[----:B------:R-:W-:Y:S02]  /*34b0*/  SEL R50, RZ, 0x1000000, P5 ;  /* 0x01000000ff327807 */ /* 0x000fe40002800000 */
[----:B------:R-:W-:Y:S01]  /*34c0*/  ISETP.NE.AND P5, PT, R49, RZ, PT ;  /* 0x000000ff3100720c */ /* 0x000fe20003fa5270 */
[----:B------:R-:W-:Y:S01]  /*34d0*/  @P1 FADD.FTZ R46, R17, R46 ;  /* 0x0000002e112e1221 */ /* 0x000fe20000010000 */
[----:B------:R-:W-:-:S02]  /*34e0*/  ISETP.NE.AND P1, PT, R48, RZ, PT ;  /* 0x000000ff3000720c */ /* 0x000fc40003f25270 */
[----:B------:R-:W-:Y:S02]  /*34f0*/  F2FP.BF16.PACK_AB R17, R40, R38 ;  /* 0x000000262811723e */ /* 0x000fe400000010ff */
[----:B------:R-:W-:Y:S02]  /*3500*/  F2FP.BF16.PACK_AB R19, R46, R43 ;  /* 0x0000002b2e13723e */ /* 0x000fe400000010ff */
[----:B------:R-:W-:Y:S02]  /*3510*/  SEL R48, RZ, 0x1, P2 ;  /* 0x00000001ff307807 */ /* 0x000fe40001000000 */
[----:B------:R-:W-:Y:S01]  /*3520*/  SEL R49, RZ, 0x100, P4 ;  /* 0x00000100ff317807 */ /* 0x000fe20002000000 */
[----:B------:R0:W-:Y:S03]  /*3530*/  STG.E.128 [R44.64], R16 ;  /* 0x000000102c007986 */ /* 0x0001e6000c101d06 */
[----:B------:R-:W-:-:S02]  /*3540*/  LOP3.LUT R50, R49, R50, R47, 0xfe, !PT ;  /* 0x0000003231327212 */ /* 0x000fc400078efe2f */
[----:B------:R-:W-:Y:S02]  /*3550*/  SEL R47, RZ, 0x1, P1 ;  /* 0x00000001ff2f7807 */ /* 0x000fe40000800000 */
[----:B------:R-:W-:Y:S01]  /*3560*/  SEL R49, RZ, 0x1, P3 ;  /* 0x00000001ff317807 */ /* 0x000fe20001800000 */
[----:B0-----:R-:W-:Y:S01]  /*3570*/  IMAD.WIDE.U32 R44, R48, 0x1000000, RZ ;  /* 0x01000000302c7825 */ /* 0x001fe200078e00ff */
[----:B------:R-:W-:-:S03]  /*3580*/  SEL R48, RZ, 0x1, P5 ;  /* 0x00000001ff307807 */ /* 0x000fc60002800000 */
[----:B------:R-:W-:Y:S01]  /*3590*/  IMAD.WIDE.U32 R18, R47, 0x10000, RZ ;  /* 0x000100002f127825 */ /* 0x000fe200078e00ff */
[----:B------:R-:W-:-:S03]  /*35a0*/  LOP3.LUT R49, R45, R50, R49, 0xfe, !PT ;  /* 0x000000322d317212 */ /* 0x000fc600078efe31 */
[----:B------:R-:W-:-:S04]  /*35b0*/  IMAD.WIDE.U32 R16, R48, 0x100, RZ ;  /* 0x0000010030107825 */ /* 0x000fc800078e00ff */
[----:B------:R-:W-:Y:S01]  /*35c0*/  IMAD.MOV.U32 R45, RZ, RZ, 0x8 ;  /* 0x00000008ff2d7424 */ /* 0x000fe200078e00ff */
[----:B------:R-:W-:Y:S02]  /*35d0*/  LOP3.LUT R17, R17, R49, R19, 0xfe, !PT ;  /* 0x0000003111117212 */ /* 0x000fe400078efe13 */
[----:B------:R-:W-:Y:S02]  /*35e0*/  LOP3.LUT R44, R16, R44, R18, 0xfe, !PT ;  /* 0x0000002c102c7212 */ /* 0x000fe400078efe12 */
[----:B------:R-:W-:-:S04]  /*35f0*/  SEL R19, RZ, 0x1, P6 ;  /* 0x00000001ff137807 */ /* 0x000fc80003000000 */
[----:B------:R-:W-:Y:S01]  /*3600*/  LOP3.LUT R16, R44, R19, RZ, 0xfc, !PT ;  /* 0x000000132c107212 */ /* 0x000fe200078efcff */
[----:B------:R-:W-:-:S05]  /*3610*/  IMAD.WIDE.U32 R18, R36, R45, c[0x0][0x190] ;  /* 0x0000640024127625 */ /* 0x000fca00078e002d */
[----:B------:R0:W-:Y:S02]  /*3620*/  STG.E.64 [R18.64], R16 ;  /* 0x0000001012007986 */ /* 0x0001e4000c101b06 */
.L_x_230:
[----:B------:R-:W-:Y:S05]  /*3630*/  BSYNC B0 ;  /* 0x0000000000007941 */ /* 0x000fea0003800000 */
.L_x_229:
        /* <DEDUP_REMOVED lines=12> */
.L_x_293:
[----:B-1----:R-:W-:Y:S01]  /*3700*/  FADD.FTZ R48, R18, R19 ;  /* 0x0000001312307221 */ /* 0x002fe20000010000 */
[----:B------:R-:W-:Y:S05]  /*3710*/  BRA.DIV ~URZ, `(.L_x_288) ;  /* 0x000006227f007947 */ /* 0x000fea000b800000 */
[----:B------:R-:W1:Y:S02]  /*3720*/  SHFL.BFLY PT, R16, R48, 0x2, 0x1f ;  /* 0x0c401f0030107f89 */ /* 0x000e6400000e0000 */
[----:B-1----:R-:W-:-:S05]  /*3730*/  FADD.FTZ R16, R48, R16 ;  /* 0x0000001030107221 */ /* 0x002fca0000010000 */
[----:B------:R-:W1:Y:S02]  /*3740*/  SHFL.BFLY PT, R17, R16, 0x4, 0x1f ;  /* 0x0c801f0010117f89 */ /* 0x000e6400000e0000 */
[----:B-1----:R-:W-:-:S05]  /*3750*/  FADD.FTZ R17, R16, R17 ;  /* 0x0000001110117221 */ /* 0x002fca0000010000 */
[----:B0-----:R-:W0:Y:S02]  /*3760*/  SHFL.BFLY PT, R18, R17, 0x8, 0x1f ;  /* 0x0d001f0011127f89 */ /* 0x001e2400000e0000 */
        /* <DEDUP_REMOVED lines=30> */
.L_x_294:
[----:B------:R-:W-:Y:S01]  /*3950*/  ULDC.U8 UR8, c[0x0][0x1f0] ;  /* 0x00007c0000087ab9 */ /* 0x000fe20000000000 */
[----:B------:R-:W-:Y:S01]  /*3960*/  FMUL.FTZ R16, R47, R47 ;  /* 0x0000002f2f107220 */ /* 0x000fe20000410000 */
[----:B------:R-:W-:Y:S01]  /*3970*/  ISETP.NE.AND P1, PT, RZ, UR8, PT ;  /* 0x00000008ff007c0c */ /* 0x000fe2000bf25270 */
[----:B------:R-:W-:Y:S01]  /*3980*/  IMAD.MOV.U32 R44, RZ, RZ, c[0x0][0x1e0] ;  /* 0x00007800ff2c7624 */ /* 0x000fe200078e00ff */
[----:B------:R-:W-:Y:S01]  /*3990*/  BSSY B0, `(.L_x_289) ;  /* 0x000002d000007945 */ /* 0x000fe20003800000 */
[----:B-1----:R-:W-:Y:S01]  /*39a0*/  FADD.FTZ R19, R19, R18 ;  /* 0x0000001213137221 */ /* 0x002fe20000010000 */
[----:B------:R-:W-:-:S03]  /*39b0*/  FSEL R17, R16, RZ, P1 ;  /* 0x000000ff10117208 */ /* 0x000fc60000800000 */
[----:B------:R-:W-:Y:S01]  /*39c0*/  FFMA.FTZ R16, R19, R44, c[0x0][0x228] ;  /* 0x00008a0013107623 */ /* 0x000fe2000001002c */
[----:B------:R-:W-:-:S03]  /*39d0*/  @!P2 MOV R19, 0x4 ;  /* 0x000000040013a802 */ /* 0x000fc60000000f00 */
[----:B------:R-:W-:Y:S02]  /*39e0*/  FADD.FTZ R45, R16, R17 ;  /* 0x00000011102d7221 */ /* 0x000fe40000010000 */
[----:B------:R-:W-:Y:S02]  /*39f0*/  @!P2 IMAD.MOV.U32 R17, RZ, RZ, 0x4 ;  /* 0x00000004ff11a424 */ /* 0x000fe400078e00ff */
[C---:B0-----:R-:W-:Y:S02]  /*3a00*/  @!P2 IMAD.WIDE R18, R6.reuse, R19, c[0x0][0x1a0] ;  /* 0x000068000612a625 */ /* 0x041fe400078e0213 */
[----:B------:R-:W0:Y:S02]  /*3a10*/  MUFU.RSQ R45, R45 ;  /* 0x0000002d002d7308 */ /* 0x000e240000001400 */
[----:B------:R-:W-:Y:S01]  /*3a20*/  @!P2 IMAD.WIDE R16, R6, R17, c[0x0][0x1a8] ;  /* 0x00006a000610a625 */ /* 0x000fe200078e0211 */
[----:B------:R1:W-:Y:S04]  /*3a30*/  @!P2 STG.E [R18.64], R47 ;  /* 0x0000002f1200a986 */ /* 0x0003e8000c101906 */
[----:B0-----:R1:W-:Y:S01]  /*3a40*/  @!P2 STG.E [R16.64], R45 ;  /* 0x0000002d1000a986 */ /* 0x0013e2000c101906 */
[----:B------:R-:W-:Y:S05]  /*3a50*/  @!P0 BRA `(.L_x_290) ;  /* 0x0000020000008947 */ /* 0x000fea0003800000 */
[----:B-1----:R-:W-:-:S05]  /*3a60*/  FSEL R47, R47, RZ, !P1 ;  /* 0x000000ff2f2f7208 */ /* 0x002fca0004800000 */
        /* <DEDUP_REMOVED lines=12> */
[----:B------:R-:W-:Y:S02]  /*3b30*/  FFMA.FTZ R19, R11, R50, R31 ;  /* 0x000000320b137223 */ /* 0x000fe4000001001f */
[----:B------:R-:W-:Y:S02]  /*3b40*/  FFMA.FTZ R50, R25, R49, R37 ;  /* 0x0000003119327223 */ /* 0x000fe40000010025 */
[C---:B------:R-:W-:Y:S02]  /*3b50*/  FMUL.FTZ R52, R45.reuse, R52 ;  /* 0x000000342d347220 */ /* 0x040fe40000410000 */
[----:B------:R-:W-:Y:S01]  /*3b60*/  FFMA.FTZ R49, R20, R17, R34 ;  /* 0x0000001114317223 */ /* 0x000fe20000010022 */
[----:B------:R-:W-:Y:S01]  /*3b70*/  F2FP.BF16.PACK_AB R19, R50, R19 ;  /* 0x000000133213723e */ /* 0x000fe200000010ff */
[C---:B------:R-:W-:Y:S02]  /*3b80*/  FMUL.FTZ R17, R45.reuse, R44 ;  /* 0x0000002c2d117220 */ /* 0x040fe40000410000 */
[----:B------:R-:W-:-:S02]  /*3b90*/  FMUL.FTZ R44, R45, R18 ;  /* 0x000000122d2c7220 */ /* 0x000fc40000410000 */
[----:B------:R-:W-:Y:S02]  /*3ba0*/  FMUL.FTZ R45, R45, R16 ;  /* 0x000000102d2d7220 */ /* 0x000fe40000410000 */
[----:B------:R-:W-:Y:S02]  /*3bb0*/  FFMA.FTZ R48, R9, R52, R29 ;  /* 0x0000003409307223 */ /* 0x000fe4000001001d */
[----:B------:R-:W-:Y:S02]  /*3bc0*/  FFMA.FTZ R16, R0, R47, R22 ;  /* 0x0000002f00107223 */ /* 0x000fe40000010016 */
[----:B------:R-:W-:Y:S01]  /*3bd0*/  FFMA.FTZ R47, R10, R45, R30 ;  /* 0x0000002d0a2f7223 */ /* 0x000fe2000001001e */
[----:B------:R-:W-:Y:S01]  /*3be0*/  F2FP.BF16.PACK_AB R18, R49, R48 ;  /* 0x000000303112723e */ /* 0x000fe200000010ff */
[----:B------:R-:W-:Y:S02]  /*3bf0*/  FFMA.FTZ R44, R7, R44, R27 ;  /* 0x0000002c072c7223 */ /* 0x000fe4000001001b */
[----:B------:R-:W-:-:S02]  /*3c00*/  FFMA.FTZ R45, R8, R17, R28 ;  /* 0x00000011082d7223 */ /* 0x000fc4000001001c */
[----:B------:R-:W-:Y:S01]  /*3c10*/  IMAD.MOV.U32 R49, RZ, RZ, 0x10 ;  /* 0x00000010ff317424 */ /* 0x000fe200078e00ff */
[----:B------:R-:W-:Y:S02]  /*3c20*/  F2FP.BF16.PACK_AB R17, R47, R44 ;  /* 0x0000002c2f11723e */ /* 0x000fe400000010ff */
[----:B------:R-:W-:Y:S01]  /*3c30*/  F2FP.BF16.PACK_AB R16, R45, R16 ;  /* 0x000000102d10723e */ /* 0x000fe200000010ff */
[----:B------:R-:W-:-:S05]  /*3c40*/  IMAD.WIDE.U32 R44, R36, R49, c[0x0][0x208] ;  /* 0x00008200242c7625 */ /* 0x000fca00078e0031 */
[----:B------:R0:W-:Y:S02]  /*3c50*/  STG.E.128 [R44.64], R16 ;  /* 0x000000102c007986 */ /* 0x0001e4000c101d06 */
.L_x_290:
[----:B------:R-:W-:Y:S05]  /*3c60*/  BSYNC B0 ;  /* 0x0000000000007941 */ /* 0x000fea0003800000 */
.L_x_289:
[----:B01----:R-:W-:-:S10]  /*3c70*/  HFMA2.MMA R17, -RZ, RZ, 0, 2.384185791015625e-07 ;  /* 0x00000004ff117435 */ /* 0x003fd400000001ff */
[----:B------:R-:W-:-:S05]  /*3c80*/  IMAD R6, R17, c[0x0][0x160], R6 ;  /* 0x0000580011067a24 */ /* 0x000fca00078e0206 */
[----:B------:R-:W-:-:S13]  /*3c90*/  ISETP.GE.AND P1, PT, R6, c[0x0][0x164], PT ;  /* 0x0000590006007a0c */ /* 0x000fda0003f26270 */
[----:B------:R-:W-:Y:S01]  /*3ca0*/  @P1 CALL.REL.NOINC `(.L_x_291) ;  /* 0x0000001000001944 */ /* 0x000fe20003c00000 */
[----:B------:R-:W-:Y:S05]  /*3cb0*/  BRA `(.L_x_292) ;  /* 0xffffcc0000007947 */ /* 0x000fea000383ffff */
.L_x_291:
[----:B------:R-:W-:Y:S05]  /*3cc0*/  BSYNC B1 ;  /* 0x0000000000017941 */ /* 0x000fea0003800000 */
.L_x_228:
[----:B------:R-:W-:Y:S05]  /*3cd0*/  EXIT ;  /* 0x000000000000794d */ /* 0x000fea0003800000 */
.L_x_287:
[----:B------:R-:W-:Y:S01]  /*3ce0*/  IMAD.MOV.U32 R45, RZ, RZ, 0x1 ;  /* 0x00000001ff2d7424 */ /* 0x000fe200078e00ff */
[----:B------:R-:W-:Y:S01]  /*3cf0*/  MOV R19, 0xffffffff ;  /* 0xffffffff00137802 */ /* 0x000fe20000000f00 */
[----:B------:R-:W-:Y:S01]  /*3d00*/  IMAD.MOV.U32 R44, RZ, RZ, 0x1f ;  /* 0x0000001fff2c7424 */ /* 0x000fe200078e00ff */
[----:B------:R-:W-:Y:S02]  /*3d10*/  MOV R16, 0x3d30 ;  /* 0x00003d3000107802 */ /* 0x000fe40000000f00 */
[----:B------:R-:W-:Y:S05]  /*3d20*/  CALL.REL.NOINC `($__internal_8_$__cuda_sm70_shflsync_bfly_p) ;  /* 0x000004a000007944 */ /* 0x000fea0003c00000 */
[----:B01----:R-:W-:Y:S05]  /*3d30*/  BRA `(.L_x_293) ;  /* 0xfffff9c000007947 */ /* 0x003fea000383ffff */
.L_x_288:
[----:B------:R-:W-:Y:S01]  /*3d40*/  HFMA2.MMA R44, -RZ, RZ, 0, 1.847743988037109375e-06 ;  /* 0x0000001fff2c7435 */ /* 0x000fe200000001ff */
[----:B0-----:R-:W-:Y:S01]  /*3d50*/  IMAD.MOV.U32 R18, RZ, RZ, R48 ;  /* 0x000000ffff127224 */ /* 0x001fe200078e0030 */
[----:B------:R-:W-:Y:S01]  /*3d60*/  MOV R16, 0x3da0 ;  /* 0x00003da000107802 */ /* 0x000fe20000000f00 */
[----:B------:R-:W-:Y:S02]  /*3d70*/  IMAD.MOV.U32 R45, RZ, RZ, 0x2 ;  /* 0x00000002ff2d7424 */ /* 0x000fe400078e00ff */
[----:B------:R-:W-:Y:S02]  /*3d80*/  IMAD.MOV.U32 R19, RZ, RZ, -0x1 ;  /* 0xffffffffff137424 */ /* 0x000fe400078e00ff */
[----:B------:R-:W-:Y:S05]  /*3d90*/  CALL.REL.NOINC `($__internal_8_$__cuda_sm70_shflsync_bfly_p) ;  /* 0x0000043000007944 */ /* 0x000fea0003c00000 */
[----:B01----:R-:W-:Y:S01]  /*3da0*/  FADD.FTZ R18, R48, R19 ;  /* 0x0000001330127221 */ /* 0x003fe20000010000 */
[----:B------:R-:W-:Y:S01]  /*3db0*/  MOV R44, 0x1f ;  /* 0x0000001f002c7802 */ /* 0x000fe20000000f00 */
[----:B------:R-:W-:Y:S01]  /*3dc0*/  IMAD.MOV.U32 R45, RZ, RZ, 0x4 ;  /* 0x00000004ff2d7424 */ /* 0x000fe200078e00ff */
[----:B------:R-:W-:Y:S01]  /*3dd0*/  MOV R16, 0x3e00 ;  /* 0x00003e0000107802 */ /* 0x000fe20000000f00 */
[----:B------:R-:W-:-:S02]  /*3de0*/  IMAD.MOV.U32 R19, RZ, RZ, -0x1 ;  /* 0xffffffffff137424 */ /* 0x000fc400078e00ff */
[----:B------:R-:W-:Y:S05]  /*3df0*/  CALL.REL.NOINC `($__internal_8_$__cuda_sm70_shflsync_bfly_p) ;  /* 0x000003d000007944 */ /* 0x000fea0003c00000 */
[----:B0-----:R-:W-:Y:S01]  /*3e00*/  HFMA2.MMA R44, -RZ, RZ, 0, 1.847743988037109375e-06 ;  /* 0x0000001fff2c7435 */ /* 0x001fe200000001ff */
[----:B-1----:R-:W-:Y:S01]  /*3e10*/  FADD.FTZ R18, R18, R19 ;  /* 0x0000001312127221 */ /* 0x002fe20000010000 */
[----:B------:R-:W-:Y:S01]  /*3e20*/  MOV R16, 0x3e60 ;  /* 0x00003e6000107802 */ /* 0x000fe20000000f00 */
[----:B------:R-:W-:-:S02]  /*3e30*/  IMAD.MOV.U32 R45, RZ, RZ, 0x8 ;  /* 0x00000008ff2d7424 */ /* 0x000fc400078e00ff */
[----:B------:R-:W-:Y:S02]  /*3e40*/  IMAD.MOV.U32 R19, RZ, RZ, -0x1 ;  /* 0xffffffffff137424 */ /* 0x000fe400078e00ff */
[----:B------:R-:W-:Y:S05]  /*3e50*/  CALL.REL.NOINC `($__internal_8_$__cuda_sm70_shflsync_bfly_p) ;  /* 0x0000037000007944 */ /* 0x000fea0003c00000 */
[----:B01----:R-:W-:Y:S01]  /*3e60*/  FADD.FTZ R18, R18, R19 ;  /* 0x0000001312127221 */ /* 0x003fe20000010000 */
[----:B------:R-:W-:Y:S01]  /*3e70*/  MOV R44, 0x1f ;  /* 0x0000001f002c7802 */ /* 0x000fe20000000f00 */
[----:B------:R-:W-:Y:S01]  /*3e80*/  IMAD.MOV.U32 R45, RZ, RZ, 0x10 ;  /* 0x00000010ff2d7424 */ /* 0x000fe200078e00ff */
[----:B------:R-:W-:Y:S01]  /*3e90*/  MOV R16, 0x3ec0 ;  /* 0x00003ec000107802 */ /* 0x000fe20000000f00 */
[----:B------:R-:W-:Y:S02]  /*3ea0*/  IMAD.MOV.U32 R19, RZ, RZ, -0x1 ;  /* 0xffffffffff137424 */ /* 0x000fe400078e00ff */
[----:B------:R-:W-:Y:S05]  /*3eb0*/  CALL.REL.NOINC `($__internal_8_$__cuda_sm70_shflsync_bfly_p) ;  /* 0x0000031000007944 */ /* 0x000fea0003c00000 */
[----:B-1----:R-:W-:Y:S01]  /*3ec0*/  FADD.FTZ R19, R18, R19 ;  /* 0x0000001312137221 */ /* 0x002fe20000010000 */
[----:B0-----:R-:W-:Y:S01]  /*3ed0*/  HFMA2.MMA R44, -RZ, RZ, 0, 1.847743988037109375e-06 ;  /* 0x0000001fff2c7435 */ /* 0x001fe200000001ff */
[----:B------:R-:W-:Y:S02]  /*3ee0*/  IMAD.MOV.U32 R45, RZ, RZ, 0x1 ;  /* 0x00000001ff2d7424 */ /* 0x000fe400078e00ff */
[----:B------:R-:W-:-:S04]  /*3ef0*/  FMUL.FTZ R47, R19, c[0x0][0x1e0] ;  /* 0x00007800132f7a20 */ /* 0x000fc80000410000 */
        /* <DEDUP_REMOVED lines=14> */
[----:B------:R-:W-:Y:S02]  /*3fe0*/  FFMA.FTZ R16, R19, R19, R16 ;  /* 0x0000001313107223 */ /* 0x000fe40000010010 */
[----:B------:R-:W-:Y:S02]  /*3ff0*/  IMAD.MOV.U32 R19, RZ, RZ, -0x1 ;  /* 0xffffffffff137424 */ /* 0x000fe400078e00ff */
[----:B------:R-:W-:-:S05]  /*4000*/  FFMA.FTZ R16, R17, R17, R16 ;  /* 0x0000001111107223 */ /* 0x000fca0000010010 */
[----:B------:R-:W-:Y:S02]  /*4010*/  FSEL R18, R16, RZ, P0 ;  /* 0x000000ff10127208 */ /* 0x000fe40000000000 */
[----:B------:R-:W-:Y:S02]  /*4020*/  MOV R16, 0x4040 ;  /* 0x0000404000107802 */ /* 0x000fe40000000f00 */
[----:B------:R-:W-:Y:S05]  /*4030*/  CALL.REL.NOINC `($__internal_8_$__cuda_sm70_shflsync_bfly_p) ;  /* 0x0000019000007944 */ /* 0x000fea0003c00000 */
[----:B01----:R-:W-:Y:S01]  /*4040*/  FADD.FTZ R18, R18, R19 ;  /* 0x0000001312127221 */ /* 0x003fe20000010000 */
[----:B------:R-:W-:Y:S01]  /*4050*/  MOV R44, 0x1f ;  /* 0x0000001f002c7802 */ /* 0x000fe20000000f00 */
[----:B------:R-:W-:Y:S01]  /*4060*/  IMAD.MOV.U32 R45, RZ, RZ, 0x2 ;  /* 0x00000002ff2d7424 */ /* 0x000fe200078e00ff */
[----:B------:R-:W-:Y:S01]  /*4070*/  MOV R16, 0x40a0 ;  /* 0x000040a000107802 */ /* 0x000fe20000000f00 */
[----:B------:R-:W-:Y:S02]  /*4080*/  IMAD.MOV.U32 R19, RZ, RZ, -0x1 ;  /* 0xffffffffff137424 */ /* 0x000fe400078e00ff */
[----:B------:R-:W-:Y:S05]  /*4090*/  CALL.REL.NOINC `($__internal_8_$__cuda_sm70_shflsync_bfly_p) ;  /* 0x0000013000007944 */ /* 0x000fea0003c00000 */
[----:B0-----:R-:W-:Y:S01]  /*40a0*/  HFMA2.MMA R44, -RZ, RZ, 0, 1.847743988037109375e-06 ;  /* 0x0000001fff2c7435 */ /* 0x001fe200000001ff */
[----:B-1----:R-:W-:Y:S01]  /*40b0*/  FADD.FTZ R18, R18, R19 ;  /* 0x0000001312127221 */ /* 0x002fe20000010000 */
[----:B------:R-:W-:Y:S01]  /*40c0*/  MOV R16, 0x4100 ;  /* 0x0000410000107802 */ /* 0x000fe20000000f00 */
[----:B------:R-:W-:Y:S02]  /*40d0*/  IMAD.MOV.U32 R45, RZ, RZ, 0x4 ;  /* 0x00000004ff2d7424 */ /* 0x000fe400078e00ff */
[----:B------:R-:W-:-:S02]  /*40e0*/  IMAD.MOV.U32 R19, RZ, RZ, -0x1 ;  /* 0xffffffffff137424 */ /* 0x000fc400078e00ff */
        /* <DEDUP_REMOVED lines=13> */
[----:B01----:R-:W-:Y:S05]  /*41c0*/  BRA `(.L_x_294) ;  /* 0xfffff78000007947 */ /* 0x003fea000383ffff */
        .weak           $__internal_8_$__cuda_sm70_shflsync_bfly_p
        .type           $__internal_8_$__cuda_sm70_shflsync_bfly_p,@function
        .size           $__internal_8_$__cuda_sm70_shflsync_bfly_p,(.L_x_8196 - $__internal_8_$__cuda_sm70_shflsync_bfly_p)
$__internal_8_$__cuda_sm70_shflsync_bfly_p:
[----:B------:R-:W-:Y:S01]  /*41d0*/  MOV R17, 0x0 ;  /* 0x0000000000117802 */ /* 0x000fe20000000f00 */
[----:B------:R-:W-:Y:S04]  /*41e0*/  WARPSYNC R19 ;  /* 0x0000001300007348 */ /* 0x000fe80003800000 */
[----:B------:R0:W1:Y:S01]  /*41f0*/  SHFL.BFLY PT, R19, R18, R45, R44 ;  /* 0x0c00002d12137389 */ /* 0x00006200000e002c */
[----:B------:R-:W-:Y:S05]  /*4200*/  RET.REL.NODEC R16 `(_ZN10layer_norm13ln_fwd_kernelINS_13Kernel_traitsI13__nv_bfloat16S2_S2_S2_fjLj256ELj1ELj4ELj1ELj16ENS_18Kernel_traits_baseILj256ES2_S2_S2_S2_fjLj128EEEEELb1ELb0ELb0ELb0EEEvNS_9FwdParamsE) ;  /* 0xffffbdf010007950 */ /* 0x000fea0003c3ffff */
.L_x_295:
        /* <DEDUP_REMOVED lines=15> */
.L_x_8196:


//--------------------- .text._ZN10layer_norm13ln_fwd_kernelINS_13Kernel_traitsI13__nv_bfloat16S2_S2_S2_fjLj256ELj1ELj4ELj1ELj16ENS_18Kernel_traits_baseILj256ES2_S2_S2_S2_fjLj128EEEEELb1ELb0ELb0ELb1EEEvNS_9FwdParamsE --------------------------
	.section	.text._ZN10layer_norm13ln_fwd_kernelINS_13Kernel_traitsI13__nv_bfloat16S2_S2_S2_fjLj256ELj1ELj4ELj1ELj16ENS_18Kernel_traits_baseILj256ES2_S2_S2_S2_fjLj128EEEEELb1ELb0ELb0ELb1EEEvNS_9FwdParamsE,"ax",@progbits
	.sectioninfo	@"SHI_REGISTERS=56"
	.align	128
        .global         _ZN10layer_norm13ln_fwd_kernelINS_13Kernel_traitsI13__nv_bfloat16S2_S2_S2_fjLj256ELj1ELj4ELj1ELj16ENS_18Kernel_traits_baseILj256ES2_S2_S2_S2_fjLj128EEEEELb1ELb0ELb0ELb1EEEvNS_9FwdParamsE
        .type           _ZN10layer_norm13ln_fwd_kernelINS_13Kernel_traitsI13__nv_bfloat16S2_S2_S2_fjLj256ELj1ELj4ELj1ELj16ENS_18Kernel_traits_baseILj256ES2_S2_S2_S2_fjLj128EEEEELb1ELb0ELb0ELb1EEEvNS_9FwdParamsE,@function
        .size           _ZN10layer_norm13ln_fwd_kernelINS_13Kernel_traitsI13__nv_bfloat16S2_S2_S2_fjLj256ELj1ELj4ELj1ELj16ENS_18Kernel_traits_baseILj256ES2_S2_S2_S2_fjLj128EEEEELb1ELb0ELb0ELb1EEEvNS_9FwdParamsE,(.L_x_8197 - _ZN10layer_norm13ln_fwd_kernelINS_13Kernel_traitsI13__nv_bfloat16S2_S2_S2_fjLj256ELj1ELj4ELj1ELj16ENS_18Kernel_traits_baseILj256ES2_S2_S2_S2_fjLj128EEEEELb1ELb0ELb0ELb1EEEvNS_9FwdParamsE)
        .other          _ZN10layer_norm13ln_fwd_kernelINS_13Kernel_traitsI13__nv_bfloat16S2_S2_S2_fjLj256ELj1ELj4ELj1ELj16ENS_18Kernel_traits_baseILj256ES2_S2_S2_S2_fjLj128EEEEELb1ELb0ELb0ELb1EEEvNS_9FwdParamsE,@"STO_CUDA_ENTRY STV_DEFAULT"
_ZN10layer_norm13ln_fwd_kernelINS_13Kernel_traitsI13__nv_bfloat16S2_S2_S2_fjLj256ELj1ELj4ELj1ELj16ENS_18Kernel_traits_baseILj256ES2_S2_S2_S2_fjLj128EEEEELb1ELb0ELb0ELb1EEEvNS_9FwdParamsE:
.text._ZN10layer_norm13ln_fwd_kernelINS_13Kernel_traitsI13__nv_bfloat16S2_S2_S2_fjLj256ELj1ELj4ELj1ELj16ENS_18Kernel_traits_baseILj256ES2_S2_S2_S2_fjLj128EEEEELb1ELb0ELb0ELb1EEEvNS_9FwdParamsE:
[----:B------:R-:W-:Y:S02]  /*0000*/  IMAD.MOV.U32 R1, RZ, RZ, c[0x0][0x28] ;  /* 0x00000a00ff017624 */ /* 0x000fe400078e00ff */
[----:B------:R-:W0:Y:S01]  /*0010*/  S2R R4, SR_TID.X ;  /* 0x0000000000047919 */ /* 0x000e220000002100 */
[----:B------:R-:W-:Y:S01]  /*0020*/  ISETP.NE.U32.AND P0, PT, RZ, c[0x0][0x218], PT ;  /* 0x00008600ff007a0c */ /* 0x000fe20003f05070 */
[----:B------:R-:W-:Y:S02]  /*0030*/  ULDC.U8 UR4, c[0x0][0x244] ;  /* 0x0000910000047ab9 */ /* 0x000fe40000000000 */
[----:B------:R-:W-:Y:S01]  /*0040*/  ISETP.NE.AND P1, PT, RZ, UR4, PT ;  /* 0x00000004ff007c0c */ /* 0x000fe2000bf25270 */
[----:B------:R-:W-:Y:S01]  /*0050*/  ULDC.64 UR4, c[0x0][0x230] ;  /* 0x00008c0000047ab9 */ /* 0x000fe20000000a00 */
[----:B------:R-:W-:Y:S01]  /*0060*/  ISETP.NE.AND.EX P0, PT, RZ, c[0x0][0x21c], PT, P0 ;  /* 0x00008700ff007a0c */ /* 0x000fe20003f05300 */
[----:B------:R-:W-:Y:S01]  /*0070*/  IMAD.U32 R2, RZ, RZ, UR4 ;  /* 0x00000004ff027e24 */ /* 0x000fe2000f8e00ff */
[----:B------:R-:W-:Y:S01]  /*0080*/  ULDC.64 UR6, c[0x0][0x118] ;  /* 0x0000460000067ab9 */ /* 0x000fe20000000a00 */
[----:B------:R-:W-:Y:S01]  /*0090*/  IMAD.U32 R3, RZ, RZ, UR5 ;  /* 0x00000005ff037e24 */ /* 0x000fe2000f8e00ff */
[----:B------:R-:W-:Y:S01]  /*00a0*/  MOV R24, c[0x0][0x238] ;  /* 0x00008e0000187a02 */ /* 0x000fe20000000f00 */
[----:B------:R-:W-:-:S06]  /*00b0*/  IMAD.MOV.U32 R25, RZ, RZ, c[0x0][0x23c] ;  /* 0x00008f00ff197624 */ /* 0x000fcc00078e00ff */
[----:B------:R-:W2:Y:S04]  /*00c0*/  @P1 LDG.E.64 R2, [R2.64] ;  /* 0x0000000602021981 */ /* 0x000ea8000c1e1b00 */
[----:B------:R1:W5:Y:S01]  /*00d0*/  @P1 LDG.E.64 R8, [R24.64] ;  /* 0x0000000618081981 */ /* 0x000362000c1e1b00 */
[----:B0-----:R-:W-:-:S03]  /*00e0*/  LOP3.LUT R6, R4, 0x1f, RZ, 0xc0, !PT ;  /* 0x0000001f04067812 */ /* 0x001fc600078ec0ff */
[----:B------:R-:W0:Y:S01]  /*00f0*/  S2R R0, SR_CTAID.X ;  /* 0x0000000000007919 */ /* 0x000e220000002500 */
[----:B------:R-:W-:Y:S02]  /*0100*/  SHF.R.U32.HI R5, RZ, 0x5, R4 ;  /* 0x00000005ff057819 */ /* 0x000fe40000011604 */
[----:B------:R-:W-:-:S05]  /*0110*/  @P0 LEA R12, P2, R6, c[0x0][0x218], 0x4 ;  /* 0x00008600060c0a11 */ /* 0x000fca00078420ff */
[----:B------:R-:W-:-:S06]  /*0120*/  @P0 IMAD.X R13, RZ, RZ, c[0x0][0x21c], P2 ;  /* 0x00008700ff0d0624 */ /* 0x000fcc00010e06ff */
[----:B------:R-:W5:Y:S01]  /*0130*/  @P0 LDG.E.128 R12, [R12.64] ;  /* 0x000000060c0c0981 */ /* 0x000f62000c1e1d00 */
[----:B0-----:R-:W-:-:S05]  /*0140*/  IMAD R5, R0, 0x4, R5 ;  /* 0x0000000400057824 */ /* 0x001fca00078e0205 */
[----:B------:R-:W-:Y:S01]  /*0150*/  ISETP.GE.AND P2, PT, R5, c[0x0][0x164], PT ;  /* 0x0000590005007a0c */ /* 0x000fe20003f46270 */
[----:B--2---:R1:W0:Y:S08]  /*0160*/  @P1 R2UR UR4, R2 ;  /* 0x00000000020413c2 */ /* 0x00423000000e0000 */
[----:B------:R1:W2:Y:S04]  /*0170*/  @P1 R2UR UR5, R3 ;  /* 0x00000000030513c2 */ /* 0x0002a800000e0000 */
[----:B012---:R-:W-:Y:S05]  /*0180*/  @P2 EXIT ;  /* 0x000000000000294d */ /* 0x007fea0003800000 */
[----:B------:R-:W-:-:S10]  /*0190*/  HFMA2.MMA R17, -RZ, RZ, 0, 9.5367431640625e-07 ;  /* 0x00000010ff117435 */ /* 0x000fd400000001ff */
[----:B------:R-:W-:-:S06]  /*01a0*/  IMAD.WIDE.U32 R16, R6, R17, c[0x0][0x1b0] ;  /* 0x00006c0006107625 */ /* 0x000fcc00078e0011 */
[----:B------:R-:W2:Y:S01]  /*01b0*/  LDG.E.128 R16, [R16.64] ;  /* 0x0000000610107981 */ /* 0x000ea2000c1e1d00 */
[----:B-----5:R-:W-:Y:S01]  /*01c0*/  @P1 IADD3 R24, P2, R8, c[0x0][0x240], RZ ;  /* 0x0000900008181a10 */ /* 0x020fe20007f5e0ff */
[----:B------:R-:W-:Y:S01]  /*01d0*/  IMAD R4, R0, c[0x0][0x0], R4 ;  /* 0x0000000000047a24 */ /* 0x000fe200078e0204 */
[----:B------:R-:W-:Y:S01]  /*01e0*/  UIADD3 UR10, UR5, -0x4498517b, URZ ;  /* 0xbb67ae85050a7890 */ /* 0x000fe2000fffe03f */
[----:B------:R-:W-:Y:S01]  /*01f0*/  @!P0 CS2R R12, SRZ ;  /* 0x00000000000c8805 */ /* 0x000fe2000001ff00 */
[----:B------:R-:W-:Y:S01]  /*0200*/  UIADD3 UR9, UR4, -0x61c88647, URZ ;  /* 0x9e3779b904097890 */ /* 0x000fe2000fffe03f */
[----:B------:R-:W-:Y:S01]  /*0210*/  @P1 IMAD.X R25, RZ, RZ, R9, P2 ;  /* 0x000000ffff191224 */ /* 0x000fe200010e0609 */
[----:B------:R-:W-:Y:S01]  /*0220*/  UIADD3 UR11, UR4, 0x3c6ef372, URZ ;  /* 0x3c6ef372040b7890 */ /* 0x000fe2000fffe03f */
[----:B------:R-:W-:Y:S01]  /*0230*/  IMAD.HI.U32 R7, R4, -0x326172a9, RZ ;  /* 0xcd9e8d5704077827 */ /* 0x000fe200078e00ff */
[----:B------:R-:W-:Y:S01]  /*0240*/  UIADD3 UR12, UR5, 0x76cf5d0a, URZ ;  /* 0x76cf5d0a050c7890 */ /* 0x000fe2000fffe03f */
[----:B------:R-:W-:Y:S01]  /*0250*/  @!P0 CS2R R14, SRZ ;  /* 0x00000000000e8805 */ /* 0x000fe2000001ff00 */
[--C-:B------:R-:W-:Y:S01]  /*0260*/  SHF.R.U64 R3, R24, 0x2, R25.reuse ;  /* 0x0000000218037819 */ /* 0x100fe20000001219 */
[----:B------:R-:W-:Y:S01]  /*0270*/  IMAD R9, R4, -0x326172a9, RZ ;  /* 0xcd9e8d5704097824 */ /* 0x000fe200078e02ff */
[----:B------:R-:W-:Y:S01]  /*0280*/  SHF.R.U32.HI R2, RZ, 0x2, R25 ;  /* 0x00000002ff027819 */ /* 0x000fe20000011619 */
[----:B------:R-:W-:Y:S01]  /*0290*/  UIADD3 UR14, UR5, 0x32370b8f, URZ ;  /* 0x32370b8f050e7890 */ /* 0x000fe2000fffe03f */
[----:B------:R-:W-:Y:S01]  /*02a0*/  BSSY B0, `(.L_x_296) ;  /* 0x0000391000007945 */ /* 0x000fe20003800000 */
[----:B------:R-:W-:Y:S01]  /*02b0*/  IMAD.HI.U32 R0, R3, -0x2daee0ad, RZ ;  /* 0xd2511f5303007827 */ /* 0x000fe200078e00ff */
[----:B------:R-:W-:Y:S01]  /*02c0*/  LOP3.LUT R7, R7, UR4, R2, 0x96, !PT ;  /* 0x0000000407077c12 */ /* 0x000fe2000f8e9602 */
[----:B------:R-:W-:Y:S01]  /*02d0*/  UIADD3 UR13, UR4, -0x255992d5, URZ ;  /* 0xdaa66d2b040d7890 */ /* 0x000fe2000fffe03f */
[----:B------:R-:W-:Y:S01]  /*02e0*/  PRMT R28, RZ, 0x7610, R15 ;  /* 0x00007610ff1c7816 */ /* 0x000fe2000000000f */
[----:B------:R-:W-:Y:S01]  /*02f0*/  IMAD R11, R3, -0x2daee0ad, RZ ;  /* 0xd2511f53030b7824 */ /* 0x000fe200078e02ff */
[----:B------:R-:W-:Y:S01]  /*0300*/  LOP3.LUT R0, R0, UR5, RZ, 0x3c, !PT ;  /* 0x0000000500007c12 */ /* 0x000fe2000f8e3cff */
[----:B------:R-:W-:Y:S01]  /*0310*/  IMAD.HI.U32 R10, R7, -0x2daee0ad, RZ ;  /* 0xd2511f53070a7827 */ /* 0x000fe200078e00ff */
[----:B------:R-:W-:Y:S01]  /*0320*/  UIADD3 UR15, UR4, 0x78dde6e4, URZ ;  /* 0x78dde6e4040f7890 */ /* 0x000fe2000fffe03f */
[----:B------:R-:W-:Y:S01]  /*0330*/  LOP3.LUT R24, R24, 0x3, RZ, 0xc0, !PT ;  /* 0x0000000318187812 */ /* 0x000fe200078ec0ff */
[----:B------:R-:W-:Y:S01]  /*0340*/  UIADD3 UR16, UR5, -0x126145ec, URZ ;  /* 0xed9eba1405107890 */ /* 0x000fe2000fffe03f */
[----:B------:R-:W-:Y:S01]  /*0350*/  IMAD.HI.U32 R8, R0, -0x326172a9, RZ ;  /* 0xcd9e8d5700087827 */ /* 0x000fe200078e00ff */
[----:B------:R-:W-:Y:S01]  /*0360*/  LOP3.LUT R10, R10, UR10, R11, 0x96, !PT ;  /* 0x0000000a0a0a7c12 */ /* 0x000fe2000f8e960b */
[----:B------:R-:W-:-:S02]  /*0370*/  UIADD3 UR18, UR5, -0x56f99767, URZ ;  /* 0xa906689905127890 */ /* 0x000fc4000fffe03f */
[----:B------:R-:W-:Y:S01]  /*0380*/  IMAD R20, R7, -0x2daee0ad, RZ ;  /* 0xd2511f5307147824 */ /* 0x000fe200078e02ff */
[----:B------:R-:W-:Y:S01]  /*0390*/  LOP3.LUT R8, R8, UR9, R9, 0x96, !PT ;  /* 0x0000000908087c12 */ /* 0x000fe2000f8e9609 */
[----:B------:R-:W-:Y:S01]  /*03a0*/  IMAD R9, R0, -0x326172a9, RZ ;  /* 0xcd9e8d5700097824 */ /* 0x000fe200078e02ff */
[----:B------:R-:W-:Y:S01]  /*03b0*/  UIADD3 UR17, UR4, 0x1715609d, URZ ;  /* 0x1715609d04117890 */ /* 0x000fe2000fffe03f */
[----:B------:R-:W-:Y:S01]  /*03c0*/  IMAD.HI.U32 R0, R10, -0x326172a9, RZ ;  /* 0xcd9e8d570a007827 */ /* 0x000fe200078e00ff */
[----:B------:R-:W-:Y:S02]  /*03d0*/  UIADD3 UR19, UR4, -0x4ab325aa, URZ ;  /* 0xb54cda5604137890 */ /* 0x000fe4000fffe03f */
[----:B------:R-:W-:Y:S01]  /*03e0*/  UIADD3 UR20, UR5, 0x646e171e, URZ ;  /* 0x646e171e05147890 */ /* 0x000fe2000fffe03f */
[----:B------:R-:W-:Y:S01]  /*03f0*/  IMAD.HI.U32 R7, R8, -0x2daee0ad, RZ ;  /* 0xd2511f5308077827 */ /* 0x000fe200078e00ff */
[----:B------:R-:W-:Y:S01]  /*0400*/  LOP3.LUT R0, R0, UR11, R9, 0x96, !PT ;  /* 0x0000000b00007c12 */ /* 0x000fe2000f8e9609 */
[----:B------:R-:W-:-:S02]  /*0410*/  UIADD3 UR22, UR5, 0x1fd5c5a3, URZ ;  /* 0x1fd5c5a305167890 */ /* 0x000fc4000fffe03f */
[----:B------:R-:W-:Y:S01]  /*0420*/  IMAD R9, R10, -0x326172a9, RZ ;  /* 0xcd9e8d570a097824 */ /* 0x000fe200078e02ff */
[----:B------:R-:W-:Y:S01]  /*0430*/  LOP3.LUT R7, R7, UR12, R20, 0x96, !PT ;  /* 0x0000000c07077c12 */ /* 0x000fe2000f8e9614 */
[----:B------:R-:W-:Y:S01]  /*0440*/  IMAD R20, R8, -0x2daee0ad, RZ ;  /* 0xd2511f5308147824 */ /* 0x000fe200078e02ff */
[----:B------:R-:W-:Y:S01]  /*0450*/  UIADD3 UR21, UR4, 0x5384540f, URZ ;  /* 0x5384540f04157890 */ /* 0x000fe2000fffe03f */
[----:B------:R-:W-:Y:S01]  /*0460*/  IMAD.HI.U32 R11, R0, -0x2daee0ad, RZ ;  /* 0xd2511f53000b7827 */ /* 0x000fe200078e00ff */
[----:B------:R-:W-:Y:S02]  /*0470*/  UIADD3 UR23, UR4, -0xe443238, URZ ;  /* 0xf1bbcdc804177890 */ /* 0x000fe4000fffe03f */
[----:B------:R-:W-:Y:S01]  /*0480*/  UIADD3 UR24, UR5, -0x24c28bd8, URZ ;  /* 0xdb3d742805187890 */ /* 0x000fe2000fffe03f */
[----:B------:R-:W-:Y:S01]  /*0490*/  IMAD.HI.U32 R8, R7, -0x326172a9, RZ ;  /* 0xcd9e8d5707087827 */ /* 0x000fe200078e00ff */
[----:B------:R-:W-:Y:S01]  /*04a0*/  LOP3.LUT R11, R11, UR14, R20, 0x96, !PT ;  /* 0x0000000e0b0b7c12 */ /* 0x000fe2000f8e9614 */
[----:B------:R-:W-:-:S02]  /*04b0*/  UIADD3 UR26, UR5, -0x695add53, URZ ;  /* 0x96a522ad051a7890 */ /* 0x000fc4000fffe03f */
[----:B------:R-:W-:Y:S01]  /*04c0*/  IMAD R10, R7, -0x326172a9, RZ ;  /* 0xcd9e8d57070a7824 */ /* 0x000fe200078e02ff */
[----:B------:R-:W-:Y:S01]  /*04d0*/  LOP3.LUT R8, R8, UR13, R9, 0x96, !PT ;  /* 0x0000000d08087c12 */ /* 0x000fe2000f8e9609 */
[----:B------:R-:W-:Y:S01]  /*04e0*/  IMAD.HI.U32 R7, R11, -0x326172a9, RZ ;  /* 0xcd9e8d570b077827 */ /* 0x000fe200078e00ff */
[----:B------:R-:W-:Y:S02]  /*04f0*/  UIADD3 UR25, UR4, -0x700cb87f, URZ ;  /* 0x8ff3478104197890 */ /* 0x000fe4000fffe03f */
[----:B------:R-:W-:Y:S01]  /*0500*/  ULDC.U8 UR8, c[0x0][0x1f0] ;  /* 0x00007c0000087ab9 */ /* 0x000fe20000000000 */
        /* <DEDUP_REMOVED lines=20> */
[----:B------:R-:W-:Y:S01]  /*0650*/  IMAD.HI.U32 R8, R7, -0x326172a9, RZ ;  /* 0xcd9e8d5707087827 */ /* 0x000fe200078e00ff */
[----:B------:R-:W-:-:S03]  /*0660*/  PRMT R10, RZ, 0x7610, R13 ;  /* 0x00007610ff0a7816 */ /* 0x000fc6000000000d */
[----:B------:R-:W-:Y:S01]  /*0670*/  IMAD R25, R20, -0x326172a9, RZ ;  /* 0xcd9e8d5714197824 */ /* 0x000fe200078e02ff */
[----:B------:R-:W-:Y:S01]  /*0680*/  LOP3.LUT R11, R8, UR21, R9, 0x96, !PT ;  /* 0x00000015080b7c12 */ /* 0x000fe2000f8e9609 */
[----:B------:R-:W-:Y:S02]  /*0690*/  IMAD R8, R7, -0x326172a9, RZ ;  /* 0xcd9e8d5707087824 */ /* 0x000fe400078e02ff */
[----:B------:R-:W-:Y:S01]  /*06a0*/  IMAD.HI.U32 R7, R20, -0x326172a9, RZ ;  /* 0xcd9e8d5714077827 */ /* 0x000fe200078e00ff */
[----:B------:R-:W-:-:S03]  /*06b0*/  PRMT R20, RZ, 0x7610, R14 ;  /* 0x00007610ff147816 */ /* 0x000fc6000000000e */
[----:B------:R-:W-:Y:S01]  /*06c0*/  IMAD R9, R0, -0x2daee0ad, RZ ;  /* 0xd2511f5300097824 */ /* 0x000fe200078e02ff */
[----:B------:R-:W-:Y:S01]  /*06d0*/  LOP3.LUT R22, R7, UR23, R8, 0x96, !PT ;  /* 0x0000001707167c12 */ /* 0x000fe2000f8e9608 */
[C---:B------:R-:W-:Y:S01]  /*06e0*/  IMAD.HI.U32 R0, R11.reuse, -0x2daee0ad, RZ ;  /* 0xd2511f530b007827 */ /* 0x040fe200078e00ff */
[--C-:B------:R-:W-:Y:S02]  /*06f0*/  PRMT R8, RZ, 0x7610, R12.reuse ;  /* 0x00007610ff087816 */ /* 0x100fe4000000000c */
[----:B------:R-:W-:Y:S01]  /*0700*/  PRMT R7, RZ, 0x5410, R13 ;  /* 0x00005410ff077816 */ /* 0x000fe2000000000d */
[----:B------:R-:W-:Y:S01]  /*0710*/  IMAD R26, R11, -0x2daee0ad, RZ ;  /* 0xd2511f530b1a7824 */ /* 0x000fe200078e02ff */
[----:B------:R-:W-:Y:S01]  /*0720*/  LOP3.LUT R21, R0, UR24, R9, 0x96, !PT ;  /* 0x0000001800157c12 */ /* 0x000fe2000f8e9609 */
[----:B------:R-:W-:Y:S01]  /*0730*/  IMAD.HI.U32 R27, R22, -0x2daee0ad, RZ ;  /* 0xd2511f53161b7827 */ /* 0x000fe200078e00ff */
[----:B------:R-:W-:Y:S02]  /*0740*/  PRMT R0, RZ, 0x5410, R12 ;  /* 0x00005410ff007816 */ /* 0x000fe4000000000c */
[----:B------:R-:W-:Y:S01]  /*0750*/  PRMT R9, RZ, 0x5410, R14 ;  /* 0x00005410ff097816 */ /* 0x000fe2000000000e */
[----:B------:R-:W-:Y:S01]  /*0760*/  IMAD.WIDE.U32 R12, R21, -0x326172a9, RZ ;  /* 0xcd9e8d57150c7825 */ /* 0x000fe200078e00ff */
[----:B------:R-:W-:-:S02]  /*0770*/  LOP3.LUT R27, R27, UR26, R26, 0x96, !PT ;  /* 0x0000001a1b1b7c12 */ /* 0x000fc4000f8e961a */
[----:B------:R-:W-:Y:S01]  /*0780*/  PRMT R11, RZ, 0x5410, R15 ;  /* 0x00005410ff0b7816 */ /* 0x000fe2000000000f */
[----:B------:R-:W-:Y:S01]  /*0790*/  IMAD.MOV.U32 R26, RZ, RZ, R12 ;  /* 0x000000ffff1a7224 */ /* 0x000fe200078e000c */
[----:B------:R-:W-:Y:S01]  /*07a0*/  LOP3.LUT R25, R13, UR25, R25, 0x96, !PT ;  /* 0x000000190d197c12 */ /* 0x000fe2000f8e9619 */
[----:B------:R-:W-:Y:S02]  /*07b0*/  IMAD.MOV.U32 R23, RZ, RZ, RZ ;  /* 0x000000ffff177224 */ /* 0x000fe400078e00ff */
[----:B------:R-:W-:Y:S01]  /*07c0*/  IMAD R22, R22, -0x2daee0ad, RZ ;  /* 0xd2511f5316167824 */ /* 0x000fe200078e02ff */
[--C-:B--2---:R-:W-:Y:S02]  /*07d0*/  PRMT R21, RZ, 0x5410, R16.reuse ;  /* 0x00005410ff157816 */ /* 0x104fe40000000010 */
[----:B------:R-:W-:Y:S02]  /*07e0*/  PRMT R29, RZ, 0x7610, R16 ;  /* 0x00007610ff1d7816 */ /* 0x000fe40000000010 */
[----:B------:R-:W-:-:S02]  /*07f0*/  PRMT R30, RZ, 0x5410, R17 ;  /* 0x00005410ff1e7816 */ /* 0x000fc40000000011 */
[----:B------:R-:W-:Y:S02]  /*0800*/  PRMT R31, RZ, 0x7610, R17 ;  /* 0x00007610ff1f7816 */ /* 0x000fe40000000011 */
[--C-:B------:R-:W-:Y:S02]  /*0810*/  PRMT R36, RZ, 0x5410, R18.reuse ;  /* 0x00005410ff247816 */ /* 0x100fe40000000012 */
[----:B------:R-:W-:Y:S02]  /*0820*/  PRMT R37, RZ, 0x7610, R18 ;  /* 0x00007610ff257816 */ /* 0x000fe40000000012 */
[--C-:B------:R-:W-:Y:S02]  /*0830*/  PRMT R38, RZ, 0x5410, R19.reuse ;  /* 0x00005410ff267816 */ /* 0x100fe40000000013 */
[----:B------:R-:W-:Y:S02]  /*0840*/  PRMT R39, RZ, 0x7610, R19 ;  /* 0x00007610ff277816 */ /* 0x000fe40000000013 */
.L_x_356:
[----:B------:R-:W-:Y:S01]  /*0850*/  ISETP.NE.U32.AND P1, PT, RZ, c[0x0][0x1c0], PT ;  /* 0x00007000ff007a0c */ /* 0x000fe20003f25070 */
[----:B------:R-:W-:Y:S01]  /*0860*/  IMAD R16, R5, c[0x0][0x168], RZ ;  /* 0x00005a0005107a24 */ /* 0x000fe200078e02ff */
[----:B------:R-:W-:-:S02]  /*0870*/  ISETP.NE.U32.AND P0, PT, RZ, c[0x0][0x180], PT ;  /* 0x00006000ff007a0c */ /* 0x000fc40003f05070 */
[----:B------:R-:W-:Y:S02]  /*0880*/  ISETP.NE.AND.EX P1, PT, RZ, c[0x0][0x1c4], PT, P1 ;  /* 0x00007100ff007a0c */ /* 0x000fe40003f25310 */
[----:B------:R-:W-:Y:S02]  /*0890*/  ISETP.NE.AND.EX P0, PT, RZ, c[0x0][0x184], PT, P0 ;  /* 0x00006100ff007a0c */ /* 0x000fe40003f05300 */
[----:B------:R-:W-:-:S04]  /*08a0*/  SHF.R.S32.HI R17, RZ, 0x1f, R16 ;  /* 0x0000001fff117819 */ /* 0x000fc80000011410 */
[----:B------:R-:W-:Y:S01]  /*08b0*/  LEA.HI R17, R17, R16, RZ, 0x3 ;  /* 0x0000001011117211 */ /* 0x000fe200078f18ff */
[----:B------:R-:W-:-:S03]  /*08c0*/  IMAD.MOV.U32 R16, RZ, RZ, 0x10 ;  /* 0x00000010ff107424 */ /* 0x000fc600078e00ff */
[----:B------:R-:W-:Y:S02]  /*08d0*/  LEA.HI.SX32 R41, R17, R6, 0x1d ;  /* 0x0000000611297211 */ /* 0x000fe400078feaff */
[----:B------:R-:W-:Y:S02]  /*08e0*/  @P1 MOV R42, 0x2 ;  /* 0x00000002002a1802 */ /* 0x000fe40000000f00 */
[C---:B------:R-:W-:Y:S01]  /*08f0*/  @P0 LEA R34, P2, R41.reuse, c[0x0][0x180], 0x4 ;  /* 0x0000600029220a11 */ /* 0x040fe200078420ff */
[----:B------:R-:W-:-:S03]  /*0900*/  IMAD.WIDE.U32 R16, R41, R16, c[0x0][0x170] ;  /* 0x00005c0029107625 */ /* 0x000fc600078e0010 */
[----:B------:R-:W-:Y:S01]  /*0910*/  @P0 LEA.HI.X R35, R41, c[0x0][0x184], RZ, 0x4, P2 ;  /* 0x0000610029230a11 */ /* 0x000fe200010f24ff */
[----:B------:R-:W-:Y:S02]  /*0920*/  @P1 IMAD.WIDE R42, R5, R42, c[0x0][0x1c0] ;  /* 0x00007000052a1625 */ /* 0x000fe400078e022a */
[----:B------:R-:W5:Y:S04]  /*0930*/  LDG.E.128 R16, [R16.64] ;  /* 0x0000000610107981 */ /* 0x000f68000c1e1d00 */
[----:B------:R-:W2:Y:S04]  /*0940*/  @P1 LDG.E.U16 R42, [R42.64] ;  /* 0x000000062a2a1981 */ /* 0x000ea8000c1e1500 */
[----:B------:R0:W5:Y:S01]  /*0950*/  @P0 LDG.E.128 R12, [R34.64] ;  /* 0x00000006220c0981 */ /* 0x000162000c1e1d00 */
[C---:B------:R-:W-:Y:S01]  /*0960*/  ISETP.NE.AND P2, PT, R24.reuse, 0x1, PT ;  /* 0x000000011800780c */ /* 0x040fe20003f45270 */
[----:B------:R-:W-:Y:S01]  /*0970*/  BSSY B1, `(.L_x_297) ;  /* 0x000000e000017945 */ /* 0x000fe20003800000 */
[----:B------:R-:W-:Y:S01]  /*0980*/  IMAD.MOV.U32 R32, RZ, RZ, 0x3f800000 ;  /* 0x3f800000ff207424 */ /* 0x000fe200078e00ff */
[----:B------:R-:W-:-:S02]  /*0990*/  IADD3 R45, R24, 0x1, RZ ;  /* 0x00000001182d7810 */ /* 0x000fc40007ffe0ff */
[----:B--2---:R-:W-:-:S08]  /*09a0*/  @P1 PRMT R32, RZ, 0x5410, R42 ;  /* 0x00005410ff201816 */ /* 0x004fd0000000002a */
        /* <DEDUP_REMOVED lines=9> */
.L_x_298:
[----:B0-----:R-:W-:Y:S02]  /*0a40*/  IMAD.MOV.U32 R44, RZ, RZ, R26 ;  /* 0x000000ffff2c7224 */ /* 0x001fe400078e001a */
.L_x_299:
[----:B------:R-:W-:Y:S05]  /*0a50*/  BSYNC B1 ;  /* 0x0000000000017941 */ /* 0x000fea0003800000 */
.L_x_297:
        /* <DEDUP_REMOVED lines=16> */
.L_x_303:
[----:B------:R-:W-:Y:S05]  /*0b60*/  BSYNC B2 ;  /* 0x0000000000027941 */ /* 0x000fea0003800000 */
.L_x_302:
[----:B------:R-:W-:Y:S01]  /*0b70*/  IMAD.HI.U32 R25, R4, -0x326172a9, RZ ;  /* 0xcd9e8d5704197827 */ /* 0x000fe200078e00ff */
[----:B------:R-:W-:-:S03]  /*0b80*/  LOP3.LUT R26, R26, UR5, R23, 0x96, !PT ;  /* 0x000000051a1a7c12 */ /* 0x000fc6000f8e9617 */
[----:B------:R-:W-:Y:S01]  /*0b90*/  IMAD R33, R3, -0x2daee0ad, RZ ;  /* 0xd2511f5303217824 */ /* 0x000fe200078e02ff */
[----:B------:R-:W-:Y:S01]  /*0ba0*/  LOP3.LUT R34, R25, UR4, R2, 0x96, !PT ;  /* 0x0000000419227c12 */ /* 0x000fe2000f8e9602 */
[----:B------:R-:W-:Y:S02]  /*0bb0*/  IMAD R25, R4, -0x326172a9, RZ ;  /* 0xcd9e8d5704197824 */ /* 0x000fe400078e02ff */
[----:B------:R-:W-:-:S04]  /*0bc0*/  IMAD.WIDE.U32 R26, R26, -0x326172a9, RZ ;  /* 0xcd9e8d571a1a7825 */ /* 0x000fc800078e00ff */
[----:B------:R-:W-:Y:S01]  /*0bd0*/  IMAD.WIDE.U32 R34, R34, -0x2daee0ad, RZ ;  /* 0xd2511f5322227825 */ /* 0x000fe200078e00ff */
[----:B------:R-:W-:-:S03]  /*0be0*/  LOP3.LUT R42, R27, UR9, R25, 0x96, !PT ;  /* 0x000000091b2a7c12 */ /* 0x000fc6000f8e9619 */
[----:B------:R-:W-:Y:S01]  /*0bf0*/  IMAD.MOV.U32 R45, RZ, RZ, RZ ;  /* 0x000000ffff2d7224 */ /* 0x000fe200078e00ff */
        /* <DEDUP_REMOVED lines=33> */
[----:B------:R-:W-:Y:S02]  /*0e10*/  LOP3.LUT R27, R35, UR26, R24, 0x96, !PT ;  /* 0x0000001a231b7c12 */ /* 0x000fe4000f8e9618 */
.L_x_301:
[----:B------:R-:W-:Y:S05]  /*0e20*/  BSYNC B1 ;  /* 0x0000000000017941 */ /* 0x000fea0003800000 */
.L_x_300:
[----:B------:R-:W0:Y:S01]  /*0e30*/  I2F.U32 R24, R44 ;  /* 0x0000002c00187306 */ /* 0x000e220000201000 */
[----:B------:R-:W-:Y:S01]  /*0e40*/  HFMA2.MMA R33, -RZ, RZ, 0.1171875, 0 ;  /* 0x2f800000ff217435 */ /* 0x000fe200000001ff */
[----:B-----5:R-:W-:Y:S01]  /*0e50*/  PRMT R35, RZ, 0x5410, R16 ;  /* 0x00005410ff237816 */ /* 0x020fe20000000010 */
        /* <DEDUP_REMOVED lines=8> */
[----:B------:R-:W-:Y:S02]  /*0ee0*/  FSEL R40, R40, RZ, !P2 ;  /* 0x000000ff28287208 */ /* 0x000fe40005000000 */
[----:B------:R-:W-:-:S03]  /*0ef0*/  P2R R35, PR, RZ, 0x4 ;  /* 0x00000004ff237803 */ /* 0x000fc60000000000 */
[----:B------:R-:W-:Y:S01]  /*0f00*/  @P0 FADD.FTZ R40, R40, R43 ;  /* 0x0000002b28280221 */ /* 0x000fe20000010000 */
[----:B------:R-:W-:Y:S05]  /*0f10*/  @!P1 BRA `(.L_x_305) ;  /* 0x0000008000009947 */ /* 0x000fea0003800000 */
[----:B------:R-:W-:Y:S01]  /*0f20*/  ISETP.NE.AND P1, PT, R45, 0x2, PT ;  /* 0x000000022d00780c */ /* 0x000fe20003f25270 */
[----:B------:R-:W-:-:S12]  /*0f30*/  IMAD.MOV.U32 R34, RZ, RZ, R27 ;  /* 0x000000ffff227224 */ /* 0x000fd800078e001b */
[----:B------:R-:W-:Y:S05]  /*0f40*/  @!P1 BRA `(.L_x_306) ;  /* 0x0000006000009947 */ /* 0x000fea0003800000 */
[----:B------:R-:W-:Y:S01]  /*0f50*/  ISETP.NE.AND P1, PT, R45, 0x3, PT ;  /* 0x000000032d00780c */ /* 0x000fe20003f25270 */
[----:B------:R-:W-:-:S12]  /*0f60*/  IMAD.MOV.U32 R34, RZ, RZ, R25 ;  /* 0x000000ffff227224 */ /* 0x000fd800078e0019 */
[----:B------:R-:W-:Y:S05]  /*0f70*/  @P1 BRA `(.L_x_306) ;  /* 0x0000003000001947 */ /* 0x000fea0003800000 */
[----:B------:R-:W-:Y:S01]  /*0f80*/  IMAD.MOV.U32 R34, RZ, RZ, R22 ;  /* 0x000000ffff227224 */ /* 0x000fe200078e0016 */
[----:B------:R-:W-:Y:S05]  /*0f90*/  BRA `(.L_x_306) ;  /* 0x0000001000007947 */ /* 0x000fea0003800000 */
.L_x_305:
[----:B------:R-:W-:Y:S02]  /*0fa0*/  MOV R34, R26 ;  /* 0x0000001a00227202 */ /* 0x000fe40000000f00 */
.L_x_306:
[----:B------:R-:W-:Y:S05]  /*0fb0*/  BSYNC B1 ;  /* 0x0000000000017941 */ /* 0x000fea0003800000 */
.L_x_304:
        /* <DEDUP_REMOVED lines=16> */
.L_x_310:
[----:B------:R-:W-:Y:S05]  /*10c0*/  BSYNC B2 ;  /* 0x0000000000027941 */ /* 0x000fea0003800000 */
.L_x_309:
        /* <DEDUP_REMOVED lines=43> */
.L_x_308:
[----:B------:R-:W-:Y:S05]  /*1380*/  BSYNC B1 ;  /* 0x0000000000017941 */ /* 0x000fea0003800000 */
.L_x_307:
[----:B------:R-:W0:Y:S01]  /*1390*/  I2F.U32 R34, R34 ;  /* 0x0000002200227306 */ /* 0x000e220000201000 */
[----:B------:R-:W-:Y:S01]  /*13a0*/  PRMT R43, RZ, 0x7610, R16 ;  /* 0x00007610ff2b7816 */ /* 0x000fe20000000010 */
[----:B------:R-:W-:Y:S01]  /*13b0*/  BSSY B1, `(.L_x_311) ;  /* 0x0000015000017945 */ /* 0x000fe20003800000 */
[C---:B------:R-:W-:Y:S02]  /*13c0*/  ISETP.NE.AND P1, PT, R24.reuse, 0x1, PT ;  /* 0x000000011800780c */ /* 0x040fe40003f25270 */
[----:B------:R-:W-:Y:S01]  /*13d0*/  IADD3 R44, R24, 0x1, RZ ;  /* 0x00000001182c7810 */ /* 0x000fe20007ffe0ff */
[----:B------:R-:W-:-:S04]  /*13e0*/  FMUL.FTZ R43, R43, R32 ;  /* 0x000000202b2b7220 */ /* 0x000fc80000410000 */
[----:B------:R-:W-:Y:S02]  /*13f0*/  FMUL.FTZ R43, R43, c[0x0][0x1e8] ;  /* 0x00007a002b2b7a20 */ /* 0x000fe40000410000 */
[----:B0-----:R-:W-:-:S05]  /*1400*/  FFMA.FTZ R16, R34, R33, 1.1641532182693481445e-10 ;  /* 0x2f00000022107423 */ /* 0x001fca0000010021 */
[----:B------:R-:W-:Y:S02]  /*1410*/  FSETP.GTU.FTZ.AND P2, PT, R16, c[0x0][0x1e4], PT ;  /* 0x0000790010007a0b */ /* 0x000fe40003f5c000 */
[----:B------:R-:W-:Y:S02]  /*1420*/  @P0 PRMT R16, RZ, 0x7610, R12 ;  /* 0x00007610ff100816 */ /* 0x000fe4000000000c */
        /* <DEDUP_REMOVED lines=12> */
.L_x_312:
[----:B------:R-:W-:Y:S02]  /*14f0*/  MOV R16, R26 ;  /* 0x0000001a00107202 */ /* 0x000fe40000000f00 */
.L_x_313:
[----:B------:R-:W-:Y:S05]  /*1500*/  BSYNC B1 ;  /* 0x0000000000017941 */ /* 0x000fea0003800000 */
.L_x_311:
        /* <DEDUP_REMOVED lines=16> */
.L_x_317:
[----:B------:R-:W-:Y:S05]  /*1610*/  BSYNC B2 ;  /* 0x0000000000027941 */ /* 0x000fea0003800000 */
.L_x_316:
        /* <DEDUP_REMOVED lines=43> */
.L_x_315:
[----:B------:R-:W-:Y:S05]  /*18d0*/  BSYNC B1 ;  /* 0x0000000000017941 */ /* 0x000fea0003800000 */
.L_x_314:
        /* <DEDUP_REMOVED lines=21> */
.L_x_319:
[----:B------:R-:W-:Y:S02]  /*1a30*/  MOV R16, R26 ;  /* 0x0000001a00107202 */ /* 0x000fe40000000f00 */
.L_x_320:
[----:B------:R-:W-:Y:S05]  /*1a40*/  BSYNC B1 ;  /* 0x0000000000017941 */ /* 0x000fea0003800000 */
.L_x_318:
        /* <DEDUP_REMOVED lines=16> */
.L_x_324:
[----:B------:R-:W-:Y:S05]  /*1b50*/  BSYNC B2 ;  /* 0x0000000000027941 */ /* 0x000fea0003800000 */
.L_x_323:
        /* <DEDUP_REMOVED lines=43> */
.L_x_322:
[----:B------:R-:W-:Y:S05]  /*1e10*/  BSYNC B1 ;  /* 0x0000000000017941 */ /* 0x000fea0003800000 */
.L_x_321:
[----:B------:R-:W0:Y:S01]  /*1e20*/  I2F.U32 R16, R16 ;  /* 0x0000001000107306 */ /* 0x000e220000201000 */
[----:B------:R-:W-:Y:S01]  /*1e30*/  PRMT R45, RZ, 0x7610, R17 ;  /* 0x00007610ff2d7816 */ /* 0x000fe20000000011 */
[----:B------:R-:W-:Y:S01]  /*1e40*/  BSSY B1, `(.L_x_325) ;  /* 0x0000014000017945 */ /* 0x000fe20003800000 */
[----:B------:R-:W-:-:S03]  /*1e50*/  ISETP.NE.AND P3, PT, R24, 0x1, PT ;  /* 0x000000011800780c */ /* 0x000fc60003f65270 */
[----:B------:R-:W-:-:S04]  /*1e60*/  FMUL.FTZ R45, R45, R32 ;  /* 0x000000202d2d7220 */ /* 0x000fc80000410000 */
[----:B------:R-:W-:Y:S02]  /*1e70*/  FMUL.FTZ R45, R45, c[0x0][0x1e8] ;  /* 0x00007a002d2d7a20 */ /* 0x000fe40000410000 */
[----:B0-----:R-:W-:Y:S01]  /*1e80*/  FFMA.FTZ R17, R16, R33, 1.1641532182693481445e-10 ;  /* 0x2f00000010117423 */ /* 0x001fe20000010021 */
[----:B------:R-:W-:-:S04]  /*1e90*/  @P0 PRMT R16, RZ, 0x7610, R13 ;  /* 0x00007610ff100816 */ /* 0x000fc8000000000d */
        /* <DEDUP_REMOVED lines=13> */
.L_x_326:
[----:B------:R-:W-:Y:S02]  /*1f70*/  MOV R46, R26 ;  /* 0x0000001a002e7202 */ /* 0x000fe40000000f00 */
.L_x_327:
[----:B------:R-:W-:Y:S05]  /*1f80*/  BSYNC B1 ;  /* 0x0000000000017941 */ /* 0x000fea0003800000 */
.L_x_325:
        /* <DEDUP_REMOVED lines=16> */
.L_x_331:
[----:B------:R-:W-:Y:S05]  /*2090*/  BSYNC B2 ;  /* 0x0000000000027941 */ /* 0x000fea0003800000 */
.L_x_330:
        /* <DEDUP_REMOVED lines=43> */
.L_x_329:
[----:B------:R-:W-:Y:S05]  /*2350*/  BSYNC B1 ;  /* 0x0000000000017941 */ /* 0x000fea0003800000 */
.L_x_328:
        /* <DEDUP_REMOVED lines=21> */
.L_x_333:
[----:B------:R-:W-:Y:S02]  /*24b0*/  MOV R44, R26 ;  /* 0x0000001a002c7202 */ /* 0x000fe40000000f00 */
.L_x_334:
[----:B------:R-:W-:Y:S05]  /*24c0*/  BSYNC B1 ;  /* 0x0000000000017941 */ /* 0x000fea0003800000 */
.L_x_332:
        /* <DEDUP_REMOVED lines=16> */
.L_x_338:
[----:B------:R-:W-:Y:S05]  /*25d0*/  BSYNC B2 ;  /* 0x0000000000027941 */ /* 0x000fea0003800000 */
.L_x_337:
        /* <DEDUP_REMOVED lines=43> */
.L_x_336:
[----:B------:R-:W-:Y:S05]  /*2890*/  BSYNC B1 ;  /* 0x0000000000017941 */ /* 0x000fea0003800000 */
.L_x_335:
        /* <DEDUP_REMOVED lines=21> */
.L_x_340:
[----:B------:R-:W-:Y:S02]  /*29f0*/  MOV R18, R26 ;  /* 0x0000001a00127202 */ /* 0x000fe40000000f00 */
.L_x_341:
[----:B------:R-:W-:Y:S05]  /*2a00*/  BSYNC B1 ;  /* 0x0000000000017941 */ /* 0x000fea0003800000 */
.L_x_339:
        /* <DEDUP_REMOVED lines=16> */
.L_x_345:
[----:B------:R-:W-:Y:S05]  /*2b10*/  BSYNC B2 ;  /* 0x0000000000027941 */ /* 0x000fea0003800000 */
.L_x_344:
        /* <DEDUP_REMOVED lines=43> */
.L_x_343:
[----:B------:R-:W-:Y:S05]  /*2dd0*/  BSYNC B1 ;  /* 0x0000000000017941 */ /* 0x000fea0003800000 */
.L_x_342:
        /* <DEDUP_REMOVED lines=21> */
.L_x_347:
[----:B------:R-:W-:Y:S02]  /*2f30*/  MOV R18, R26 ;  /* 0x0000001a00127202 */ /* 0x000fe40000000f00 */
.L_x_348:
[----:B------:R-:W-:Y:S05]  /*2f40*/  BSYNC B1 ;  /* 0x0000000000017941 */ /* 0x000fea0003800000 */
.L_x_346:
        /* <DEDUP_REMOVED lines=18> */
.L_x_352:
[----:B------:R-:W-:Y:S05]  /*3070*/  BSYNC B2 ;  /* 0x0000000000027941 */ /* 0x000fea0003800000 */
.L_x_351:
        /* <DEDUP_REMOVED lines=43> */
.L_x_350:
[----:B------:R-:W-:Y:S05]  /*3330*/  BSYNC B1 ;  /* 0x0000000000017941 */ /* 0x000fea0003800000 */
.L_x_349:
[----:B------:R0:W1:Y:S01]  /*3340*/  I2F.U32 R16, R18 ;  /* 0x0000001200107306 */ /* 0x0000620000201000 */
[----:B------:R-:W-:Y:S02]  /*3350*/  PRMT R19, RZ, 0x7610, R19 ;  /* 0x00007610ff137816 */ /* 0x000fe40000000013 */
[----:B------:R-:W-:Y:S02]  /*3360*/  ISETP.NE.AND P6, PT, R35, RZ, PT ;  /* 0x000000ff2300720c */ /* 0x000fe40003fc5270 */
[----:B------:R-:W-:Y:S01]  /*3370*/  SEL R35, RZ, 0x10000, P5 ;  /* 0x00010000ff237807 */ /* 0x000fe20002800000 */
[----:B------:R-:W-:Y:S01]  /*3380*/  FMUL.FTZ R19, R19, R32 ;  /* 0x0000002013137220 */ /* 0x000fe20000410000 */
[----:B------:R-:W-:Y:S02]  /*3390*/  @P0 PRMT R17, RZ, 0x7610, R15 ;  /* 0x00007610ff110816 */ /* 0x000fe4000000000f */
[----:B------:R-:W-:Y:S01]  /*33a0*/  SHF.L.U32 R46, R41, 0x4, RZ ;  /* 0x00000004292e7819 */ /* 0x000fe200000006ff */
[----:B------:R-:W-:Y:S01]  /*33b0*/  FMUL.FTZ R19, R19, c[0x0][0x1e8] ;  /* 0x00007a0013137a20 */ /* 0x000fe20000410000 */
[----:B------:R-:W-:-:S02]  /*33c0*/  SHF.R.U32.HI R44, RZ, 0x1c, R41 ;  /* 0x0000001cff2c7819 */ /* 0x000fc40000011629 */
[----:B0-----:R-:W-:Y:S02]  /*33d0*/  F2FP.BF16.PACK_AB R18, R48, R45 ;  /* 0x0000002d3012723e */ /* 0x001fe400000010ff */
[----:B------:R-:W-:Y:S01]  /*33e0*/  SEL R52, RZ, 0x1, P2 ;  /* 0x00000001ff347807 */ /* 0x000fe20001000000 */
[----:B-1----:R-:W-:-:S04]  /*33f0*/  FFMA.FTZ R16, R16, R33, 1.1641532182693481445e-10 ;  /* 0x2f00000010107423 */ /* 0x002fc80000010021 */
[----:B------:R-:W-:Y:S01]  /*3400*/  IMAD.WIDE.U32 R52, R52, 0x1000000, RZ ;  /* 0x0100000034347825 */ /* 0x000fe200078e00ff */
[----:B------:R-:W-:Y:S02]  /*3410*/  FSETP.GTU.FTZ.AND P5, PT, R16, c[0x0][0x1e4], PT ;  /* 0x0000790010007a0b */ /* 0x000fe40003fbc000 */
[----:B------:R-:W-:Y:S02]  /*3420*/  F2FP.BF16.PACK_AB R16, R43, R40 ;  /* 0x000000282b10723e */ /* 0x000fe400000010ff */
[----:B------:R-:W-:Y:S02]  /*3430*/  FSEL R50, R19, RZ, !P5 ;  /* 0x000000ff13327208 */ /* 0x000fe40006800000 */
[----:B------:R-:W-:-:S03]  /*3440*/  SEL R51, RZ, 0x1000000, P5 ;  /* 0x01000000ff337807 */ /* 0x000fc60002800000 */
[----:B------:R-:W-:Y:S01]  /*3450*/  @P0 FADD.FTZ R50, R50, R17 ;  /* 0x0000001132320221 */ /* 0x000fe20000010000 */
[----:B------:R-:W-:Y:S02]  /*3460*/  IADD3 R32, P0, R46, c[0x0][0x188], RZ ;  /* 0x000062002e207a10 */ /* 0x000fe40007f1e0ff */
[----:B------:R-:W-:Y:S02]  /*3470*/  F2FP.BF16.PACK_AB R17, R47, R42 ;  /* 0x0000002a2f11723e */ /* 0x000fe400000010ff */
[----:B------:R-:W-:Y:S02]  /*3480*/  IADD3.X R33, R44, c[0x0][0x18c], RZ, P0, !PT ;  /* 0x000063002c217a10 */ /* 0x000fe400007fe4ff */
[----:B------:R-:W-:Y:S02]  /*3490*/  F2FP.BF16.PACK_AB R19, R50, R49 ;  /* 0x000000313213723e */ /* 0x000fe400000010ff */
[----:B------:R-:W-:Y:S02]  /*34a0*/  ISETP.NE.AND P0, PT, R34, RZ, PT ;  /* 0x000000ff2200720c */ /* 0x000fe40003f05270 */
[----:B------:R-:W-:Y:S01]  /*34b0*/  SEL R34, RZ, 0x100, P4 ;  /* 0x00000100ff227807 */ /* 0x000fe20002000000 */
[----:B------:R0:W-:Y:S03]  /*34c0*/  STG.E.128 [R32.64], R16 ;  /* 0x0000001020007986 */ /* 0x0001e6000c101d06 */
[----:B0-----:R-:W-:Y:S01]  /*34d0*/  LOP3.LUT R16, R34, R51, R35, 0xfe, !PT ;  /* 0x0000003322107212 */ /* 0x001fe200078efe23 */
[----:B------:R-:W-:Y:S01]  /*34e0*/  FADD.FTZ R18, RZ, R40 ;  /* 0x00000028ff127221 */ /* 0x000fe20000010000 */
[----:B------:R-:W-:-:S02]  /*34f0*/  SEL R35, RZ, 0x1, P3 ;  /* 0x00000001ff237807 */ /* 0x000fc40001800000 */
[----:B------:R-:W-:Y:S01]  /*3500*/  SEL R34, RZ, 0x1, P1 ;  /* 0x00000001ff227807 */ /* 0x000fe20000800000 */
[----:B------:R-:W-:Y:S01]  /*3510*/  FADD.FTZ R19, R18, R43 ;  /* 0x0000002b12137221 */ /* 0x000fe20000010000 */
[----:B------:R-:W-:Y:S02]  /*3520*/  SEL R51, RZ, 0x1, P0 ;  /* 0x00000001ff337807 */ /* 0x000fe40000000000 */
[----:B------:R-:W-:Y:S01]  /*3530*/  LOP3.LUT R53, R53, R16, R35, 0xfe, !PT ;  /* 0x0000001035357212 */ /* 0x000fe200078efe23 */
[----:B------:R-:W-:Y:S01]  /*3540*/  IMAD.WIDE.U32 R34, R34, 0x10000, RZ ;  /* 0x0001000022227825 */ /* 0x000fe200078e00ff */
[----:B------:R-:W-:-:S03]  /*3550*/  SEL R33, RZ, 0x1, P6 ;  /* 0x00000001ff217807 */ /* 0x000fc60003000000 */
[----:B------:R-:W-:-:S04]  /*3560*/  IMAD.WIDE.U32 R16, R51, 0x100, RZ ;  /* 0x0000010033107825 */ /* 0x000fc800078e00ff */
[----:B------:R-:W-:Y:S01]  /*3570*/  FADD.FTZ R18, R19, R42 ;  /* 0x0000002a13127221 */ /* 0x000fe20000010000 */
[----:B------:R-:W-:Y:S02]  /*3580*/  LOP3.LUT R52, R16, R52, R34, 0xfe, !PT ;  /* 0x0000003410347212 */ /* 0x000fe400078efe22 */
[----:B------:R-:W-:Y:S01]  /*3590*/  LEA R16, P0, R41, c[0x0][0x190], 0x3 ;  /* 0x0000640029107a11 */ /* 0x000fe200078018ff */
[----:B------:R-:W-:Y:S01]  /*35a0*/  FADD.FTZ R18, R18, R47 ;  /* 0x0000002f12127221 */ /* 0x000fe20000010000 */
[----:B------:R-:W-:Y:S02]  /*35b0*/  LOP3.LUT R35, R17, R53, R35, 0xfe, !PT ;  /* 0x0000003511237212 */ /* 0x000fe400078efe23 */
[----:B------:R-:W-:Y:S01]  /*35c0*/  LEA.HI.X R17, R41, c[0x0][0x194], RZ, 0x3, P0 ;  /* 0x0000650029117a11 */ /* 0x000fe200000f1cff */
[----:B------:R-:W-:Y:S01]  /*35d0*/  FADD.FTZ R19, R18, R45 ;  /* 0x0000002d12137221 */ /* 0x000fe20000010000 */
[----:B------:R-:W-:-:S03]  /*35e0*/  LOP3.LUT R34, R52, R33, RZ, 0xfc, !PT ;  /* 0x0000002134227212 */ /* 0x000fc600078efcff */
[----:B------:R-:W-:Y:S02]  /*35f0*/  FADD.FTZ R18, R19, R48 ;  /* 0x0000003013127221 */ /* 0x000fe40000010000 */
[----:B------:R0:W-:Y:S02]  /*3600*/  STG.E.64 [R16.64], R34 ;  /* 0x0000002210007986 */ /* 0x0001e4000c101b06 */
[----:B------:R-:W-:-:S04]  /*3610*/  FADD.FTZ R19, R18, R49 ;  /* 0x0000003112137221 */ /* 0x000fc80000010000 */
[----:B------:R-:W-:Y:S01]  /*3620*/  FADD.FTZ R18, R19, R50 ;  /* 0x0000003213127221 */ /* 0x000fe20000010000 */
[----:B------:R-:W-:Y:S05]  /*3630*/  BRA.DIV ~URZ, `(.L_x_353) ;  /* 0x000005927f007947 */ /* 0x000fea000b800000 */
[----:B------:R1:W2:Y:S02]  /*3640*/  SHFL.BFLY PT, R19, R18, 0x1, 0x1f ;  /* 0x0c201f0012137f89 */ /* 0x0002a400000e0000 */
.L_x_357:
[----:B0-2---:R-:W-:Y:S01]  /*3650*/  FADD.FTZ R35, R18, R19 ;  /* 0x0000001312237221 */ /* 0x005fe20000010000 */
[----:B------:R-:W-:Y:S05]  /*3660*/  BRA.DIV ~URZ, `(.L_x_354) ;  /* 0x000005c27f007947 */ /* 0x000fea000b800000 */
[----:B------:R-:W0:Y:S02]  /*3670*/  SHFL.BFLY PT, R16, R35, 0x2, 0x1f ;  /* 0x0c401f0023107f89 */ /* 0x000e2400000e0000 */
[----:B0-----:R-:W-:-:S05]  /*3680*/  FADD.FTZ R16, R35, R16 ;  /* 0x0000001023107221 */ /* 0x001fca0000010000 */
[----:B------:R-:W0:Y:S02]  /*3690*/  SHFL.BFLY PT, R17, R16, 0x4, 0x1f ;  /* 0x0c801f0010117f89 */ /* 0x000e2400000e0000 */
[----:B0-----:R-:W-:-:S05]  /*36a0*/  FADD.FTZ R17, R16, R17 ;  /* 0x0000001110117221 */ /* 0x001fca0000010000 */
[----:B-1----:R-:W0:Y:S02]  /*36b0*/  SHFL.BFLY PT, R18, R17, 0x8, 0x1f ;  /* 0x0d001f0011127f89 */ /* 0x002e2400000e0000 */
[----:B0-----:R-:W-:-:S05]  /*36c0*/  FADD.FTZ R18, R17, R18 ;  /* 0x0000001211127221 */ /* 0x001fca0000010000 */
[----:B------:R-:W0:Y:S02]  /*36d0*/  SHFL.BFLY PT, R19, R18, 0x10, 0x1f ;  /* 0x0e001f0012137f89 */ /* 0x000e2400000e0000 */
[----:B0-----:R-:W-:-:S04]  /*36e0*/  FADD.FTZ R19, R18, R19 ;  /* 0x0000001312137221 */ /* 0x001fc80000010000 */
        /* <DEDUP_REMOVED lines=26> */
.L_x_358:
[----:B------:R-:W-:Y:S01]  /*3890*/  FMUL.FTZ R16, R32, R32 ;  /* 0x0000002020107220 */ /* 0x000fe20000410000 */
[----:B------:R-:W-:Y:S01]  /*38a0*/  ISETP.NE.AND P0, PT, RZ, UR8, PT ;  /* 0x00000008ff007c0c */ /* 0x000fe2000bf05270 */
[----:B------:R-:W-:Y:S01]  /*38b0*/  IMAD.MOV.U32 R33, RZ, RZ, c[0x0][0x1e0] ;  /* 0x00007800ff217624 */ /* 0x000fe200078e00ff */
[----:B------:R-:W-:Y:S01]  /*38c0*/  IADD3 R46, P1, R46, c[0x0][0x208], RZ ;  /* 0x000082002e2e7a10 */ /* 0x000fe20007f3e0ff */
[----:B01----:R-:W-:Y:S01]  /*38d0*/  FADD.FTZ R18, R19, R18 ;  /* 0x0000001213127221 */ /* 0x003fe20000010000 */
[----:B------:R-:W-:-:S03]  /*38e0*/  FSEL R17, R16, RZ, P0 ;  /* 0x000000ff10117208 */ /* 0x000fc60000000000 */
[----:B------:R-:W-:-:S04]  /*38f0*/  FFMA.FTZ R16, R18, R33, c[0x0][0x228] ;  /* 0x00008a0012107623 */ /* 0x000fc80000010021 */
[----:B------:R-:W-:Y:S01]  /*3900*/  FADD.FTZ R33, R16, R17 ;  /* 0x0000001110217221 */ /* 0x000fe20000010000 */
[----:B------:R-:W-:Y:S02]  /*3910*/  FSEL R17, R32, RZ, !P0 ;  /* 0x000000ff20117208 */ /* 0x000fe40004000000 */
[----:B------:R-:W-:-:S03]  /*3920*/  ISETP.NE.AND P0, PT, R6, RZ, PT ;  /* 0x000000ff0600720c */ /* 0x000fc60003f05270 */
[----:B------:R-:W0:Y:S01]  /*3930*/  MUFU.RSQ R33, R33 ;  /* 0x0000002100217308 */ /* 0x000e220000001400 */
[C---:B------:R-:W-:Y:S02]  /*3940*/  FADD.FTZ R34, -R17.reuse, R49 ;  /* 0x0000003111227221 */ /* 0x040fe40000010100 */
[C---:B------:R-:W-:Y:S02]  /*3950*/  FADD.FTZ R18, -R17.reuse, R45 ;  /* 0x0000002d11127221 */ /* 0x040fe40000010100 */
[C---:B------:R-:W-:Y:S02]  /*3960*/  FADD.FTZ R48, -R17.reuse, R48 ;  /* 0x0000003011307221 */ /* 0x040fe40000010100 */
[C---:B------:R-:W-:Y:S02]  /*3970*/  FADD.FTZ R42, -R17.reuse, R42 ;  /* 0x0000002a112a7221 */ /* 0x040fe40000010100 */
[C---:B------:R-:W-:Y:S02]  /*3980*/  FADD.FTZ R40, -R17.reuse, R40 ;  /* 0x0000002811287221 */ /* 0x040fe40000010100 */
[----:B------:R-:W-:-:S02]  /*3990*/  FADD.FTZ R16, -R17, R43 ;  /* 0x0000002b11107221 */ /* 0x000fc40000010100 */
[----:B------:R-:W-:Y:S02]  /*39a0*/  FADD.FTZ R50, -R17, R50 ;  /* 0x0000003211327221 */ /* 0x000fe40000010100 */
[C---:B0-----:R-:W-:Y:S02]  /*39b0*/  FMUL.FTZ R34, R33.reuse, R34 ;  /* 0x0000002221227220 */ /* 0x041fe40000410000 */
[C---:B------:R-:W-:Y:S02]  /*39c0*/  FMUL.FTZ R18, R33.reuse, R18 ;  /* 0x0000001221127220 */ /* 0x040fe40000410000 */
[----:B------:R-:W-:Y:S02]  /*39d0*/  FMUL.FTZ R48, R33, R48 ;  /* 0x0000003021307220 */ /* 0x000fe40000410000 */
[----:B------:R-:W-:Y:S02]  /*39e0*/  FFMA.FTZ R19, R38, R34, R11 ;  /* 0x0000002226137223 */ /* 0x000fe4000001000b */
[----:B------:R-:W-:Y:S01]  /*39f0*/  FADD.FTZ R34, -R17, R47 ;  /* 0x0000002f11227221 */ /* 0x000fe20000010100 */
[----:B------:R-:W-:Y:S01]  /*3a00*/  IADD3.X R47, R44, c[0x0][0x20c], RZ, P1, !PT ;  /* 0x000083002c2f7a10 */ /* 0x000fe20000ffe4ff */
[----:B------:R-:W-:-:S02]  /*3a10*/  FFMA.FTZ R18, R36, R18, R9 ;  /* 0x0000001224127223 */ /* 0x000fc40000010009 */
[----:B------:R-:W-:Y:S02]  /*3a20*/  FFMA.FTZ R35, R37, R48, R20 ;  /* 0x0000003025237223 */ /* 0x000fe40000010014 */
[C---:B------:R-:W-:Y:S02]  /*3a30*/  FMUL.FTZ R42, R33.reuse, R42 ;  /* 0x0000002a212a7220 */ /* 0x040fe40000410000 */
[----:B------:R-:W-:Y:S01]  /*3a40*/  FMUL.FTZ R34, R33, R34 ;  /* 0x0000002221227220 */ /* 0x000fe20000410000 */
[----:B------:R-:W-:Y:S01]  /*3a50*/  F2FP.BF16.PACK_AB R18, R35, R18 ;  /* 0x000000122312723e */ /* 0x000fe200000010ff */
[C---:B------:R-:W-:Y:S02]  /*3a60*/  FMUL.FTZ R50, R33.reuse, R50 ;  /* 0x0000003221327220 */ /* 0x040fe40000410000 */
[C---:B------:R-:W-:Y:S02]  /*3a70*/  FMUL.FTZ R40, R33.reuse, R40 ;  /* 0x0000002821287220 */ /* 0x040fe40000410000 */
[----:B------:R-:W-:-:S02]  /*3a80*/  FMUL.FTZ R17, R33, R16 ;  /* 0x0000001021117220 */ /* 0x000fc40000410000 */
[----:B------:R-:W-:Y:S02]  /*3a90*/  FFMA.FTZ R42, R30, R42, R7 ;  /* 0x0000002a1e2a7223 */ /* 0x000fe40000010007 */
[----:B------:R-:W-:Y:S02]  /*3aa0*/  FFMA.FTZ R35, R31, R34, R10 ;  /* 0x000000221f237223 */ /* 0x000fe4000001000a */
[----:B------:R-:W-:Y:S02]  /*3ab0*/  IMAD.MOV.U32 R48, RZ, RZ, 0x4 ;  /* 0x00000004ff307424 */ /* 0x000fe400078e00ff */
[----:B------:R-:W-:Y:S02]  /*3ac0*/  FFMA.FTZ R50, R39, R50, R28 ;  /* 0x0000003227327223 */ /* 0x000fe4000001001c */
[----:B------:R-:W-:Y:S02]  /*3ad0*/  FFMA.FTZ R16, R21, R40, R0 ;  /* 0x0000002815107223 */ /* 0x000fe40000010000 */
[----:B------:R-:W-:Y:S01]  /*3ae0*/  FFMA.FTZ R43, R29, R17, R8 ;  /* 0x000000111d2b7223 */ /* 0x000fe20000010008 */
[----:B------:R-:W-:Y:S01]  /*3af0*/  F2FP.BF16.PACK_AB R17, R35, R42 ;  /* 0x0000002a2311723e */ /* 0x000fe200000010ff */
[----:B------:R-:W-:Y:S01]  /*3b00*/  @!P0 IMAD.WIDE R40, R5, R48, c[0x0][0x1a0] ;  /* 0x0000680005288625 */ /* 0x000fe200078e0230 */
[----:B------:R-:W-:-:S02]  /*3b10*/  F2FP.BF16.PACK_AB R19, R50, R19 ;  /* 0x000000133213723e */ /* 0x000fc400000010ff */
[----:B------:R-:W-:Y:S01]  /*3b20*/  F2FP.BF16.PACK_AB R16, R43, R16 ;  /* 0x000000102b10723e */ /* 0x000fe200000010ff */
[----:B------:R-:W-:Y:S01]  /*3b30*/  @!P0 IMAD.WIDE R34, R5, R48, c[0x0][0x1a8] ;  /* 0x00006a0005228625 */ /* 0x000fe200078e0230 */
[----:B------:R0:W-:Y:S03]  /*3b40*/  @!P0 STG.E [R40.64], R32 ;  /* 0x0000002028008986 */ /* 0x0001e6000c101906 */
[----:B------:R-:W-:Y:S01]  /*3b50*/  IMAD R5, R48, c[0x0][0x160], R5 ;  /* 0x0000580030057a24 */ /* 0x000fe200078e0205 */
[----:B------:R0:W-:Y:S04]  /*3b60*/  @!P0 STG.E [R34.64], R33 ;  /* 0x0000002122008986 */ /* 0x0001e8000c101906 */
[----:B------:R0:W-:Y:S01]  /*3b70*/  STG.E.128 [R46.64], R16 ;  /* 0x000000102e007986 */ /* 0x0001e2000c101d06 */
[----:B------:R-:W-:-:S13]  /*3b80*/  ISETP.GE.AND P0, PT, R5, c[0x0][0x164], PT ;  /* 0x0000590005007a0c */ /* 0x000fda0003f06270 */
[----:B0-----:R-:W-:Y:S01]  /*3b90*/  @P0 CALL.REL.NOINC `(.L_x_355) ;  /* 0x0000001000000944 */ /* 0x001fe20003c00000 */
[----:B------:R-:W-:Y:S05]  /*3ba0*/  BRA `(.L_x_356) ;  /* 0xffffcca000007947 */ /* 0x000fea000383ffff */
.L_x_355:
[----:B------:R-:W-:Y:S05]  /*3bb0*/  BSYNC B0 ;  /* 0x0000000000007941 */ /* 0x000fea0003800000 */
.L_x_296:
[----:B------:R-:W-:Y:S05]  /*3bc0*/  EXIT ;  /* 0x000000000000794d */ /* 0x000fea0003800000 */
.L_x_353:
[----:B------:R-:W-:Y:S01]  /*3bd0*/  HFMA2.MMA R33, -RZ, RZ, 0, 5.9604644775390625e-08 ;  /* 0x00000001ff217435 */ /* 0x000fe200000001ff */
[----:B0-----:R-:W-:Y:S01]  /*3be0*/  IMAD.MOV.U32 R34, RZ, RZ, 0x1f ;  /* 0x0000001fff227424 */ /* 0x001fe200078e00ff */
[----:B------:R-:W-:Y:S01]  /*3bf0*/  MOV R16, 0x3c20 ;  /* 0x00003c2000107802 */ /* 0x000fe20000000f00 */
[----:B------:R-:W-:-:S03]  /*3c00*/  IMAD.MOV.U32 R19, RZ, RZ, -0x1 ;  /* 0xffffffffff137424 */ /* 0x000fc600078e00ff */
[----:B------:R-:W-:Y:S05]  /*3c10*/  CALL.REL.NOINC `($__internal_9_$__cuda_sm70_shflsync_bfly_p) ;  /* 0x0000049000007944 */ /* 0x000fea0003c00000 */
[----:B01----:R-:W-:Y:S05]  /*3c20*/  BRA `(.L_x_357) ;  /* 0xfffffa2000007947 */ /* 0x003fea000383ffff */
.L_x_354:
[----:B-1----:R-:W-:Y:S01]  /*3c30*/  MOV R18, R35 ;  /* 0x0000002300127202 */ /* 0x002fe20000000f00 */
[----:B------:R-:W-:Y:S01]  /*3c40*/  IMAD.MOV.U32 R33, RZ, RZ, 0x2 ;  /* 0x00000002ff217424 */ /* 0x000fe200078e00ff */
[----:B------:R-:W-:Y:S01]  /*3c50*/  MOV R19, 0xffffffff ;  /* 0xffffffff00137802 */ /* 0x000fe20000000f00 */
[----:B------:R-:W-:Y:S01]  /*3c60*/  IMAD.MOV.U32 R34, RZ, RZ, 0x1f ;  /* 0x0000001fff227424 */ /* 0x000fe200078e00ff */
[----:B------:R-:W-:Y:S02]  /*3c70*/  MOV R16, 0x3c90 ;  /* 0x00003c9000107802 */ /* 0x000fe40000000f00 */
[----:B------:R-:W-:Y:S05]  /*3c80*/  CALL.REL.NOINC `($__internal_9_$__cuda_sm70_shflsync_bfly_p) ;  /* 0x0000042000007944 */ /* 0x000fea0003c00000 */
[----:B01----:R-:W-:Y:S01]  /*3c90*/  FADD.FTZ R18, R35, R19 ;  /* 0x0000001323127221 */ /* 0x003fe20000010000 */
[----:B------:R-:W-:Y:S01]  /*3ca0*/  MOV R19, 0xffffffff ;  /* 0xffffffff00137802 */ /* 0x000fe20000000f00 */
[----:B------:R-:W-:Y:S01]  /*3cb0*/  IMAD.MOV.U32 R33, RZ, RZ, 0x4 ;  /* 0x00000004ff217424 */ /* 0x000fe200078e00ff */
[----:B------:R-:W-:Y:S01]  /*3cc0*/  MOV R16, 0x3cf0 ;  /* 0x00003cf000107802 */ /* 0x000fe20000000f00 */
[----:B------:R-:W-:-:S02]  /*3cd0*/  IMAD.MOV.U32 R34, RZ, RZ, 0x1f ;  /* 0x0000001fff227424 */ /* 0x000fc400078e00ff */
        /* <DEDUP_REMOVED lines=13> */
[----:B-1----:R-:W-:Y:S02]  /*3db0*/  FADD.FTZ R19, R18, R19 ;  /* 0x0000001312137221 */ /* 0x002fe40000010000 */
[----:B0-----:R-:W-:-:S02]  /*3dc0*/  IMAD.MOV.U32 R33, RZ, RZ, 0x1 ;  /* 0x00000001ff217424 */ /* 0x001fc400078e00ff */
[----:B------:R-:W-:Y:S02]  /*3dd0*/  FMUL.FTZ R32, R19, c[0x0][0x1e0] ;  /* 0x0000780013207a20 */ /* 0x000fe40000410000 */
[----:B------:R-:W-:Y:S02]  /*3de0*/  IMAD.MOV.U32 R34, RZ, RZ, 0x1f ;  /* 0x0000001fff227424 */ /* 0x000fe400078e00ff */
[C---:B------:R-:W-:Y:S02]  /*3df0*/  FADD.FTZ R16, -R32.reuse, R40 ;  /* 0x0000002820107221 */ /* 0x040fe40000010100 */
[----:B------:R-:W-:Y:S02]  /*3e00*/  FADD.FTZ R17, -R32, R43 ;  /* 0x0000002b20117221 */ /* 0x000fe40000010100 */
[----:B------:R-:W-:Y:S02]  /*3e10*/  FFMA.FTZ R16, R16, R16, RZ ;  /* 0x0000001010107223 */ /* 0x000fe400000100ff */
        /* <DEDUP_REMOVED lines=8> */
[C---:B------:R-:W-:Y:S02]  /*3ea0*/  FADD.FTZ R19, -R32.reuse, R49 ;  /* 0x0000003120137221 */ /* 0x040fe40000010100 */
[----:B------:R-:W-:Y:S02]  /*3eb0*/  FFMA.FTZ R16, R17, R17, R16 ;  /* 0x0000001111107223 */ /* 0x000fe40000010010 */
[----:B------:R-:W-:Y:S02]  /*3ec0*/  FADD.FTZ R17, -R32, R50 ;  /* 0x0000003220117221 */ /* 0x000fe40000010100 */
[----:B------:R-:W-:Y:S01]  /*3ed0*/  FFMA.FTZ R16, R19, R19, R16 ;  /* 0x0000001313107223 */ /* 0x000fe20000010010 */
[----:B------:R-:W-:-:S03]  /*3ee0*/  MOV R19, 0xffffffff ;  /* 0xffffffff00137802 */ /* 0x000fc60000000f00 */
[----:B------:R-:W-:Y:S01]  /*3ef0*/  FFMA.FTZ R18, R17, R17, R16 ;  /* 0x0000001111127223 */ /* 0x000fe20000010010 */
[----:B------:R-:W-:Y:S02]  /*3f00*/  MOV R16, 0x3f20 ;  /* 0x00003f2000107802 */ /* 0x000fe40000000f00 */
[----:B------:R-:W-:Y:S05]  /*3f10*/  CALL.REL.NOINC `($__internal_9_$__cuda_sm70_shflsync_bfly_p) ;  /* 0x0000019000007944 */ /* 0x000fea0003c00000 */
[----:B01----:R-:W-:Y:S01]  /*3f20*/  FADD.FTZ R18, R18, R19 ;  /* 0x0000001312127221 */ /* 0x003fe20000010000 */
[----:B------:R-:W-:Y:S01]  /*3f30*/  MOV R19, 0xffffffff ;  /* 0xffffffff00137802 */ /* 0x000fe20000000f00 */
[----:B------:R-:W-:Y:S01]  /*3f40*/  IMAD.MOV.U32 R33, RZ, RZ, 0x2 ;  /* 0x00000002ff217424 */ /* 0x000fe200078e00ff */
[----:B------:R-:W-:Y:S01]  /*3f50*/  MOV R16, 0x3f80 ;  /* 0x00003f8000107802 */ /* 0x000fe20000000f00 */
[----:B------:R-:W-:Y:S02]  /*3f60*/  IMAD.MOV.U32 R34, RZ, RZ, 0x1f ;  /* 0x0000001fff227424 */ /* 0x000fe400078e00ff */
        /* <DEDUP_REMOVED lines=19> */
[----:B01----:R-:W-:Y:S05]  /*40a0*/  BRA `(.L_x_358) ;  /* 0xfffff7e000007947 */ /* 0x003fea000383ffff */
        .weak           $__internal_9_$__cuda_sm70_shflsync_bfly_p
        .type           $__internal_9_$__cuda_sm70_shflsync_bfly_p,@function
        .size           $__internal_9_$__cuda_sm70_shflsync_bfly_p,(.L_x_8197 - $__internal_9_$__cuda_sm70_shflsync_bfly_p)
$__internal_9_$__cuda_sm70_shflsync_bfly_p:
[----:B------:R-:W-:Y:S01]  /*40b0*/  IMAD.MOV.U32 R17, RZ, RZ, 0x0 ;  /* 0x00000000ff117424 */ /* 0x000fe200078e00ff */
[----:B------:R-:W-:Y:S04]  /*40c0*/  WARPSYNC R19 ;  /* 0x0000001300007348 */ /* 0x000fe80003800000 */
[----:B------:R0:W1:Y:S01]  /*40d0*/  SHFL.BFLY PT, R19, R18, R33, R34 ;  /* 0x0c00002112137389 */ /* 0x00006200000e0022 */
[----:B------:R-:W-:Y:S05]  /*40e0*/  RET.REL.NODEC R16 `(_ZN10layer_norm13ln_fwd_kernelINS_13Kernel_traitsI13__nv_bfloat16S2_S2_S2_fjLj256ELj1ELj4ELj1ELj16ENS_18Kernel_traits_baseILj256ES2_S2_S2_S2_fjLj128EEEEELb1ELb0ELb0ELb1EEEvNS_9FwdParamsE) ;  /* 0xffffbf1010007950 */ /* 0x000fea0003c3ffff */
.L_x_359:
        /* <DEDUP_REMOVED lines=9> */
.L_x_8197:


//--------------------- .text._ZN10layer_norm13ln_fwd_kernelINS_13Kernel_traitsI13__nv_bfloat16S2_S2_S2_fjLj256ELj1ELj4ELj1ELj16ENS_18Kernel_traits_baseILj256ES2_S2_S2_S2_fjLj128EEEEELb1ELb0ELb1ELb0EEEvNS_9FwdParamsE --------------------------
	.section	.text._ZN10layer_norm13ln_fwd_kernelINS_13Kernel_traitsI13__nv_bfloat16S2_S2_S2_fjLj256ELj1ELj4ELj1ELj16ENS_18Kernel_traits_baseILj256ES2_S2_S2_S2_fjLj128EEEEELb1ELb0ELb1ELb0EEEvNS_9FwdParamsE,"ax",@progbits
	.sectioninfo	@"SHI_REGISTERS=64"
	.align	128
        .global         _ZN10layer_norm13ln_fwd_kernelINS_13Kernel_traitsI13__nv_bfloat16S2_S2_S2_fjLj256ELj1ELj4ELj1ELj16ENS_18Kernel_traits_baseILj256ES2_S2_S2_S2_fjLj128EEEEELb1ELb0ELb1ELb0EEEvNS_9FwdParamsE
        .type           _ZN10layer_norm13ln_fwd_kernelINS_13Kernel_traitsI13__nv_bfloat16S2_S2_S2_fjLj256ELj1ELj4ELj1ELj16ENS_18Kernel_traits_baseILj256ES2_S2_S2_S2_fjLj128EEEEELb1ELb0ELb1ELb0EEEvNS_9FwdParamsE,@function
        .size           _ZN10layer_norm13ln_fwd_kernelINS_13Kernel_traitsI13__nv_bfloat16S2_S2_S2_fjLj256ELj1ELj4ELj1ELj16ENS_18Kernel_traits_baseILj256ES2_S2_S2_S2_fjLj128EEEEELb1ELb0ELb1ELb0EEEvNS_9FwdParamsE,(.L_x_8198 - _ZN10layer_norm13ln_fwd_kernelINS_13Kernel_traitsI13__nv_bfloat16S2_S2_S2_fjLj256ELj1ELj4ELj1ELj16ENS_18Kernel_traits_baseILj256ES2_S2_S2_S2_fjLj128EEEEELb1ELb0ELb1ELb0EEEvNS_9FwdParamsE)
        .other          _ZN10layer_norm13ln_fwd_kernelINS_13Kernel_traitsI13__nv_bfloat16S2_S2_S2_fjLj256ELj1ELj4ELj1ELj16ENS_18Kernel_traits_baseILj256ES2_S2_S2_S2_fjLj128EEEEELb1ELb0ELb1ELb0EEEvNS_9FwdParamsE,@"STO_CUDA_ENTRY STV_DEFAULT"
_ZN10layer_norm13ln_fwd_kernelINS_13Kernel_traitsI13__nv_bfloat16S2_S2_S2_fjLj256ELj1ELj4ELj1ELj16ENS_18Kernel_traits_baseILj256ES2_S2_S2_S2_fjLj128EEEEELb1ELb0ELb1ELb0EEEvNS_9FwdParamsE:
.text._ZN10layer_norm13ln_fwd_kernelINS_13Kernel_traitsI13__nv_bfloat16S2_S2_S2_fjLj256ELj1ELj4ELj1ELj16ENS_18Kernel_traits_baseILj256ES2_S2_S2_S2_fjLj128EEEEELb1ELb0ELb1ELb0EEEvNS_9FwdParamsE:
[----:B------:R-:W-:Y:S02]  /*0000*/  IMAD.MOV.U32 R1, RZ, RZ, c[0x0][0x28] ;  /* 0x00000a00ff017624 */ /* 0x000fe400078e00ff */
[----:B------:R-:W-:Y:S02]  /*0010*/  ULDC.U8 UR4, c[0x0][0x244] ;  /* 0x0000910000047ab9 */ /* 0x000fe40000000000 */
[----:B------:R-:W-:Y:S01]  /*0020*/  ISETP.NE.AND P0, PT, RZ, UR4, PT ;  /* 0x00000004ff007c0c */ /* 0x000fe2000bf05270 */
[----:B------:R-:W-:Y:S01]  /*0030*/  IMAD.MOV.U32 R29, RZ, RZ, c[0x0][0x23c] ;  /* 0x00008f00ff1d7624 */ /* 0x000fe200078e00ff */
[----:B------:R-:W-:Y:S01]  /*0040*/  MOV R0, c[0x0][0x238] ;  /* 0x00008e0000007a02 */ /* 0x000fe20000000f00 */
[----:B------:R-:W-:Y:S02]  /*0050*/  ULDC.64 UR4, c[0x0][0x230] ;  /* 0x00008c0000047ab9 */ /* 0x000fe40000000a00 */
[----:B------:R-:W-:Y:S01]  /*0060*/  IMAD.U32 R4, RZ, RZ, UR4 ;  /* 0x00000004ff047e24 */ /* 0x000fe2000f8e00ff */
[----:B------:R-:W-:Y:S01]  /*0070*/  ULDC.64 UR6, c[0x0][0x118] ;  /* 0x0000460000067ab9 */ /* 0x000fe20000000a00 */
[----:B------:R-:W-:-:S06]  /*0080*/  IMAD.U32 R5, RZ, RZ, UR5 ;  /* 0x00000005ff057e24 */ /* 0x000fcc000f8e00ff */
[----:B------:R-:W-:Y:S01]  /*0090*/  @P0 IMAD.MOV.U32 R6, RZ, RZ, R0 ;  /* 0x000000ffff060224 */ /* 0x000fe200078e0000 */
[----:B------:R-:W2:Y:S01]  /*00a0*/  @P0 LDG.E.64 R4, [R4.64] ;  /* 0x0000000604040981 */ /* 0x000ea2000c1e1b00 */
[----:B------:R-:W-:-:S06]  /*00b0*/  @P0 IMAD.MOV.U32 R7, RZ, RZ, R29 ;  /* 0x000000ffff070224 */ /* 0x000fcc00078e001d */
[----:B------:R-:W3:Y:S01]  /*00c0*/  @P0 LDG.E.64 R6, [R6.64] ;  /* 0x0000000606060981 */ /* 0x000ee2000c1e1b00 */
[----:B------:R-:W-:Y:S01]  /*00d0*/  MOV R2, c[0x0][0x168] ;  /* 0x00005a0000027a02 */ /* 0x000fe20000000f00 */
[----:B------:R-:W-:Y:S02]  /*00e0*/  BSSY B0, `(.L_x_360) ;  /* 0x000001c000007945 */ /* 0x000fe40003800000 */
[----:B------:R-:W0:Y:S01]  /*00f0*/  S2R R32, SR_TID.X ;  /* 0x0000000000207919 */ /* 0x000e220000002100 */
[----:B------:R-:W-:-:S03]  /*0100*/  SHF.R.S32.HI R2, RZ, 0x1f, R2 ;  /* 0x0000001fff027819 */ /* 0x000fc60000011402 */
[----:B------:R-:W1:Y:S01]  /*0110*/  S2R R31, SR_CTAID.X ;  /* 0x00000000001f7919 */ /* 0x000e620000002500 */
[----:B------:R-:W-:Y:S02]  /*0120*/  LEA.HI R2, R2, c[0x0][0x168], RZ, 0x3 ;  /* 0x00005a0002027a11 */ /* 0x000fe400078f18ff */
[----:B0-----:R-:W-:Y:S02]  /*0130*/  LOP3.LUT R3, R32, 0x1f, RZ, 0xc, !PT ;  /* 0x0000001f20037812 */ /* 0x001fe400078e0cff */
[----:B------:R-:W-:Y:S02]  /*0140*/  SHF.R.U32.HI R8, RZ, 0x5, R32 ;  /* 0x00000005ff087819 */ /* 0x000fe40000011620 */
[----:B------:R-:W-:-:S03]  /*0150*/  LEA.HI.SX32 R3, R2, R3, 0x1d ;  /* 0x0000000302037211 */ /* 0x000fc600078feaff */
[----:B-1----:R-:W-:Y:S01]  /*0160*/  IMAD R2, R31, 0x4, R8 ;  /* 0x000000041f027824 */ /* 0x002fe200078e0208 */
[----:B------:R-:W-:Y:S01]  /*0170*/  LOP3.LUT P1, RZ, R3, 0xffffffe0, RZ, 0xc0, !PT ;  /* 0xffffffe003ff7812 */ /* 0x000fe2000782c0ff */
[----:B------:R-:W-:Y:S01]  /*0180*/  IMAD R31, R31, c[0x0][0x0], R32 ;  /* 0x000000001f1f7a24 */ /* 0x000fe200078e0220 */
[----:B------:R-:W-:Y:S02]  /*0190*/  LOP3.LUT R32, R32, 0x1f, RZ, 0xc0, !PT ;  /* 0x0000001f20207812 */ /* 0x000fe400078ec0ff */
[----:B------:R-:W-:Y:S01]  /*01a0*/  ISETP.GE.AND P2, PT, R2, c[0x0][0x164], PT ;  /* 0x0000590002007a0c */ /* 0x000fe20003f46270 */
[----:B--2---:R0:W1:Y:S01]  /*01b0*/  @P0 R2UR UR4, R4 ;  /* 0x00000000040403c2 */ /* 0x00406200000e0000 */
[----:B---3--:R-:W-:-:S07]  /*01c0*/  @P0 IADD3 R0, P3, R6, c[0x0][0x240], RZ ;  /* 0x0000900006000a10 */ /* 0x008fce0007f7e0ff */
[----:B------:R0:W2:Y:S01]  /*01d0*/  @P0 R2UR UR5, R5 ;  /* 0x00000000050503c2 */ /* 0x0000a200000e0000 */
[----:B------:R-:W-:Y:S01]  /*01e0*/  @P0 IMAD.X R29, RZ, RZ, R7, P3 ;  /* 0x000000ffff1d0224 */ /* 0x000fe200018e0607 */
[----:B012---:R-:W-:Y:S06]  /*01f0*/  @!P1 BRA `(.L_x_361) ;  /* 0x000000a000009947 */ /* 0x007fec0003800000 */
        /* <DEDUP_REMOVED lines=10> */
.L_x_361:
[----:B0-----:R-:W-:Y:S05]  /*02a0*/  BSYNC B0 ;  /* 0x0000000000007941 */ /* 0x001fea0003800000 */
.L_x_360:
[----:B------:R-:W-:Y:S05]  /*02b0*/  @P2 EXIT ;  /* 0x000000000000294d */ /* 0x000fea0003800000 */
[--C-:B------:R-:W-:Y:S01]  /*02c0*/  SHF.R.U64 R30, R0, 0x2, R29.reuse ;  /* 0x00000002001e7819 */ /* 0x100fe2000000121d */
[C---:B------:R-:W-:Y:S01]  /*02d0*/  IMAD.HI.U32 R8, R31.reuse, -0x326172a9, RZ ;  /* 0xcd9e8d571f087827 */ /* 0x040fe200078e00ff */
[----:B------:R-:W-:Y:S01]  /*02e0*/  SHF.R.U32.HI R29, RZ, 0x2, R29 ;  /* 0x00000002ff1d7819 */ /* 0x000fe2000001161d */
[----:B------:R-:W-:Y:S01]  /*02f0*/  UIADD3 UR9, UR4, -0x61c88647, URZ ;  /* 0x9e3779b904097890 */ /* 0x000fe2000fffe03f */
[--C-:B-----5:R-:W-:Y:S01]  /*0300*/  PRMT R28, RZ, 0x5410, R4.reuse ;  /* 0x00005410ff1c7816 */ /* 0x120fe20000000004 */
[----:B------:R-:W-:Y:S01]  /*0310*/  IMAD.HI.U32 R3, R30, -0x2daee0ad, RZ ;  /* 0xd2511f531e037827 */ /* 0x000fe200078e00ff */
[----:B------:R-:W-:Y:S01]  /*0320*/  LOP3.LUT R8, R8, UR4, R29, 0x96, !PT ;  /* 0x0000000408087c12 */ /* 0x000fe2000f8e961d */
[----:B------:R-:W-:Y:S01]  /*0330*/  UIADD3 UR10, UR5, -0x4498517b, URZ ;  /* 0xbb67ae85050a7890 */ /* 0x000fe2000fffe03f */
[----:B------:R-:W-:Y:S01]  /*0340*/  PRMT R27, RZ, 0x7610, R4 ;  /* 0x00007610ff1b7816 */ /* 0x000fe20000000004 */
[----:B------:R-:W-:Y:S01]  /*0350*/  IMAD R10, R31, -0x326172a9, RZ ;  /* 0xcd9e8d571f0a7824 */ /* 0x000fe200078e02ff */
[----:B------:R-:W-:Y:S01]  /*0360*/  LOP3.LUT R3, R3, UR5, RZ, 0x3c, !PT ;  /* 0x0000000503037c12 */ /* 0x000fe2000f8e3cff */
[----:B------:R-:W-:Y:S01]  /*0370*/  IMAD R16, R30, -0x2daee0ad, RZ ;  /* 0xd2511f531e107824 */ /* 0x000fe200078e02ff */
[----:B------:R-:W-:Y:S01]  /*0380*/  UIADD3 UR12, UR5, 0x76cf5d0a, URZ ;  /* 0x76cf5d0a050c7890 */ /* 0x000fe2000fffe03f */
[C---:B------:R-:W-:Y:S01]  /*0390*/  IMAD.HI.U32 R11, R8.reuse, -0x2daee0ad, RZ ;  /* 0xd2511f53080b7827 */ /* 0x040fe200078e00ff */
[----:B------:R-:W-:Y:S01]  /*03a0*/  UIADD3 UR11, UR4, 0x3c6ef372, URZ ;  /* 0x3c6ef372040b7890 */ /* 0x000fe2000fffe03f */
[--C-:B------:R-:W-:Y:S01]  /*03b0*/  PRMT R26, RZ, 0x5410, R5.reuse ;  /* 0x00005410ff1a7816 */ /* 0x100fe20000000005 */
        /* <DEDUP_REMOVED lines=15> */
[----:B------:R-:W-:Y:S01]  /*04b0*/  UIADD3 UR18, UR5, -0x56f99767, URZ ;  /* 0xa906689905127890 */ /* 0x000fe2000fffe03f */
[----:B------:R-:W-:Y:S01]  /*04c0*/  BSSY B1, `(.L_x_362) ;  /* 0x00003e0000017945 */ /* 0x000fe20003800000 */
[----:B------:R-:W-:Y:S01]  /*04d0*/  IMAD R10, R11, -0x326172a9, RZ ;  /* 0xcd9e8d570b0a7824 */ /* 0x000fe200078e02ff */
[----:B------:R-:W-:Y:S01]  /*04e0*/  LOP3.LUT R8, R8, UR12, R17, 0x96, !PT ;  /* 0x0000000c08087c12 */ /* 0x000fe2000f8e9611 */
[----:B------:R-:W-:Y:S01]  /*04f0*/  IMAD R17, R9, -0x2daee0ad, RZ ;  /* 0xd2511f5309117824 */ /* 0x000fe200078e02ff */
[----:B------:R-:W-:Y:S01]  /*0500*/  UIADD3 UR20, UR5, 0x646e171e, URZ ;  /* 0x646e171e05147890 */ /* 0x000fe2000fffe03f */
[----:B------:R-:W-:Y:S01]  /*0510*/  IMAD.HI.U32 R16, R3, -0x2daee0ad, RZ ;  /* 0xd2511f5303107827 */ /* 0x000fe200078e00ff */
[----:B------:R-:W-:Y:S01]  /*0520*/  UIADD3 UR19, UR4, -0x4ab325aa, URZ ;  /* 0xb54cda5604137890 */ /* 0x000fe2000fffe03f */
[----:B------:R-:W-:Y:S01]  /*0530*/  PRMT R34, RZ, 0x7610, R12 ;  /* 0x00007610ff227816 */ /* 0x000fe2000000000c */
[----:B------:R-:W-:Y:S01]  /*0540*/  UIADD3 UR21, UR4, 0x5384540f, URZ ;  /* 0x5384540f04157890 */ /* 0x000fe2000fffe03f */
[----:B------:R-:W-:Y:S01]  /*0550*/  IMAD.HI.U32 R9, R8, -0x326172a9, RZ ;  /* 0xcd9e8d5708097827 */ /* 0x000fe200078e00ff */
[----:B------:R-:W-:Y:S01]  /*0560*/  LOP3.LUT R16, R16, UR14, R17, 0x96, !PT ;  /* 0x0000000e10107c12 */ /* 0x000fe2000f8e9611 */
[----:B------:R-:W-:Y:S01]  /*0570*/  UIADD3 UR22, UR5, 0x1fd5c5a3, URZ ;  /* 0x1fd5c5a305167890 */ /* 0x000fe2000fffe03f */
[--C-:B------:R-:W-:Y:S01]  /*0580*/  PRMT R33, RZ, 0x5410, R13.reuse ;  /* 0x00005410ff217816 */ /* 0x100fe2000000000d */
[----:B------:R-:W-:Y:S01]  /*0590*/  IMAD R11, R8, -0x326172a9, RZ ;  /* 0xcd9e8d57080b7824 */ /* 0x000fe200078e02ff */
[----:B------:R-:W-:Y:S01]  /*05a0*/  LOP3.LUT R9, R9, UR13, R10, 0x96, !PT ;  /* 0x0000000d09097c12 */ /* 0x000fe2000f8e960a */
[----:B------:R-:W-:Y:S01]  /*05b0*/  IMAD R10, R3, -0x2daee0ad, RZ ;  /* 0xd2511f53030a7824 */ /* 0x000fe200078e02ff */
[----:B------:R-:W-:Y:S01]  /*05c0*/  UIADD3 UR24, UR5, -0x24c28bd8, URZ ;  /* 0xdb3d742805187890 */ /* 0x000fe2000fffe03f */
[----:B------:R-:W-:Y:S01]  /*05d0*/  IMAD.HI.U32 R8, R16, -0x326172a9, RZ ;  /* 0xcd9e8d5710087827 */ /* 0x000fe200078e00ff */
[----:B------:R-:W-:Y:S01]  /*05e0*/  UIADD3 UR23, UR4, -0xe443238, URZ ;  /* 0xf1bbcdc804177890 */ /* 0x000fe2000fffe03f */
[----:B------:R-:W-:Y:S01]  /*05f0*/  PRMT R36, RZ, 0x7610, R13 ;  /* 0x00007610ff247816 */ /* 0x000fe2000000000d */
[----:B------:R-:W-:Y:S01]  /*0600*/  UIADD3 UR25, UR4, -0x700cb87f, URZ ;  /* 0x8ff3478104197890 */ /* 0x000fe2000fffe03f */
[C---:B------:R-:W-:Y:S01]  /*0610*/  IMAD.HI.U32 R3, R9.reuse, -0x2daee0ad, RZ ;  /* 0xd2511f5309037827 */ /* 0x040fe200078e00ff */
[----:B------:R-:W-:Y:S01]  /*0620*/  LOP3.LUT R8, R8, UR15, R11, 0x96, !PT ;  /* 0x0000000f08087c12 */ /* 0x000fe2000f8e960b */
[----:B------:R-:W-:Y:S01]  /*0630*/  UIADD3 UR26, UR5, -0x695add53, URZ ;  /* 0x96a522ad051a7890 */ /* 0x000fe2000fffe03f */
[----:B------:R-:W-:Y:S01]  /*0640*/  PRMT R35, RZ, 0x5410, R14 ;  /* 0x00005410ff237816 */ /* 0x000fe2000000000e */
[----:B------:R-:W-:Y:S01]  /*0650*/  IMAD R11, R9, -0x2daee0ad, RZ ;  /* 0xd2511f53090b7824 */ /* 0x000fe200078e02ff */
[----:B------:R-:W-:Y:S01]  /*0660*/  LOP3.LUT R3, R3, UR16, R10, 0x96, !PT ;  /* 0x0000001003037c12 */ /* 0x000fe2000f8e960a */
[----:B------:R-:W-:Y:S01]  /*0670*/  IMAD R16, R16, -0x326172a9, RZ ;  /* 0xcd9e8d5710107824 */ /* 0x000fe200078e02ff */
[----:B------:R-:W-:Y:S01]  /*0680*/  PRMT R38, RZ, 0x7610, R14 ;  /* 0x00007610ff267816 */ /* 0x000fe2000000000e */
[----:B------:R-:W-:Y:S01]  /*0690*/  IMAD.HI.U32 R10, R8, -0x2daee0ad, RZ ;  /* 0xd2511f53080a7827 */ /* 0x000fe200078e00ff */
[----:B------:R-:W-:-:S02]  /*06a0*/  PRMT R37, RZ, 0x5410, R15 ;  /* 0x00005410ff257816 */ /* 0x000fc4000000000f */
[----:B------:R-:W-:Y:S01]  /*06b0*/  PRMT R39, RZ, 0x7610, R15 ;  /* 0x00007610ff277816 */ /* 0x000fe2000000000f */
[----:B------:R-:W-:Y:S01]  /*06c0*/  IMAD.HI.U32 R9, R3, -0x326172a9, RZ ;  /* 0xcd9e8d5703097827 */ /* 0x000fe200078e00ff */
[----:B------:R-:W-:-:S03]  /*06d0*/  LOP3.LUT R10, R10, UR18, R11, 0x96, !PT ;  /* 0x000000120a0a7c12 */ /* 0x000fc6000f8e960b */
        /* <DEDUP_REMOVED lines=20> */
[----:B------:R-:W-:Y:S01]  /*0820*/  IMAD R21, R9, -0x2daee0ad, RZ ;  /* 0xd2511f5309157824 */ /* 0x000fe200078e02ff */
[----:B------:R-:W-:Y:S01]  /*0830*/  PRMT R11, RZ, 0x7610, R6 ;  /* 0x00007610ff0b7816 */ /* 0x000fe20000000006 */
[----:B------:R-:W-:Y:S01]  /*0840*/  IMAD.HI.U32 R8, R17, -0x2daee0ad, RZ ;  /* 0xd2511f5311087827 */ /* 0x000fe200078e00ff */
[--C-:B------:R-:W-:Y:S02]  /*0850*/  PRMT R10, RZ, 0x5410, R7.reuse ;  /* 0x00005410ff0a7816 */ /* 0x100fe40000000007 */
[----:B------:R-:W-:Y:S01]  /*0860*/  PRMT R9, RZ, 0x7610, R7 ;  /* 0x00007610ff097816 */ /* 0x000fe20000000007 */
[----:B------:R-:W-:Y:S01]  /*0870*/  IMAD.WIDE.U32 R4, R3, -0x326172a9, RZ ;  /* 0xcd9e8d5703047825 */ /* 0x000fe200078e00ff */
[----:B------:R-:W-:Y:S02]  /*0880*/  LOP3.LUT R8, R8, UR26, R21, 0x96, !PT ;  /* 0x0000001a08087c12 */ /* 0x000fe4000f8e9615 */
[----:B------:R-:W-:Y:S01]  /*0890*/  PRMT R3, RZ, 0x5410, R12 ;  /* 0x00005410ff037816 */ /* 0x000fe2000000000c */
[----:B------:R-:W-:Y:S01]  /*08a0*/  IMAD.MOV.U32 R6, RZ, RZ, R4 ;  /* 0x000000ffff067224 */ /* 0x000fe200078e0004 */
[----:B------:R-:W-:Y:S01]  /*08b0*/  LOP3.LUT R7, R5, UR25, R19, 0x96, !PT ;  /* 0x0000001905077c12 */ /* 0x000fe2000f8e9613 */
[----:B------:R-:W-:Y:S01]  /*08c0*/  IMAD.MOV.U32 R5, RZ, RZ, R2 ;  /* 0x000000ffff057224 */ /* 0x000fe200078e0002 */
[----:B------:R-:W-:Y:S01]  /*08d0*/  LOP3.LUT R4, R0, 0x3, RZ, 0xc0, !PT ;  /* 0x0000000300047812 */ /* 0x000fe200078ec0ff */
[----:B------:R-:W-:Y:S01]  /*08e0*/  IMAD R0, R17, -0x2daee0ad, RZ ;  /* 0xd2511f5311007824 */ /* 0x000fe200078e02ff */
[----:B------:R-:W-:-:S02]  /*08f0*/  MOV R2, RZ ;  /* 0x000000ff00027202 */ /* 0x000fc40000000f00 */
.L_x_450:
[----:B------:R-:W-:Y:S01]  /*0900*/  IMAD.MOV.U32 R22, RZ, RZ, 0x4 ;  /* 0x00000004ff167424 */ /* 0x000fe200078e00ff */
[----:B------:R-:W-:Y:S03]  /*0910*/  BSSY B0, `(.L_x_363) ;  /* 0x000032b000007945 */ /* 0x000fe60003800000 */
[----:B------:R-:W-:Y:S01]  /*0920*/  IMAD.WIDE R20, R5, R22, c[0x0][0x1d8] ;  /* 0x0000760005147625 */ /* 0x000fe200078e0216 */
[----:B------:R-:W-:-:S04]  /*0930*/  SHF.R.S32.HI R56, RZ, 0x1f, R5 ;  /* 0x0000001fff387819 */ /* 0x000fc80000011405 */
[----:B------:R0:W5:Y:S02]  /*0940*/  LDG.E R57, [R20.64] ;  /* 0x0000000614397981 */ /* 0x000164000c1e1900 */
[----:B0-----:R-:W-:Y:S01]  /*0950*/  IMAD.WIDE R20, R5, R22, c[0x0][0x1d0] ;  /* 0x0000740005147625 */ /* 0x001fe200078e0216 */
[----:B------:R-:W-:Y:S05]  /*0960*/  @!P1 BRA `(.L_x_364) ;  /* 0x0000325000009947 */ /* 0x000fea0003800000 */
[----:B------:R0:W2:Y:S01]  /*0970*/  LDG.E R42, [R20.64] ;  /* 0x00000006142a7981 */ /* 0x0000a2000c1e1900 */
[----:B------:R-:W-:Y:S01]  /*0980*/  ISETP.NE.U32.AND P0, PT, RZ, c[0x0][0x180], PT ;  /* 0x00006000ff007a0c */ /* 0x000fe20003f05070 */
[----:B------:R-:W-:Y:S02]  /*0990*/  IMAD R22, R5, c[0x0][0x168], RZ ;  /* 0x00005a0005167a24 */ /* 0x000fe400078e02ff */
[----:B------:R-:W-:Y:S01]  /*09a0*/  IMAD.MOV.U32 R58, RZ, RZ, RZ ;  /* 0x000000ffff3a7224 */ /* 0x000fe200078e00ff */
[----:B------:R-:W-:-:S13]  /*09b0*/  ISETP.NE.AND.EX P0, PT, RZ, c[0x0][0x184], PT, P0 ;  /* 0x00006100ff007a0c */ /* 0x000fda0003f05300 */
[----:B0-----:R-:W-:Y:S02]  /*09c0*/  @P0 MOV R21, 0x10 ;  /* 0x0000001000150802 */ /* 0x001fe40000000f00 */
[----:B--2---:R-:W-:-:S13]  /*09d0*/  ISETP.GE.AND P2, PT, R42, 0x1, PT ;  /* 0x000000012a00780c */ /* 0x004fda0003f46270 */
[----:B------:R-:W-:-:S05]  /*09e0*/  @P2 IADD3 R23, R42, -0x1, RZ ;  /* 0xffffffff2a172810 */ /* 0x000fca0007ffe0ff */
[----:B------:R-:W-:Y:S01]  /*09f0*/  @P2 IMAD R40, R23, c[0x0][0x168], RZ ;  /* 0x00005a0017282a24 */ /* 0x000fe200078e02ff */
[----:B------:R-:W-:-:S04]  /*0a00*/  SHF.R.S32.HI R23, RZ, 0x1f, R22 ;  /* 0x0000001fff177819 */ /* 0x000fc80000011416 */
[----:B------:R-:W-:Y:S02]  /*0a10*/  @P2 SHF.R.S32.HI R59, RZ, 0x1f, R40 ;  /* 0x0000001fff3b2819 */ /* 0x000fe40000011428 */
[----:B------:R-:W-:Y:S02]  /*0a20*/  LEA.HI R23, R23, R22, RZ, 0x3 ;  /* 0x0000001617177211 */ /* 0x000fe400078f18ff */
[----:B------:R-:W-:Y:S02]  /*0a30*/  @P2 LEA.HI R59, R59, R40, RZ, 0x3 ;  /* 0x000000283b3b2211 */ /* 0x000fe400078f18ff */
[-C--:B------:R-:W-:Y:S01]  /*0a40*/  LEA.HI.SX32 R60, R23, R32.reuse, 0x1d ;  /* 0x00000020173c7211 */ /* 0x080fe200078feaff */
[----:B------:R-:W-:Y:S01]  /*0a50*/  @P2 IMAD.MOV.U32 R23, RZ, RZ, 0x10 ;  /* 0x00000010ff172424 */ /* 0x000fe200078e00ff */
[----:B------:R-:W-:-:S03]  /*0a60*/  @P2 LEA.HI.SX32 R58, R59, R32, 0x1d ;  /* 0x000000203b3a2211 */ /* 0x000fc600078feaff */
[----:B------:R-:W-:-:S04]  /*0a70*/  @P0 IMAD.WIDE.U32 R20, R60, R21, c[0x0][0x180] ;  /* 0x000060003c140625 */ /* 0x000fc800078e0015 */
[----:B------:R-:W-:Y:S01]  /*0a80*/  @P2 IMAD.WIDE.U32 R22, R58, R23, c[0x0][0x170] ;  /* 0x00005c003a162625 */ /* 0x000fe200078e0017 */
[----:B------:R0:W5:Y:S04]  /*0a90*/  @P0 LDG.E.128 R12, [R20.64] ;  /* 0x00000006140c0981 */ /* 0x000168000c1e1d00 */
[----:B------:R0:W5:Y:S01]  /*0aa0*/  @P2 LDG.E.128 R16, [R22.64] ;  /* 0x0000000616102981 */ /* 0x000162000c1e1d00 */
[----:B------:R-:W-:Y:S01]  /*0ab0*/  ISETP.GT.AND P3, PT, R42, RZ, PT ;  /* 0x000000ff2a00720c */ /* 0x000fe20003f64270 */
[----:B------:R-:W-:-:S12]  /*0ac0*/  BSSY B2, `(.L_x_365) ;  /* 0x000005e000027945 */ /* 0x000fd80003800000 */
[----:B------:R-:W-:Y:S05]  /*0ad0*/  @P3 BRA `(.L_x_366) ;  /* 0x0000006000003947 */ /* 0x000fea0003800000 */
[----:B0-----:R-:W-:Y:S01]  /*0ae0*/  IMAD.MOV.U32 R40, RZ, RZ, RZ ;  /* 0x000000ffff287224 */ /* 0x001fe200078e00ff */
[----:B------:R-:W-:Y:S01]  /*0af0*/  MOV R20, R4 ;  /* 0x0000000400147202 */ /* 0x000fe20000000f00 */
[----:B------:R-:W-:Y:S05]  /*0b00*/  @!P0 BRA `(.L_x_367) ;  /* 0x0000059000008947 */ /* 0x000fea0003800000 */
[----:B------:R-:W-:Y:S01]  /*0b10*/  IMAD.MOV.U32 R20, RZ, RZ, R4 ;  /* 0x000000ffff147224 */ /* 0x000fe200078e0004 */
[----:B-----5:R-:W-:Y:S01]  /*0b20*/  PRMT R40, RZ, 0x5410, R12 ;  /* 0x00005410ff287816 */ /* 0x020fe2000000000c */
[----:B------:R-:W-:Y:S05]  /*0b30*/  BRA `(.L_x_367) ;  /* 0x0000056000007947 */ /* 0x000fea0003800000 */
.L_x_366:
[C---:B0-----:R-:W-:Y:S01]  /*0b40*/  ISETP.NE.AND P4, PT, R4.reuse, 0x1, PT ;  /* 0x000000010400780c */ /* 0x041fe20003f85270 */
[----:B------:R-:W-:Y:S01]  /*0b50*/  BSSY B3, `(.L_x_368) ;  /* 0x000000c000037945 */ /* 0x000fe20003800000 */
[----:B------:R-:W-:-:S11]  /*0b60*/  IADD3 R20, R4, 0x1, RZ ;  /* 0x0000000104147810 */ /* 0x000fd60007ffe0ff */
[----:B------:R-:W-:Y:S05]  /*0b70*/  @!P4 BRA `(.L_x_369) ;  /* 0x000000800000c947 */ /* 0x000fea0003800000 */
[----:B------:R-:W-:Y:S01]  /*0b80*/  ISETP.NE.AND P4, PT, R4, 0x2, PT ;  /* 0x000000020400780c */ /* 0x000fe20003f85270 */
[----:B------:R-:W-:-:S12]  /*0b90*/  IMAD.MOV.U32 R42, RZ, RZ, R8 ;  /* 0x000000ffff2a7224 */ /* 0x000fd800078e0008 */
[----:B------:R-:W-:Y:S05]  /*0ba0*/  @!P4 BRA `(.L_x_370) ;  /* 0x000000600000c947 */ /* 0x000fea0003800000 */
[----:B------:R-:W-:Y:S02]  /*0bb0*/  ISETP.NE.AND P4, PT, R4, 0x3, PT ;  /* 0x000000030400780c */ /* 0x000fe40003f85270 */
[----:B------:R-:W-:-:S11]  /*0bc0*/  MOV R42, R7 ;  /* 0x00000007002a7202 */ /* 0x000fd60000000f00 */
[----:B------:R-:W-:Y:S05]  /*0bd0*/  @P4 BRA `(.L_x_370) ;  /* 0x0000003000004947 */ /* 0x000fea0003800000 */
[----:B------:R-:W-:Y:S01]  /*0be0*/  IMAD.MOV.U32 R42, RZ, RZ, R0 ;  /* 0x000000ffff2a7224 */ /* 0x000fe200078e0000 */
[----:B------:R-:W-:Y:S05]  /*0bf0*/  BRA `(.L_x_370) ;  /* 0x0000001000007947 */ /* 0x000fea0003800000 */
.L_x_369:
[----:B------:R-:W-:Y:S02]  /*0c00*/  IMAD.MOV.U32 R42, RZ, RZ, R6 ;  /* 0x000000ffff2a7224 */ /* 0x000fe400078e0006 */
.L_x_370:
[----:B------:R-:W-:Y:S05]  /*0c10*/  BSYNC B3 ;  /* 0x0000000000037941 */ /* 0x000fea0003800000 */
.L_x_368:
        /* <DEDUP_REMOVED lines=16> */
.L_x_374:
[----:B------:R-:W-:Y:S05]  /*0d20*/  BSYNC B4 ;  /* 0x0000000000047941 */ /* 0x000fea0003800000 */
.L_x_373:
        /* <DEDUP_REMOVED lines=40> */
[----:B------:R-:W-:Y:S01]  /*0fb0*/  MOV R0, R20 ;  /* 0x0000001400007202 */ /* 0x000fe20000000f00 */
[----:B------:R-:W-:Y:S01]  /*0fc0*/  IMAD.MOV.U32 R20, RZ, RZ, RZ ;  /* 0x000000ffff147224 */ /* 0x000fe200078e00ff */
[----:B------:R-:W-:Y:S02]  /*0fd0*/  LOP3.LUT R8, R21, UR26, R22, 0x96, !PT ;  /* 0x0000001a15087c12 */ /* 0x000fe4000f8e9616 */
.L_x_372:
[----:B------:R-:W-:Y:S05]  /*0fe0*/  BSYNC B3 ;  /* 0x0000000000037941 */ /* 0x000fea0003800000 */
.L_x_371:
[----:B------:R-:W0:Y:S01]  /*0ff0*/  I2F.U32 R4, R42 ;  /* 0x0000002a00047306 */ /* 0x000e220000201000 */
[----:B-----5:R-:W-:Y:S01]  /*1000*/  PRMT R21, RZ, 0x5410, R16 ;  /* 0x00005410ff157816 */ /* 0x020fe20000000010 */
[----:B------:R-:W-:-:S04]  /*1010*/  IMAD.MOV.U32 R23, RZ, RZ, 0x2f800000 ;  /* 0x2f800000ff177424 */ /* 0x000fc800078e00ff */
[----:B------:R-:W-:-:S04]  /*1020*/  FMUL.FTZ R21, R21, c[0x0][0x1ec] ;  /* 0x00007b0015157a20 */ /* 0x000fc80000410000 */
[----:B------:R-:W-:Y:S02]  /*1030*/  FMUL.FTZ R21, R21, c[0x0][0x1e8] ;  /* 0x00007a0015157a20 */ /* 0x000fe40000410000 */
[----:B0-----:R-:W-:-:S05]  /*1040*/  FFMA.FTZ R4, R4, R23, 1.1641532182693481445e-10 ;  /* 0x2f00000004047423 */ /* 0x001fca0000010017 */
[----:B------:R-:W-:-:S04]  /*1050*/  FSETP.GTU.FTZ.AND P4, PT, R4, c[0x0][0x1e4], PT ;  /* 0x0000790004007a0b */ /* 0x000fc80003f9c000 */
[----:B------:R-:W-:Y:S02]  /*1060*/  FSEL R40, R21, RZ, !P4 ;  /* 0x000000ff15287208 */ /* 0x000fe40006000000 */
[----:B------:R-:W-:Y:S02]  /*1070*/  @P0 PRMT R21, RZ, 0x5410, R12 ;  /* 0x00005410ff150816 */ /* 0x000fe4000000000c */
[----:B------:R-:W-:-:S03]  /*1080*/  SEL R41, RZ, 0x1, P4 ;  /* 0x00000001ff297807 */ /* 0x000fc60002000000 */
[----:B------:R-:W-:Y:S02]  /*1090*/  @P0 FADD.FTZ R40, R21, R40 ;  /* 0x0000002815280221 */ /* 0x000fe40000010000 */
.L_x_367:
[----:B------:R-:W-:Y:S05]  /*10a0*/  BSYNC B2 ;  /* 0x0000000000027941 */ /* 0x000fea0003800000 */
.L_x_365:
[----:B------:R-:W-:Y:S01]  /*10b0*/  BSSY B2, `(.L_x_375) ;  /* 0x000005e000027945 */ /* 0x000fe20003800000 */
[----:B------:R-:W-:Y:S05]  /*10c0*/  @P3 BRA `(.L_x_376) ;  /* 0x0000006000003947 */ /* 0x000fea0003800000 */
[----:B------:R-:W-:Y:S01]  /*10d0*/  HFMA2.MMA R42, -RZ, RZ, 0, 0 ;  /* 0x00000000ff2a7435 */ /* 0x000fe200000001ff */
[----:B------:R-:W-:Y:S01]  /*10e0*/  IMAD.MOV.U32 R21, RZ, RZ, R20 ;  /* 0x000000ffff157224 */ /* 0x000fe200078e0014 */
[----:B------:R-:W-:Y:S05]  /*10f0*/  @!P0 BRA `(.L_x_377) ;  /* 0x0000059000008947 */ /* 0x000fea0003800000 */
[----:B------:R-:W-:Y:S01]  /*1100*/  IMAD.MOV.U32 R21, RZ, RZ, R20 ;  /* 0x000000ffff157224 */ /* 0x000fe200078e0014 */
[----:B-----5:R-:W-:Y:S01]  /*1110*/  PRMT R42, RZ, 0x7610, R12 ;  /* 0x00007610ff2a7816 */ /* 0x020fe2000000000c */
[----:B------:R-:W-:Y:S05]  /*1120*/  BRA `(.L_x_377) ;  /* 0x0000056000007947 */ /* 0x000fea0003800000 */
.L_x_376:
[C---:B------:R-:W-:Y:S01]  /*1130*/  ISETP.NE.AND P4, PT, R20.reuse, 0x1, PT ;  /* 0x000000011400780c */ /* 0x040fe20003f85270 */
[----:B------:R-:W-:Y:S01]  /*1140*/  BSSY B3, `(.L_x_378) ;  /* 0x000000c000037945 */ /* 0x000fe20003800000 */
[----:B------:R-:W-:-:S11]  /*1150*/  IADD3 R21, R20, 0x1, RZ ;  /* 0x0000000114157810 */ /* 0x000fd60007ffe0ff */
        /* <DEDUP_REMOVED lines=9> */
.L_x_379:
[----:B------:R-:W-:Y:S02]  /*11f0*/  MOV R4, R6 ;  /* 0x0000000600047202 */ /* 0x000fe40000000f00 */
.L_x_380:
[----:B------:R-:W-:Y:S05]  /*1200*/  BSYNC B3 ;  /* 0x0000000000037941 */ /* 0x000fea0003800000 */
.L_x_378:
        /* <DEDUP_REMOVED lines=16> */
.L_x_384:
[----:B------:R-:W-:Y:S05]  /*1310*/  BSYNC B4 ;  /* 0x0000000000047941 */ /* 0x000fea0003800000 */
.L_x_383:
        /* <DEDUP_REMOVED lines=43> */
.L_x_382:
[----:B------:R-:W-:Y:S05]  /*15d0*/  BSYNC B3 ;  /* 0x0000000000037941 */ /* 0x000fea0003800000 */
.L_x_381:
[----:B------:R-:W0:Y:S01]  /*15e0*/  I2F.U32 R4, R4 ;  /* 0x0000000400047306 */ /* 0x000e220000201000 */
[----:B------:R-:W-:Y:S01]  /*15f0*/  HFMA2.MMA R23, -RZ, RZ, 0.1171875, 0 ;  /* 0x2f800000ff177435 */ /* 0x000fe200000001ff */
[----:B-----5:R-:W-:-:S05]  /*1600*/  PRMT R22, RZ, 0x7610, R16 ;  /* 0x00007610ff167816 */ /* 0x020fca0000000010 */
[----:B------:R-:W-:-:S04]  /*1610*/  FMUL.FTZ R22, R22, c[0x0][0x1ec] ;  /* 0x00007b0016167a20 */ /* 0x000fc80000410000 */
[----:B------:R-:W-:Y:S02]  /*1620*/  FMUL.FTZ R22, R22, c[0x0][0x1e8] ;  /* 0x00007a0016167a20 */ /* 0x000fe40000410000 */
[----:B0-----:R-:W-:Y:S01]  /*1630*/  FFMA.FTZ R20, R4, R23, 1.1641532182693481445e-10 ;  /* 0x2f00000004147423 */ /* 0x001fe20000010017 */
[----:B------:R-:W-:-:S04]  /*1640*/  @P0 PRMT R23, RZ, 0x7610, R12 ;  /* 0x00007610ff170816 */ /* 0x000fc8000000000c */
[----:B------:R-:W-:-:S04]  /*1650*/  FSETP.GTU.FTZ.AND P4, PT, R20, c[0x0][0x1e4], PT ;  /* 0x0000790014007a0b */ /* 0x000fc80003f9c000 */
[----:B------:R-:W-:Y:S02]  /*1660*/  FSEL R42, R22, RZ, !P4 ;  /* 0x000000ff162a7208 */ /* 0x000fe40006000000 */
[----:B------:R-:W-:-:S03]  /*1670*/  SEL R43, RZ, 0x1, P4 ;  /* 0x00000001ff2b7807 */ /* 0x000fc60002000000 */
[----:B------:R-:W-:Y:S02]  /*1680*/  @P0 FADD.FTZ R42, R23, R42 ;  /* 0x0000002a172a0221 */ /* 0x000fe40000010000 */
.L_x_377:
[----:B------:R-:W-:Y:S05]  /*1690*/  BSYNC B2 ;  /* 0x0000000000027941 */ /* 0x000fea0003800000 */
.L_x_375:
[----:B------:R-:W-:Y:S01]  /*16a0*/  BSSY B2, `(.L_x_385) ;  /* 0x000005e000027945 */ /* 0x000fe20003800000 */
[----:B------:R-:W-:Y:S05]  /*16b0*/  @P3 BRA `(.L_x_386) ;  /* 0x0000006000003947 */ /* 0x000fea0003800000 */
[----:B------:R-:W-:Y:S02]  /*16c0*/  IMAD.MOV.U32 R44, RZ, RZ, RZ ;  /* 0x000000ffff2c7224 */ /* 0x000fe400078e00ff */
[----:B------:R-:W-:Y:S01]  /*16d0*/  IMAD.MOV.U32 R20, RZ, RZ, R21 ;  /* 0x000000ffff147224 */ /* 0x000fe200078e0015 */
[----:B------:R-:W-:Y:S05]  /*16e0*/  @!P0 BRA `(.L_x_387) ;  /* 0x0000059000008947 */ /* 0x000fea0003800000 */
[----:B------:R-:W-:Y:S02]  /*16f0*/  MOV R20, R21 ;  /* 0x0000001500147202 */ /* 0x000fe40000000f00 */
[----:B-----5:R-:W-:Y:S01]  /*1700*/  PRMT R44, RZ, 0x5410, R13 ;  /* 0x00005410ff2c7816 */ /* 0x020fe2000000000d */
[----:B------:R-:W-:Y:S05]  /*1710*/  BRA `(.L_x_387) ;  /* 0x0000056000007947 */ /* 0x000fea0003800000 */
.L_x_386:
[C---:B------:R-:W-:Y:S01]  /*1720*/  ISETP.NE.AND P4, PT, R21.reuse, 0x1, PT ;  /* 0x000000011500780c */ /* 0x040fe20003f85270 */
[----:B------:R-:W-:Y:S01]  /*1730*/  BSSY B3, `(.L_x_388) ;  /* 0x000000c000037945 */ /* 0x000fe20003800000 */
[----:B------:R-:W-:-:S11]  /*1740*/  IADD3 R20, R21, 0x1, RZ ;  /* 0x0000000115147810 */ /* 0x000fd60007ffe0ff */
[----:B------:R-:W-:Y:S05]  /*1750*/  @!P4 BRA `(.L_x_389) ;  /* 0x000000800000c947 */ /* 0x000fea0003800000 */
[----:B------:R-:W-:Y:S01]  /*1760*/  ISETP.NE.AND P4, PT, R21, 0x2, PT ;  /* 0x000000021500780c */ /* 0x000fe20003f85270 */
[----:B------:R-:W-:-:S12]  /*1770*/  IMAD.MOV.U32 R4, RZ, RZ, R8 ;  /* 0x000000ffff047224 */ /* 0x000fd800078e0008 */
[----:B------:R-:W-:Y:S05]  /*1780*/  @!P4 BRA `(.L_x_390) ;  /* 0x000000600000c947 */ /* 0x000fea0003800000 */
[----:B------:R-:W-:Y:S01]  /*1790*/  ISETP.NE.AND P4, PT, R21, 0x3, PT ;  /* 0x000000031500780c */ /* 0x000fe20003f85270 */
[----:B------:R-:W-:-:S12]  /*17a0*/  IMAD.MOV.U32 R4, RZ, RZ, R7 ;  /* 0x000000ffff047224 */ /* 0x000fd800078e0007 */
[----:B------:R-:W-:Y:S05]  /*17b0*/  @P4 BRA `(.L_x_390) ;  /* 0x0000003000004947 */ /* 0x000fea0003800000 */
[----:B------:R-:W-:Y:S01]  /*17c0*/  MOV R4, R0 ;  /* 0x0000000000047202 */ /* 0x000fe20000000f00 */
[----:B------:R-:W-:Y:S05]  /*17d0*/  BRA `(.L_x_390) ;  /* 0x0000001000007947 */ /* 0x000fea0003800000 */
.L_x_389:
[----:B------:R-:W-:Y:S02]  /*17e0*/  IMAD.MOV.U32 R4, RZ, RZ, R6 ;  /* 0x000000ffff047224 */ /* 0x000fe400078e0006 */
.L_x_390:
[----:B------:R-:W-:Y:S05]  /*17f0*/  BSYNC B3 ;  /* 0x0000000000037941 */ /* 0x000fea0003800000 */
.L_x_388:
        /* <DEDUP_REMOVED lines=16> */
.L_x_394:
[----:B------:R-:W-:Y:S05]  /*1900*/  BSYNC B4 ;  /* 0x0000000000047941 */ /* 0x000fea0003800000 */
.L_x_393:
        /* <DEDUP_REMOVED lines=41> */
[----:B------:R-:W-:Y:S01]  /*1ba0*/  HFMA2.MMA R20, -RZ, RZ, 0, 0 ;  /* 0x00000000ff147435 */ /* 0x000fe200000001ff */
[----:B------:R-:W-:-:S05]  /*1bb0*/  LOP3.LUT R8, R21, UR26, R22, 0x96, !PT ;  /* 0x0000001a15087c12 */ /* 0x000fca000f8e9616 */
.L_x_392:
[----:B------:R-:W-:Y:S05]  /*1bc0*/  BSYNC B3 ;  /* 0x0000000000037941 */ /* 0x000fea0003800000 */
.L_x_391:
[----:B------:R-:W0:Y:S01]  /*1bd0*/  I2F.U32 R4, R4 ;  /* 0x0000000400047306 */ /* 0x000e220000201000 */
[----:B-----5:R-:W-:Y:S01]  /*1be0*/  PRMT R22, RZ, 0x5410, R17 ;  /* 0x00005410ff167816 */ /* 0x020fe20000000011 */
[----:B------:R-:W-:-:S04]  /*1bf0*/  IMAD.MOV.U32 R21, RZ, RZ, 0x2f800000 ;  /* 0x2f800000ff157424 */ /* 0x000fc800078e00ff */
[----:B------:R-:W-:-:S04]  /*1c00*/  FMUL.FTZ R22, R22, c[0x0][0x1ec] ;  /* 0x00007b0016167a20 */ /* 0x000fc80000410000 */
[----:B------:R-:W-:Y:S02]  /*1c10*/  FMUL.FTZ R22, R22, c[0x0][0x1e8] ;  /* 0x00007a0016167a20 */ /* 0x000fe40000410000 */
[----:B0-----:R-:W-:-:S05]  /*1c20*/  FFMA.FTZ R21, R4, R21, 1.1641532182693481445e-10 ;  /* 0x2f00000004157423 */ /* 0x001fca0000010015 */
[----:B------:R-:W-:Y:S02]  /*1c30*/  FSETP.GTU.FTZ.AND P4, PT, R21, c[0x0][0x1e4], PT ;  /* 0x0000790015007a0b */ /* 0x000fe40003f9c000 */
[----:B------:R-:W-:Y:S02]  /*1c40*/  @P0 PRMT R21, RZ, 0x5410, R13 ;  /* 0x00005410ff150816 */ /* 0x000fe4000000000d */
[----:B------:R-:W-:Y:S02]  /*1c50*/  FSEL R44, R22, RZ, !P4 ;  /* 0x000000ff162c7208 */ /* 0x000fe40006000000 */
[----:B------:R-:W-:-:S03]  /*1c60*/  SEL R45, RZ, 0x1, P4 ;  /* 0x00000001ff2d7807 */ /* 0x000fc60002000000 */
[----:B------:R-:W-:Y:S02]  /*1c70*/  @P0 FADD.FTZ R44, R21, R44 ;  /* 0x0000002c152c0221 */ /* 0x000fe40000010000 */
.L_x_387:
[----:B------:R-:W-:Y:S05]  /*1c80*/  BSYNC B2 ;  /* 0x0000000000027941 */ /* 0x000fea0003800000 */
.L_x_385:
[----:B------:R-:W-:Y:S01]  /*1c90*/  BSSY B2, `(.L_x_395) ;  /* 0x000005e000027945 */ /* 0x000fe20003800000 */
[----:B------:R-:W-:Y:S05]  /*1ca0*/  @P3 BRA `(.L_x_396) ;  /* 0x0000006000003947 */ /* 0x000fea0003800000 */
[----:B------:R-:W-:Y:S01]  /*1cb0*/  IMAD.MOV.U32 R46, RZ, RZ, RZ ;  /* 0x000000ffff2e7224 */ /* 0x000fe200078e00ff */
[----:B------:R-:W-:Y:S01]  /*1cc0*/  MOV R21, R20 ;  /* 0x0000001400157202 */ /* 0x000fe20000000f00 */
[----:B------:R-:W-:Y:S05]  /*1cd0*/  @!P0 BRA `(.L_x_397) ;  /* 0x0000059000008947 */ /* 0x000fea0003800000 */
[----:B------:R-:W-:Y:S01]  /*1ce0*/  IMAD.MOV.U32 R21, RZ, RZ, R20 ;  /* 0x000000ffff157224 */ /* 0x000fe200078e0014 */
[----:B-----5:R-:W-:Y:S01]  /*1cf0*/  PRMT R46, RZ, 0x7610, R13 ;  /* 0x00007610ff2e7816 */ /* 0x020fe2000000000d */
[----:B------:R-:W-:Y:S05]  /*1d00*/  BRA `(.L_x_397) ;  /* 0x0000056000007947 */ /* 0x000fea0003800000 */
.L_x_396:
[C---:B------:R-:W-:Y:S01]  /*1d10*/  ISETP.NE.AND P4, PT, R20.reuse, 0x1, PT ;  /* 0x000000011400780c */ /* 0x040fe20003f85270 */
        /* <DEDUP_REMOVED lines=11> */
.L_x_399:
[----:B------:R-:W-:Y:S02]  /*1dd0*/  IMAD.MOV.U32 R4, RZ, RZ, R6 ;  /* 0x000000ffff047224 */ /* 0x000fe400078e0006 */
.L_x_400:
[----:B------:R-:W-:Y:S05]  /*1de0*/  BSYNC B3 ;  /* 0x0000000000037941 */ /* 0x000fea0003800000 */
.L_x_398:
        /* <DEDUP_REMOVED lines=16> */
.L_x_404:
[----:B------:R-:W-:Y:S05]  /*1ef0*/  BSYNC B4 ;  /* 0x0000000000047941 */ /* 0x000fea0003800000 */
.L_x_403:
        /* <DEDUP_REMOVED lines=41> */
[----:B------:R-:W-:Y:S01]  /*2190*/  IMAD.MOV.U32 R21, RZ, RZ, RZ ;  /* 0x000000ffff157224 */ /* 0x000fe200078e00ff */
[----:B------:R-:W-:Y:S02]  /*21a0*/  MOV R0, R20 ;  /* 0x0000001400007202 */ /* 0x000fe40000000f00 */
.L_x_402:
[----:B------:R-:W-:Y:S05]  /*21b0*/  BSYNC B3 ;  /* 0x0000000000037941 */ /* 0x000fea0003800000 */
.L_x_401:
[----:B------:R-:W0:Y:S01]  /*21c0*/  I2F.U32 R4, R4 ;  /* 0x0000000400047306 */ /* 0x000e220000201000 */
[----:B-----5:R-:W-:Y:S01]  /*21d0*/  PRMT R22, RZ, 0x7610, R17 ;  /* 0x00007610ff167816 */ /* 0x020fe20000000011 */
[----:B------:R-:W-:-:S04]  /*21e0*/  IMAD.MOV.U32 R23, RZ, RZ, 0x2f800000 ;  /* 0x2f800000ff177424 */ /* 0x000fc800078e00ff */
        /* <DEDUP_REMOVED lines=8> */
.L_x_397:
[----:B------:R-:W-:Y:S05]  /*2270*/  BSYNC B2 ;  /* 0x0000000000027941 */ /* 0x000fea0003800000 */
.L_x_395:
        /* <DEDUP_REMOVED lines=8> */
.L_x_406:
        /* <DEDUP_REMOVED lines=12> */
.L_x_409:
[----:B------:R-:W-:Y:S02]  /*23c0*/  MOV R4, R6 ;  /* 0x0000000600047202 */ /* 0x000fe40000000f00 */
.L_x_410:
[----:B------:R-:W-:Y:S05]  /*23d0*/  BSYNC B3 ;  /* 0x0000000000037941 */ /* 0x000fea0003800000 */
.L_x_408:
        /* <DEDUP_REMOVED lines=16> */
.L_x_414:
[----:B------:R-:W-:Y:S05]  /*24e0*/  BSYNC B4 ;  /* 0x0000000000047941 */ /* 0x000fea0003800000 */
.L_x_413:
        /* <DEDUP_REMOVED lines=43> */
.L_x_412:
[----:B------:R-:W-:Y:S05]  /*27a0*/  BSYNC B3 ;  /* 0x0000000000037941 */ /* 0x000fea0003800000 */
.L_x_411:
[----:B------:R-:W0:Y:S01]  /*27b0*/  I2F.U32 R4, R4 ;  /* 0x0000000400047306 */ /* 0x000e220000201000 */
[----:B------:R-:W-:Y:S01]  /*27c0*/  HFMA2.MMA R21, -RZ, RZ, 0.1171875, 0 ;  /* 0x2f800000ff157435 */ /* 0x000fe200000001ff */
[----:B-----5:R-:W-:-:S05]  /*27d0*/  PRMT R22, RZ, 0x5410, R18 ;  /* 0x00005410ff167816 */ /* 0x020fca0000000012 */
        /* <DEDUP_REMOVED lines=8> */
.L_x_407:
[----:B------:R-:W-:Y:S05]  /*2860*/  BSYNC B2 ;  /* 0x0000000000027941 */ /* 0x000fea0003800000 */
.L_x_405:
        /* <DEDUP_REMOVED lines=8> */
.L_x_416:
        /* <DEDUP_REMOVED lines=12> */
.L_x_419:
[----:B------:R-:W-:Y:S02]  /*29b0*/  IMAD.MOV.U32 R4, RZ, RZ, R6 ;  /* 0x000000ffff047224 */ /* 0x000fe400078e0006 */
.L_x_420:
[----:B------:R-:W-:Y:S05]  /*29c0*/  BSYNC B3 ;  /* 0x0000000000037941 */ /* 0x000fea0003800000 */
.L_x_418:
        /* <DEDUP_REMOVED lines=16> */
.L_x_424:
[----:B------:R-:W-:Y:S05]  /*2ad0*/  BSYNC B4 ;  /* 0x0000000000047941 */ /* 0x000fea0003800000 */
.L_x_423:
        /* <DEDUP_REMOVED lines=42> */
[----:B------:R-:W-:-:S06]  /*2d80*/  HFMA2.MMA R21, -RZ, RZ, 0, 0 ;  /* 0x00000000ff157435 */ /* 0x000fcc00000001ff */
.L_x_422:
[----:B------:R-:W-:Y:S05]  /*2d90*/  BSYNC B3 ;  /* 0x0000000000037941 */ /* 0x000fea0003800000 */
.L_x_421:
        /* <DEDUP_REMOVED lines=11> */
.L_x_417:
[----:B------:R-:W-:Y:S05]  /*2e50*/  BSYNC B2 ;  /* 0x0000000000027941 */ /* 0x000fea0003800000 */
.L_x_415:
        /* <DEDUP_REMOVED lines=8> */
.L_x_426:
        /* <DEDUP_REMOVED lines=12> */
.L_x_429:
[----:B------:R-:W-:Y:S02]  /*2fa0*/  IMAD.MOV.U32 R4, RZ, RZ, R6 ;  /* 0x000000ffff047224 */ /* 0x000fe400078e0006 */
.L_x_430:
[----:B------:R-:W-:Y:S05]  /*2fb0*/  BSYNC B3 ;  /* 0x0000000000037941 */ /* 0x000fea0003800000 */
.L_x_428:
        /* <DEDUP_REMOVED lines=16> */
.L_x_434:
[----:B------:R-:W-:Y:S05]  /*30c0*/  BSYNC B4 ;  /* 0x0000000000047941 */ /* 0x000fea0003800000 */
.L_x_433:
        /* <DEDUP_REMOVED lines=43> */
.L_x_432:
[----:B------:R-:W-:Y:S05]  /*3380*/  BSYNC B3 ;  /* 0x0000000000037941 */ /* 0x000fea0003800000 */
.L_x_431:
[----:B------:R-:W0:Y:S01]  /*3390*/  I2F.U32 R4, R4 ;  /* 0x0000000400047306 */ /* 0x000e220000201000 */
[----:B------:R-:W-:-:S04]  /*33a0*/  IMAD.MOV.U32 R21, RZ, RZ, 0x2f800000 ;  /* 0x2f800000ff157424 */ /* 0x000fc800078e00ff */
[----:B0-----:R-:W-:Y:S01]  /*33b0*/  FFMA.FTZ R21, R4, R21, 1.1641532182693481445e-10 ;  /* 0x2f00000004157423 */ /* 0x001fe20000010015 */
[----:B-----5:R-:W-:-:S04]  /*33c0*/  PRMT R4, RZ, 0x5410, R19 ;  /* 0x00005410ff047816 */ /* 0x020fc80000000013 */
[----:B------:R-:W-:Y:S01]  /*33d0*/  FSETP.GTU.FTZ.AND P4, PT, R21, c[0x0][0x1e4], PT ;  /* 0x0000790015007a0b */ /* 0x000fe20003f9c000 */
[----:B------:R-:W-:Y:S01]  /*33e0*/  FMUL.FTZ R22, R4, c[0x0][0x1ec] ;  /* 0x00007b0004167a20 */ /* 0x000fe20000410000 */
[----:B------:R-:W-:Y:S02]  /*33f0*/  @P0 PRMT R21, RZ, 0x5410, R15 ;  /* 0x00005410ff150816 */ /* 0x000fe4000000000f */
[----:B------:R-:W-:Y:S01]  /*3400*/  SEL R53, RZ, 0x1, P4 ;  /* 0x00000001ff357807 */ /* 0x000fe20002000000 */
[----:B------:R-:W-:-:S05]  /*3410*/  FMUL.FTZ R22, R22, c[0x0][0x1e8] ;  /* 0x00007a0016167a20 */ /* 0x000fca0000410000 */
[----:B------:R-:W-:-:S05]  /*3420*/  FSEL R52, R22, RZ, !P4 ;  /* 0x000000ff16347208 */ /* 0x000fca0006000000 */
[----:B------:R-:W-:Y:S02]  /*3430*/  @P0 FADD.FTZ R52, R21, R52 ;  /* 0x0000003415340221 */ /* 0x000fe40000010000 */
.L_x_427:
[----:B------:R-:W-:Y:S05]  /*3440*/  BSYNC B2 ;  /* 0x0000000000027941 */ /* 0x000fea0003800000 */
.L_x_425:
        /* <DEDUP_REMOVED lines=8> */
.L_x_436:
        /* <DEDUP_REMOVED lines=12> */
.L_x_439:
[----:B------:R-:W-:Y:S02]  /*3590*/  MOV R54, R6 ;  /* 0x0000000600367202 */ /* 0x000fe40000000f00 */
.L_x_440:
[----:B------:R-:W-:Y:S05]  /*35a0*/  BSYNC B3 ;  /* 0x0000000000037941 */ /* 0x000fea0003800000 */
.L_x_438:
        /* <DEDUP_REMOVED lines=16> */
.L_x_444:
[----:B------:R-:W-:Y:S05]  /*36b0*/  BSYNC B4 ;  /* 0x0000000000047941 */ /* 0x000fea0003800000 */
.L_x_443:
[----:B------:R-:W-:Y:S01]  /*36c0*/  LOP3.LUT R7, R7, UR5, R2, 0x96, !PT ;  /* 0x0000000507077c12 */ /* 0x000fe2000f8e9602 */
[----:B------:R-:W-:-:S04]  /*36d0*/  IMAD.HI.U32 R0, R31, -0x326172a9, RZ ;  /* 0xcd9e8d571f007827 */ /* 0x000fc800078e00ff */
[----:B------:R-:W-:Y:S01]  /*36e0*/  IMAD R23, R31, -0x326172a9, RZ ;  /* 0xcd9e8d571f177824 */ /* 0x000fe200078e02ff */
[----:B------:R-:W-:Y:S01]  /*36f0*/  LOP3.LUT R0, R0, UR4, R29, 0x96, !PT ;  /* 0x0000000400007c12 */ /* 0x000fe2000f8e961d */
[----:B------:R-:W-:-:S04]  /*3700*/  IMAD.WIDE.U32 R6, R7, -0x326172a9, RZ ;  /* 0xcd9e8d5707067825 */ /* 0x000fc800078e00ff */
[----:B------:R-:W-:Y:S01]  /*3710*/  IMAD R55, R30, -0x2daee0ad, RZ ;  /* 0xd2511f531e377824 */ /* 0x000fe200078e02ff */
[----:B------:R-:W-:Y:S01]  /*3720*/  LOP3.LUT R23, R7, UR9, R23, 0x96, !PT ;  /* 0x0000000907177c12 */ /* 0x000fe2000f8e9617 */
[----:B------:R-:W-:-:S04]  /*3730*/  IMAD.WIDE.U32 R20, R0, -0x2daee0ad, RZ ;  /* 0xd2511f5300147825 */ /* 0x000fc800078e00ff */
[----:B------:R-:W-:Y:S01]  /*3740*/  IMAD.WIDE.U32 R22, R23, -0x2daee0ad, RZ ;  /* 0xd2511f5317167825 */ /* 0x000fe200078e00ff */
[----:B------:R-:W-:-:S03]  /*3750*/  LOP3.LUT R21, R21, UR10, R55, 0x96, !PT ;  /* 0x0000000a15157c12 */ /* 0x000fc6000f8e9637 */
[----:B------:R-:W-:Y:S01]  /*3760*/  IMAD.MOV.U32 R4, RZ, RZ, RZ ;  /* 0x000000ffff047224 */ /* 0x000fe200078e00ff */
[----:B------:R-:W-:Y:S01]  /*3770*/  LOP3.LUT R7, R23, UR12, R20, 0x96, !PT ;  /* 0x0000000c17077c12 */ /* 0x000fe2000f8e9614 */
[----:B------:R-:W-:-:S05]  /*3780*/  IMAD.WIDE.U32 R20, R21, -0x326172a9, RZ ;  /* 0xcd9e8d5715147825 */ /* 0x000fca00078e00ff */
        /* <DEDUP_REMOVED lines=27> */
[----:B------:R-:W-:-:S04]  /*3940*/  IMAD.WIDE.U32 R20, R21, -0x2daee0ad, RZ ;  /* 0xd2511f5315147825 */ /* 0x000fc800078e00ff */
[----:B------:R-:W-:Y:S01]  /*3950*/  IMAD.MOV.U32 R0, RZ, RZ, R20 ;  /* 0x000000ffff007224 */ /* 0x000fe200078e0014 */
[----:B------:R-:W-:Y:S02]  /*3960*/  LOP3.LUT R8, R21, UR26, R22, 0x96, !PT ;  /* 0x0000001a15087c12 */ /* 0x000fe4000f8e9616 */
.L_x_442:
[----:B------:R-:W-:Y:S05]  /*3970*/  BSYNC B3 ;  /* 0x0000000000037941 */ /* 0x000fea0003800000 */
.L_x_441:
[----:B------:R-:W0:Y:S01]  /*3980*/  I2F.U32 R20, R54 ;  /* 0x0000003600147306 */ /* 0x000e220000201000 */
[----:B------:R-:W-:-:S10]  /*3990*/  HFMA2.MMA R21, -RZ, RZ, 0.1171875, 0 ;  /* 0x2f800000ff157435 */ /* 0x000fd400000001ff */
[----:B0-----:R-:W-:Y:S01]  /*39a0*/  FFMA.FTZ R20, R20, R21, 1.1641532182693481445e-10 ;  /* 0x2f00000014147423 */ /* 0x001fe20000010015 */
[----:B-----5:R-:W-:-:S04]  /*39b0*/  PRMT R21, RZ, 0x7610, R19 ;  /* 0x00007610ff157816 */ /* 0x020fc80000000013 */
[----:B------:R-:W-:Y:S01]  /*39c0*/  FSETP.GTU.FTZ.AND P3, PT, R20, c[0x0][0x1e4], PT ;  /* 0x0000790014007a0b */ /* 0x000fe20003f7c000 */
[----:B------:R-:W-:-:S03]  /*39d0*/  FMUL.FTZ R21, R21, c[0x0][0x1ec] ;  /* 0x00007b0015157a20 */ /* 0x000fc60000410000 */
[----:B------:R-:W-:Y:S01]  /*39e0*/  SEL R55, RZ, 0x1, P3 ;  /* 0x00000001ff377807 */ /* 0x000fe20001800000 */
[----:B------:R-:W-:-:S05]  /*39f0*/  FMUL.FTZ R21, R21, c[0x0][0x1e8] ;  /* 0x00007a0015157a20 */ /* 0x000fca0000410000 */
[----:B------:R-:W-:Y:S02]  /*3a00*/  FSEL R54, R21, RZ, !P3 ;  /* 0x000000ff15367208 */ /* 0x000fe40005800000 */
[----:B------:R-:W-:-:S05]  /*3a10*/  @P0 PRMT R21, RZ, 0x7610, R15 ;  /* 0x00007610ff150816 */ /* 0x000fca000000000f */
[----:B------:R-:W-:Y:S02]  /*3a20*/  @P0 FADD.FTZ R54, R21, R54 ;  /* 0x0000003615360221 */ /* 0x000fe40000010000 */
.L_x_437:
[----:B------:R-:W-:Y:S05]  /*3a30*/  BSYNC B2 ;  /* 0x0000000000027941 */ /* 0x000fea0003800000 */
.L_x_435:
[----:B------:R-:W-:Y:S01]  /*3a40*/  IMAD.MOV.U32 R61, RZ, RZ, 0x10 ;  /* 0x00000010ff3d7424 */ /* 0x000fe200078e00ff */
[----:B------:R-:W-:Y:S02]  /*3a50*/  F2FP.BF16.PACK_AB R23, R54, R52 ;  /* 0x000000343617723e */ /* 0x000fe400000010ff */
[----:B------:R-:W-:Y:S01]  /*3a60*/  F2FP.BF16.PACK_AB R22, R50, R48 ;  /* 0x000000303216723e */ /* 0x000fe200000010ff */
[----:B------:R-:W-:Y:S01]  /*3a70*/  IMAD.WIDE.U32 R60, R60, R61, c[0x0][0x188] ;  /* 0x000062003c3c7625 */ /* 0x000fe200078e003d */
[----:B------:R-:W-:Y:S02]  /*3a80*/  F2FP.BF16.PACK_AB R21, R46, R44 ;  /* 0x0000002c2e15723e */ /* 0x000fe400000010ff */
[----:B------:R-:W-:-:S05]  /*3a90*/  F2FP.BF16.PACK_AB R20, R42, R40 ;  /* 0x000000282a14723e */ /* 0x000fca00000010ff */
[----:B------:R0:W-:Y:S01]  /*3aa0*/  STG.E.128 [R60.64], R20 ;  /* 0x000000143c007986 */ /* 0x0001e2000c101d06 */
[----:B------:R-:W-:Y:S05]  /*3ab0*/  @!P2 BRA `(.L_x_364) ;  /* 0x000001000000a947 */ /* 0x000fea0003800000 */
[----:B0-----:R-:W-:Y:S02]  /*3ac0*/  IMAD.U32 R20, R53, 0x10000, RZ ;  /* 0x0001000035147824 */ /* 0x001fe400078e00ff */
[----:B------:R-:W-:-:S03]  /*3ad0*/  IMAD.WIDE.U32 R60, R47, 0x1000000, RZ ;  /* 0x010000002f3c7825 */ /* 0x000fc600078e00ff */
[----:B------:R-:W-:Y:S01]  /*3ae0*/  LOP3.LUT R20, R20, 0xff0000, RZ, 0xc0, !PT ;  /* 0x00ff000014147812 */ /* 0x000fe200078ec0ff */
[----:B------:R-:W-:-:S03]  /*3af0*/  IMAD.WIDE.U32 R22, R45, 0x10000, RZ ;  /* 0x000100002d167825 */ /* 0x000fc600078e00ff */
[----:B------:R-:W-:Y:S01]  /*3b00*/  PRMT R21, R20, 0x4210, R55 ;  /* 0x0000421014157816 */ /* 0x000fe20000000037 */
[----:B------:R-:W-:Y:S01]  /*3b10*/  IMAD.MOV.U32 R59, RZ, RZ, 0x8 ;  /* 0x00000008ff3b7424 */ /* 0x000fe200078e00ff */
[----:B------:R-:W-:-:S03]  /*3b20*/  SHF.L.U32 R20, R51, 0x8, RZ ;  /* 0x0000000833147819 */ /* 0x000fc600000006ff */
[----:B------:R-:W-:Y:S01]  /*3b30*/  IMAD.WIDE.U32 R58, R58, R59, c[0x0][0x190] ;  /* 0x000064003a3a7625 */ /* 0x000fe200078e003b */
[----:B------:R-:W-:-:S04]  /*3b40*/  LOP3.LUT R20, R21, 0xff00, R20, 0xf8, !PT ;  /* 0x0000ff0015147812 */ /* 0x000fc800078ef814 */
[----:B------:R-:W-:-:S04]  /*3b50*/  LOP3.LUT R21, R20, 0xff, R49, 0xf8, !PT ;  /* 0x000000ff14157812 */ /* 0x000fc800078ef831 */
[----:B------:R-:W-:Y:S01]  /*3b60*/  LOP3.LUT R23, R23, R21, R61, 0xfe, !PT ;  /* 0x0000001517177212 */ /* 0x000fe200078efe3d */
[----:B------:R-:W-:-:S05]  /*3b70*/  IMAD.WIDE.U32 R20, R43, 0x100, RZ ;  /* 0x000001002b147825 */ /* 0x000fca00078e00ff */
[----:B------:R-:W-:Y:S02]  /*3b80*/  LOP3.LUT R22, R20, R60, R22, 0xfe, !PT ;  /* 0x0000003c14167212 */ /* 0x000fe400078efe16 */
[----:B------:R-:W-:Y:S02]  /*3b90*/  LOP3.LUT R21, R23, R21, RZ, 0xfc, !PT ;  /* 0x0000001517157212 */ /* 0x000fe400078efcff */
[----:B------:R-:W-:-:S05]  /*3ba0*/  LOP3.LUT R20, R22, 0xff, R41, 0xf8, !PT ;  /* 0x000000ff16147812 */ /* 0x000fca00078ef829 */
[----:B------:R0:W-:Y:S02]  /*3bb0*/  STG.E.64 [R58.64], R20 ;  /* 0x000000143a007986 */ /* 0x0001e4000c101b06 */
.L_x_364:
[----:B------:R-:W-:Y:S05]  /*3bc0*/  BSYNC B0 ;  /* 0x0000000000007941 */ /* 0x000fea0003800000 */
.L_x_363:
        /* <DEDUP_REMOVED lines=12> */
.L_x_451:
        /* <DEDUP_REMOVED lines=37> */
.L_x_452:
[----:B------:R-:W-:Y:S01]  /*3ee0*/  ULDC.U8 UR8, c[0x0][0x1f0] ;  /* 0x00007c0000087ab9 */ /* 0x000fe20000000000 */
[----:B------:R-:W-:Y:S01]  /*3ef0*/  FMUL.FTZ R22, R21, R21 ;  /* 0x0000001515167220 */ /* 0x000fe20000410000 */
[----:B------:R-:W-:Y:S01]  /*3f00*/  ISETP.NE.AND P0, PT, RZ, UR8, PT ;  /* 0x00000008ff007c0c */ /* 0x000fe2000bf05270 */
[----:B01----:R-:W-:Y:S01]  /*3f10*/  FADD.FTZ R59, R60, R59 ;  /* 0x0000003b3c3b7221 */ /* 0x003fe20000010000 */
[----:B------:R-:W-:Y:S01]  /*3f20*/  BSSY B0, `(.L_x_447) ;  /* 0x0000034000007945 */ /* 0x000fe20003800000 */
[----:B------:R-:W-:Y:S01]  /*3f30*/  IMAD.MOV.U32 R20, RZ, RZ, c[0x0][0x1e0] ;  /* 0x00007800ff147624 */ /* 0x000fe200078e00ff */
[----:B------:R-:W-:Y:S02]  /*3f40*/  FSEL R23, R22, RZ, P0 ;  /* 0x000000ff16177208 */ /* 0x000fe40000000000 */
[----:B------:R-:W-:Y:S01]  /*3f50*/  @!P2 LEA R22, P3, R5, c[0x0][0x1a0], 0x2 ;  /* 0x000068000516aa11 */ /* 0x000fe200078610ff */
[----:B------:R-:W-:-:S04]  /*3f60*/  FFMA.FTZ R20, R59, R20, c[0x0][0x228] ;  /* 0x00008a003b147623 */ /* 0x000fc80000010014 */
[----:B------:R-:W-:Y:S01]  /*3f70*/  FADD.FTZ R20, R20, R23 ;  /* 0x0000001714147221 */ /* 0x000fe20000010000 */
[----:B------:R-:W-:-:S03]  /*3f80*/  @!P2 LEA.HI.X R23, R5, c[0x0][0x1a4], R56, 0x2, P3 ;  /* 0x000069000517aa11 */ /* 0x000fc600018f1438 */
[----:B------:R-:W0:Y:S02]  /*3f90*/  MUFU.RSQ R59, R20 ;  /* 0x00000014003b7308 */ /* 0x000e240000001400 */
[----:B------:R1:W-:Y:S02]  /*3fa0*/  @!P2 STG.E [R22.64], R21 ;  /* 0x000000151600a986 */ /* 0x0003e4000c101906 */
[----:B-1----:R-:W-:-:S04]  /*3fb0*/  @!P2 LEA R22, P3, R5, c[0x0][0x1a8], 0x2 ;  /* 0x00006a000516aa11 */ /* 0x002fc800078610ff */
[----:B------:R-:W-:-:S05]  /*3fc0*/  @!P2 LEA.HI.X R23, R5, c[0x0][0x1ac], R56, 0x2, P3 ;  /* 0x00006b000517aa11 */ /* 0x000fca00018f1438 */
[----:B0-----:R0:W-:Y:S01]  /*3fd0*/  @!P2 STG.E [R22.64], R59 ;  /* 0x0000003b1600a986 */ /* 0x0011e2000c101906 */
[----:B-----5:R-:W-:-:S13]  /*3fe0*/  ISETP.GE.AND P2, PT, R57, 0x1, PT ;  /* 0x000000013900780c */ /* 0x020fda0003f46270 */
[----:B------:R-:W-:Y:S05]  /*3ff0*/  @!P2 BRA `(.L_x_448) ;  /* 0x000002600000a947 */ /* 0x000fea0003800000 */
[----:B0-----:R-:W-:Y:S05]  /*4000*/  @!P1 BRA `(.L_x_448) ;  /* 0x0000025000009947 */ /* 0x001fea0003800000 */
        /* <DEDUP_REMOVED lines=20> */
[----:B------:R-:W-:Y:S02]  /*4150*/  IMAD R57, R57, c[0x0][0x168], RZ ;  /* 0x00005a0039397a24 */ /* 0x000fe400078e02ff */
[----:B------:R-:W-:Y:S01]  /*4160*/  FFMA.FTZ R23, R10, R23, R37 ;  /* 0x000000170a177223 */ /* 0x000fe20000010025 */
[----:B------:R-:W-:Y:S01]  /*4170*/  F2FP.BF16.PACK_AB R22, R59, R22 ;  /* 0x000000163b16723e */ /* 0x000fe200000010ff */
[----:B------:R-:W-:Y:S02]  /*4180*/  FFMA.FTZ R59, R28, R21, R3 ;  /* 0x000000151c3b7223 */ /* 0x000fe40000010003 */
[----:B------:R-:W-:Y:S01]  /*4190*/  FFMA.FTZ R21, R26, R56, R33 ;  /* 0x000000381a157223 */ /* 0x000fe20000010021 */
[----:B------:R-:W-:Y:S01]  /*41a0*/  SHF.R.S32.HI R56, RZ, 0x1f, R57 ;  /* 0x0000001fff387819 */ /* 0x000fe20000011439 */
[----:B------:R-:W-:Y:S02]  /*41b0*/  FFMA.FTZ R60, R9, R60, R39 ;  /* 0x0000003c093c7223 */ /* 0x000fe40000010027 */
[----:B------:R-:W-:Y:S01]  /*41c0*/  FFMA.FTZ R58, R25, R58, R36 ;  /* 0x0000003a193a7223 */ /* 0x000fe20000010024 */
[----:B------:R-:W-:Y:S01]  /*41d0*/  LEA.HI R57, R56, R57, RZ, 0x3 ;  /* 0x0000003938397211 */ /* 0x000fe200078f18ff */
[----:B------:R-:W-:Y:S01]  /*41e0*/  HFMA2.MMA R56, -RZ, RZ, 0, 9.5367431640625e-07 ;  /* 0x00000010ff387435 */ /* 0x000fe200000001ff */
[----:B------:R-:W-:Y:S01]  /*41f0*/  FFMA.FTZ R20, R27, R20, R34 ;  /* 0x000000141b147223 */ /* 0x000fe20000010022 */
[----:B------:R-:W-:-:S02]  /*4200*/  F2FP.BF16.PACK_AB R23, R60, R23 ;  /* 0x000000173c17723e */ /* 0x000fc400000010ff */
[----:B------:R-:W-:Y:S02]  /*4210*/  LEA.HI.SX32 R57, R57, R32, 0x1d ;  /* 0x0000002039397211 */ /* 0x000fe400078feaff */
[----:B------:R-:W-:Y:S02]  /*4220*/  F2FP.BF16.PACK_AB R21, R58, R21 ;  /* 0x000000153a15723e */ /* 0x000fe400000010ff */
[----:B------:R-:W-:Y:S02]  /*4230*/  F2FP.BF16.PACK_AB R20, R20, R59 ;  /* 0x0000003b1414723e */ /* 0x000fe400000010ff */
[----:B------:R-:W-:-:S05]  /*4240*/  IMAD.WIDE.U32 R56, R57, R56, c[0x0][0x208] ;  /* 0x0000820039387625 */ /* 0x000fca00078e0038 */
[----:B------:R0:W-:Y:S02]  /*4250*/  STG.E.128 [R56.64], R20 ;  /* 0x0000001438007986 */ /* 0x0001e4000c101d06 */
.L_x_448:
[----:B0-----:R-:W-:Y:S05]  /*4260*/  BSYNC B0 ;  /* 0x0000000000007941 */ /* 0x001fea0003800000 */
.L_x_447:
[----:B------:R-:W-:-:S04]  /*4270*/  IMAD.MOV.U32 R20, RZ, RZ, c[0x0][0x160] ;  /* 0x00005800ff147624 */ /* 0x000fc800078e00ff */
[----:B------:R-:W-:-:S05]  /*4280*/  IMAD R5, R20, 0x4, R5 ;  /* 0x0000000414057824 */ /* 0x000fca00078e0205 */
[----:B------:R-:W-:-:S13]  /*4290*/  ISETP.GE.AND P0, PT, R5, c[0x0][0x164], PT ;  /* 0x0000590005007a0c */ /* 0x000fda0003f06270 */
[----:B------:R-:W-:Y:S01]  /*42a0*/  @P0 CALL.REL.NOINC `(.L_x_449) ;  /* 0x0000001000000944 */ /* 0x000fe20003c00000 */
[----:B------:R-:W-:Y:S05]  /*42b0*/  BRA `(.L_x_450) ;  /* 0xffffc64000007947 */ /* 0x000fea000383ffff */
.L_x_449:
[----:B------:R-:W-:Y:S05]  /*42c0*/  BSYNC B1 ;  /* 0x0000000000017941 */ /* 0x000fea0003800000 */
.L_x_362:
[----:B------:R-:W-:Y:S05]  /*42d0*/  EXIT ;  /* 0x000000000000794d */ /* 0x000fea0003800000 */
.L_x_445:
[----:B------:R-:W-:Y:S01]  /*42e0*/  MOV R59, R21 ;  /* 0x00000015003b7202 */ /* 0x000fe20000000f00 */
[----:B------:R-:W-:Y:S01]  /*42f0*/  IMAD.MOV.U32 R58, RZ, RZ, 0x1 ;  /* 0x00000001ff3a7424 */ /* 0x000fe200078e00ff */
[----:B------:R-:W-:Y:S01]  /*4300*/  MOV R22, 0xffffffff ;  /* 0xffffffff00167802 */ /* 0x000fe20000000f00 */
[----:B------:R-:W-:Y:S01]  /*4310*/  IMAD.MOV.U32 R23, RZ, RZ, 0x1f ;  /* 0x0000001fff177424 */ /* 0x000fe200078e00ff */
[----:B------:R-:W-:Y:S02]  /*4320*/  MOV R20, 0x4340 ;  /* 0x0000434000147802 */ /* 0x000fe40000000f00 */
[----:B-----5:R-:W-:Y:S05]  /*4330*/  CALL.REL.NOINC `($__internal_10_$__cuda_sm70_shflsync_bfly_p) ;  /* 0x000004e000007944 */ /* 0x020fea0003c00000 */
[----:B01----:R-:W-:Y:S05]  /*4340*/  BRA `(.L_x_451) ;  /* 0xfffff94000007947 */ /* 0x003fea000383ffff */
.L_x_446:
[----:B------:R-:W-:Y:S01]  /*4350*/  HFMA2.MMA R23, -RZ, RZ, 0, 1.847743988037109375e-06 ;  /* 0x0000001fff177435 */ /* 0x000fe200000001ff */
[----:B------:R-:W-:Y:S01]  /*4360*/  IMAD.MOV.U32 R59, RZ, RZ, R21 ;  /* 0x000000ffff3b7224 */ /* 0x000fe200078e0015 */
[----:B------:R-:W-:Y:S01]  /*4370*/  MOV R20, 0x43b0 ;  /* 0x000043b000147802 */ /* 0x000fe20000000f00 */
[----:B------:R-:W-:Y:S02]  /*4380*/  IMAD.MOV.U32 R58, RZ, RZ, 0x2 ;  /* 0x00000002ff3a7424 */ /* 0x000fe400078e00ff */
[----:B------:R-:W-:Y:S02]  /*4390*/  IMAD.MOV.U32 R22, RZ, RZ, -0x1 ;  /* 0xffffffffff167424 */ /* 0x000fe400078e00ff */
[----:B-----5:R-:W-:Y:S05]  /*43a0*/  CALL.REL.NOINC `($__internal_10_$__cuda_sm70_shflsync_bfly_p) ;  /* 0x0000047000007944 */ /* 0x020fea0003c00000 */
[----:B-1----:R-:W-:Y:S01]  /*43b0*/  FADD.FTZ R21, R21, R23 ;  /* 0x0000001715157221 */ /* 0x002fe20000010000 */
[----:B------:R-:W-:Y:S01]  /*43c0*/  MOV R23, 0x1f ;  /* 0x0000001f00177802 */ /* 0x000fe20000000f00 */
[----:B0-----:R-:W-:Y:S01]  /*43d0*/  IMAD.MOV.U32 R58, RZ, RZ, 0x4 ;  /* 0x00000004ff3a7424 */ /* 0x001fe200078e00ff */
[----:B------:R-:W-:Y:S01]  /*43e0*/  MOV R20, 0x4420 ;  /* 0x0000442000147802 */ /* 0x000fe20000000f00 */
[----:B------:R-:W-:-:S02]  /*43f0*/  IMAD.MOV.U32 R22, RZ, RZ, -0x1 ;  /* 0xffffffffff167424 */ /* 0x000fc400078e00ff */
[----:B------:R-:W-:Y:S02]  /*4400*/  IMAD.MOV.U32 R59, RZ, RZ, R21 ;  /* 0x000000ffff3b7224 */ /* 0x000fe400078e0015 */
[----:B------:R-:W-:Y:S05]  /*4410*/  CALL.REL.NOINC `($__internal_10_$__cuda_sm70_shflsync_bfly_p) ;  /* 0x0000040000007944 */ /* 0x000fea0003c00000 */
[----:B-1----:R-:W-:Y:S01]  /*4420*/  FADD.FTZ R21, R21, R23 ;  /* 0x0000001715157221 */ /* 0x002fe20000010000 */
[----:B0-----:R-:W-:Y:S01]  /*4430*/  HFMA2.MMA R58, -RZ, RZ, 0, 4.76837158203125e-07 ;  /* 0x00000008ff3a7435 */ /* 0x001fe200000001ff */
[----:B------:R-:W-:Y:S01]  /*4440*/  IMAD.MOV.U32 R23, RZ, RZ, 0x1f ;  /* 0x0000001fff177424 */ /* 0x000fe200078e00ff */
[----:B------:R-:W-:Y:S01]  /*4450*/  MOV R20, 0x4490 ;  /* 0x0000449000147802 */ /* 0x000fe20000000f00 */
[----:B------:R-:W-:Y:S01]  /*4460*/  IMAD.MOV.U32 R22, RZ, RZ, -0x1 ;  /* 0xffffffffff167424 */ /* 0x000fe200078e00ff */
[----:B------:R-:W-:Y:S02]  /*4470*/  MOV R59, R21 ;  /* 0x00000015003b7202 */ /* 0x000fe40000000f00 */
[----:B------:R-:W-:Y:S05]  /*4480*/  CALL.REL.NOINC `($__internal_10_$__cuda_sm70_shflsync_bfly_p) ;  /* 0x0000039000007944 */ /* 0x000fea0003c00000 */
[----:B-1----:R-:W-:Y:S01]  /*4490*/  FADD.FTZ R21, R21, R23 ;  /* 0x0000001715157221 */ /* 0x002fe20000010000 */
[----:B0-----:R-:W-:Y:S01]  /*44a0*/  MOV R22, 0xffffffff ;  /* 0xffffffff00167802 */ /* 0x001fe20000000f00 */
[----:B------:R-:W-:Y:S01]  /*44b0*/  IMAD.MOV.U32 R58, RZ, RZ, 0x10 ;  /* 0x00000010ff3a7424 */ /* 0x000fe200078e00ff */
[----:B------:R-:W-:Y:S01]  /*44c0*/  MOV R20, 0x4500 ;  /* 0x0000450000147802 */ /* 0x000fe20000000f00 */
[----:B------:R-:W-:Y:S02]  /*44d0*/  IMAD.MOV.U32 R23, RZ, RZ, 0x1f ;  /* 0x0000001fff177424 */ /* 0x000fe400078e00ff */
[----:B------:R-:W-:-:S02]  /*44e0*/  IMAD.MOV.U32 R59, RZ, RZ, R21 ;  /* 0x000000ffff3b7224 */ /* 0x000fc400078e0015 */
[----:B------:R-:W-:Y:S05]  /*44f0*/  CALL.REL.NOINC `($__internal_10_$__cuda_sm70_shflsync_bfly_p) ;  /* 0x0000032000007944 */ /* 0x000fea0003c00000 */
[----:B-1----:R-:W-:Y:S02]  /*4500*/  FADD.FTZ R21, R21, R23 ;  /* 0x0000001715157221 */ /* 0x002fe40000010000 */
[----:B0-----:R-:W-:-:S02]  /*4510*/  IMAD.MOV.U32 R58, RZ, RZ, 0x1 ;  /* 0x00000001ff3a7424 */ /* 0x001fc400078e00ff */
[----:B------:R-:W-:Y:S02]  /*4520*/  FMUL.FTZ R21, R21, c[0x0][0x1e0] ;  /* 0x0000780015157a20 */ /* 0x000fe40000410000 */
[----:B------:R-:W-:Y:S02]  /*4530*/  IMAD.MOV.U32 R22, RZ, RZ, -0x1 ;  /* 0xffffffffff167424 */ /* 0x000fe400078e00ff */
        /* <DEDUP_REMOVED lines=15> */
[----:B------:R-:W-:Y:S01]  /*4630*/  FFMA.FTZ R20, R23, R23, R20 ;  /* 0x0000001717147223 */ /* 0x000fe20000010014 */
[----:B------:R-:W-:-:S04]  /*4640*/  HFMA2.MMA R23, -RZ, RZ, 0, 1.847743988037109375e-06 ;  /* 0x0000001fff177435 */ /* 0x000fc800000001ff */
[----:B------:R-:W-:Y:S02]  /*4650*/  FSEL R59, R20, RZ, P1 ;  /* 0x000000ff143b7208 */ /* 0x000fe40000800000 */
[----:B------:R-:W-:Y:S02]  /*4660*/  MOV R20, 0x4680 ;  /* 0x0000468000147802 */ /* 0x000fe40000000f00 */
[----:B------:R-:W-:Y:S05]  /*4670*/  CALL.REL.NOINC `($__internal_10_$__cuda_sm70_shflsync_bfly_p) ;  /* 0x000001a000007944 */ /* 0x000fea0003c00000 */
[----:B01----:R-:W-:Y:S01]  /*4680*/  FADD.FTZ R59, R59, R23 ;  /* 0x000000173b3b7221 */ /* 0x003fe20000010000 */
[----:B------:R-:W-:Y:S01]  /*4690*/  MOV R23, 0x1f ;  /* 0x0000001f00177802 */ /* 0x000fe20000000f00 */
[----:B------:R-:W-:Y:S01]  /*46a0*/  IMAD.MOV.U32 R58, RZ, RZ, 0x2 ;  /* 0x00000002ff3a7424 */ /* 0x000fe200078e00ff */
[----:B------:R-:W-:Y:S01]  /*46b0*/  MOV R20, 0x46e0 ;  /* 0x000046e000147802 */ /* 0x000fe20000000f00 */
[----:B------:R-:W-:Y:S02]  /*46c0*/  IMAD.MOV.U32 R22, RZ, RZ, -0x1 ;  /* 0xffffffffff167424 */ /* 0x000fe400078e00ff */
[----:B------:R-:W-:Y:S05]  /*46d0*/  CALL.REL.NOINC `($__internal_10_$__cuda_sm70_shflsync_bfly_p) ;  /* 0x0000014000007944 */ /* 0x000fea0003c00000 */
[----:B01----:R-:W-:Y:S01]  /*46e0*/  FADD.FTZ R59, R59, R23 ;  /* 0x000000173b3b7221 */ /* 0x003fe20000010000 */
[----:B------:R-:W-:Y:S01]  /*46f0*/  HFMA2.MMA R23, -RZ, RZ, 0, 1.847743988037109375e-06 ;  /* 0x0000001fff177435 */ /* 0x000fe200000001ff */
[----:B------:R-:W-:Y:S01]  /*4700*/  IMAD.MOV.U32 R58, RZ, RZ, 0x4 ;  /* 0x00000004ff3a7424 */ /* 0x000fe200078e00ff */
[----:B------:R-:W-:Y:S01]  /*4710*/  MOV R20, 0x4740 ;  /* 0x0000474000147802 */ /* 0x000fe20000000f00 */
[----:B------:R-:W-:-:S03]  /*4720*/  IMAD.MOV.U32 R22, RZ, RZ, -0x1 ;  /* 0xffffffffff167424 */ /* 0x000fc600078e00ff */
[----:B------:R-:W-:Y:S05]  /*4730*/  CALL.REL.NOINC `($__internal_10_$__cuda_sm70_shflsync_bfly_p) ;  /* 0x000000e000007944 */ /* 0x000fea0003c00000 */
[----:B01----:R-:W-:Y:S01]  /*4740*/  FADD.FTZ R59, R59, R23 ;  /* 0x000000173b3b7221 */ /* 0x003fe20000010000 */
[----:B------:R-:W-:Y:S01]  /*4750*/  MOV R23, 0x1f ;  /* 0x0000001f00177802 */ /* 0x000fe20000000f00 */
[----:B------:R-:W-:Y:S01]  /*4760*/  IMAD.MOV.U32 R58, RZ, RZ, 0x8 ;  /* 0x00000008ff3a7424 */ /* 0x000fe200078e00ff */
[----:B------:R-:W-:Y:S01]  /*4770*/  MOV R20, 0x47a0 ;  /* 0x000047a000147802 */ /* 0x000fe20000000f00 */
[----:B------:R-:W-:-:S02]  /*4780*/  IMAD.MOV.U32 R22, RZ, RZ, -0x1 ;  /* 0xffffffffff167424 */ /* 0x000fc400078e00ff */
[----:B------:R-:W-:Y:S05]  /*4790*/  CALL.REL.NOINC `($__internal_10_$__cuda_sm70_shflsync_bfly_p) ;  /* 0x0000008000007944 */ /* 0x000fea0003c00000 */
[----:B01----:R-:W-:Y:S01]  /*47a0*/  FADD.FTZ R59, R59, R23 ;  /* 0x000000173b3b7221 */ /* 0x003fe20000010000 */
[----:B------:R-:W-:Y:S01]  /*47b0*/  HFMA2.MMA R23, -RZ, RZ, 0, 1.847743988037109375e-06 ;  /* 0x0000001fff177435 */ /* 0x000fe200000001ff */
[----:B------:R-:W-:Y:S01]  /*47c0*/  IMAD.MOV.U32 R58, RZ, RZ, 0x10 ;  /* 0x00000010ff3a7424 */ /* 0x000fe200078e00ff */
[----:B------:R-:W-:Y:S01]  /*47d0*/  MOV R20, 0x4800 ;  /* 0x0000480000147802 */ /* 0x000fe20000000f00 */
[----:B------:R-:W-:-:S03]  /*47e0*/  IMAD.MOV.U32 R22, RZ, RZ, -0x1 ;  /* 0xffffffffff167424 */ /* 0x000fc600078e00ff */
[----:B------:R-:W-:Y:S05]  /*47f0*/  CALL.REL.NOINC `($__internal_10_$__cuda_sm70_shflsync_bfly_p) ;  /* 0x0000002000007944 */ /* 0x000fea0003c00000 */
[----:B-1----:R-:W-:Y:S01]  /*4800*/  IMAD.MOV.U32 R60, RZ, RZ, R23 ;  /* 0x000000ffff3c7224 */ /* 0x002fe200078e0017 */
[----:B0-----:R-:W-:Y:S05]  /*4810*/  BRA `(.L_x_452) ;  /* 0xfffff6c000007947 */ /* 0x001fea000383ffff */
        .weak           $__internal_10_$__cuda_sm70_shflsync_bfly_p
        .type           $__internal_10_$__cuda_sm70_shflsync_bfly_p,@function
        .size           $__internal_10_$__cuda_sm70_shflsync_bfly_p,(.L_x_8198 - $__internal_10_$__cuda_sm70_shflsync_bfly_p)
$__internal_10_$__cuda_sm70_shflsync_bfly_p:
[----:B------:R-:W-:Y:S01]  /*4820*/  MOV R60, R20 ;  /* 0x00000014003c7202 */ /* 0x000fe20000000f00 */
[----:B------:R-:W-:Y:S01]  /*4830*/  IMAD.MOV.U32 R61, RZ, RZ, 0x0 ;  /* 0x00000000ff3d7424 */ /* 0x000fe200078e00ff */
[----:B------:R-:W-:Y:S04]  /*4840*/  WARPSYNC R22 ;  /* 0x0000001600007348 */ /* 0x000fe80003800000 */
[----:B------:R0:W1:Y:S01]  /*4850*/  SHFL.BFLY PT, R23, R59, R58, R23 ;  /* 0x0c00003a3b177389 */ /* 0x00006200000e0017 */
[----:B------:R-:W-:Y:S05]  /*4860*/  RET.REL.NODEC R60 `(_ZN10layer_norm13ln_fwd_kernelINS_13Kernel_traitsI13__nv_bfloat16S2_S2_S2_fjLj256ELj1ELj4ELj1ELj16ENS_18Kernel_traits_baseILj256ES2_S2_S2_S2_fjLj128EEEEELb1ELb0ELb1ELb0EEEvNS_9FwdParamsE) ;  /* 0xffffb7903c007950 */ /* 0x000fea0003c3ffff */
.L_x_453:
        /* <DEDUP_REMOVED lines=9> */
.L_x_8198:


//--------------------- .text._ZN10layer_norm13ln_fwd_kernelINS_13Kernel_traitsI13__nv_bfloat16S2_S2_S2_fjLj256ELj1ELj4ELj1ELj16ENS_18Kernel_traits_baseILj256ES2_S2_S2_S2_fjLj128EEEEELb1ELb0ELb1ELb1EEEvNS_9FwdParamsE --------------------------
	.section	.text._ZN10layer_norm13ln_fwd_kernelINS_13Kernel_traitsI13__nv_bfloat16S2_S2_S2_fjLj256ELj1ELj4ELj1ELj16ENS_18Kernel_traits_baseILj256ES2_S2_S2_S2_fjLj128EEEEELb1ELb0ELb1ELb1EEEvNS_9FwdParamsE,"ax",@progbits
	.sectioninfo	@"SHI_REGISTERS=62"
	.align	128
        .global         _ZN10layer_norm13ln_fwd_kernelINS_13Kernel_traitsI13__nv_bfloat16S2_S2_S2_fjLj256ELj1ELj4ELj1ELj16ENS_18Kernel_traits_baseILj256ES2_S2_S2_S2_fjLj128EEEEELb1ELb0ELb1ELb1EEEvNS_9FwdParamsE
        .type           _ZN10layer_norm13ln_fwd_kernelINS_13Kernel_traitsI13__nv_bfloat16S2_S2_S2_fjLj256ELj1ELj4ELj1ELj16ENS_18Kernel_traits_baseILj256ES2_S2_S2_S2_fjLj128EEEEELb1ELb0ELb1ELb1EEEvNS_9FwdParamsE,@function
        .size           _ZN10layer_norm13ln_fwd_kernelINS_13Kernel_traitsI13__nv_bfloat16S2_S2_S2_fjLj256ELj1ELj4ELj1ELj16ENS_18Kernel_traits_baseILj256ES2_S2_S2_S2_fjLj128EEEEELb1ELb0ELb1ELb1EEEvNS_9FwdParamsE,(.L_x_8199 - _ZN10layer_norm13ln_fwd_kernelINS_13Kernel_traitsI13__nv_bfloat16S2_S2_S2_fjLj256ELj1ELj4ELj1ELj16ENS_18Kernel_traits_baseILj256ES2_S2_S2_S2_fjLj128EEEEELb1ELb0ELb1ELb1EEEvNS_9FwdParamsE)
        .other          _ZN10layer_norm13ln_fwd_kernelINS_13Kernel_traitsI13__nv_bfloat16S2_S2_S2_fjLj256ELj1ELj4ELj1ELj16ENS_18Kernel_traits_baseILj256ES2_S2_S2_S2_fjLj128EEEEELb1ELb0ELb1ELb1EEEvNS_9FwdParamsE,@"STO_CUDA_ENTRY STV_DEFAULT"
_ZN10layer_norm13ln_fwd_kernelINS_13Kernel_traitsI13__nv_bfloat16S2_S2_S2_fjLj256ELj1ELj4ELj1ELj16ENS_18Kernel_traits_baseILj256ES2_S2_S2_S2_fjLj128EEEEELb1ELb0ELb1ELb1EEEvNS_9FwdParamsE:
.text._ZN10layer_norm13ln_fwd_kernelINS_13Kernel_traitsI13__nv_bfloat16S2_S2_S2_fjLj256ELj1ELj4ELj1ELj16ENS_18Kernel_traits_baseILj256ES2_S2_S2_S2_fjLj128EEEEELb1ELb0ELb1ELb1EEEvNS_9FwdParamsE:
        /* <DEDUP_REMOVED lines=16> */
[----:B------:R-:W-:Y:S01]  /*0100*/  SHF.R.U32.HI R8, RZ, 0x5, R7 ;  /* 0x00000005ff087819 */ /* 0x000fe20000011607 */
[----:B------:R-:W-:Y:S01]  /*0110*/  IMAD.SHL.U32 R0, R7, 0x10, RZ ;  /* 0x0000001007007824 */ /* 0x000fe200078e00ff */
[----:B------:R-:W-:-:S04]  /*0120*/  @P0 LEA R16, P2, R9, c[0x0][0x218], 0x4 ;  /* 0x0000860009100a11 */ /* 0x000fc800078420ff */
[----:B------:R-:W-:Y:S01]  /*0130*/  LOP3.LUT R0, R0, 0x1f0, RZ, 0xc0, !PT ;  /* 0x000001f000007812 */ /* 0x000fe200078ec0ff */
[----:B------:R-:W-:-:S06]  /*0140*/  @P0 IMAD.X R17, RZ, RZ, c[0x0][0x21c], P2 ;  /* 0x00008700ff110624 */ /* 0x000fcc00010e06ff */
[----:B------:R-:W5:Y:S01]  /*0150*/  @P0 LDG.E.128 R16, [R16.64] ;  /* 0x0000000610100981 */ /* 0x000f62000c1e1d00 */
[----:B0-----:R-:W-:-:S04]  /*0160*/  LEA R8, R6, R8, 0x2 ;  /* 0x0000000806087211 */ /* 0x001fc800078e10ff */
[----:B------:R-:W-:Y:S02]  /*0170*/  ISETP.GE.AND P2, PT, R8, c[0x0][0x164], PT ;  /* 0x0000590008007a0c */ /* 0x000fe40003f46270 */
[----:B------:R-:W-:-:S05]  /*0180*/  IADD3 R12, P3, R0, c[0x0][0x1b0], RZ ;  /* 0x00006c00000c7a10 */ /* 0x000fca0007f7e0ff */
[----:B------:R-:W-:Y:S01]  /*0190*/  IMAD.X R13, RZ, RZ, c[0x0][0x1b4], P3 ;  /* 0x00006d00ff0d7624 */ /* 0x000fe200018e06ff */
[----:B--2---:R1:W0:Y:S08]  /*01a0*/  @P1 R2UR UR4, R2 ;  /* 0x00000000020413c2 */ /* 0x00423000000e0000 */
[----:B------:R1:W2:Y:S02]  /*01b0*/  @P1 R2UR UR5, R3 ;  /* 0x00000000030513c2 */ /* 0x0002a400000e0000 */
[----:B012---:R-:W-:Y:S05]  /*01c0*/  @P2 EXIT ;  /* 0x000000000000294d */ /* 0x007fea0003800000 */
[----:B------:R-:W5:Y:S02]  /*01d0*/  LDG.E.128 R12, [R12.64] ;  /* 0x000000060c0c7981 */ /* 0x000f64000c1e1d00 */
[----:B-----5:R-:W-:Y:S01]  /*01e0*/  @P1 IADD3 R10, P2, R4, c[0x0][0x240], RZ ;  /* 0x00009000040a1a10 */ /* 0x020fe20007f5e0ff */
[----:B------:R-:W-:Y:S01]  /*01f0*/  IMAD R7, R6, c[0x0][0x0], R7 ;  /* 0x0000000006077a24 */ /* 0x000fe200078e0207 */
[----:B------:R-:W-:Y:S01]  /*0200*/  UIADD3 UR10, UR4, -0x61c88647, URZ ;  /* 0x9e3779b9040a7890 */ /* 0x000fe2000fffe03f */
[----:B------:R-:W-:Y:S01]  /*0210*/  @!P0 CS2R R16, SRZ ;  /* 0x0000000000108805 */ /* 0x000fe2000001ff00 */
[----:B------:R-:W-:Y:S01]  /*0220*/  UIADD3 UR11, UR5, -0x4498517b, URZ ;  /* 0xbb67ae85050b7890 */ /* 0x000fe2000fffe03f */
[----:B------:R-:W-:Y:S01]  /*0230*/  @P1 IMAD.X R11, RZ, RZ, R5, P2 ;  /* 0x000000ffff0b1224 */ /* 0x000fe200010e0605 */
[----:B------:R-:W-:Y:S01]  /*0240*/  UIADD3 UR9, UR5, 0x76cf5d0a, URZ ;  /* 0x76cf5d0a05097890 */ /* 0x000fe2000fffe03f */
[C---:B------:R-:W-:Y:S01]  /*0250*/  IMAD.HI.U32 R0, R7.reuse, -0x326172a9, RZ ;  /* 0xcd9e8d5707007827 */ /* 0x040fe200078e00ff */
[----:B------:R-:W-:Y:S01]  /*0260*/  UIADD3 UR12, UR4, 0x3c6ef372, URZ ;  /* 0x3c6ef372040c7890 */ /* 0x000fe2000fffe03f */
[----:B------:R-:W-:Y:S01]  /*0270*/  @!P0 CS2R R18, SRZ ;  /* 0x0000000000128805 */ /* 0x000fe2000001ff00 */
[--C-:B------:R-:W-:Y:S01]  /*0280*/  SHF.R.U64 R6, R10, 0x2, R11.reuse ;  /* 0x000000020a067819 */ /* 0x100fe2000000120b */
[----:B------:R-:W-:Y:S01]  /*0290*/  IMAD R4, R7, -0x326172a9, RZ ;  /* 0xcd9e8d5707047824 */ /* 0x000fe200078e02ff */
[----:B------:R-:W-:Y:S01]  /*02a0*/  SHF.R.U32.HI R5, RZ, 0x2, R11 ;  /* 0x00000002ff057819 */ /* 0x000fe2000001160b */
[----:B------:R-:W-:Y:S01]  /*02b0*/  UIADD3 UR13, UR4, -0x255992d5, URZ ;  /* 0xdaa66d2b040d7890 */ /* 0x000fe2000fffe03f */
[----:B------:R-:W-:Y:S01]  /*02c0*/  BSSY B0, `(.L_x_454) ;  /* 0x00003e9000007945 */ /* 0x000fe20003800000 */
[----:B------:R-:W-:Y:S01]  /*02d0*/  IMAD.HI.U32 R2, R6, -0x2daee0ad, RZ ;  /* 0xd2511f5306027827 */ /* 0x000fe200078e00ff */
[----:B------:R-:W-:Y:S01]  /*02e0*/  LOP3.LUT R0, R0, UR4, R5, 0x96, !PT ;  /* 0x0000000400007c12 */ /* 0x000fe2000f8e9605 */
[----:B------:R-:W-:Y:S01]  /*02f0*/  UIADD3 UR14, UR5, 0x32370b8f, URZ ;  /* 0x32370b8f050e7890 */ /* 0x000fe2000fffe03f */
[----:B------:R-:W-:Y:S01]  /*0300*/  LOP3.LUT R29, R10, 0x3, RZ, 0xc0, !PT ;  /* 0x000000030a1d7812 */ /* 0x000fe200078ec0ff */
[----:B------:R-:W-:Y:S01]  /*0310*/  IMAD R20, R6, -0x2daee0ad, RZ ;  /* 0xd2511f5306147824 */ /* 0x000fe200078e02ff */
[----:B------:R-:W-:Y:S01]  /*0320*/  LOP3.LUT R2, R2, UR5, RZ, 0x3c, !PT ;  /* 0x0000000502027c12 */ /* 0x000fe2000f8e3cff */
        /* <DEDUP_REMOVED lines=13> */
[----:B------:R-:W-:Y:S01]  /*0400*/  UIADD3 UR20, UR5, 0x646e171e, URZ ;  /* 0x646e171e05147890 */ /* 0x000fe2000fffe03f */
[----:B------:R-:W-:Y:S01]  /*0410*/  PRMT R32, RZ, 0x7610, R17 ;  /* 0x00007610ff207816 */ /* 0x000fe20000000011 */
[----:B------:R-:W-:Y:S01]  /*0420*/  UIADD3 UR19, UR4, -0x4ab325aa, URZ ;  /* 0xb54cda5604137890 */ /* 0x000fe2000fffe03f */
[C---:B------:R-:W-:Y:S01]  /*0430*/  IMAD.HI.U32 R0, R3.reuse, -0x2daee0ad, RZ ;  /* 0xd2511f5303007827 */ /* 0x040fe200078e00ff */
[----:B------:R-:W-:Y:S01]  /*0440*/  LOP3.LUT R2, R2, UR12, R21, 0x96, !PT ;  /* 0x0000000c02027c12 */ /* 0x000fe2000f8e9615 */
[----:B------:R-:W-:Y:S01]  /*0450*/  UIADD3 UR21, UR4, 0x5384540f, URZ ;  /* 0x5384540f04157890 */ /* 0x000fe2000fffe03f */
[--C-:B------:R-:W-:Y:S01]  /*0460*/  PRMT R31, RZ, 0x5410, R18.reuse ;  /* 0x00005410ff1f7816 */ /* 0x100fe20000000012 */
        /* <DEDUP_REMOVED lines=10> */
[----:B------:R-:W-:Y:S01]  /*0510*/  UIADD3 UR25, UR4, -0x700cb87f, URZ ;  /* 0x8ff3478104197890 */ /* 0x000fe2000fffe03f */
[--C-:B------:R-:W-:Y:S01]  /*0520*/  PRMT R33, RZ, 0x5410, R19.reuse ;  /* 0x00005410ff217816 */ /* 0x100fe20000000013 */
[----:B------:R-:W-:Y:S01]  /*0530*/  IMAD R21, R2, -0x2daee0ad, RZ ;  /* 0xd2511f5302157824 */ /* 0x000fe200078e02ff */
[----:B------:R-:W-:Y:S01]  /*0540*/  LOP3.LUT R3, R3, UR13, R4, 0x96, !PT ;  /* 0x0000000d03037c12 */ /* 0x000fe2000f8e9604 */
[----:B------:R-:W-:Y:S01]  /*0550*/  IMAD R11, R0, -0x326172a9, RZ ;  /* 0xcd9e8d57000b7824 */ /* 0x000fe200078e02ff */
[----:B------:R-:W-:Y:S01]  /*0560*/  UIADD3 UR26, UR5, -0x695add53, URZ ;  /* 0x96a522ad051a7890 */ /* 0x000fe2000fffe03f */
[----:B------:R-:W-:Y:S01]  /*0570*/  IMAD.HI.U32 R0, R20, -0x326172a9, RZ ;  /* 0xcd9e8d5714007827 */ /* 0x000fe200078e00ff */
[----:B------:R-:W-:Y:S01]  /*0580*/  PRMT R42, RZ, 0x7610, R19 ;  /* 0x00007610ff2a7816 */ /* 0x000fe20000000013 */
[----:B------:R-:W-:-:S02]  /*0590*/  ULDC.U8 UR8, c[0x0][0x1f0] ;  /* 0x00007c0000087ab9 */ /* 0x000fc40000000000 */
        /* <DEDUP_REMOVED lines=25> */
[----:B------:R-:W-:Y:S02]  /*0730*/  LOP3.LUT R21, R0, UR23, R21, 0x96, !PT ;  /* 0x0000001700157c12 */ /* 0x000fe4000f8e9615 */
[----:B------:R-:W-:Y:S01]  /*0740*/  PRMT R0, RZ, 0x5410, R16 ;  /* 0x00005410ff007816 */ /* 0x000fe20000000010 */
[----:B------:R-:W-:Y:S01]  /*0750*/  IMAD R11, R11, -0x326172a9, RZ ;  /* 0xcd9e8d570b0b7824 */ /* 0x000fe200078e02ff */
[----:B------:R-:W-:Y:S01]  /*0760*/  LOP3.LUT R2, R2, UR24, R23, 0x96, !PT ;  /* 0x0000001802027c12 */ /* 0x000fe2000f8e9617 */
[----:B------:R-:W-:Y:S02]  /*0770*/  IMAD R23, R3, -0x2daee0ad, RZ ;  /* 0xd2511f5303177824 */ /* 0x000fe400078e02ff */
[----:B------:R-:W-:-:S04]  /*0780*/  IMAD.HI.U32 R4, R21, -0x2daee0ad, RZ ;  /* 0xd2511f5315047827 */ /* 0x000fc800078e00ff */
[----:B------:R-:W-:Y:S01]  /*0790*/  IMAD.WIDE.U32 R2, R2, -0x326172a9, RZ ;  /* 0xcd9e8d5702027825 */ /* 0x000fe200078e00ff */
[----:B------:R-:W-:-:S03]  /*07a0*/  LOP3.LUT R4, R4, UR26, R23, 0x96, !PT ;  /* 0x0000001a04047c12 */ /* 0x000fc6000f8e9617 */
[----:B------:R-:W-:Y:S01]  /*07b0*/  IMAD R28, R21, -0x2daee0ad, RZ ;  /* 0xd2511f53151c7824 */ /* 0x000fe200078e02ff */
[----:B------:R-:W-:Y:S01]  /*07c0*/  LOP3.LUT R3, R3, UR25, R11, 0x96, !PT ;  /* 0x0000001903037c12 */ /* 0x000fe2000f8e960b */
[----:B------:R-:W-:Y:S02]  /*07d0*/  IMAD.MOV.U32 R11, RZ, RZ, RZ ;  /* 0x000000ffff0b7224 */ /* 0x000fe400078e00ff */
.L_x_542:
[----:B------:R-:W-:-:S10]  /*07e0*/  HFMA2.MMA R51, -RZ, RZ, 0, 2.384185791015625e-07 ;  /* 0x00000004ff337435 */ /* 0x000fd400000001ff */
[----:B------:R-:W-:-:S05]  /*07f0*/  IMAD.WIDE R24, R8, R51, c[0x0][0x1d0] ;  /* 0x0000740008187625 */ /* 0x000fca00078e0233 */
[----:B------:R0:W2:Y:S01]  /*0800*/  LDG.E R48, [R24.64] ;  /* 0x0000000618307981 */ /* 0x0000a2000c1e1900 */
[----:B------:R-:W-:Y:S01]  /*0810*/  ISETP.NE.U32.AND P0, PT, RZ, c[0x0][0x180], PT ;  /* 0x00006000ff007a0c */ /* 0x000fe20003f05070 */
[C---:B------:R-:W-:Y:S02]  /*0820*/  IMAD R26, R8.reuse, c[0x0][0x168], RZ ;  /* 0x00005a00081a7a24 */ /* 0x040fe400078e02ff */
[----:B------:R-:W-:Y:S01]  /*0830*/  IMAD.WIDE R50, R8, R51, c[0x0][0x1d8] ;  /* 0x0000760008327625 */ /* 0x000fe200078e0233 */
[----:B------:R-:W-:-:S04]  /*0840*/  ISETP.NE.AND.EX P0, PT, RZ, c[0x0][0x184], PT, P0 ;  /* 0x00006100ff007a0c */ /* 0x000fc80003f05300 */
[----:B------:R1:W5:Y:S09]  /*0850*/  LDG.E R47, [R50.64] ;  /* 0x00000006322f7981 */ /* 0x000372000c1e1900 */
[----:B0-----:R-:W-:Y:S01]  /*0860*/  @P0 IMAD.MOV.U32 R25, RZ, RZ, 0x10 ;  /* 0x00000010ff190424 */ /* 0x001fe200078e00ff */
[----:B--2---:R-:W-:-:S13]  /*0870*/  ISETP.GE.AND P1, PT, R48, 0x1, PT ;  /* 0x000000013000780c */ /* 0x004fda0003f26270 */
[----:B------:R-:W-:-:S05]  /*0880*/  @P1 IADD3 R27, R48, -0x1, RZ ;  /* 0xffffffff301b1810 */ /* 0x000fca0007ffe0ff */
[----:B------:R-:W-:Y:S01]  /*0890*/  @P1 IMAD R39, R27, c[0x0][0x168], RZ ;  /* 0x00005a001b271a24 */ /* 0x000fe200078e02ff */
[----:B------:R-:W-:-:S04]  /*08a0*/  SHF.R.S32.HI R27, RZ, 0x1f, R26 ;  /* 0x0000001fff1b7819 */ /* 0x000fc8000001141a */
[----:B------:R-:W-:Y:S02]  /*08b0*/  @P1 SHF.R.S32.HI R46, RZ, 0x1f, R39 ;  /* 0x0000001fff2e1819 */ /* 0x000fe40000011427 */
[----:B------:R-:W-:Y:S01]  /*08c0*/  LEA.HI R38, R27, R26, RZ, 0x3 ;  /* 0x0000001a1b267211 */ /* 0x000fe200078f18ff */
[----:B------:R-:W-:Y:S01]  /*08d0*/  @P1 IMAD.MOV.U32 R27, RZ, RZ, 0x10 ;  /* 0x00000010ff1b1424 */ /* 0x000fe200078e00ff */
[----:B------:R-:W-:Y:S01]  /*08e0*/  @P1 LEA.HI R26, R46, R39, RZ, 0x3 ;  /* 0x000000272e1a1211 */ /* 0x000fe200078f18ff */
[----:B------:R-:W-:Y:S01]  /*08f0*/  IMAD.MOV.U32 R46, RZ, RZ, RZ ;  /* 0x000000ffff2e7224 */ /* 0x000fe200078e00ff */
[-C--:B------:R-:W-:Y:S02]  /*0900*/  LEA.HI.SX32 R38, R38, R9.reuse, 0x1d ;  /* 0x0000000926267211 */ /* 0x080fe400078feaff */
[----:B------:R-:W-:-:S03]  /*0910*/  @P1 LEA.HI.SX32 R46, R26, R9, 0x1d ;  /* 0x000000091a2e1211 */ /* 0x000fc600078feaff */
[----:B------:R-:W-:-:S04]  /*0920*/  @P0 IMAD.WIDE.U32 R24, R38, R25, c[0x0][0x180] ;  /* 0x0000600026180625 */ /* 0x000fc800078e0019 */
[----:B------:R-:W-:Y:S01]  /*0930*/  @P1 IMAD.WIDE.U32 R26, R46, R27, c[0x0][0x170] ;  /* 0x00005c002e1a1625 */ /* 0x000fe200078e001b */
[----:B------:R1:W5:Y:S04]  /*0940*/  @P0 LDG.E.128 R16, [R24.64] ;  /* 0x0000000618100981 */ /* 0x000368000c1e1d00 */
[----:B------:R1:W5:Y:S01]  /*0950*/  @P1 LDG.E.128 R20, [R26.64] ;  /* 0x000000061a141981 */ /* 0x000362000c1e1d00 */
[----:B------:R-:W-:Y:S01]  /*0960*/  ISETP.GT.AND P2, PT, R48, RZ, PT ;  /* 0x000000ff3000720c */ /* 0x000fe20003f44270 */
[----:B------:R-:W-:Y:S01]  /*0970*/  BSSY B1, `(.L_x_455) ;  /* 0x000005e000017945 */ /* 0x000fe20003800000 */
[----:B------:R-:W-:-:S11]  /*0980*/  SHF.R.S32.HI R49, RZ, 0x1f, R8 ;  /* 0x0000001fff317819 */ /* 0x000fd60000011408 */
[----:B------:R-:W-:Y:S05]  /*0990*/  @P2 BRA `(.L_x_456) ;  /* 0x0000006000002947 */ /* 0x000fea0003800000 */
[----:B-1----:R-:W-:Y:S01]  /*09a0*/  MOV R48, RZ ;  /* 0x000000ff00307202 */ /* 0x002fe20000000f00 */
[----:B------:R-:W-:Y:S01]  /*09b0*/  IMAD.MOV.U32 R24, RZ, RZ, R29 ;  /* 0x000000ffff187224 */ /* 0x000fe200078e001d */
[----:B------:R-:W-:Y:S05]  /*09c0*/  @!P0 BRA `(.L_x_457) ;  /* 0x0000058000008947 */ /* 0x000fea0003800000 */
[----:B------:R-:W-:Y:S01]  /*09d0*/  IMAD.MOV.U32 R24, RZ, RZ, R29 ;  /* 0x000000ffff187224 */ /* 0x000fe200078e001d */
[----:B-----5:R-:W-:Y:S01]  /*09e0*/  PRMT R48, RZ, 0x5410, R16 ;  /* 0x00005410ff307816 */ /* 0x020fe20000000010 */
[----:B------:R-:W-:Y:S05]  /*09f0*/  BRA `(.L_x_457) ;  /* 0x0000055000007947 */ /* 0x000fea0003800000 */
.L_x_456:
[C---:B-1----:R-:W-:Y:S01]  /*0a00*/  ISETP.NE.AND P3, PT, R29.reuse, 0x1, PT ;  /* 0x000000011d00780c */ /* 0x042fe20003f65270 */
        /* <DEDUP_REMOVED lines=11> */
.L_x_459:
[----:B------:R-:W-:Y:S02]  /*0ac0*/  IMAD.MOV.U32 R39, RZ, RZ, R2 ;  /* 0x000000ffff277224 */ /* 0x000fe400078e0002 */
.L_x_460:
[----:B------:R-:W-:Y:S05]  /*0ad0*/  BSYNC B2 ;  /* 0x0000000000027941 */ /* 0x000fea0003800000 */
.L_x_458:
        /* <DEDUP_REMOVED lines=16> */
.L_x_464:
[----:B------:R-:W-:Y:S05]  /*0be0*/  BSYNC B3 ;  /* 0x0000000000037941 */ /* 0x000fea0003800000 */
.L_x_463:
        /* <DEDUP_REMOVED lines=41> */
[----:B------:R-:W-:Y:S02]  /*0e80*/  IMAD.MOV.U32 R24, RZ, RZ, RZ ;  /* 0x000000ffff187224 */ /* 0x000fe400078e00ff */
.L_x_462:
[----:B------:R-:W-:Y:S05]  /*0e90*/  BSYNC B2 ;  /* 0x0000000000027941 */ /* 0x000fea0003800000 */
.L_x_461:
        /* <DEDUP_REMOVED lines=11> */
.L_x_457:
[----:B------:R-:W-:Y:S05]  /*0f50*/  BSYNC B1 ;  /* 0x0000000000017941 */ /* 0x000fea0003800000 */
.L_x_455:
        /* <DEDUP_REMOVED lines=8> */
.L_x_466:
        /* <DEDUP_REMOVED lines=12> */
.L_x_469:
[----:B------:R-:W-:Y:S02]  /*10a0*/  IMAD.MOV.U32 R39, RZ, RZ, R2 ;  /* 0x000000ffff277224 */ /* 0x000fe400078e0002 */
.L_x_470:
[----:B------:R-:W-:Y:S05]  /*10b0*/  BSYNC B2 ;  /* 0x0000000000027941 */ /* 0x000fea0003800000 */
.L_x_468:
        /* <DEDUP_REMOVED lines=16> */
.L_x_474:
[----:B------:R-:W-:Y:S05]  /*11c0*/  BSYNC B3 ;  /* 0x0000000000037941 */ /* 0x000fea0003800000 */
.L_x_473:
        /* <DEDUP_REMOVED lines=41> */
[----:B------:R-:W-:Y:S02]  /*1460*/  LOP3.LUT R4, R29, UR26, R24, 0x96, !PT ;  /* 0x0000001a1d047c12 */ /* 0x000fe4000f8e9618 */
.L_x_472:
[----:B------:R-:W-:Y:S05]  /*1470*/  BSYNC B2 ;  /* 0x0000000000027941 */ /* 0x000fea0003800000 */
.L_x_471:
        /* <DEDUP_REMOVED lines=11> */
.L_x_467:
[----:B------:R-:W-:Y:S05]  /*1530*/  BSYNC B1 ;  /* 0x0000000000017941 */ /* 0x000fea0003800000 */
.L_x_465:
        /* <DEDUP_REMOVED lines=8> */
.L_x_476:
        /* <DEDUP_REMOVED lines=12> */
.L_x_479:
[----:B------:R-:W-:Y:S02]  /*1680*/  IMAD.MOV.U32 R39, RZ, RZ, R2 ;  /* 0x000000ffff277224 */ /* 0x000fe400078e0002 */
.L_x_480:
[----:B------:R-:W-:Y:S05]  /*1690*/  BSYNC B2 ;  /* 0x0000000000027941 */ /* 0x000fea0003800000 */
.L_x_478:
        /* <DEDUP_REMOVED lines=16> */
.L_x_484:
[----:B------:R-:W-:Y:S05]  /*17a0*/  BSYNC B3 ;  /* 0x0000000000037941 */ /* 0x000fea0003800000 */
.L_x_483:
        /* <DEDUP_REMOVED lines=42> */
.L_x_482:
[----:B------:R-:W-:Y:S05]  /*1a50*/  BSYNC B2 ;  /* 0x0000000000027941 */ /* 0x000fea0003800000 */
.L_x_481:
        /* <DEDUP_REMOVED lines=11> */
.L_x_477:
[----:B------:R-:W-:Y:S05]  /*1b10*/  BSYNC B1 ;  /* 0x0000000000017941 */ /* 0x000fea0003800000 */
.L_x_475:
        /* <DEDUP_REMOVED lines=8> */
.L_x_486:
        /* <DEDUP_REMOVED lines=12> */
.L_x_489:
[----:B------:R-:W-:Y:S02]  /*1c60*/  IMAD.MOV.U32 R39, RZ, RZ, R2 ;  /* 0x000000ffff277224 */ /* 0x000fe400078e0002 */
.L_x_490:
[----:B------:R-:W-:Y:S05]  /*1c70*/  BSYNC B2 ;  /* 0x0000000000027941 */ /* 0x000fea0003800000 */
.L_x_488:
        /* <DEDUP_REMOVED lines=16> */
.L_x_494:
[----:B------:R-:W-:Y:S05]  /*1d80*/  BSYNC B3 ;  /* 0x0000000000037941 */ /* 0x000fea0003800000 */
.L_x_493:
        /* <DEDUP_REMOVED lines=42> */
.L_x_492:
[----:B------:R-:W-:Y:S05]  /*2030*/  BSYNC B2 ;  /* 0x0000000000027941 */ /* 0x000fea0003800000 */
.L_x_491:
        /* <DEDUP_REMOVED lines=11> */
.L_x_487:
[----:B------:R-:W-:Y:S05]  /*20f0*/  BSYNC B1 ;  /* 0x0000000000017941 */ /* 0x000fea0003800000 */
.L_x_485:
        /* <DEDUP_REMOVED lines=8> */
.L_x_496:
        /* <DEDUP_REMOVED lines=12> */
.L_x_499:
[----:B------:R-:W-:Y:S02]  /*2240*/  IMAD.MOV.U32 R39, RZ, RZ, R2 ;  /* 0x000000ffff277224 */ /* 0x000fe400078e0002 */
.L_x_500:
[----:B------:R-:W-:Y:S05]  /*2250*/  BSYNC B2 ;  /* 0x0000000000027941 */ /* 0x000fea0003800000 */
.L_x_498:
        /* <DEDUP_REMOVED lines=16> */
.L_x_504:
[----:B------:R-:W-:Y:S05]  /*2360*/  BSYNC B3 ;  /* 0x0000000000037941 */ /* 0x000fea0003800000 */
.L_x_503:
        /* <DEDUP_REMOVED lines=42> */
.L_x_502:
[----:B------:R-:W-:Y:S05]  /*2610*/  BSYNC B2 ;  /* 0x0000000000027941 */ /* 0x000fea0003800000 */
.L_x_501:
        /* <DEDUP_REMOVED lines=11> */
.L_x_497:
[----:B------:R-:W-:Y:S05]  /*26d0*/  BSYNC B1 ;  /* 0x0000000000017941 */ /* 0x000fea0003800000 */
.L_x_495:
        /* <DEDUP_REMOVED lines=8> */
.L_x_506:
        /* <DEDUP_REMOVED lines=12> */
.L_x_509:
[----:B------:R-:W-:Y:S02]  /*2820*/  IMAD.MOV.U32 R39, RZ, RZ, R2 ;  /* 0x000000ffff277224 */ /* 0x000fe400078e0002 */
.L_x_510:
[----:B------:R-:W-:Y:S05]  /*2830*/  BSYNC B2 ;  /* 0x0000000000027941 */ /* 0x000fea0003800000 */
.L_x_508:
        /* <DEDUP_REMOVED lines=16> */
.L_x_514:
[----:B------:R-:W-:Y:S05]  /*2940*/  BSYNC B3 ;  /* 0x0000000000037941 */ /* 0x000fea0003800000 */
.L_x_513:
        /* <DEDUP_REMOVED lines=42> */
.L_x_512:
[----:B------:R-:W-:Y:S05]  /*2bf0*/  BSYNC B2 ;  /* 0x0000000000027941 */ /* 0x000fea0003800000 */
.L_x_511:
        /* <DEDUP_REMOVED lines=11> */
.L_x_507:
[----:B------:R-:W-:Y:S05]  /*2cb0*/  BSYNC B1 ;  /* 0x0000000000017941 */ /* 0x000fea0003800000 */
.L_x_505:
        /* <DEDUP_REMOVED lines=8> */
.L_x_516:
        /* <DEDUP_REMOVED lines=12> */
.L_x_519:
[----:B------:R-:W-:Y:S02]  /*2e00*/  IMAD.MOV.U32 R39, RZ, RZ, R2 ;  /* 0x000000ffff277224 */ /* 0x000fe400078e0002 */
.L_x_520:
[----:B------:R-:W-:Y:S05]  /*2e10*/  BSYNC B2 ;  /* 0x0000000000027941 */ /* 0x000fea0003800000 */
.L_x_518:
        /* <DEDUP_REMOVED lines=16> */
.L_x_524:
[----:B------:R-:W-:Y:S05]  /*2f20*/  BSYNC B3 ;  /* 0x0000000000037941 */ /* 0x000fea0003800000 */
.L_x_523:
        /* <DEDUP_REMOVED lines=42> */
.L_x_522:
[----:B------:R-:W-:Y:S05]  /*31d0*/  BSYNC B2 ;  /* 0x0000000000027941 */ /* 0x000fea0003800000 */
.L_x_521:
        /* <DEDUP_REMOVED lines=11> */
.L_x_517:
[----:B------:R-:W-:Y:S05]  /*3290*/  BSYNC B1 ;  /* 0x0000000000017941 */ /* 0x000fea0003800000 */
.L_x_515:
        /* <DEDUP_REMOVED lines=8> */
.L_x_526:
        /* <DEDUP_REMOVED lines=12> */
.L_x_529:
[----:B------:R-:W-:Y:S02]  /*33e0*/  IMAD.MOV.U32 R39, RZ, RZ, R2 ;  /* 0x000000ffff277224 */ /* 0x000fe400078e0002 */
.L_x_530:
[----:B------:R-:W-:Y:S05]  /*33f0*/  BSYNC B2 ;  /* 0x0000000000027941 */ /* 0x000fea0003800000 */
.L_x_528:
        /* <DEDUP_REMOVED lines=16> */
.L_x_534:
[----:B------:R-:W-:Y:S05]  /*3500*/  BSYNC B3 ;  /* 0x0000000000037941 */ /* 0x000fea0003800000 */
.L_x_533:
        /* <DEDUP_REMOVED lines=42> */
.L_x_532:
[----:B------:R-:W-:Y:S05]  /*37b0*/  BSYNC B2 ;  /* 0x0000000000027941 */ /* 0x000fea0003800000 */
.L_x_531:
        /* <DEDUP_REMOVED lines=11> */
.L_x_527:
[----:B------:R-:W-:Y:S05]  /*3870*/  BSYNC B1 ;  /* 0x0000000000017941 */ /* 0x000fea0003800000 */
.L_x_525:
[----:B------:R-:W-:Y:S01]  /*3880*/  IMAD.MOV.U32 R39, RZ, RZ, 0x10 ;  /* 0x00000010ff277424 */ /* 0x000fe200078e00ff */
[----:B------:R-:W-:Y:S01]  /*3890*/  F2FP.BF16.PACK_AB R27, R57, R54 ;  /* 0x00000036391b723e */ /* 0x000fe200000010ff */
[----:B------:R-:W-:Y:S01]  /*38a0*/  FADD.FTZ R56, RZ, R48 ;  /* 0x00000030ff387221 */ /* 0x000fe20000010000 */
[----:B------:R-:W-:Y:S01]  /*38b0*/  F2FP.BF16.PACK_AB R26, R55, R52 ;  /* 0x00000034371a723e */ /* 0x000fe200000010ff */
[----:B------:R-:W-:Y:S01]  /*38c0*/  IMAD.WIDE.U32 R38, R38, R39, c[0x0][0x188] ;  /* 0x0000620026267625 */ /* 0x000fe200078e0027 */
[----:B------:R-:W-:Y:S01]  /*38d0*/  F2FP.BF16.PACK_AB R25, R53, R50 ;  /* 0x000000323519723e */ /* 0x000fe200000010ff */
[----:B------:R-:W-:Y:S01]  /*38e0*/  BSSY B1, `(.L_x_535) ;  /* 0x000001b000017945 */ /* 0x000fe20003800000 */
        /* <DEDUP_REMOVED lines=8> */
[----:B------:R-:W-:Y:S01]  /*3970*/  FADD.FTZ R56, R59, R54 ;  /* 0x000000363b387221 */ /* 0x000fe20000010000 */
[----:B------:R-:W-:Y:S05]  /*3980*/  @!P1 BRA `(.L_x_536) ;  /* 0x0000010000009947 */ /* 0x000fea0003800000 */
[----:B0-----:R-:W-:-:S05]  /*3990*/  IMAD.U32 R24, R44, 0x10000, RZ ;  /* 0x000100002c187824 */ /* 0x001fca00078e00ff */
[----:B------:R-:W-:Y:S02]  /*39a0*/  LOP3.LUT R26, R24, 0xff0000, RZ, 0xc0, !PT ;  /* 0x00ff0000181a7812 */ /* 0x000fe400078ec0ff */
[----:B------:R-:W-:Y:S02]  /*39b0*/  SHF.L.U32 R24, R43, 0x8, RZ ;  /* 0x000000082b187819 */ /* 0x000fe400000006ff */
[----:B------:R-:W-:-:S04]  /*39c0*/  PRMT R25, R26, 0x4210, R45 ;  /* 0x000042101a197816 */ /* 0x000fc8000000002d */
[----:B------:R-:W-:Y:S01]  /*39d0*/  LOP3.LUT R26, R25, 0xff00, R24, 0xf8, !PT ;  /* 0x0000ff00191a7812 */ /* 0x000fe200078ef818 */
[----:B------:R-:W-:-:S03]  /*39e0*/  IMAD.WIDE.U32 R24, R36, 0x1000000, RZ ;  /* 0x0100000024187825 */ /* 0x000fc600078e00ff */
[----:B------:R-:W-:Y:S01]  /*39f0*/  LOP3.LUT R39, R26, 0xff, R35, 0xf8, !PT ;  /* 0x000000ff1a277812 */ /* 0x000fe200078ef823 */
[----:B------:R-:W-:-:S05]  /*3a00*/  IMAD.WIDE.U32 R26, R37, 0x10000, RZ ;  /* 0x00010000251a7825 */ /* 0x000fca00078e00ff */
[----:B------:R-:W-:Y:S01]  /*3a10*/  LOP3.LUT R25, R27, R39, R25, 0xfe, !PT ;  /* 0x000000271b197212 */ /* 0x000fe200078efe19 */
[----:B------:R-:W-:-:S05]  /*3a20*/  IMAD.WIDE.U32 R38, R40, 0x100, RZ ;  /* 0x0000010028267825 */ /* 0x000fca00078e00ff */
[----:B------:R-:W-:Y:S02]  /*3a30*/  LOP3.LUT R24, R38, R24, R26, 0xfe, !PT ;  /* 0x0000001826187212 */ /* 0x000fe400078efe1a */
[----:B------:R-:W-:Y:S01]  /*3a40*/  LOP3.LUT R39, R25, R39, RZ, 0xfc, !PT ;  /* 0x0000002719277212 */ /* 0x000fe200078efcff */
[----:B------:R-:W-:Y:S01]  /*3a50*/  IMAD.MOV.U32 R25, RZ, RZ, 0x8 ;  /* 0x00000008ff197424 */ /* 0x000fe200078e00ff */
[----:B------:R-:W-:-:S03]  /*3a60*/  LOP3.LUT R38, R24, 0xff, R41, 0xf8, !PT ;  /* 0x000000ff18267812 */ /* 0x000fc600078ef829 */
[----:B------:R-:W-:-:S05]  /*3a70*/  IMAD.WIDE.U32 R24, R46, R25, c[0x0][0x190] ;  /* 0x000064002e187625 */ /* 0x000fca00078e0019 */
[----:B------:R0:W-:Y:S02]  /*3a80*/  STG.E.64 [R24.64], R38 ;  /* 0x0000002618007986 */ /* 0x0001e4000c101b06 */
.L_x_536:
[----:B0-----:R-:W-:Y:S05]  /*3a90*/  BSYNC B1 ;  /* 0x0000000000017941 */ /* 0x001fea0003800000 */
.L_x_535:
[----:B------:R-:W-:Y:S01]  /*3aa0*/  FADD.FTZ R26, R56, R57 ;  /* 0x00000039381a7221 */ /* 0x000fe20000010000 */
[----:B------:R-:W-:Y:S05]  /*3ab0*/  BRA.DIV ~URZ, `(.L_x_537) ;  /* 0x000006b27f007947 */ /* 0x000fea000b800000 */
[----:B------:R0:W1:Y:S02]  /*3ac0*/  SHFL.BFLY PT, R27, R26, 0x1, 0x1f ;  /* 0x0c201f001a1b7f89 */ /* 0x00006400000e0000 */
.L_x_543:
        /* <DEDUP_REMOVED lines=36> */
.L_x_544:
[----:B------:R-:W-:Y:S01]  /*3d10*/  FMUL.FTZ R24, R39, R39 ;  /* 0x0000002727187220 */ /* 0x000fe20000410000 */
[----:B------:R-:W-:Y:S01]  /*3d20*/  ISETP.NE.AND P0, PT, RZ, UR8, PT ;  /* 0x00000008ff007c0c */ /* 0x000fe2000bf05270 */
[----:B------:R-:W-:Y:S01]  /*3d30*/  IMAD.MOV.U32 R38, RZ, RZ, c[0x0][0x1e0] ;  /* 0x00007800ff267624 */ /* 0x000fe200078e00ff */
[----:B------:R-:W-:Y:S01]  /*3d40*/  BSSY B1, `(.L_x_539) ;  /* 0x000003b000017945 */ /* 0x000fe20003800000 */
[----:B-1----:R-:W-:Y:S01]  /*3d50*/  FADD.FTZ R27, R27, R26 ;  /* 0x0000001a1b1b7221 */ /* 0x002fe20000010000 */
[----:B------:R-:W-:Y:S02]  /*3d60*/  FSEL R25, R24, RZ, P0 ;  /* 0x000000ff18197208 */ /* 0x000fe40000000000 */
[----:B0-----:R-:W-:Y:S01]  /*3d70*/  @!P2 LEA R26, P1, R8, c[0x0][0x1a0], 0x2 ;  /* 0x00006800081aaa11 */ /* 0x001fe200078210ff */
[----:B------:R-:W-:-:S03]  /*3d80*/  FFMA.FTZ R24, R27, R38, c[0x0][0x228] ;  /* 0x00008a001b187623 */ /* 0x000fc60000010026 */
[----:B------:R-:W-:Y:S01]  /*3d90*/  @!P2 LEA.HI.X R27, R8, c[0x0][0x1a4], R49, 0x2, P1 ;  /* 0x00006900081baa11 */ /* 0x000fe200008f1431 */
[----:B------:R-:W-:Y:S01]  /*3da0*/  FADD.FTZ R59, R24, R25 ;  /* 0x00000019183b7221 */ /* 0x000fe20000010000 */
[C---:B------:R-:W-:Y:S02]  /*3db0*/  @!P2 LEA R24, P3, R8.reuse, c[0x0][0x1a8], 0x2 ;  /* 0x00006a000818aa11 */ /* 0x040fe400078610ff */
[----:B-----5:R-:W-:Y:S01]  /*3dc0*/  ISETP.GE.AND P1, PT, R47, 0x1, PT ;  /* 0x000000012f00780c */ /* 0x020fe20003f26270 */
[----:B------:R0:W-:Y:S01]  /*3dd0*/  @!P2 STG.E [R26.64], R39 ;  /* 0x000000271a00a986 */ /* 0x0001e2000c101906 */
[----:B------:R-:W-:Y:S01]  /*3de0*/  @!P2 LEA.HI.X R25, R8, c[0x0][0x1ac], R49, 0x2, P3 ;  /* 0x00006b000819aa11 */ /* 0x000fe200018f1431 */
[----:B------:R-:W1:Y:S04]  /*3df0*/  MUFU.RSQ R59, R59 ;  /* 0x0000003b003b7308 */ /* 0x000e680000001400 */
[----:B-1----:R0:W-:Y:S06]  /*3e00*/  @!P2 STG.E [R24.64], R59 ;  /* 0x0000003b1800a986 */ /* 0x0021ec000c101906 */
[----:B------:R-:W-:Y:S05]  /*3e10*/  @!P1 BRA `(.L_x_540) ;  /* 0x000002d000009947 */ /* 0x000fea0003800000 */
[----:B0-----:R-:W-:Y:S02]  /*3e20*/  FSEL R39, R39, RZ, !P0 ;  /* 0x000000ff27277208 */ /* 0x001fe40004000000 */
[----:B------:R-:W-:-:S03]  /*3e30*/  IADD3 R47, R47, -0x1, RZ ;  /* 0xffffffff2f2f7810 */ /* 0x000fc60007ffe0ff */
[C---:B------:R-:W-:Y:S02]  /*3e40*/  FADD.FTZ R38, -R39.reuse, R55 ;  /* 0x0000003727267221 */ /* 0x040fe40000010100 */
[C---:B------:R-:W-:Y:S02]  /*3e50*/  FADD.FTZ R24, -R39.reuse, R51 ;  /* 0x0000003327187221 */ /* 0x040fe40000010100 */
[C---:B------:R-:W-:Y:S02]  /*3e60*/  FADD.FTZ R54, -R39.reuse, R54 ;  /* 0x0000003627367221 */ /* 0x040fe40000010100 */
[----:B------:R-:W-:Y:S02]  /*3e70*/  FADD.FTZ R26, -R39, R53 ;  /* 0x00000035271a7221 */ /* 0x000fe40000010100 */
[C---:B------:R-:W-:Y:S01]  /*3e80*/  FMUL.FTZ R53, R59.reuse, R38 ;  /* 0x000000263b357220 */ /* 0x040fe20000410000 */
[----:B------:R-:W-:Y:S01]  /*3e90*/  PRMT R38, RZ, 0x5410, R15 ;  /* 0x00005410ff267816 */ /* 0x000fe2000000000f */
[----:B------:R-:W-:-:S02]  /*3ea0*/  FMUL.FTZ R25, R59, R24 ;  /* 0x000000183b197220 */ /* 0x000fc40000410000 */
[----:B------:R-:W-:Y:S02]  /*3eb0*/  FMUL.FTZ R24, R59, R54 ;  /* 0x000000363b187220 */ /* 0x000fe40000410000 */
[C---:B------:R-:W-:Y:S02]  /*3ec0*/  FADD.FTZ R46, -R39.reuse, R57 ;  /* 0x00000039272e7221 */ /* 0x040fe40000010100 */
[----:B------:R-:W-:Y:S01]  /*3ed0*/  FFMA.FTZ R24, R24, R38, R33 ;  /* 0x0000002618187223 */ /* 0x000fe20000010021 */
[----:B------:R-:W-:Y:S01]  /*3ee0*/  PRMT R38, RZ, 0x7610, R15 ;  /* 0x00007610ff267816 */ /* 0x000fe2000000000f */
[C---:B------:R-:W-:Y:S02]  /*3ef0*/  FADD.FTZ R48, -R39.reuse, R48 ;  /* 0x0000003027307221 */ /* 0x040fe40000010100 */
[C---:B------:R-:W-:Y:S02]  /*3f00*/  FADD.FTZ R50, -R39.reuse, R50 ;  /* 0x0000003227327221 */ /* 0x040fe40000010100 */
[----:B------:R-:W-:-:S02]  /*3f10*/  FADD.FTZ R52, -R39, R52 ;  /* 0x0000003427347221 */ /* 0x000fc40000010100 */
[C---:B------:R-:W-:Y:S01]  /*3f20*/  FMUL.FTZ R39, R59.reuse, R46 ;  /* 0x0000002e3b277220 */ /* 0x040fe20000410000 */
[----:B------:R-:W-:Y:S01]  /*3f30*/  PRMT R46, RZ, 0x7610, R13 ;  /* 0x00007610ff2e7816 */ /* 0x000fe2000000000d */
[----:B------:R-:W-:Y:S02]  /*3f40*/  FMUL.FTZ R49, R59, R26 ;  /* 0x0000001a3b317220 */ /* 0x000fe40000410000 */
[----:B------:R-:W-:Y:S01]  /*3f50*/  FFMA.FTZ R39, R39, R38, R42 ;  /* 0x0000002627277223 */ /* 0x000fe2000001002a */
[--C-:B------:R-:W-:Y:S01]  /*3f60*/  PRMT R38, RZ, 0x5410, R14.reuse ;  /* 0x00005410ff267816 */ /* 0x100fe2000000000e */
[C---:B------:R-:W-:Y:S02]  /*3f70*/  FMUL.FTZ R26, R59.reuse, R52 ;  /* 0x000000343b1a7220 */ /* 0x040fe40000410000 */
[C---:B------:R-:W-:Y:S02]  /*3f80*/  FMUL.FTZ R27, R59.reuse, R48 ;  /* 0x000000303b1b7220 */ /* 0x040fe40000410000 */
[----:B------:R-:W-:Y:S01]  /*3f90*/  FFMA.FTZ R26, R26, R38, R31 ;  /* 0x000000261a1a7223 */ /* 0x000fe2000001001f */
[----:B------:R-:W-:Y:S01]  /*3fa0*/  PRMT R38, RZ, 0x7610, R14 ;  /* 0x00007610ff267816 */ /* 0x000fe2000000000e */
[----:B------:R-:W-:-:S02]  /*3fb0*/  FMUL.FTZ R51, R59, R50 ;  /* 0x000000323b337220 */ /* 0x000fc40000410000 */
[----:B------:R-:W-:Y:S02]  /*3fc0*/  IMAD R47, R47, c[0x0][0x168], RZ ;  /* 0x00005a002f2f7a24 */ /* 0x000fe400078e02ff */
[----:B------:R-:W-:Y:S01]  /*3fd0*/  FFMA.FTZ R53, R53, R38, R34 ;  /* 0x0000002635357223 */ /* 0x000fe20000010022 */
[----:B------:R-:W-:Y:S01]  /*3fe0*/  PRMT R38, RZ, 0x5410, R13 ;  /* 0x00005410ff267816 */ /* 0x000fe2000000000d */
[----:B------:R-:W-:Y:S01]  /*3ff0*/  FFMA.FTZ R48, R49, R46, R32 ;  /* 0x0000002e31307223 */ /* 0x000fe20000010020 */
[----:B------:R-:W-:Y:S02]  /*4000*/  PRMT R46, RZ, 0x5410, R12 ;  /* 0x00005410ff2e7816 */ /* 0x000fe4000000000c */
[----:B------:R-:W-:Y:S01]  /*4010*/  MOV R49, 0x10 ;  /* 0x0000001000317802 */ /* 0x000fe20000000f00 */
[----:B------:R-:W-:Y:S01]  /*4020*/  FFMA.FTZ R51, R51, R38, R10 ;  /* 0x0000002633337223 */ /* 0x000fe2000001000a */
[----:B------:R-:W-:Y:S01]  /*4030*/  SHF.R.S32.HI R38, RZ, 0x1f, R47 ;  /* 0x0000001fff267819 */ /* 0x000fe2000001142f */
[----:B------:R-:W-:Y:S01]  /*4040*/  FFMA.FTZ R46, R27, R46, R0 ;  /* 0x0000002e1b2e7223 */ /* 0x000fe20000010000 */
[----:B------:R-:W-:-:S02]  /*4050*/  PRMT R27, RZ, 0x7610, R12 ;  /* 0x00007610ff1b7816 */ /* 0x000fc4000000000c */
[----:B------:R-:W-:Y:S02]  /*4060*/  LEA.HI R38, R38, R47, RZ, 0x3 ;  /* 0x0000002f26267211 */ /* 0x000fe400078f18ff */
[----:B------:R-:W-:Y:S01]  /*4070*/  F2FP.BF16.PACK_AB R26, R53, R26 ;  /* 0x0000001a351a723e */ /* 0x000fe200000010ff */
[----:B------:R-:W-:Y:S01]  /*4080*/  FFMA.FTZ R47, R25, R27, R30 ;  /* 0x0000001b192f7223 */ /* 0x000fe2000001001e */
[----:B------:R-:W-:Y:S02]  /*4090*/  LEA.HI.SX32 R38, R38, R9, 0x1d ;  /* 0x0000000926267211 */ /* 0x000fe400078feaff */
[----:B------:R-:W-:Y:S02]  /*40a0*/  F2FP.BF16.PACK_AB R27, R39, R24 ;  /* 0x00000018271b723e */ /* 0x000fe400000010ff */
[----:B------:R-:W-:Y:S01]  /*40b0*/  F2FP.BF16.PACK_AB R25, R48, R51 ;  /* 0x000000333019723e */ /* 0x000fe200000010ff */
[----:B------:R-:W-:Y:S01]  /*40c0*/  IMAD.WIDE.U32 R38, R38, R49, c[0x0][0x208] ;  /* 0x0000820026267625 */ /* 0x000fe200078e0031 */
[----:B------:R-:W-:-:S05]  /*40d0*/  F2FP.BF16.PACK_AB R24, R47, R46 ;  /* 0x0000002e2f18723e */ /* 0x000fca00000010ff */
[----:B------:R0:W-:Y:S02]  /*40e0*/  STG.E.128 [R38.64], R24 ;  /* 0x0000001826007986 */ /* 0x0001e4000c101d06 */
.L_x_540:
[----:B------:R-:W-:Y:S05]  /*40f0*/  BSYNC B1 ;  /* 0x0000000000017941 */ /* 0x000fea0003800000 */
.L_x_539:
[----:B0-----:R-:W-:-:S04]  /*4100*/  IMAD.MOV.U32 R25, RZ, RZ, c[0x0][0x160] ;  /* 0x00005800ff197624 */ /* 0x001fc800078e00ff */
[----:B------:R-:W-:-:S05]  /*4110*/  IMAD R8, R25, 0x4, R8 ;  /* 0x0000000419087824 */ /* 0x000fca00078e0208 */
[----:B------:R-:W-:-:S13]  /*4120*/  ISETP.GE.AND P0, PT, R8, c[0x0][0x164], PT ;  /* 0x0000590008007a0c */ /* 0x000fda0003f06270 */
[----:B------:R-:W-:Y:S01]  /*4130*/  @P0 CALL.REL.NOINC `(.L_x_541) ;  /* 0x0000001000000944 */ /* 0x000fe20003c00000 */
[----:B------:R-:W-:Y:S05]  /*4140*/  BRA `(.L_x_542) ;  /* 0xffffc69000007947 */ /* 0x000fea000383ffff */
.L_x_541:
[----:B------:R-:W-:Y:S05]  /*4150*/  BSYNC B0 ;  /* 0x0000000000007941 */ /* 0x000fea0003800000 */
.L_x_454:
[----:B------:R-:W-:Y:S05]  /*4160*/  EXIT ;  /* 0x000000000000794d */ /* 0x000fea0003800000 */
.L_x_537:
[----:B------:R-:W-:Y:S01]  /*4170*/  HFMA2.MMA R46, -RZ, RZ, 0, 5.9604644775390625e-08 ;  /* 0x00000001ff2e7435 */ /* 0x000fe200000001ff */
[----:B------:R-:W-:Y:S01]  /*4180*/  IMAD.MOV.U32 R38, RZ, RZ, 0x1f ;  /* 0x0000001fff267424 */ /* 0x000fe200078e00ff */
[----:B------:R-:W-:Y:S01]  /*4190*/  MOV R24, 0x41c0 ;  /* 0x000041c000187802 */ /* 0x000fe20000000f00 */
[----:B------:R-:W-:-:S03]  /*41a0*/  IMAD.MOV.U32 R27, RZ, RZ, -0x1 ;  /* 0xffffffffff1b7424 */ /* 0x000fc600078e00ff */
[----:B-----5:R-:W-:Y:S05]  /*41b0*/  CALL.REL.NOINC `($__internal_11_$__cuda_sm70_shflsync_bfly_p) ;  /* 0x0000049000007944 */ /* 0x020fea0003c00000 */
[----:B01----:R-:W-:Y:S05]  /*41c0*/  BRA `(.L_x_543) ;  /* 0xfffff90000007947 */ /* 0x003fea000383ffff */
.L_x_538:
[----:B0-----:R-:W-:Y:S01]  /*41d0*/  MOV R26, R56 ;  /* 0x00000038001a7202 */ /* 0x001fe20000000f00 */
[----:B------:R-:W-:Y:S01]  /*41e0*/  IMAD.MOV.U32 R46, RZ, RZ, 0x2 ;  /* 0x00000002ff2e7424 */ /* 0x000fe200078e00ff */
[----:B------:R-:W-:Y:S01]  /*41f0*/  MOV R27, 0xffffffff ;  /* 0xffffffff001b7802 */ /* 0x000fe20000000f00 */
[----:B------:R-:W-:Y:S01]  /*4200*/  IMAD.MOV.U32 R38, RZ, RZ, 0x1f ;  /* 0x0000001fff267424 */ /* 0x000fe200078e00ff */
[----:B------:R-:W-:Y:S02]  /*4210*/  MOV R24, 0x4230 ;  /* 0x0000423000187802 */ /* 0x000fe40000000f00 */
[----:B-----5:R-:W-:Y:S05]  /*4220*/  CALL.REL.NOINC `($__internal_11_$__cuda_sm70_shflsync_bfly_p) ;  /* 0x0000042000007944 */ /* 0x020fea0003c00000 */
[----:B01----:R-:W-:Y:S01]  /*4230*/  FADD.FTZ R26, R56, R27 ;  /* 0x0000001b381a7221 */ /* 0x003fe20000010000 */
[----:B------:R-:W-:Y:S01]  /*4240*/  MOV R27, 0xffffffff ;  /* 0xffffffff001b7802 */ /* 0x000fe20000000f00 */
[----:B------:R-:W-:Y:S01]  /*4250*/  IMAD.MOV.U32 R46, RZ, RZ, 0x4 ;  /* 0x00000004ff2e7424 */ /* 0x000fe200078e00ff */
[----:B------:R-:W-:Y:S01]  /*4260*/  MOV R24, 0x4290 ;  /* 0x0000429000187802 */ /* 0x000fe20000000f00 */
[----:B------:R-:W-:-:S02]  /*4270*/  IMAD.MOV.U32 R38, RZ, RZ, 0x1f ;  /* 0x0000001fff267424 */ /* 0x000fc400078e00ff */
[----:B------:R-:W-:Y:S05]  /*4280*/  CALL.REL.NOINC `($__internal_11_$__cuda_sm70_shflsync_bfly_p) ;  /* 0x000003c000007944 */ /* 0x000fea0003c00000 */
        /* <DEDUP_REMOVED lines=12> */
[----:B-1----:R-:W-:Y:S02]  /*4350*/  FADD.FTZ R27, R26, R27 ;  /* 0x0000001b1a1b7221 */ /* 0x002fe40000010000 */
[----:B0-----:R-:W-:-:S02]  /*4360*/  IMAD.MOV.U32 R46, RZ, RZ, 0x1 ;  /* 0x00000001ff2e7424 */ /* 0x001fc400078e00ff */
[----:B------:R-:W-:Y:S02]  /*4370*/  FMUL.FTZ R39, R27, c[0x0][0x1e0] ;  /* 0x000078001b277a20 */ /* 0x000fe40000410000 */
[----:B------:R-:W-:Y:S02]  /*4380*/  IMAD.MOV.U32 R38, RZ, RZ, 0x1f ;  /* 0x0000001fff267424 */ /* 0x000fe400078e00ff */
[C---:B------:R-:W-:Y:S02]  /*4390*/  FADD.FTZ R24, -R39.reuse, R48 ;  /* 0x0000003027187221 */ /* 0x040fe40000010100 */
[C---:B------:R-:W-:Y:S02]  /*43a0*/  FADD.FTZ R25, -R39.reuse, R51 ;  /* 0x0000003327197221 */ /* 0x040fe40000010100 */
[----:B------:R-:W-:Y:S02]  /*43b0*/  FFMA.FTZ R24, R24, R24, RZ ;  /* 0x0000001818187223 */ /* 0x000fe400000100ff */
        /* <DEDUP_REMOVED lines=9> */
[----:B------:R-:W-:Y:S02]  /*4450*/  FFMA.FTZ R24, R25, R25, R24 ;  /* 0x0000001919187223 */ /* 0x000fe40000010018 */
[----:B------:R-:W-:Y:S02]  /*4460*/  FADD.FTZ R25, -R39, R57 ;  /* 0x0000003927197221 */ /* 0x000fe40000010100 */
[----:B------:R-:W-:Y:S01]  /*4470*/  FFMA.FTZ R24, R27, R27, R24 ;  /* 0x0000001b1b187223 */ /* 0x000fe20000010018 */
[----:B------:R-:W-:-:S03]  /*4480*/  MOV R27, 0xffffffff ;  /* 0xffffffff001b7802 */ /* 0x000fc60000000f00 */
[----:B------:R-:W-:Y:S01]  /*4490*/  FFMA.FTZ R26, R25, R25, R24 ;  /* 0x00000019191a7223 */ /* 0x000fe20000010018 */
[----:B------:R-:W-:Y:S02]  /*44a0*/  MOV R24, 0x44c0 ;  /* 0x000044c000187802 */ /* 0x000fe40000000f00 */
[----:B------:R-:W-:Y:S05]  /*44b0*/  CALL.REL.NOINC `($__internal_11_$__cuda_sm70_shflsync_bfly_p) ;  /* 0x0000019000007944 */ /* 0x000fea0003c00000 */
[----:B01----:R-:W-:Y:S01]  /*44c0*/  FADD.FTZ R26, R26, R27 ;  /* 0x0000001b1a1a7221 */ /* 0x003fe20000010000 */
[----:B------:R-:W-:Y:S01]  /*44d0*/  MOV R27, 0xffffffff ;  /* 0xffffffff001b7802 */ /* 0x000fe20000000f00 */
[----:B------:R-:W-:Y:S01]  /*44e0*/  IMAD.MOV.U32 R46, RZ, RZ, 0x2 ;  /* 0x00000002ff2e7424 */ /* 0x000fe200078e00ff */
[----:B------:R-:W-:Y:S01]  /*44f0*/  MOV R24, 0x4520 ;  /* 0x0000452000187802 */ /* 0x000fe20000000f00 */
[----:B------:R-:W-:Y:S02]  /*4500*/  IMAD.MOV.U32 R38, RZ, RZ, 0x1f ;  /* 0x0000001fff267424 */ /* 0x000fe400078e00ff */
        /* <DEDUP_REMOVED lines=19> */
[----:B01----:R-:W-:Y:S05]  /*4640*/  BRA `(.L_x_544) ;  /* 0xfffff6c000007947 */ /* 0x003fea000383ffff */
        .weak           $__internal_11_$__cuda_sm70_shflsync_bfly_p
        .type           $__internal_11_$__cuda_sm70_shflsync_bfly_p,@function
        .size           $__internal_11_$__cuda_sm70_shflsync_bfly_p,(.L_x_8199 - $__internal_11_$__cuda_sm70_shflsync_bfly_p)
$__internal_11_$__cuda_sm70_shflsync_bfly_p:
[----:B------:R-:W-:Y:S01]  /*4650*/  IMAD.MOV.U32 R25, RZ, RZ, 0x0 ;  /* 0x00000000ff197424 */ /* 0x000fe200078e00ff */
[----:B------:R-:W-:Y:S04]  /*4660*/  WARPSYNC R27 ;  /* 0x0000001b00007348 */ /* 0x000fe80003800000 */
[----:B------:R0:W1:Y:S01]  /*4670*/  SHFL.BFLY PT, R27, R26, R46, R38 ;  /* 0x0c00002e1a1b7389 */ /* 0x00006200000e0026 */
[----:B------:R-:W-:Y:S05]  /*4680*/  RET.REL.NODEC R24 `(_ZN10layer_norm13ln_fwd_kernelINS_13Kernel_traitsI13__nv_bfloat16S2_S2_S2_fjLj256ELj1ELj4ELj1ELj16ENS_18Kernel_traits_baseILj256ES2_S2_S2_S2_fjLj128EEEEELb1ELb0ELb1ELb1EEEvNS_9FwdParamsE) ;  /* 0xffffb97018007950 */ /* 0x000fea0003c3ffff */
.L_x_545:
        /* <DEDUP_REMOVED lines=15> */
.L_x_8199:


//--------------------- .text._ZN10layer_norm13ln_fwd_kernelINS_13Kernel_traitsI13__nv_bfloat16S2_S2_S2_fjLj256ELj1ELj4ELj1ELj16ENS_18Kernel_traits_baseILj256ES2_S2_S2_S2_fjLj128EEEEELb1ELb1ELb0ELb0EEEvNS_9FwdParamsE --------------------------
	.section	.text._ZN10layer_norm13ln_fwd_kernelINS_13Kernel_traitsI13__nv_bfloat16S2_S2_S2_fjLj256ELj1ELj4ELj1ELj16ENS_18Kernel_traits_baseILj256ES2_S2_S2_S2_fjLj128EEEEELb1ELb1ELb0ELb0EEEvNS_9FwdParamsE,"ax",@progbits
	.sectioninfo	@"SHI_REGISTERS=64"
	.align	128
        .global         _ZN10layer_norm13ln_fwd_kernelINS_13Kernel_traitsI13__nv_bfloat16S2_S2_S2_fjLj256ELj1ELj4ELj1ELj16ENS_18Kernel_traits_baseILj256ES2_S2_S2_S2_fjLj128EEEEELb1ELb1ELb0ELb0EEEvNS_9FwdParamsE
        .type           _ZN10layer_norm13ln_fwd_kernelINS_13Kernel_traitsI13__nv_bfloat16S2_S2_S2_fjLj256ELj1ELj4ELj1ELj16ENS_18Kernel_traits_baseILj256ES2_S2_S2_S2_fjLj128EEEEELb1ELb1ELb0ELb0EEEvNS_9FwdParamsE,@function
        .size           _ZN10layer_norm13ln_fwd_kernelINS_13Kernel_traitsI13__nv_bfloat16S2_S2_S2_fjLj256ELj1ELj4ELj1ELj16ENS_18Kernel_traits_baseILj256ES2_S2_S2_S2_fjLj128EEEEELb1ELb1ELb0ELb0EEEvNS_9FwdParamsE,(.L_x_8200 - _ZN10layer_norm13ln_fwd_kernelINS_13Kernel_traitsI13__nv_bfloat16S2_S2_S2_fjLj256ELj1ELj4ELj1ELj16ENS_18Kernel_traits_baseILj256ES2_S2_S2_S2_fjLj128EEEEELb1ELb1ELb0ELb0EEEvNS_9FwdParamsE)
        .other          _ZN10layer_norm13ln_fwd_kernelINS_13Kernel_traitsI13__nv_bfloat16S2_S2_S2_fjLj256ELj1ELj4ELj1ELj16ENS_18Kernel_traits_baseILj256ES2_S2_S2_S2_fjLj128EEEEELb1ELb1ELb0ELb0EEEvNS_9FwdParamsE,@"STO_CUDA_ENTRY STV_DEFAULT"
_ZN10layer_norm13ln_fwd_kernelINS_13Kernel_traitsI13__nv_bfloat16S2_S2_S2_fjLj256ELj1ELj4ELj1ELj16ENS_18Kernel_traits_baseILj256ES2_S2_S2_S2_fjLj128EEEEELb1ELb1ELb0ELb0EEEvNS_9FwdParamsE:
.text._ZN10layer_norm13ln_fwd_kernelINS_13Kernel_traitsI13__nv_bfloat16S2_S2_S2_fjLj256ELj1ELj4ELj1ELj16ENS_18Kernel_traits_baseILj256ES2_S2_S2_S2_fjLj128EEEEELb1ELb1ELb0ELb0EEEvNS_9FwdParamsE:
[----:B------:R-:W-:Y:S02]  /*0000*/  IMAD.MOV.U32 R1, RZ, RZ, c[0x0][0x28] ;  /* 0x00000a00ff017624 */ /* 0x000fe400078e00ff */
[----:B------:R-:W-:Y:S02]  /*0010*/  ULDC.U8 UR4, c[0x0][0x244] ;  /* 0x0000910000047ab9 */ /* 0x000fe40000000000 */
[----:B------:R-:W-:Y:S01]  /*0020*/  ISETP.NE.AND P1, PT, RZ, UR4, PT ;  /* 0x00000004ff007c0c */ /* 0x000fe2000bf25270 */
[----:B------:R-:W-:Y:S01]  /*0030*/  IMAD.MOV.U32 R35, RZ, RZ, c[0x0][0x23c] ;  /* 0x00008f00ff237624 */ /* 0x000fe200078e00ff */
[----:B------:R-:W-:Y:S01]  /*0040*/  MOV R34, c[0x0][0x238] ;  /* 0x00008e0000227a02 */ /* 0x000fe20000000f00 */
[----:B------:R-:W-:Y:S02]  /*0050*/  ULDC.64 UR4, c[0x0][0x230] ;  /* 0x00008c0000047ab9 */ /* 0x000fe40000000a00 */
[----:B------:R-:W-:Y:S01]  /*0060*/  ULDC.64 UR6, c[0x0][0x118] ;  /* 0x0000460000067ab9 */ /* 0x000fe20000000a00 */
[----:B------:R-:W-:Y:S02]  /*0070*/  IMAD.U32 R2, RZ, RZ, UR4 ;  /* 0x00000004ff027e24 */ /* 0x000fe4000f8e00ff */
[----:B------:R-:W-:-:S05]  /*0080*/  IMAD.U32 R3, RZ, RZ, UR5 ;  /* 0x00000005ff037e24 */ /* 0x000fca000f8e00ff */
        /* <DEDUP_REMOVED lines=11> */
[----:B------:R-:W-:Y:S04]  /*0140*/  BSSY B0, `(.L_x_546) ;  /* 0x0000018000007945 */ /* 0x000fe80003800000 */
[----:B-1----:R-:W-:-:S05]  /*0150*/  IMAD R6, R9, 0x4, R6 ;  /* 0x0000000409067824 */ /* 0x002fca00078e0206 */
[----:B------:R-:W-:Y:S02]  /*0160*/  ISETP.GE.AND P2, PT, R6, c[0x0][0x164], PT ;  /* 0x0000590006007a0c */ /* 0x000fe40003f46270 */
[----:B--2---:R-:W-:-:S04]  /*0170*/  @P1 IADD3 R34, P3, R4, c[0x0][0x240], RZ ;  /* 0x0000900004221a10 */ /* 0x004fc80007f7e0ff */
[----:B------:R-:W-:Y:S01]  /*0180*/  @P1 IADD3.X R35, RZ, R5, RZ, P3, !PT ;  /* 0x00000005ff231210 */ /* 0x000fe20001ffe4ff */
[----:B---3--:R0:W1:Y:S01]  /*0190*/  @P1 R2UR UR4, R2 ;  /* 0x00000000020413c2 */ /* 0x00806200000e0000 */
[----:B------:R-:W-:Y:S02]  /*01a0*/  IMAD R5, R9, c[0x0][0x0], R8 ;  /* 0x0000000009057a24 */ /* 0x000fe400078e0208 */
[----:B------:R-:W-:-:S05]  /*01b0*/  SHF.R.U64 R4, R34, 0x2, R35 ;  /* 0x0000000222047819 */ /* 0x000fca0000001223 */
[----:B------:R2:W3:Y:S02]  /*01c0*/  @P1 R2UR UR5, R3 ;  /* 0x00000000030513c2 */ /* 0x0004e400000e0000 */
[----:B--2---:R-:W-:Y:S01]  /*01d0*/  LOP3.LUT R3, R8, 0x1f, RZ, 0xc0, !PT ;  /* 0x0000001f08037812 */ /* 0x004fe200078ec0ff */
[----:B01-3--:R-:W-:Y:S05]  /*01e0*/  @!P0 BRA `(.L_x_547) ;  /* 0x000000d000008947 */ /* 0x00bfea0003800000 */
[----:B------:R-:W-:Y:S01]  /*01f0*/  ISETP.NE.U32.AND P1, PT, RZ, c[0x0][0x218], PT ;  /* 0x00008600ff007a0c */ /* 0x000fe20003f25070 */
[----:B------:R-:W-:-:S03]  /*0200*/  IMAD.MOV.U32 R16, RZ, RZ, 0x10 ;  /* 0x00000010ff107424 */ /* 0x000fc600078e00ff */
[----:B------:R-:W-:Y:S01]  /*0210*/  ISETP.NE.AND.EX P1, PT, RZ, c[0x0][0x21c], PT, P1 ;  /* 0x00008700ff007a0c */ /* 0x000fe20003f25310 */
[----:B------:R-:W-:-:S06]  /*0220*/  IMAD.WIDE.U32 R16, R3, R16, c[0x0][0x1b0] ;  /* 0x00006c0003107625 */ /* 0x000fcc00078e0010 */
[----:B------:R-:W5:Y:S06]  /*0230*/  LDG.E.128 R16, [R16.64] ;  /* 0x0000000610107981 */ /* 0x000f6c000c1e1d00 */
[----:B------:R-:W-:-:S05]  /*0240*/  @P1 LEA R8, P3, R3, c[0x0][0x218], 0x4 ;  /* 0x0000860003081a11 */ /* 0x000fca00078620ff */
[----:B------:R-:W-:Y:S01]  /*0250*/  @P1 IMAD.X R9, RZ, RZ, c[0x0][0x21c], P3 ;  /* 0x00008700ff091624 */ /* 0x000fe200018e06ff */
[----:B------:R-:W-:-:S04]  /*0260*/  LEA R12, P3, R3, c[0x0][0x1c8], 0x4 ;  /* 0x00007200030c7a11 */ /* 0x000fc800078620ff */
[----:B------:R0:W5:Y:S01]  /*0270*/  @P1 LDG.E.128 R20, [R8.64] ;  /* 0x0000000608141981 */ /* 0x000162000c1e1d00 */
[----:B------:R-:W-:-:S06]  /*0280*/  IMAD.X R13, RZ, RZ, c[0x0][0x1cc], P3 ;  /* 0x00007300ff0d7624 */ /* 0x000fcc00018e06ff */
[----:B------:R-:W5:Y:S01]  /*0290*/  LDG.E.128 R12, [R12.64] ;  /* 0x000000060c0c7981 */ /* 0x000f62000c1e1d00 */
[----:B------:R-:W-:Y:S01]  /*02a0*/  @!P1 CS2R R20, SRZ ;  /* 0x0000000000149805 */ /* 0x000fe2000001ff00 */
[----:B------:R-:W-:Y:S02]  /*02b0*/  @!P1 CS2R R22, SRZ ;  /* 0x0000000000169805 */ /* 0x000fe4000001ff00 */
.L_x_547:
[----:B0-----:R-:W-:Y:S05]  /*02c0*/  BSYNC B0 ;  /* 0x0000000000007941 */ /* 0x001fea0003800000 */
.L_x_546:
[----:B------:R-:W-:Y:S05]  /*02d0*/  @P2 EXIT ;  /* 0x000000000000294d */ /* 0x000fea0003800000 */
[----:B------:R-:W-:Y:S01]  /*02e0*/  IMAD.HI.U32 R0, R4, -0x2daee0ad, RZ ;  /* 0xd2511f5304007827 */ /* 0x000fe200078e00ff */
[----:B------:R-:W-:Y:S01]  /*02f0*/  SHF.R.U32.HI R2, RZ, 0x2, R35 ;  /* 0x00000002ff027819 */ /* 0x000fe20000011623 */
[----:B------:R-:W-:Y:S01]  /*0300*/  UIADD3 UR9, UR4, -0x61c88647, URZ ;  /* 0x9e3779b904097890 */ /* 0x000fe2000fffe03f */
[----:B-----5:R-:W-:Y:S01]  /*0310*/  PRMT R26, RZ, 0x7610, R17 ;  /* 0x00007610ff1a7816 */ /* 0x020fe20000000011 */
[C---:B------:R-:W-:Y:S01]  /*0320*/  IMAD.HI.U32 R7, R5.reuse, -0x326172a9, RZ ;  /* 0xcd9e8d5705077827 */ /* 0x040fe200078e00ff */
[----:B------:R-:W-:Y:S01]  /*0330*/  LOP3.LUT R0, R0, UR5, RZ, 0x3c, !PT ;  /* 0x0000000500007c12 */ /* 0x000fe2000f8e3cff */
[----:B------:R-:W-:Y:S01]  /*0340*/  UIADD3 UR10, UR5, -0x4498517b, URZ ;  /* 0xbb67ae85050a7890 */ /* 0x000fe2000fffe03f */
[----:B------:R-:W-:Y:S01]  /*0350*/  LOP3.LUT R47, R34, 0x3, RZ, 0xc0, !PT ;  /* 0x00000003222f7812 */ /* 0x000fe200078ec0ff */
[----:B------:R-:W-:Y:S01]  /*0360*/  IMAD R9, R5, -0x326172a9, RZ ;  /* 0xcd9e8d5705097824 */ /* 0x000fe200078e02ff */
[----:B------:R-:W-:Y:S01]  /*0370*/  LOP3.LUT R7, R7, UR4, R2, 0x96, !PT ;  /* 0x0000000407077c12 */ /* 0x000fe2000f8e9602 */
[----:B------:R-:W-:Y:S01]  /*0380*/  IMAD.HI.U32 R8, R0, -0x326172a9, RZ ;  /* 0xcd9e8d5700087827 */ /* 0x000fe200078e00ff */
[----:B------:R-:W-:Y:S01]  /*0390*/  UIADD3 UR12, UR5, 0x76cf5d0a, URZ ;  /* 0x76cf5d0a050c7890 */ /* 0x000fe2000fffe03f */
[----:B------:R-:W-:Y:S01]  /*03a0*/  HFMA2.MMA R36, -RZ, RZ, 0, 0 ;  /* 0x00000000ff247435 */ /* 0x000fe200000001ff */
[----:B------:R-:W-:Y:S01]  /*03b0*/  UIADD3 UR11, UR4, 0x3c6ef372, URZ ;  /* 0x3c6ef372040b7890 */ /* 0x000fe2000fffe03f */
[----:B------:R-:W-:Y:S01]  /*03c0*/  IMAD R11, R4, -0x2daee0ad, RZ ;  /* 0xd2511f53040b7824 */ /* 0x000fe200078e02ff */
[----:B------:R-:W-:Y:S01]  /*03d0*/  LOP3.LUT R8, R8, UR9, R9, 0x96, !PT ;  /* 0x0000000908087c12 */ /* 0x000fe2000f8e9609 */
[C---:B------:R-:W-:Y:S01]  /*03e0*/  IMAD.HI.U32 R10, R7.reuse, -0x2daee0ad, RZ ;  /* 0xd2511f53070a7827 */ /* 0x040fe200078e00ff */
[----:B------:R-:W-:Y:S01]  /*03f0*/  UIADD3 UR13, UR4, -0x255992d5, URZ ;  /* 0xdaa66d2b040d7890 */ /* 0x000fe2000fffe03f */
[----:B------:R-:W-:Y:S01]  /*0400*/  BSSY B1, `(.L_x_548) ;  /* 0x0000396000017945 */ /* 0x000fe20003800000 */
[----:B------:R-:W-:Y:S01]  /*0410*/  UIADD3 UR14, UR5, 0x32370b8f, URZ ;  /* 0x32370b8f050e7890 */ /* 0x000fe2000fffe03f */
[----:B------:R-:W-:Y:S01]  /*0420*/  IMAD R24, R7, -0x2daee0ad, RZ ;  /* 0xd2511f5307187824 */ /* 0x000fe200078e02ff */
[----:B------:R-:W-:Y:S01]  /*0430*/  LOP3.LUT R10, R10, UR10, R11, 0x96, !PT ;  /* 0x0000000a0a0a7c12 */ /* 0x000fe2000f8e960b */
[----:B------:R-:W-:Y:S01]  /*0440*/  IMAD.HI.U32 R9, R8, -0x2daee0ad, RZ ;  /* 0xd2511f5308097827 */ /* 0x000fe200078e00ff */
[----:B------:R-:W-:Y:S01]  /*0450*/  UIADD3 UR16, UR5, -0x126145ec, URZ ;  /* 0xed9eba1405107890 */ /* 0x000fe2000fffe03f */
[----:B------:R-:W-:Y:S01]  /*0460*/  PRMT R32, RZ, 0x7610, R19 ;  /* 0x00007610ff207816 */ /* 0x000fe20000000013 */
[----:B------:R-:W-:Y:S01]  /*0470*/  UIADD3 UR15, UR4, 0x78dde6e4, URZ ;  /* 0x78dde6e4040f7890 */ /* 0x000fe2000fffe03f */
[----:B------:R-:W-:Y:S01]  /*0480*/  IMAD R7, R0, -0x326172a9, RZ ;  /* 0xcd9e8d5700077824 */ /* 0x000fe200078e02ff */
[----:B------:R-:W-:Y:S01]  /*0490*/  LOP3.LUT R9, R9, UR12, R24, 0x96, !PT ;  /* 0x0000000c09097c12 */ /* 0x000fe2000f8e9618 */
[C---:B------:R-:W-:Y:S01]  /*04a0*/  IMAD.HI.U32 R0, R10.reuse, -0x326172a9, RZ ;  /* 0xcd9e8d570a007827 */ /* 0x040fe200078e00ff */
[----:B------:R-:W-:Y:S01]  /*04b0*/  UIADD3 UR17, UR4, 0x1715609d, URZ ;  /* 0x1715609d04117890 */ /* 0x000fe2000fffe03f */
[--C-:B------:R-:W-:Y:S01]  /*04c0*/  PRMT R29, RZ, 0x5410, R20.reuse ;  /* 0x00005410ff1d7816 */ /* 0x100fe20000000014 */
[----:B------:R-:W-:Y:S01]  /*04d0*/  UIADD3 UR18, UR5, -0x56f99767, URZ ;  /* 0xa906689905127890 */ /* 0x000fe2000fffe03f */
[----:B------:R-:W-:Y:S01]  /*04e0*/  IMAD R10, R10, -0x326172a9, RZ ;  /* 0xcd9e8d570a0a7824 */ /* 0x000fe200078e02ff */
[----:B------:R-:W-:Y:S01]  /*04f0*/  LOP3.LUT R0, R0, UR11, R7, 0x96, !PT ;  /* 0x0000000b00007c12 */ /* 0x000fe2000f8e9607 */
[----:B------:R-:W-:Y:S01]  /*0500*/  IMAD.HI.U32 R7, R9, -0x326172a9, RZ ;  /* 0xcd9e8d5709077827 */ /* 0x000fe200078e00ff */
[----:B------:R-:W-:Y:S01]  /*0510*/  UIADD3 UR20, UR5, 0x646e171e, URZ ;  /* 0x646e171e05147890 */ /* 0x000fe2000fffe03f */
[----:B------:R-:W-:Y:S01]  /*0520*/  PRMT R33, RZ, 0x7610, R20 ;  /* 0x00007610ff217816 */ /* 0x000fe20000000014 */
[----:B------:R-:W-:Y:S01]  /*0530*/  UIADD3 UR19, UR4, -0x4ab325aa, URZ ;  /* 0xb54cda5604137890 */ /* 0x000fe2000fffe03f */
[----:B------:R-:W-:Y:S01]  /*0540*/  IMAD R11, R8, -0x2daee0ad, RZ ;  /* 0xd2511f53080b7824 */ /* 0x000fe200078e02ff */
[----:B------:R-:W-:Y:S01]  /*0550*/  LOP3.LUT R7, R7, UR13, R10, 0x96, !PT ;  /* 0x0000000d07077c12 */ /* 0x000fe2000f8e960a */
[----:B------:R-:W-:Y:S01]  /*0560*/  IMAD.HI.U32 R8, R0, -0x2daee0ad, RZ ;  /* 0xd2511f5300087827 */ /* 0x000fe200078e00ff */
[----:B------:R-:W-:Y:S01]  /*0570*/  UIADD3 UR21, UR4, 0x5384540f, URZ ;  /* 0x5384540f04157890 */ /* 0x000fe2000fffe03f */
[----:B------:R-:W-:Y:S01]  /*0580*/  PRMT R38, RZ, 0x5410, R21 ;  /* 0x00005410ff267816 */ /* 0x000fe20000000015 */
[----:B------:R-:W-:Y:S01]  /*0590*/  UIADD3 UR22, UR5, 0x1fd5c5a3, URZ ;  /* 0x1fd5c5a305167890 */ /* 0x000fe2000fffe03f */
[----:B------:R-:W-:Y:S01]  /*05a0*/  IMAD.HI.U32 R10, R7, -0x2daee0ad, RZ ;  /* 0xd2511f53070a7827 */ /* 0x000fe200078e00ff */
[----:B------:R-:W-:Y:S01]  /*05b0*/  LOP3.LUT R8, R8, UR14, R11, 0x96, !PT ;  /* 0x0000000e08087c12 */ /* 0x000fe2000f8e960b */
[----:B------:R-:W-:Y:S01]  /*05c0*/  UIADD3 UR23, UR4, -0xe443238, URZ ;  /* 0xf1bbcdc804177890 */ /* 0x000fe2000fffe03f */
[--C-:B------:R-:W-:Y:S01]  /*05d0*/  PRMT R40, RZ, 0x5410, R22.reuse ;  /* 0x00005410ff287816 */ /* 0x100fe20000000016 */
[----:B------:R-:W-:Y:S01]  /*05e0*/  IMAD R11, R0, -0x2daee0ad, RZ ;  /* 0xd2511f53000b7824 */ /* 0x000fe200078e02ff */
[----:B------:R-:W-:Y:S01]  /*05f0*/  UIADD3 UR24, UR5, -0x24c28bd8, URZ ;  /* 0xdb3d742805187890 */ /* 0x000fe2000fffe03f */
[----:B------:R-:W-:Y:S01]  /*0600*/  IMAD R9, R9, -0x326172a9, RZ ;  /* 0xcd9e8d5709097824 */ /* 0x000fe200078e02ff */
[----:B------:R-:W-:Y:S01]  /*0610*/  UIADD3 UR25, UR4, -0x700cb87f, URZ ;  /* 0x8ff3478104197890 */ /* 0x000fe2000fffe03f */
[----:B------:R-:W-:Y:S01]  /*0620*/  IMAD.HI.U32 R0, R8, -0x326172a9, RZ ;  /* 0xcd9e8d5708007827 */ /* 0x000fe200078e00ff */
[----:B------:R-:W-:Y:S01]  /*0630*/  LOP3.LUT R10, R10, UR16, R11, 0x96, !PT ;  /* 0x000000100a0a7c12 */ /* 0x000fe2000f8e960b */
[----:B------:R-:W-:Y:S01]  /*0640*/  UIADD3 UR26, UR5, -0x695add53, URZ ;  /* 0x96a522ad051a7890 */ /* 0x000fe2000fffe03f */
[----:B------:R-:W-:Y:S01]  /*0650*/  PRMT R39, RZ, 0x7610, R22 ;  /* 0x00007610ff277816 */ /* 0x000fe20000000016 */
[----:B------:R-:W-:Y:S01]  /*0660*/  IMAD R24, R7, -0x2daee0ad, RZ ;  /* 0xd2511f5307187824 */ /* 0x000fe200078e02ff */
[----:B------:R-:W-:Y:S01]  /*0670*/  LOP3.LUT R0, R0, UR15, R9, 0x96, !PT ;  /* 0x0000000f00007c12 */ /* 0x000fe2000f8e9609 */
[----:B------:R-:W-:Y:S01]  /*0680*/  IMAD R9, R8, -0x326172a9, RZ ;  /* 0xcd9e8d5708097824 */ /* 0x000fe200078e02ff */
[--C-:B------:R-:W-:Y:S01]  /*0690*/  PRMT R42, RZ, 0x5410, R23.reuse ;  /* 0x00005410ff2a7816 */ /* 0x100fe20000000017 */
[----:B------:R-:W-:Y:S01]  /*06a0*/  IMAD.HI.U32 R8, R10, -0x326172a9, RZ ;  /* 0xcd9e8d570a087827 */ /* 0x000fe200078e00ff */
[----:B------:R-:W-:Y:S01]  /*06b0*/  PRMT R45, RZ, 0x7610, R23 ;  /* 0x00007610ff2d7816 */ /* 0x000fe20000000017 */
[----:B------:R-:W-:-:S02]  /*06c0*/  ULDC.U8 UR8, c[0x0][0x1f0] ;  /* 0x00007c0000087ab9 */ /* 0x000fc40000000000 */
[----:B------:R-:W-:Y:S01]  /*06d0*/  IMAD.HI.U32 R7, R0, -0x2daee0ad, RZ ;  /* 0xd2511f5300077827 */ /* 0x000fe200078e00ff */
[----:B------:R-:W-:-:S03]  /*06e0*/  LOP3.LUT R8, R8, UR17, R9, 0x96, !PT ;  /* 0x0000001108087c12 */ /* 0x000fc6000f8e9609 */
[----:B------:R-:W-:Y:S01]  /*06f0*/  IMAD R9, R10, -0x326172a9, RZ ;  /* 0xcd9e8d570a097824 */ /* 0x000fe200078e02ff */
[----:B------:R-:W-:Y:S01]  /*0700*/  LOP3.LUT R7, R7, UR18, R24, 0x96, !PT ;  /* 0x0000001207077c12 */ /* 0x000fe2000f8e9618 */
[----:B------:R-:W-:Y:S01]  /*0710*/  IMAD R24, R0, -0x2daee0ad, RZ ;  /* 0xd2511f5300187824 */ /* 0x000fe200078e02ff */
[----:B------:R-:W-:Y:S01]  /*0720*/  PRMT R10, RZ, 0x7610, R13 ;  /* 0x00007610ff0a7816 */ /* 0x000fe2000000000d */
[----:B------:R-:W-:-:S04]  /*0730*/  IMAD.HI.U32 R11, R8, -0x2daee0ad, RZ ;  /* 0xd2511f53080b7827 */ /* 0x000fc800078e00ff */
[----:B------:R-:W-:Y:S01]  /*0740*/  IMAD.HI.U32 R0, R7, -0x326172a9, RZ ;  /* 0xcd9e8d5707007827 */ /* 0x000fe200078e00ff */
[----:B------:R-:W-:-:S03]  /*0750*/  LOP3.LUT R24, R11, UR20, R24, 0x96, !PT ;  /* 0x000000140b187c12 */ /* 0x000fc6000f8e9618 */
[----:B------:R-:W-:Y:S01]  /*0760*/  IMAD R7, R7, -0x326172a9, RZ ;  /* 0xcd9e8d5707077824 */ /* 0x000fe200078e02ff */
[----:B------:R-:W-:Y:S01]  /*0770*/  LOP3.LUT R11, R0, UR19, R9, 0x96, !PT ;  /* 0x00000013000b7c12 */ /* 0x000fe2000f8e9609 */
[----:B------:R-:W-:Y:S02]  /*0780*/  IMAD R9, R8, -0x2daee0ad, RZ ;  /* 0xd2511f5308097824 */ /* 0x000fe400078e02ff */
[----:B------:R-:W-:-:S04]  /*0790*/  IMAD.HI.U32 R0, R24, -0x326172a9, RZ ;  /* 0xcd9e8d5718007827 */ /* 0x000fc800078e00ff */
[C---:B------:R-:W-:Y:S01]  /*07a0*/  IMAD.HI.U32 R8, R11.reuse, -0x2daee0ad, RZ ;  /* 0xd2511f530b087827 */ /* 0x040fe200078e00ff */
        /* <DEDUP_REMOVED lines=9> */
[----:B------:R-:W-:Y:S01]  /*0840*/  IMAD.HI.U32 R12, R28, -0x326172a9, RZ ;  /* 0xcd9e8d571c0c7827 */ /* 0x000fe200078e00ff */
[----:B------:R-:W-:-:S02]  /*0850*/  LOP3.LUT R30, R24, UR24, R25, 0x96, !PT ;  /* 0x00000018181e7c12 */ /* 0x000fc4000f8e9619 */
[--C-:B------:R-:W-:Y:S02]  /*0860*/  PRMT R24, RZ, 0x7610, R16.reuse ;  /* 0x00007610ff187816 */ /* 0x100fe40000000010 */
[----:B------:R-:W-:Y:S01]  /*0870*/  LOP3.LUT R37, R12, UR23, R13, 0x96, !PT ;  /* 0x000000170c257c12 */ /* 0x000fe2000f8e960d */
[----:B------:R-:W-:Y:S01]  /*0880*/  IMAD.WIDE.U32 R30, R30, -0x326172a9, RZ ;  /* 0xcd9e8d571e1e7825 */ /* 0x000fe200078e00ff */
[----:B------:R-:W-:Y:S02]  /*0890*/  PRMT R12, RZ, 0x5410, R16 ;  /* 0x00005410ff0c7816 */ /* 0x000fe40000000010 */
[----:B------:R-:W-:Y:S01]  /*08a0*/  PRMT R13, RZ, 0x5410, R17 ;  /* 0x00005410ff0d7816 */ /* 0x000fe20000000011 */
[----:B------:R-:W-:Y:S01]  /*08b0*/  IMAD R17, R28, -0x326172a9, RZ ;  /* 0xcd9e8d571c117824 */ /* 0x000fe200078e02ff */
[--C-:B------:R-:W-:Y:S01]  /*08c0*/  PRMT R11, RZ, 0x5410, R15.reuse ;  /* 0x00005410ff0b7816 */ /* 0x100fe2000000000f */
[----:B------:R-:W-:Y:S01]  /*08d0*/  IMAD R16, R27, -0x2daee0ad, RZ ;  /* 0xd2511f531b107824 */ /* 0x000fe200078e02ff */
[----:B------:R-:W-:Y:S01]  /*08e0*/  PRMT R14, RZ, 0x7610, R14 ;  /* 0x00007610ff0e7816 */ /* 0x000fe2000000000e */
[----:B------:R-:W-:Y:S01]  /*08f0*/  IMAD.HI.U32 R35, R37, -0x2daee0ad, RZ ;  /* 0xd2511f5325237827 */ /* 0x000fe200078e00ff */
[----:B------:R-:W-:-:S02]  /*0900*/  PRMT R15, RZ, 0x7610, R15 ;  /* 0x00007610ff0f7816 */ /* 0x000fc4000000000f */
[--C-:B------:R-:W-:Y:S01]  /*0910*/  PRMT R25, RZ, 0x5410, R18.reuse ;  /* 0x00005410ff197816 */ /* 0x100fe20000000012 */
[----:B------:R-:W-:Y:S01]  /*0920*/  IMAD R34, R37, -0x2daee0ad, RZ ;  /* 0xd2511f5325227824 */ /* 0x000fe200078e02ff */
[----:B------:R-:W-:Y:S02]  /*0930*/  PRMT R28, RZ, 0x7610, R18 ;  /* 0x00007610ff1c7816 */ /* 0x000fe40000000012 */
[----:B------:R-:W-:Y:S02]  /*0940*/  PRMT R27, RZ, 0x5410, R19 ;  /* 0x00005410ff1b7816 */ /* 0x000fe40000000013 */
[----:B------:R-:W-:Y:S02]  /*0950*/  LOP3.LUT R35, R35, UR26, R16, 0x96, !PT ;  /* 0x0000001a23237c12 */ /* 0x000fe4000f8e9610 */
[----:B------:R-:W-:Y:S02]  /*0960*/  LOP3.LUT R31, R31, UR25, R17, 0x96, !PT ;  /* 0x000000191f1f7c12 */ /* 0x000fe4000f8e9611 */
[----:B------:R-:W-:-:S02]  /*0970*/  PRMT R37, RZ, 0x7610, R21 ;  /* 0x00007610ff257816 */ /* 0x000fc40000000015 */
.L_x_612:
[----:B------:R-:W-:-:S04]  /*0980*/  ISETP.NE.U32.AND P1, PT, RZ, c[0x0][0x1c0], PT ;  /* 0x00007000ff007a0c */ /* 0x000fc80003f25070 */
[----:B------:R-:W-:-:S13]  /*0990*/  ISETP.NE.AND.EX P1, PT, RZ, c[0x0][0x1c4], PT, P1 ;  /* 0x00007100ff007a0c */ /* 0x000fda0003f25310 */
[----:B------:R-:W-:-:S04]  /*09a0*/  @P1 IMAD.MOV.U32 R21, RZ, RZ, 0x2 ;  /* 0x00000002ff151424 */ /* 0x000fc800078e00ff */
[----:B------:R-:W-:-:S06]  /*09b0*/  @P1 IMAD.WIDE R20, R6, R21, c[0x0][0x1c0] ;  /* 0x0000700006141625 */ /* 0x000fcc00078e0215 */
[----:B------:R-:W2:Y:S01]  /*09c0*/  @P1 LDG.E.U16 R20, [R20.64] ;  /* 0x0000000614141981 */ /* 0x000ea2000c1e1500 */
[----:B------:R-:W-:Y:S01]  /*09d0*/  IMAD R22, R6, c[0x0][0x168], RZ ;  /* 0x00005a0006167a24 */ /* 0x000fe200078e02ff */
[----:B------:R-:W-:Y:S01]  /*09e0*/  BSSY B0, `(.L_x_549) ;  /* 0x00002d0000007945 */ /* 0x000fe20003800000 */
[----:B------:R-:W-:-:S03]  /*09f0*/  IMAD.MOV.U32 R52, RZ, RZ, 0x3f800000 ;  /* 0x3f800000ff347424 */ /* 0x000fc600078e00ff */
        /* <DEDUP_REMOVED lines=16> */
[----:B0-----:R-:W-:Y:S02]  /*0b00*/  ISETP.NE.AND P2, PT, R47, 0x2, PT ;  /* 0x000000022f00780c */ /* 0x001fe40003f45270 */
[----:B------:R-:W-:-:S11]  /*0b10*/  MOV R44, R35 ;  /* 0x00000023002c7202 */ /* 0x000fd60000000f00 */
[----:B------:R-:W-:Y:S05]  /*0b20*/  @!P2 BRA `(.L_x_553) ;  /* 0x000000600000a947 */ /* 0x000fea0003800000 */
[----:B------:R-:W-:Y:S01]  /*0b30*/  ISETP.NE.AND P2, PT, R47, 0x3, PT ;  /* 0x000000032f00780c */ /* 0x000fe20003f45270 */
[----:B------:R-:W-:-:S12]  /*0b40*/  IMAD.MOV.U32 R44, RZ, RZ, R31 ;  /* 0x000000ffff2c7224 */ /* 0x000fd800078e001f */
[----:B------:R-:W-:Y:S05]  /*0b50*/  @P2 BRA `(.L_x_553) ;  /* 0x0000003000002947 */ /* 0x000fea0003800000 */
[----:B------:R-:W-:Y:S01]  /*0b60*/  IMAD.MOV.U32 R44, RZ, RZ, R34 ;  /* 0x000000ffff2c7224 */ /* 0x000fe200078e0022 */
[----:B------:R-:W-:Y:S05]  /*0b70*/  BRA `(.L_x_553) ;  /* 0x0000001000007947 */ /* 0x000fea0003800000 */
.L_x_552:
[----:B0-----:R-:W-:Y:S02]  /*0b80*/  IMAD.MOV.U32 R44, RZ, RZ, R30 ;  /* 0x000000ffff2c7224 */ /* 0x001fe400078e001e */
.L_x_553:
[----:B------:R-:W-:Y:S05]  /*0b90*/  BSYNC B2 ;  /* 0x0000000000027941 */ /* 0x000fea0003800000 */
.L_x_551:
        /* <DEDUP_REMOVED lines=16> */
.L_x_557:
[----:B------:R-:W-:Y:S05]  /*0ca0*/  BSYNC B3 ;  /* 0x0000000000037941 */ /* 0x000fea0003800000 */
.L_x_556:
        /* <DEDUP_REMOVED lines=42> */
.L_x_555:
[----:B------:R-:W-:Y:S05]  /*0f50*/  BSYNC B2 ;  /* 0x0000000000027941 */ /* 0x000fea0003800000 */
.L_x_554:
[----:B------:R-:W0:Y:S01]  /*0f60*/  I2F.U32 R44, R44 ;  /* 0x0000002c002c7306 */ /* 0x000e220000201000 */
[----:B------:R-:W-:Y:S01]  /*0f70*/  HFMA2.MMA R53, -RZ, RZ, 0.1171875, 0 ;  /* 0x2f800000ff357435 */ /* 0x000fe200000001ff */
[----:B-----5:R-:W-:Y:S01]  /*0f80*/  PRMT R47, RZ, 0x5410, R20 ;  /* 0x00005410ff2f7816 */ /* 0x020fe20000000014 */
[----:B------:R-:W-:Y:S01]  /*0f90*/  BSSY B2, `(.L_x_558) ;  /* 0x0000016000027945 */ /* 0x000fe20003800000 */
[----:B------:R-:W-:-:S03]  /*0fa0*/  IADD3 R48, R46, 0x1, RZ ;  /* 0x000000012e307810 */ /* 0x000fc60007ffe0ff */
[----:B------:R-:W-:-:S04]  /*0fb0*/  FMUL.FTZ R47, R47, R52 ;  /* 0x000000342f2f7220 */ /* 0x000fc80000410000 */
[----:B------:R-:W-:Y:S02]  /*0fc0*/  FMUL.FTZ R47, R47, c[0x0][0x1e8] ;  /* 0x00007a002f2f7a20 */ /* 0x000fe40000410000 */
[----:B0-----:R-:W-:Y:S01]  /*0fd0*/  FFMA.FTZ R41, R44, R53, 1.1641532182693481445e-10 ;  /* 0x2f0000002c297423 */ /* 0x001fe20000010035 */
[----:B------:R-:W-:-:S04]  /*0fe0*/  @P1 PRMT R44, RZ, 0x5410, R16 ;  /* 0x00005410ff2c1816 */ /* 0x000fc80000000010 */
[----:B------:R-:W-:-:S04]  /*0ff0*/  FSETP.GTU.FTZ.AND P2, PT, R41, c[0x0][0x1e4], PT ;  /* 0x0000790029007a0b */ /* 0x000fc80003f5c000 */
[----:B------:R-:W-:Y:S02]  /*1000*/  P2R R55, PR, RZ, 0x4 ;  /* 0x00000004ff377803 */ /* 0x000fe40000000000 */
[----:B------:R-:W-:Y:S02]  /*1010*/  FSEL R47, R47, RZ, !P2 ;  /* 0x000000ff2f2f7208 */ /* 0x000fe40005000000 */
[----:B------:R-:W-:-:S03]  /*1020*/  ISETP.NE.AND P2, PT, R46, 0x1, PT ;  /* 0x000000012e00780c */ /* 0x000fc60003f45270 */
[----:B------:R-:W-:-:S04]  /*1030*/  FMUL.FTZ R41, R0, R47 ;  /* 0x0000002f00297220 */ /* 0x000fc80000410000 */
[----:B------:R-:W-:-:S06]  /*1040*/  @P1 FADD.FTZ R41, R44, R41 ;  /* 0x000000292c291221 */ /* 0x000fcc0000010000 */
        /* <DEDUP_REMOVED lines=9> */
.L_x_559:
[----:B------:R-:W-:Y:S02]  /*10e0*/  IMAD.MOV.U32 R44, RZ, RZ, R30 ;  /* 0x000000ffff2c7224 */ /* 0x000fe400078e001e */
.L_x_560:
[----:B------:R-:W-:Y:S05]  /*10f0*/  BSYNC B2 ;  /* 0x0000000000027941 */ /* 0x000fea0003800000 */
.L_x_558:
        /* <DEDUP_REMOVED lines=16> */
.L_x_564:
[----:B------:R-:W-:Y:S05]  /*1200*/  BSYNC B3 ;  /* 0x0000000000037941 */ /* 0x000fea0003800000 */
.L_x_563:
        /* <DEDUP_REMOVED lines=41> */
[----:B------:R-:W-:Y:S02]  /*14a0*/  LOP3.LUT R35, R35, UR26, R46, 0x96, !PT ;  /* 0x0000001a23237c12 */ /* 0x000fe4000f8e962e */
.L_x_562:
[----:B------:R-:W-:Y:S05]  /*14b0*/  BSYNC B2 ;  /* 0x0000000000027941 */ /* 0x000fea0003800000 */
.L_x_561:
[----:B------:R-:W0:Y:S01]  /*14c0*/  I2F.U32 R44, R44 ;  /* 0x0000002c002c7306 */ /* 0x000e220000201000 */
[----:B------:R-:W-:Y:S01]  /*14d0*/  PRMT R47, RZ, 0x7610, R20 ;  /* 0x00007610ff2f7816 */ /* 0x000fe20000000014 */
[----:B------:R-:W-:Y:S01]  /*14e0*/  BSSY B2, `(.L_x_565) ;  /* 0x0000016000027945 */ /* 0x000fe20003800000 */
[----:B------:R-:W-:-:S03]  /*14f0*/  @P1 PRMT R49, RZ, 0x7610, R16 ;  /* 0x00007610ff311816 */ /* 0x000fc60000000010 */
[----:B------:R-:W-:-:S04]  /*1500*/  FMUL.FTZ R47, R47, R52 ;  /* 0x000000342f2f7220 */ /* 0x000fc80000410000 */
[----:B------:R-:W-:Y:S02]  /*1510*/  FMUL.FTZ R47, R47, c[0x0][0x1e8] ;  /* 0x00007a002f2f7a20 */ /* 0x000fe40000410000 */
[----:B0-----:R-:W-:-:S05]  /*1520*/  FFMA.FTZ R20, R44, R53, 1.1641532182693481445e-10 ;  /* 0x2f0000002c147423 */ /* 0x001fca0000010035 */
[----:B------:R-:W-:-:S04]  /*1530*/  FSETP.GTU.FTZ.AND P2, PT, R20, c[0x0][0x1e4], PT ;  /* 0x0000790014007a0b */ /* 0x000fc80003f5c000 */
[----:B------:R-:W-:Y:S02]  /*1540*/  P2R R57, PR, RZ, 0x4 ;  /* 0x00000004ff397803 */ /* 0x000fe40000000000 */
[----:B------:R-:W-:Y:S02]  /*1550*/  FSEL R47, R47, RZ, !P2 ;  /* 0x000000ff2f2f7208 */ /* 0x000fe40005000000 */
[----:B------:R-:W-:-:S03]  /*1560*/  ISETP.NE.AND P2, PT, R48, 0x1, PT ;  /* 0x000000013000780c */ /* 0x000fc60003f45270 */
[----:B------:R-:W-:Y:S01]  /*1570*/  FMUL.FTZ R46, R8, R47 ;  /* 0x0000002f082e7220 */ /* 0x000fe20000410000 */
[----:B------:R-:W-:-:S03]  /*1580*/  IADD3 R47, R48, 0x1, RZ ;  /* 0x00000001302f7810 */ /* 0x000fc60007ffe0ff */
[----:B------:R-:W-:-:S06]  /*1590*/  @P1 FADD.FTZ R46, R49, R46 ;  /* 0x0000002e312e1221 */ /* 0x000fcc0000010000 */
        /* <DEDUP_REMOVED lines=9> */
.L_x_566:
[----:B------:R-:W-:Y:S02]  /*1630*/  MOV R20, R30 ;  /* 0x0000001e00147202 */ /* 0x000fe40000000f00 */
.L_x_567:
[----:B------:R-:W-:Y:S05]  /*1640*/  BSYNC B2 ;  /* 0x0000000000027941 */ /* 0x000fea0003800000 */
.L_x_565:
        /* <DEDUP_REMOVED lines=16> */
.L_x_571:
[----:B------:R-:W-:Y:S05]  /*1750*/  BSYNC B3 ;  /* 0x0000000000037941 */ /* 0x000fea0003800000 */
.L_x_570:
        /* <DEDUP_REMOVED lines=41> */
[----:B------:R-:W-:Y:S02]  /*19f0*/  LOP3.LUT R35, R35, UR26, R48, 0x96, !PT ;  /* 0x0000001a23237c12 */ /* 0x000fe4000f8e9630 */
.L_x_569:
[----:B------:R-:W-:Y:S05]  /*1a00*/  BSYNC B2 ;  /* 0x0000000000027941 */ /* 0x000fea0003800000 */
.L_x_568:
[----:B------:R-:W0:Y:S01]  /*1a10*/  I2F.U32 R20, R20 ;  /* 0x0000001400147306 */ /* 0x000e220000201000 */
[----:B------:R-:W-:Y:S01]  /*1a20*/  PRMT R49, RZ, 0x5410, R21 ;  /* 0x00005410ff317816 */ /* 0x000fe20000000015 */
[----:B------:R-:W-:Y:S01]  /*1a30*/  BSSY B2, `(.L_x_572) ;  /* 0x0000016000027945 */ /* 0x000fe20003800000 */
[----:B------:R-:W-:-:S03]  /*1a40*/  IADD3 R48, R47, 0x1, RZ ;  /* 0x000000012f307810 */ /* 0x000fc60007ffe0ff */
[----:B------:R-:W-:-:S04]  /*1a50*/  FMUL.FTZ R49, R49, R52 ;  /* 0x0000003431317220 */ /* 0x000fc80000410000 */
[----:B------:R-:W-:Y:S02]  /*1a60*/  FMUL.FTZ R49, R49, c[0x0][0x1e8] ;  /* 0x00007a0031317a20 */ /* 0x000fe40000410000 */
[----:B0-----:R-:W-:-:S05]  /*1a70*/  FFMA.FTZ R44, R20, R53, 1.1641532182693481445e-10 ;  /* 0x2f000000142c7423 */ /* 0x001fca0000010035 */
[----:B------:R-:W-:-:S04]  /*1a80*/  FSETP.GTU.FTZ.AND P2, PT, R44, c[0x0][0x1e4], PT ;  /* 0x000079002c007a0b */ /* 0x000fc80003f5c000 */
[----:B------:R-:W-:Y:S02]  /*1a90*/  P2R R56, PR, RZ, 0x4 ;  /* 0x00000004ff387803 */ /* 0x000fe40000000000 */
[----:B------:R-:W-:Y:S02]  /*1aa0*/  FSEL R44, R49, RZ, !P2 ;  /* 0x000000ff312c7208 */ /* 0x000fe40005000000 */
[----:B------:R-:W-:Y:S02]  /*1ab0*/  ISETP.NE.AND P2, PT, R47, 0x1, PT ;  /* 0x000000012f00780c */ /* 0x000fe40003f45270 */
[----:B------:R-:W-:Y:S01]  /*1ac0*/  @P1 PRMT R49, RZ, 0x5410, R17 ;  /* 0x00005410ff311816 */ /* 0x000fe20000000011 */
[----:B------:R-:W-:-:S04]  /*1ad0*/  FMUL.FTZ R44, R7, R44 ;  /* 0x0000002c072c7220 */ /* 0x000fc80000410000 */
[----:B------:R-:W-:-:S06]  /*1ae0*/  @P1 FADD.FTZ R44, R49, R44 ;  /* 0x0000002c312c1221 */ /* 0x000fcc0000010000 */
        /* <DEDUP_REMOVED lines=9> */
.L_x_573:
[----:B------:R-:W-:Y:S02]  /*1b80*/  IMAD.MOV.U32 R20, RZ, RZ, R30 ;  /* 0x000000ffff147224 */ /* 0x000fe400078e001e */
.L_x_574:
[----:B------:R-:W-:Y:S05]  /*1b90*/  BSYNC B2 ;  /* 0x0000000000027941 */ /* 0x000fea0003800000 */
.L_x_572:
        /* <DEDUP_REMOVED lines=16> */
.L_x_578:
[----:B------:R-:W-:Y:S05]  /*1ca0*/  BSYNC B3 ;  /* 0x0000000000037941 */ /* 0x000fea0003800000 */
.L_x_577:
        /* <DEDUP_REMOVED lines=41> */
[----:B------:R-:W-:-:S06]  /*1f40*/  HFMA2.MMA R48, -RZ, RZ, 0, 0 ;  /* 0x00000000ff307435 */ /* 0x000fcc00000001ff */
.L_x_576:
[----:B------:R-:W-:Y:S05]  /*1f50*/  BSYNC B2 ;  /* 0x0000000000027941 */ /* 0x000fea0003800000 */
.L_x_575:
        /* <DEDUP_REMOVED lines=11> */
[----:B------:R-:W-:-:S04]  /*2010*/  FMUL.FTZ R49, R10, R47 ;  /* 0x0000002f0a317220 */ /* 0x000fc80000410000 */
        /* <DEDUP_REMOVED lines=10> */
.L_x_580:
[----:B------:R-:W-:Y:S02]  /*20c0*/  IMAD.MOV.U32 R47, RZ, RZ, R30 ;  /* 0x000000ffff2f7224 */ /* 0x000fe400078e001e */
.L_x_581:
[----:B------:R-:W-:Y:S05]  /*20d0*/  BSYNC B2 ;  /* 0x0000000000027941 */ /* 0x000fea0003800000 */
.L_x_579:
        /* <DEDUP_REMOVED lines=16> */
.L_x_585:
[----:B------:R-:W-:Y:S05]  /*21e0*/  BSYNC B3 ;  /* 0x0000000000037941 */ /* 0x000fea0003800000 */
.L_x_584:
        /* <DEDUP_REMOVED lines=42> */
.L_x_583:
[----:B------:R-:W-:Y:S05]  /*2490*/  BSYNC B2 ;  /* 0x0000000000027941 */ /* 0x000fea0003800000 */
.L_x_582:
[----:B------:R0:W1:Y:S01]  /*24a0*/  I2F.U32 R20, R47 ;  /* 0x0000002f00147306 */ /* 0x0000620000201000 */
[----:B------:R-:W-:Y:S01]  /*24b0*/  ISETP.NE.AND P4, PT, R21, 0x1, PT ;  /* 0x000000011500780c */ /* 0x000fe20003f85270 */
[----:B------:R-:W-:Y:S01]  /*24c0*/  BSSY B2, `(.L_x_586) ;  /* 0x0000015000027945 */ /* 0x000fe20003800000 */
[----:B0-----:R-:W-:-:S05]  /*24d0*/  PRMT R47, RZ, 0x5410, R22 ;  /* 0x00005410ff2f7816 */ /* 0x001fca0000000016 */
[----:B------:R-:W-:Y:S01]  /*24e0*/  FMUL.FTZ R48, R47, R52 ;  /* 0x000000342f307220 */ /* 0x000fe20000410000 */
[----:B------:R-:W-:Y:S01]  /*24f0*/  @P1 PRMT R47, RZ, 0x5410, R18 ;  /* 0x00005410ff2f1816 */ /* 0x000fe20000000012 */
[----:B-1----:R-:W-:Y:S02]  /*2500*/  FFMA.FTZ R20, R20, R53, 1.1641532182693481445e-10 ;  /* 0x2f00000014147423 */ /* 0x002fe40000010035 */
[----:B------:R-:W-:-:S03]  /*2510*/  FMUL.FTZ R48, R48, c[0x0][0x1e8] ;  /* 0x00007a0030307a20 */ /* 0x000fc60000410000 */
[----:B------:R-:W-:Y:S02]  /*2520*/  FSETP.GTU.FTZ.AND P3, PT, R20, c[0x0][0x1e4], PT ;  /* 0x0000790014007a0b */ /* 0x000fe40003f7c000 */
[----:B------:R-:W-:Y:S02]  /*2530*/  IADD3 R20, R21, 0x1, RZ ;  /* 0x0000000115147810 */ /* 0x000fe40007ffe0ff */
[----:B------:R-:W-:-:S05]  /*2540*/  FSEL R48, R48, RZ, !P3 ;  /* 0x000000ff30307208 */ /* 0x000fca0005800000 */
[----:B------:R-:W-:-:S04]  /*2550*/  FMUL.FTZ R48, R9, R48 ;  /* 0x0000003009307220 */ /* 0x000fc80000410000 */
        /* <DEDUP_REMOVED lines=10> */
.L_x_587:
[----:B------:R-:W-:Y:S02]  /*2600*/  MOV R47, R30 ;  /* 0x0000001e002f7202 */ /* 0x000fe40000000f00 */
.L_x_588:
[----:B------:R-:W-:Y:S05]  /*2610*/  BSYNC B2 ;  /* 0x0000000000027941 */ /* 0x000fea0003800000 */
.L_x_586:
        /* <DEDUP_REMOVED lines=16> */
.L_x_592:
[----:B------:R-:W-:Y:S05]  /*2720*/  BSYNC B3 ;  /* 0x0000000000037941 */ /* 0x000fea0003800000 */
.L_x_591:
        /* <DEDUP_REMOVED lines=42> */
.L_x_590:
[----:B------:R-:W-:Y:S05]  /*29d0*/  BSYNC B2 ;  /* 0x0000000000027941 */ /* 0x000fea0003800000 */
.L_x_589:
        /* <DEDUP_REMOVED lines=9> */
[----:B------:R-:W-:-:S05]  /*2a70*/  FSEL R21, R21, RZ, !P4 ;  /* 0x000000ff15157208 */ /* 0x000fca0006000000 */
[----:B------:R-:W-:Y:S01]  /*2a80*/  FMUL.FTZ R51, R14, R21 ;  /* 0x000000150e337220 */ /* 0x000fe20000410000 */
[----:B------:R-:W-:-:S03]  /*2a90*/  IADD3 R21, R20, 0x1, RZ ;  /* 0x0000000114157810 */ /* 0x000fc60007ffe0ff */
[----:B------:R-:W-:Y:S01]  /*2aa0*/  @P1 FADD.FTZ R51, R22, R51 ;  /* 0x0000003316331221 */ /* 0x000fe20000010000 */
        /* <DEDUP_REMOVED lines=9> */
.L_x_594:
[----:B------:R-:W-:Y:S02]  /*2b40*/  IMAD.MOV.U32 R22, RZ, RZ, R30 ;  /* 0x000000ffff167224 */ /* 0x000fe400078e001e */
.L_x_595:
[----:B------:R-:W-:Y:S05]  /*2b50*/  BSYNC B2 ;  /* 0x0000000000027941 */ /* 0x000fea0003800000 */
.L_x_593:
        /* <DEDUP_REMOVED lines=16> */
.L_x_599:
[----:B------:R-:W-:Y:S05]  /*2c60*/  BSYNC B3 ;  /* 0x0000000000037941 */ /* 0x000fea0003800000 */
.L_x_598:
        /* <DEDUP_REMOVED lines=40> */
[----:B------:R-:W-:-:S04]  /*2ef0*/  LOP3.LUT R31, R31, UR25, R58, 0x96, !PT ;  /* 0x000000191f1f7c12 */ /* 0x000fc8000f8e963a */
[----:B------:R-:W-:Y:S02]  /*2f00*/  LOP3.LUT R35, R35, UR26, R20, 0x96, !PT ;  /* 0x0000001a23237c12 */ /* 0x000fe4000f8e9614 */
.L_x_597:
[----:B------:R-:W-:Y:S05]  /*2f10*/  BSYNC B2 ;  /* 0x0000000000027941 */ /* 0x000fea0003800000 */
.L_x_596:
        /* <DEDUP_REMOVED lines=22> */
.L_x_601:
[----:B------:R-:W-:Y:S02]  /*3080*/  IMAD.MOV.U32 R22, RZ, RZ, R30 ;  /* 0x000000ffff167224 */ /* 0x000fe400078e001e */
.L_x_602:
[----:B------:R-:W-:Y:S05]  /*3090*/  BSYNC B2 ;  /* 0x0000000000027941 */ /* 0x000fea0003800000 */
.L_x_600:
        /* <DEDUP_REMOVED lines=11> */
[----:B------:R-:W-:Y:S02]  /*3150*/  @!P6 IADD3 R5, R5, 0x1, RZ ;  /* 0x000000010505e810 */ /* 0x000fe40007ffe0ff */
[----:B------:R-:W-:Y:S02]  /*3160*/  @!P6 IADD3 R21, R36, 0x1, RZ ;  /* 0x000000012415e810 */ /* 0x000fe40007ffe0ff */
[----:B------:R-:W-:Y:S02]  /*3170*/  ISETP.NE.AND P0, PT, R5, RZ, !P6 ;  /* 0x000000ff0500720c */ /* 0x000fe40007705270 */
[----:B------:R-:W-:-:S11]  /*3180*/  @!P6 MOV R2, RZ ;  /* 0x000000ff0002e202 */ /* 0x000fd60000000f00 */
[----:B------:R-:W-:Y:S01]  /*3190*/  @P0 IMAD.MOV R21, RZ, RZ, R36 ;  /* 0x000000ffff150224 */ /* 0x000fe200078e0224 */
[----:B------:R-:W-:-:S03]  /*31a0*/  ISETP.NE.AND P0, PT, R20, RZ, PT ;  /* 0x000000ff1400720c */ /* 0x000fc60003f05270 */
[----:B------:R-:W-:-:S05]  /*31b0*/  @!P6 IMAD.MOV.U32 R36, RZ, RZ, R21 ;  /* 0x000000ffff24e224 */ /* 0x000fca00078e0015 */
.L_x_606:
[----:B------:R-:W-:Y:S05]  /*31c0*/  BSYNC B3 ;  /* 0x0000000000037941 */ /* 0x000fea0003800000 */
.L_x_605:
        /* <DEDUP_REMOVED lines=42> */
.L_x_604:
[----:B------:R-:W-:Y:S05]  /*3470*/  BSYNC B2 ;  /* 0x0000000000027941 */ /* 0x000fea0003800000 */
.L_x_603:
[----:B------:R0:W1:Y:S01]  /*3480*/  I2F.U32 R20, R22 ;  /* 0x0000001600147306 */ /* 0x0000620000201000 */
[----:B------:R-:W-:Y:S02]  /*3490*/  PRMT R23, RZ, 0x7610, R23 ;  /* 0x00007610ff177816 */ /* 0x000fe40000000017 */
[----:B------:R-:W-:Y:S02]  /*34a0*/  ISETP.NE.AND P6, PT, R55, RZ, PT ;  /* 0x000000ff3700720c */ /* 0x000fe40003fc5270 */
[----:B------:R-:W-:Y:S01]  /*34b0*/  SEL R55, RZ, 0x10000, P5 ;  /* 0x00010000ff377807 */ /* 0x000fe20002800000 */
[----:B------:R-:W-:Y:S01]  /*34c0*/  FMUL.FTZ R23, R23, R52 ;  /* 0x0000003417177220 */ /* 0x000fe20000410000 */
[----:B------:R-:W-:Y:S02]  /*34d0*/  SEL R60, RZ, 0x1, P2 ;  /* 0x00000001ff3c7807 */ /* 0x000fe40001000000 */
[----:B0-----:R-:W-:Y:S01]  /*34e0*/  F2FP.BF16.PACK_AB R22, R51, R48 ;  /* 0x000000303316723e */ /* 0x001fe200000010ff */
[----:B------:R-:W-:Y:S01]  /*34f0*/  FMUL.FTZ R23, R23, c[0x0][0x1e8] ;  /* 0x00007a0017177a20 */ /* 0x000fe20000410000 */
[----:B------:R-:W-:Y:S01]  /*3500*/  F2FP.BF16.PACK_AB R21, R49, R44 ;  /* 0x0000002c3115723e */ /* 0x000fe200000010ff */
[----:B------:R-:W-:-:S04]  /*3510*/  IMAD.WIDE.U32 R60, R60, 0x1000000, RZ ;  /* 0x010000003c3c7825 */ /* 0x000fc800078e00ff */
[----:B-1----:R-:W-:-:S05]  /*3520*/  FFMA.FTZ R20, R20, R53, 1.1641532182693481445e-10 ;  /* 0x2f00000014147423 */ /* 0x002fca0000010035 */
[----:B------:R-:W-:-:S04]  /*3530*/  FSETP.GTU.FTZ.AND P5, PT, R20, c[0x0][0x1e4], PT ;  /* 0x0000790014007a0b */ /* 0x000fc80003fbc000 */
[----:B------:R-:W-:Y:S02]  /*3540*/  FSEL R20, R23, RZ, !P5 ;  /* 0x000000ff17147208 */ /* 0x000fe40006800000 */
[----:B------:R-:W-:Y:S02]  /*3550*/  SEL R52, RZ, 0x1000000, P5 ;  /* 0x01000000ff347807 */ /* 0x000fe40002800000 */
[----:B------:R-:W-:Y:S01]  /*3560*/  ISETP.NE.AND P5, PT, R57, RZ, PT ;  /* 0x000000ff3900720c */ /* 0x000fe20003fa5270 */
[----:B------:R-:W-:Y:S01]  /*3570*/  FMUL.FTZ R53, R15, R20 ;  /* 0x000000140f357220 */ /* 0x000fe20000410000 */
[----:B------:R-:W-:-:S05]  /*3580*/  @P1 PRMT R20, RZ, 0x7610, R19 ;  /* 0x00007610ff141816 */ /* 0x000fca0000000013 */
[----:B------:R-:W-:Y:S01]  /*3590*/  @P1 FADD.FTZ R53, R20, R53 ;  /* 0x0000003514351221 */ /* 0x000fe20000010000 */
[----:B------:R-:W-:Y:S01]  /*35a0*/  ISETP.NE.AND P1, PT, R56, RZ, PT ;  /* 0x000000ff3800720c */ /* 0x000fe20003f25270 */
[----:B------:R-:W-:Y:S01]  /*35b0*/  IMAD.WIDE.U32 R56, R43, R54, c[0x0][0x188] ;  /* 0x000062002b387625 */ /* 0x000fe200078e0036 */
[----:B------:R-:W-:Y:S02]  /*35c0*/  SEL R54, RZ, 0x100, P4 ;  /* 0x00000100ff367807 */ /* 0x000fe40002000000 */
[----:B------:R-:W-:Y:S02]  /*35d0*/  F2FP.BF16.PACK_AB R20, R46, R41 ;  /* 0x000000292e14723e */ /* 0x000fe400000010ff */
[----:B------:R-:W-:Y:S02]  /*35e0*/  F2FP.BF16.PACK_AB R23, R53, R50 ;  /* 0x000000323517723e */ /* 0x000fe400000010ff */
[----:B------:R-:W-:Y:S02]  /*35f0*/  LOP3.LUT R52, R54, R52, R55, 0xfe, !PT ;  /* 0x0000003436347212 */ /* 0x000fe400078efe37 */
[----:B------:R-:W-:Y:S01]  /*3600*/  SEL R55, RZ, 0x1, P3 ;  /* 0x00000001ff377807 */ /* 0x000fe20001800000 */
[----:B------:R0:W-:Y:S01]  /*3610*/  STG.E.128 [R56.64], R20 ;  /* 0x0000001438007986 */ /* 0x0001e2000c101d06 */
[----:B------:R-:W-:-:S02]  /*3620*/  SEL R58, RZ, 0x1, P1 ;  /* 0x00000001ff3a7807 */ /* 0x000fc40000800000 */
[----:B------:R-:W-:Y:S02]  /*3630*/  SEL R54, RZ, 0x1, P5 ;  /* 0x00000001ff367807 */ /* 0x000fe40002800000 */
[----:B------:R-:W-:Y:S01]  /*3640*/  LOP3.LUT R61, R61, R52, R55, 0xfe, !PT ;  /* 0x000000343d3d7212 */ /* 0x000fe200078efe37 */
[----:B------:R-:W-:-:S04]  /*3650*/  IMAD.WIDE.U32 R58, R58, 0x10000, RZ ;  /* 0x000100003a3a7825 */ /* 0x000fc800078e00ff */
[----:B------:R-:W-:-:S05]  /*3660*/  IMAD.WIDE.U32 R54, R54, 0x100, RZ ;  /* 0x0000010036367825 */ /* 0x000fca00078e00ff */
[----:B------:R-:W-:Y:S02]  /*3670*/  LOP3.LUT R60, R54, R60, R58, 0xfe, !PT ;  /* 0x0000003c363c7212 */ /* 0x000fe400078efe3a */
[----:B------:R-:W-:Y:S01]  /*3680*/  LOP3.LUT R55, R55, R61, R59, 0xfe, !PT ;  /* 0x0000003d37377212 */ /* 0x000fe200078efe3b */
[----:B0-----:R-:W-:Y:S01]  /*3690*/  HFMA2.MMA R20, -RZ, RZ, 0, 4.76837158203125e-07 ;  /* 0x00000008ff147435 */ /* 0x001fe200000001ff */
[----:B------:R-:W-:-:S04]  /*36a0*/  SEL R21, RZ, 0x1, P6 ;  /* 0x00000001ff157807 */ /* 0x000fc80003000000 */
[----:B------:R-:W-:-:S05]  /*36b0*/  LOP3.LUT R54, R60, R21, RZ, 0xfc, !PT ;  /* 0x000000153c367212 */ /* 0x000fca00078efcff */
[----:B------:R-:W-:-:S05]  /*36c0*/  IMAD.WIDE.U32 R20, R43, R20, c[0x0][0x190] ;  /* 0x000064002b147625 */ /* 0x000fca00078e0014 */
[----:B------:R0:W-:Y:S02]  /*36d0*/  STG.E.64 [R20.64], R54 ;  /* 0x0000003614007986 */ /* 0x0001e4000c101b06 */
.L_x_550:
[----:B------:R-:W-:Y:S05]  /*36e0*/  BSYNC B0 ;  /* 0x0000000000007941 */ /* 0x000fea0003800000 */
.L_x_549:
        /* <DEDUP_REMOVED lines=12> */
.L_x_613:
        /* <DEDUP_REMOVED lines=37> */
.L_x_614:
[----:B------:R-:W-:Y:S01]  /*3a00*/  FMUL.FTZ R20, R57, R57 ;  /* 0x0000003939147220 */ /* 0x000fe20000410000 */
[----:B------:R-:W-:Y:S01]  /*3a10*/  ISETP.NE.AND P1, PT, RZ, UR8, PT ;  /* 0x00000008ff007c0c */ /* 0x000fe2000bf25270 */
[----:B------:R-:W-:Y:S01]  /*3a20*/  IMAD.MOV.U32 R52, RZ, RZ, c[0x0][0x1e0] ;  /* 0x00007800ff347624 */ /* 0x000fe200078e00ff */
[----:B------:R-:W-:Y:S01]  /*3a30*/  BSSY B0, `(.L_x_609) ;  /* 0x000002d000007945 */ /* 0x000fe20003800000 */
[----:B-1----:R-:W-:Y:S01]  /*3a40*/  FADD.FTZ R23, R23, R22 ;  /* 0x0000001617177221 */ /* 0x002fe20000010000 */
[----:B------:R-:W-:-:S03]  /*3a50*/  FSEL R21, R20, RZ, P1 ;  /* 0x000000ff14157208 */ /* 0x000fc60000800000 */
[----:B------:R-:W-:Y:S02]  /*3a60*/  FFMA.FTZ R20, R23, R52, c[0x0][0x228] ;  /* 0x00008a0017147623 */ /* 0x000fe40000010034 */
[----:B------:R-:W-:Y:S02]  /*3a70*/  @!P2 IMAD.MOV.U32 R23, RZ, RZ, 0x4 ;  /* 0x00000004ff17a424 */ /* 0x000fe400078e00ff */
[----:B------:R-:W-:Y:S01]  /*3a80*/  FADD.FTZ R55, R20, R21 ;  /* 0x0000001514377221 */ /* 0x000fe20000010000 */
[----:B------:R-:W-:Y:S01]  /*3a90*/  @!P2 MOV R21, 0x4 ;  /* 0x000000040015a802 */ /* 0x000fe20000000f00 */
[----:B0-----:R-:W-:-:S04]  /*3aa0*/  @!P2 IMAD.WIDE R22, R6, R23, c[0x0][0x1a0] ;  /* 0x000068000616a625 */ /* 0x001fc800078e0217 */
[----:B------:R-:W0:Y:S01]  /*3ab0*/  MUFU.RSQ R55, R55 ;  /* 0x0000003700377308 */ /* 0x000e220000001400 */
        /* <DEDUP_REMOVED lines=19> */
[----:B------:R-:W-:Y:S02]  /*3bf0*/  FFMA.FTZ R57, R28, R56, R39 ;  /* 0x000000381c397223 */ /* 0x000fe40000010027 */
[C---:B------:R-:W-:Y:S02]  /*3c00*/  FMUL.FTZ R23, R55.reuse, R60 ;  /* 0x0000003c37177220 */ /* 0x040fe40000410000 */
[C---:B------:R-:W-:Y:S02]  /*3c10*/  FMUL.FTZ R20, R55.reuse, R20 ;  /* 0x0000001437147220 */ /* 0x040fe40000410000 */
[----:B------:R-:W-:-:S02]  /*3c20*/  FMUL.FTZ R56, R55, R52 ;  /* 0x0000003437387220 */ /* 0x000fc40000410000 */
[----:B------:R-:W-:Y:S01]  /*3c30*/  FMUL.FTZ R55, R55, R22 ;  /* 0x0000001637377220 */ /* 0x000fe20000410000 */
[----:B------:R-:W-:Y:S01]  /*3c40*/  F2FP.BF16.PACK_AB R22, R57, R54 ;  /* 0x000000363916723e */ /* 0x000fe200000010ff */
[----:B------:R-:W-:Y:S02]  /*3c50*/  FFMA.FTZ R52, R12, R21, R29 ;  /* 0x000000150c347223 */ /* 0x000fe4000001001d */
[----:B------:R-:W-:Y:S02]  /*3c60*/  FFMA.FTZ R54, R26, R55, R37 ;  /* 0x000000371a367223 */ /* 0x000fe40000010025 */
[----:B------:R-:W-:Y:S02]  /*3c70*/  FFMA.FTZ R21, R13, R56, R38 ;  /* 0x000000380d157223 */ /* 0x000fe40000010026 */
[----:B------:R-:W-:Y:S02]  /*3c80*/  FFMA.FTZ R55, R24, R20, R33 ;  /* 0x0000001418377223 */ /* 0x000fe40000010021 */
[----:B------:R-:W-:Y:S01]  /*3c90*/  FFMA.FTZ R23, R27, R23, R42 ;  /* 0x000000171b177223 */ /* 0x000fe2000001002a */
[----:B------:R-:W-:Y:S01]  /*3ca0*/  F2FP.BF16.PACK_AB R21, R54, R21 ;  /* 0x000000153615723e */ /* 0x000fe200000010ff */
[----:B------:R-:W-:Y:S01]  /*3cb0*/  IMAD.MOV.U32 R56, RZ, RZ, 0x10 ;  /* 0x00000010ff387424 */ /* 0x000fe200078e00ff */
[----:B------:R-:W-:-:S02]  /*3cc0*/  F2FP.BF16.PACK_AB R20, R55, R52 ;  /* 0x000000343714723e */ /* 0x000fc400000010ff */
[----:B------:R-:W-:Y:S01]  /*3cd0*/  F2FP.BF16.PACK_AB R23, R58, R23 ;  /* 0x000000173a17723e */ /* 0x000fe200000010ff */
[----:B------:R-:W-:-:S05]  /*3ce0*/  IMAD.WIDE.U32 R54, R43, R56, c[0x0][0x208] ;  /* 0x000082002b367625 */ /* 0x000fca00078e0038 */
[----:B------:R0:W-:Y:S02]  /*3cf0*/  STG.E.128 [R54.64], R20 ;  /* 0x0000001436007986 */ /* 0x0001e4000c101d06 */
.L_x_610:
[----:B------:R-:W-:Y:S05]  /*3d00*/  BSYNC B0 ;  /* 0x0000000000007941 */ /* 0x000fea0003800000 */
.L_x_609:
[----:B01----:R-:W-:-:S04]  /*3d10*/  IMAD.MOV.U32 R21, RZ, RZ, 0x4 ;  /* 0x00000004ff157424 */ /* 0x003fc800078e00ff */
[----:B------:R-:W-:-:S05]  /*3d20*/  IMAD R6, R21, c[0x0][0x160], R6 ;  /* 0x0000580015067a24 */ /* 0x000fca00078e0206 */
[----:B------:R-:W-:-:S13]  /*3d30*/  ISETP.GE.AND P1, PT, R6, c[0x0][0x164], PT ;  /* 0x0000590006007a0c */ /* 0x000fda0003f26270 */
[----:B------:R-:W-:Y:S01]  /*3d40*/  @P1 CALL.REL.NOINC `(.L_x_611) ;  /* 0x0000001000001944 */ /* 0x000fe20003c00000 */
[----:B------:R-:W-:Y:S05]  /*3d50*/  BRA `(.L_x_612) ;  /* 0xffffcc2000007947 */ /* 0x000fea000383ffff */
.L_x_611:
[----:B------:R-:W-:Y:S05]  /*3d60*/  BSYNC B1 ;  /* 0x0000000000017941 */ /* 0x000fea0003800000 */
.L_x_548:
[----:B------:R-:W-:Y:S05]  /*3d70*/  EXIT ;  /* 0x000000000000794d */ /* 0x000fea0003800000 */
.L_x_607:
[----:B------:R-:W-:Y:S01]  /*3d80*/  HFMA2.MMA R54, -RZ, RZ, 0, 5.9604644775390625e-08 ;  /* 0x00000001ff367435 */ /* 0x000fe200000001ff */
[----:B------:R-:W-:Y:S01]  /*3d90*/  IMAD.MOV.U32 R52, RZ, RZ, 0x1f ;  /* 0x0000001fff347424 */ /* 0x000fe200078e00ff */
[----:B------:R-:W-:Y:S01]  /*3da0*/  MOV R20, 0x3dd0 ;  /* 0x00003dd000147802 */ /* 0x000fe20000000f00 */
[----:B------:R-:W-:-:S03]  /*3db0*/  IMAD.MOV.U32 R23, RZ, RZ, -0x1 ;  /* 0xffffffffff177424 */ /* 0x000fc600078e00ff */
[----:B------:R-:W-:Y:S05]  /*3dc0*/  CALL.REL.NOINC `($__internal_12_$__cuda_sm70_shflsync_bfly_p) ;  /* 0x000004a000007944 */ /* 0x000fea0003c00000 */
[----:B01----:R-:W-:Y:S05]  /*3dd0*/  BRA `(.L_x_613) ;  /* 0xfffff9d000007947 */ /* 0x003fea000383ffff */
.L_x_608:
[----:B0-----:R-:W-:Y:S01]  /*3de0*/  MOV R22, R55 ;  /* 0x0000003700167202 */ /* 0x001fe20000000f00 */
[----:B------:R-:W-:Y:S01]  /*3df0*/  IMAD.MOV.U32 R54, RZ, RZ, 0x2 ;  /* 0x00000002ff367424 */ /* 0x000fe200078e00ff */
[----:B------:R-:W-:Y:S01]  /*3e00*/  MOV R23, 0xffffffff ;  /* 0xffffffff00177802 */ /* 0x000fe20000000f00 */
[----:B------:R-:W-:Y:S01]  /*3e10*/  IMAD.MOV.U32 R52, RZ, RZ, 0x1f ;  /* 0x0000001fff347424 */ /* 0x000fe200078e00ff */
[----:B------:R-:W-:Y:S02]  /*3e20*/  MOV R20, 0x3e40 ;  /* 0x00003e4000147802 */ /* 0x000fe40000000f00 */
[----:B------:R-:W-:Y:S05]  /*3e30*/  CALL.REL.NOINC `($__internal_12_$__cuda_sm70_shflsync_bfly_p) ;  /* 0x0000043000007944 */ /* 0x000fea0003c00000 */
[----:B01----:R-:W-:Y:S01]  /*3e40*/  FADD.FTZ R22, R55, R23 ;  /* 0x0000001737167221 */ /* 0x003fe20000010000 */
[----:B------:R-:W-:Y:S01]  /*3e50*/  MOV R23, 0xffffffff ;  /* 0xffffffff00177802 */ /* 0x000fe20000000f00 */
[----:B------:R-:W-:Y:S01]  /*3e60*/  IMAD.MOV.U32 R54, RZ, RZ, 0x4 ;  /* 0x00000004ff367424 */ /* 0x000fe200078e00ff */
[----:B------:R-:W-:Y:S01]  /*3e70*/  MOV R20, 0x3ea0 ;  /* 0x00003ea000147802 */ /* 0x000fe20000000f00 */
[----:B------:R-:W-:-:S02]  /*3e80*/  IMAD.MOV.U32 R52, RZ, RZ, 0x1f ;  /* 0x0000001fff347424 */ /* 0x000fc400078e00ff */
        /* <DEDUP_REMOVED lines=13> */
[----:B-1----:R-:W-:Y:S02]  /*3f60*/  FADD.FTZ R23, R22, R23 ;  /* 0x0000001716177221 */ /* 0x002fe40000010000 */
[----:B0-----:R-:W-:-:S02]  /*3f70*/  IMAD.MOV.U32 R54, RZ, RZ, 0x1 ;  /* 0x00000001ff367424 */ /* 0x001fc400078e00ff */
[----:B------:R-:W-:Y:S02]  /*3f80*/  FMUL.FTZ R57, R23, c[0x0][0x1e0] ;  /* 0x0000780017397a20 */ /* 0x000fe40000410000 */
[----:B------:R-:W-:Y:S02]  /*3f90*/  IMAD.MOV.U32 R52, RZ, RZ, 0x1f ;  /* 0x0000001fff347424 */ /* 0x000fe400078e00ff */
[--C-:B------:R-:W-:Y:S02]  /*3fa0*/  FADD.FTZ R20, R41, -R57.reuse ;  /* 0x8000003929147221 */ /* 0x100fe40000010000 */
[--C-:B------:R-:W-:Y:S02]  /*3fb0*/  FADD.FTZ R21, R46, -R57.reuse ;  /* 0x800000392e157221 */ /* 0x100fe40000010000 */
[----:B------:R-:W-:Y:S02]  /*3fc0*/  FFMA.FTZ R20, R20, R20, RZ ;  /* 0x0000001414147223 */ /* 0x000fe400000100ff */
        /* <DEDUP_REMOVED lines=8> */
[--C-:B------:R-:W-:Y:S02]  /*4050*/  FADD.FTZ R23, R50, -R57.reuse ;  /* 0x8000003932177221 */ /* 0x100fe40000010000 */
[----:B------:R-:W-:Y:S02]  /*4060*/  FFMA.FTZ R20, R21, R21, R20 ;  /* 0x0000001515147223 */ /* 0x000fe40000010014 */
[----:B------:R-:W-:Y:S02]  /*4070*/  FADD.FTZ R21, R53, -R57 ;  /* 0x8000003935157221 */ /* 0x000fe40000010000 */
[----:B------:R-:W-:Y:S01]  /*4080*/  FFMA.FTZ R20, R23, R23, R20 ;  /* 0x0000001717147223 */ /* 0x000fe20000010014 */
[----:B------:R-:W-:-:S03]  /*4090*/  MOV R23, 0xffffffff ;  /* 0xffffffff00177802 */ /* 0x000fc60000000f00 */
[----:B------:R-:W-:-:S05]  /*40a0*/  FFMA.FTZ R20, R21, R21, R20 ;  /* 0x0000001515147223 */ /* 0x000fca0000010014 */
[----:B------:R-:W-:Y:S02]  /*40b0*/  FSEL R22, R20, RZ, P0 ;  /* 0x000000ff14167208 */ /* 0x000fe40000000000 */
[----:B------:R-:W-:Y:S02]  /*40c0*/  MOV R20, 0x40e0 ;  /* 0x000040e000147802 */ /* 0x000fe40000000f00 */
[----:B------:R-:W-:Y:S05]  /*40d0*/  CALL.REL.NOINC `($__internal_12_$__cuda_sm70_shflsync_bfly_p) ;  /* 0x0000019000007944 */ /* 0x000fea0003c00000 */
[----:B01----:R-:W-:Y:S01]  /*40e0*/  FADD.FTZ R22, R22, R23 ;  /* 0x0000001716167221 */ /* 0x003fe20000010000 */
[----:B------:R-:W-:Y:S01]  /*40f0*/  MOV R23, 0xffffffff ;  /* 0xffffffff00177802 */ /* 0x000fe20000000f00 */
[----:B------:R-:W-:Y:S01]  /*4100*/  IMAD.MOV.U32 R54, RZ, RZ, 0x2 ;  /* 0x00000002ff367424 */ /* 0x000fe200078e00ff */
[----:B------:R-:W-:Y:S01]  /*4110*/  MOV R20, 0x4140 ;  /* 0x0000414000147802 */ /* 0x000fe20000000f00 */
[----:B------:R-:W-:Y:S02]  /*4120*/  IMAD.MOV.U32 R52, RZ, RZ, 0x1f ;  /* 0x0000001fff347424 */ /* 0x000fe400078e00ff */
        /* <DEDUP_REMOVED lines=19> */
[----:B01----:R-:W-:Y:S05]  /*4260*/  BRA `(.L_x_614) ;  /* 0xfffff79000007947 */ /* 0x003fea000383ffff */
        .weak           $__internal_12_$__cuda_sm70_shflsync_bfly_p
        .type           $__internal_12_$__cuda_sm70_shflsync_bfly_p,@function
        .size           $__internal_12_$__cuda_sm70_shflsync_bfly_p,(.L_x_8200 - $__internal_12_$__cuda_sm70_shflsync_bfly_p)
$__internal_12_$__cuda_sm70_shflsync_bfly_p:
[----:B------:R-:W-:Y:S01]  /*4270*/  IMAD.MOV.U32 R21, RZ, RZ, 0x0 ;  /* 0x00000000ff157424 */ /* 0x000fe200078e00ff */
[----:B------:R-:W-:Y:S04]  /*4280*/  WARPSYNC R23 ;  /* 0x0000001700007348 */ /* 0x000fe80003800000 */
[----:B------:R0:W1:Y:S01]  /*4290*/  SHFL.BFLY PT, R23, R22, R54, R52 ;  /* 0x0c00003616177389 */ /* 0x00006200000e0034 */
[----:B------:R-:W-:Y:S05]  /*42a0*/  RET.REL.NODEC R20 `(_ZN10layer_norm13ln_fwd_kernelINS_13Kernel_traitsI13__nv_bfloat16S2_S2_S2_fjLj256ELj1ELj4ELj1ELj16ENS_18Kernel_traits_baseILj256ES2_S2_S2_S2_fjLj128EEEEELb1ELb1ELb0ELb0EEEvNS_9FwdParamsE) ;  /* 0xffffbd5014007950 */ /* 0x000fea0003c3ffff */
.L_x_615:
        /* <DEDUP_REMOVED lines=13> */
.L_x_8200:


//--------------------- .text._ZN10layer_norm13ln_fwd_kernelINS_13Kernel_traitsI13__nv_bfloat16S2_S2_S2_fjLj256ELj1ELj4ELj1ELj16ENS_18Kernel_traits_baseILj256ES2_S2_S2_S2_fjLj128EEEEELb1ELb1ELb0ELb1EEEvNS_9FwdParamsE --------------------------
	.section	.text._ZN10layer_norm13ln_fwd_kernelINS_13Kernel_traitsI13__nv_bfloat16S2_S2_S2_fjLj256ELj1ELj4ELj1ELj16ENS_18Kernel_traits_baseILj256ES2_S2_S2_S2_fjLj128EEEEELb1ELb1ELb0ELb1EEEvNS_9FwdParamsE,"ax",@progbits
	.sectioninfo	@"SHI_REGISTERS=64"
	.align	128
        .global         _ZN10layer_norm13ln_fwd_kernelINS_13Kernel_traitsI13__nv_bfloat16S2_S2_S2_fjLj256ELj1ELj4ELj1ELj16ENS_18Kernel_traits_baseILj256ES2_S2_S2_S2_fjLj128EEEEELb1ELb1ELb0ELb1EEEvNS_9FwdParamsE
        .type           _ZN10layer_norm13ln_fwd_kernelINS_13Kernel_traitsI13__nv_bfloat16S2_S2_S2_fjLj256ELj1ELj4ELj1ELj16ENS_18Kernel_traits_baseILj256ES2_S2_S2_S2_fjLj128EEEEELb1ELb1ELb0ELb1EEEvNS_9FwdParamsE,@function
        .size           _ZN10layer_norm13ln_fwd_kernelINS_13Kernel_traitsI13__nv_bfloat16S2_S2_S2_fjLj256ELj1ELj4ELj1ELj16ENS_18Kernel_traits_baseILj256ES2_S2_S2_S2_fjLj128EEEEELb1ELb1ELb0ELb1EEEvNS_9FwdParamsE,(.L_x_8201 - _ZN10layer_norm13ln_fwd_kernelINS_13Kernel_traitsI13__nv_bfloat16S2_S2_S2_fjLj256ELj1ELj4ELj1ELj16ENS_18Kernel_traits_baseILj256ES2_S2_S2_S2_fjLj128EEEEELb1ELb1ELb0ELb1EEEvNS_9FwdParamsE)
        .other          _ZN10layer_norm13ln_fwd_kernelINS_13Kernel_traitsI13__nv_bfloat16S2_S2_S2_fjLj256ELj1ELj4ELj1ELj16ENS_18Kernel_traits_baseILj256ES2_S2_S2_S2_fjLj128EEEEELb1ELb1ELb0ELb1EEEvNS_9FwdParamsE,@"STO_CUDA_ENTRY STV_DEFAULT"
_ZN10layer_norm13ln_fwd_kernelINS_13Kernel_traitsI13__nv_bfloat16S2_S2_S2_fjLj256ELj1ELj4ELj1ELj16ENS_18Kernel_traits_baseILj256ES2_S2_S2_S2_fjLj128EEEEELb1ELb1ELb0ELb1EEEvNS_9FwdParamsE:
.text._ZN10layer_norm13ln_fwd_kernelINS_13Kernel_traitsI13__nv_bfloat16S2_S2_S2_fjLj256ELj1ELj4ELj1ELj16ENS_18Kernel_traits_baseILj256ES2_S2_S2_S2_fjLj128EEEEELb1ELb1ELb0ELb1EEEvNS_9FwdParamsE:
        /* <DEDUP_REMOVED lines=25> */
[----:B------:R-:W-:Y:S01]  /*0190*/  IMAD.MOV.U32 R13, RZ, RZ, 0x10 ;  /* 0x00000010ff0d7424 */ /* 0x000fe200078e00ff */
[----:B------:R-:W-:-:S03]  /*01a0*/  LEA R20, P2, R6, c[0x0][0x1c8], 0x4 ;  /* 0x0000720006147a11 */ /* 0x000fc600078420ff */
[----:B------:R-:W-:Y:S01]  /*01b0*/  IMAD.WIDE.U32 R12, R6, R13, c[0x0][0x1b0] ;  /* 0x00006c00060c7625 */ /* 0x000fe200078e000d */
[----:B------:R-:W-:-:S05]  /*01c0*/  IADD3.X R21, RZ, c[0x0][0x1cc], RZ, P2, !PT ;  /* 0x00007300ff157a10 */ /* 0x000fca00017fe4ff */
[----:B------:R-:W2:Y:S04]  /*01d0*/  LDG.E.128 R12, [R12.64] ;  /* 0x000000060c0c7981 */ /* 0x000ea8000c1e1d00 */
[----:B------:R-:W3:Y:S01]  /*01e0*/  LDG.E.128 R20, [R20.64] ;  /* 0x0000000614147981 */ /* 0x000ee2000c1e1d00 */
[----:B-----5:R-:W-:-:S05]  /*01f0*/  @P1 IADD3 R26, P2, R8, c[0x0][0x240], RZ ;  /* 0x00009000081a1a10 */ /* 0x020fca0007f5e0ff */
[----:B------:R-:W-:Y:S02]  /*0200*/  @P1 IMAD.X R27, RZ, RZ, R9, P2 ;  /* 0x000000ffff1b1224 */ /* 0x000fe400010e0609 */
[----:B------:R-:W-:-:S03]  /*0210*/  IMAD R4, R0, c[0x0][0x0], R4 ;  /* 0x0000000000047a24 */ /* 0x000fc600078e0204 */
[--C-:B------:R-:W-:Y:S01]  /*0220*/  SHF.R.U64 R3, R26, 0x2, R27.reuse ;  /* 0x000000021a037819 */ /* 0x100fe2000000121b */
[----:B------:R-:W-:Y:S01]  /*0230*/  IMAD.HI.U32 R7, R4, -0x326172a9, RZ ;  /* 0xcd9e8d5704077827 */ /* 0x000fe200078e00ff */
[----:B------:R-:W-:-:S03]  /*0240*/  SHF.R.U32.HI R2, RZ, 0x2, R27 ;  /* 0x00000002ff027819 */ /* 0x000fc6000001161b */
[----:B------:R-:W-:Y:S01]  /*0250*/  IMAD.HI.U32 R0, R3, -0x2daee0ad, RZ ;  /* 0xd2511f5303007827 */ /* 0x000fe200078e00ff */
[----:B------:R-:W-:Y:S01]  /*0260*/  LOP3.LUT R7, R7, UR4, R2, 0x96, !PT ;  /* 0x0000000407077c12 */ /* 0x000fe2000f8e9602 */
[----:B------:R-:W-:-:S03]  /*0270*/  UIADD3 UR10, UR5, -0x4498517b, URZ ;  /* 0xbb67ae85050a7890 */ /* 0x000fc6000fffe03f */
[----:B------:R-:W-:Y:S01]  /*0280*/  LOP3.LUT R0, R0, UR5, RZ, 0x3c, !PT ;  /* 0x0000000500007c12 */ /* 0x000fe2000f8e3cff */
[----:B------:R-:W-:Y:S01]  /*0290*/  UIADD3 UR9, UR4, -0x61c88647, URZ ;  /* 0x9e3779b904097890 */ /* 0x000fe2000fffe03f */
[----:B------:R-:W-:Y:S02]  /*02a0*/  IMAD R11, R3, -0x2daee0ad, RZ ;  /* 0xd2511f53030b7824 */ /* 0x000fe400078e02ff */
[----:B------:R-:W-:-:S04]  /*02b0*/  IMAD.HI.U32 R10, R7, -0x2daee0ad, RZ ;  /* 0xd2511f53070a7827 */ /* 0x000fc800078e00ff */
[----:B------:R-:W-:Y:S02]  /*02c0*/  IMAD R9, R4, -0x326172a9, RZ ;  /* 0xcd9e8d5704097824 */ /* 0x000fe400078e02ff */
[----:B------:R-:W-:Y:S01]  /*02d0*/  IMAD.HI.U32 R8, R0, -0x326172a9, RZ ;  /* 0xcd9e8d5700087827 */ /* 0x000fe200078e00ff */
[----:B------:R-:W-:Y:S01]  /*02e0*/  LOP3.LUT R10, R10, UR10, R11, 0x96, !PT ;  /* 0x0000000a0a0a7c12 */ /* 0x000fe2000f8e960b */
[----:B------:R-:W-:-:S03]  /*02f0*/  UIADD3 UR11, UR4, 0x3c6ef372, URZ ;  /* 0x3c6ef372040b7890 */ /* 0x000fc6000fffe03f */
[----:B------:R-:W-:Y:S01]  /*0300*/  LOP3.LUT R8, R8, UR9, R9, 0x96, !PT ;  /* 0x0000000908087c12 */ /* 0x000fe2000f8e9609 */
[----:B------:R-:W-:Y:S01]  /*0310*/  IMAD R9, R0, -0x326172a9, RZ ;  /* 0xcd9e8d5700097824 */ /* 0x000fe200078e02ff */
[----:B------:R-:W-:Y:S01]  /*0320*/  UIADD3 UR12, UR5, 0x76cf5d0a, URZ ;  /* 0x76cf5d0a050c7890 */ /* 0x000fe2000fffe03f */
[----:B------:R-:W-:-:S04]  /*0330*/  IMAD.HI.U32 R0, R10, -0x326172a9, RZ ;  /* 0xcd9e8d570a007827 */ /* 0x000fc800078e00ff */
[----:B------:R-:W-:Y:S02]  /*0340*/  IMAD R24, R7, -0x2daee0ad, RZ ;  /* 0xd2511f5307187824 */ /* 0x000fe400078e02ff */
[----:B------:R-:W-:Y:S01]  /*0350*/  IMAD.HI.U32 R7, R8, -0x2daee0ad, RZ ;  /* 0xd2511f5308077827 */ /* 0x000fe200078e00ff */
[----:B------:R-:W-:Y:S01]  /*0360*/  LOP3.LUT R0, R0, UR11, R9, 0x96, !PT ;  /* 0x0000000b00007c12 */ /* 0x000fe2000f8e9609 */
[----:B------:R-:W-:-:S03]  /*0370*/  UIADD3 UR14, UR5, 0x32370b8f, URZ ;  /* 0x32370b8f050e7890 */ /* 0x000fc6000fffe03f */
[----:B------:R-:W-:Y:S01]  /*0380*/  LOP3.LUT R7, R7, UR12, R24, 0x96, !PT ;  /* 0x0000000c07077c12 */ /* 0x000fe2000f8e9618 */
        /* <DEDUP_REMOVED lines=9> */
[----:B------:R-:W-:Y:S01]  /*0420*/  UIADD3 UR16, UR5, -0x126145ec, URZ ;  /* 0xed9eba1405107890 */ /* 0x000fe2000fffe03f */
[----:B------:R-:W-:-:S04]  /*0430*/  IMAD.HI.U32 R7, R11, -0x326172a9, RZ ;  /* 0xcd9e8d570b077827 */ /* 0x000fc800078e00ff */
[----:B------:R-:W-:Y:S02]  /*0440*/  IMAD R9, R0, -0x2daee0ad, RZ ;  /* 0xd2511f5300097824 */ /* 0x000fe400078e02ff */
[----:B------:R-:W-:Y:S01]  /*0450*/  IMAD.HI.U32 R0, R8, -0x2daee0ad, RZ ;  /* 0xd2511f5308007827 */ /* 0x000fe200078e00ff */
[----:B------:R-:W-:Y:S01]  /*0460*/  LOP3.LUT R7, R7, UR15, R10, 0x96, !PT ;  /* 0x0000000f07077c12 */ /* 0x000fe2000f8e960a */
[----:B------:R-:W-:-:S03]  /*0470*/  UIADD3 UR18, UR5, -0x56f99767, URZ ;  /* 0xa906689905127890 */ /* 0x000fc6000fffe03f */
[----:B------:R-:W-:Y:S01]  /*0480*/  LOP3.LUT R0, R0, UR16, R9, 0x96, !PT ;  /* 0x0000001000007c12 */ /* 0x000fe2000f8e9609 */
[----:B------:R-:W-:Y:S01]  /*0490*/  UIADD3 UR17, UR4, 0x1715609d, URZ ;  /* 0x1715609d04117890 */ /* 0x000fe2000fffe03f */
[----:B------:R-:W-:Y:S02]  /*04a0*/  IMAD R10, R8, -0x2daee0ad, RZ ;  /* 0xd2511f53080a7824 */ /* 0x000fe400078e02ff */
[----:B------:R-:W-:-:S04]  /*04b0*/  IMAD.HI.U32 R9, R7, -0x2daee0ad, RZ ;  /* 0xd2511f5307097827 */ /* 0x000fc800078e00ff */
[----:B------:R-:W-:Y:S02]  /*04c0*/  IMAD R11, R11, -0x326172a9, RZ ;  /* 0xcd9e8d570b0b7824 */ /* 0x000fe400078e02ff */
[----:B------:R-:W-:Y:S01]  /*04d0*/  IMAD.HI.U32 R8, R0, -0x326172a9, RZ ;  /* 0xcd9e8d5700087827 */ /* 0x000fe200078e00ff */
[----:B------:R-:W-:Y:S01]  /*04e0*/  LOP3.LUT R9, R9, UR18, R10, 0x96, !PT ;  /* 0x0000001209097c12 */ /* 0x000fe2000f8e960a */
[----:B------:R-:W-:-:S03]  /*04f0*/  UIADD3 UR19, UR4, -0x4ab325aa, URZ ;  /* 0xb54cda5604137890 */ /* 0x000fc6000fffe03f */
        /* <DEDUP_REMOVED lines=18> */
[----:B------:R-:W-:Y:S01]  /*0620*/  UIADD3 UR24, UR5, -0x24c28bd8, URZ ;  /* 0xdb3d742805187890 */ /* 0x000fe2000fffe03f */
[----:B------:R-:W-:-:S04]  /*0630*/  IMAD.HI.U32 R7, R24, -0x326172a9, RZ ;  /* 0xcd9e8d5718077827 */ /* 0x000fc800078e00ff */
[----:B------:R-:W-:Y:S02]  /*0640*/  IMAD R9, R0, -0x2daee0ad, RZ ;  /* 0xd2511f5300097824 */ /* 0x000fe400078e02ff */
[----:B------:R-:W-:Y:S01]  /*0650*/  IMAD.HI.U32 R0, R11, -0x2daee0ad, RZ ;  /* 0xd2511f530b007827 */ /* 0x000fe200078e00ff */
[----:B------:R-:W-:Y:S01]  /*0660*/  @!P0 CS2R R16, SRZ ;  /* 0x0000000000108805 */ /* 0x000fe2000001ff00 */
[----:B------:R-:W-:-:S03]  /*0670*/  LOP3.LUT R42, R7, UR23, R8, 0x96, !PT ;  /* 0x00000017072a7c12 */ /* 0x000fc6000f8e9608 */
[----:B------:R-:W-:Y:S01]  /*0680*/  LOP3.LUT R28, R0, UR24, R9, 0x96, !PT ;  /* 0x00000018001c7c12 */ /* 0x000fe2000f8e9609 */
[----:B------:R-:W-:Y:S01]  /*0690*/  UIADD3 UR26, UR5, -0x695add53, URZ ;  /* 0x96a522ad051a7890 */ /* 0x000fe2000fffe03f */
[----:B------:R-:W-:Y:S01]  /*06a0*/  @!P0 CS2R R18, SRZ ;  /* 0x0000000000128805 */ /* 0x000fe2000001ff00 */
[----:B------:R-:W-:Y:S01]  /*06b0*/  UIADD3 UR25, UR4, -0x700cb87f, URZ ;  /* 0x8ff3478104197890 */ /* 0x000fe2000fffe03f */
[--C-:B------:R-:W-:Y:S01]  /*06c0*/  PRMT R7, RZ, 0x5410, R17.reuse ;  /* 0x00005410ff077816 */ /* 0x100fe20000000011 */
[----:B------:R-:W-:Y:S01]  /*06d0*/  IMAD R25, R11, -0x2daee0ad, RZ ;  /* 0xd2511f530b197824 */ /* 0x000fe200078e02ff */
[----:B------:R-:W-:Y:S01]  /*06e0*/  PRMT R10, RZ, 0x7610, R17 ;  /* 0x00007610ff0a7816 */ /* 0x000fe20000000011 */
[----:B------:R-:W-:Y:S01]  /*06f0*/  IMAD.HI.U32 R30, R42, -0x2daee0ad, RZ ;  /* 0xd2511f532a1e7827 */ /* 0x000fe200078e00ff */
[----:B------:R-:W-:Y:S03]  /*0700*/  BSSY B0, `(.L_x_616) ;  /* 0x000035d000007945 */ /* 0x000fe60003800000 */
[----:B------:R-:W-:-:S02]  /*0710*/  IMAD R17, R24, -0x326172a9, RZ ;  /* 0xcd9e8d5718117824 */ /* 0x000fc400078e02ff */
[----:B------:R-:W-:Y:S01]  /*0720*/  IMAD.WIDE.U32 R28, R28, -0x326172a9, RZ ;  /* 0xcd9e8d571c1c7825 */ /* 0x000fe200078e00ff */
[----:B------:R-:W-:Y:S02]  /*0730*/  LOP3.LUT R30, R30, UR26, R25, 0x96, !PT ;  /* 0x0000001a1e1e7c12 */ /* 0x000fe4000f8e9619 */
[----:B------:R-:W-:Y:S01]  /*0740*/  LOP3.LUT R27, R26, 0x3, RZ, 0xc0, !PT ;  /* 0x000000031a1b7812 */ /* 0x000fe200078ec0ff */
[----:B------:R-:W-:Y:S01]  /*0750*/  IMAD.MOV.U32 R26, RZ, RZ, RZ ;  /* 0x000000ffff1a7224 */ /* 0x000fe200078e00ff */
[--C-:B------:R-:W-:Y:S01]  /*0760*/  PRMT R0, RZ, 0x5410, R16.reuse ;  /* 0x00005410ff007816 */ /* 0x100fe20000000010 */
[----:B------:R-:W-:Y:S01]  /*0770*/  IMAD R42, R42, -0x2daee0ad, RZ ;  /* 0xd2511f532a2a7824 */ /* 0x000fe200078e02ff */
[----:B------:R-:W-:Y:S02]  /*0780*/  PRMT R8, RZ, 0x7610, R16 ;  /* 0x00007610ff087816 */ /* 0x000fe40000000010 */
[--C-:B------:R-:W-:Y:S02]  /*0790*/  PRMT R9, RZ, 0x5410, R18.reuse ;  /* 0x00005410ff097816 */ /* 0x100fe40000000012 */
[----:B------:R-:W-:-:S02]  /*07a0*/  PRMT R24, RZ, 0x7610, R18 ;  /* 0x00007610ff187816 */ /* 0x000fc40000000012 */
[--C-:B------:R-:W-:Y:S02]  /*07b0*/  PRMT R11, RZ, 0x5410, R19.reuse ;  /* 0x00005410ff0b7816 */ /* 0x100fe40000000013 */
[----:B------:R-:W-:Y:S02]  /*07c0*/  PRMT R31, RZ, 0x7610, R19 ;  /* 0x00007610ff1f7816 */ /* 0x000fe40000000013 */
[----:B------:R-:W-:Y:S01]  /*07d0*/  LOP3.LUT R29, R29, UR25, R17, 0x96, !PT ;  /* 0x000000191d1d7c12 */ /* 0x000fe2000f8e9611 */
[----:B------:R-:W-:Y:S01]  /*07e0*/  ULDC.U8 UR8, c[0x0][0x1f0] ;  /* 0x00007c0000087ab9 */ /* 0x000fe20000000000 */
[--C-:B--2---:R-:W-:Y:S02]  /*07f0*/  PRMT R46, RZ, 0x5410, R13.reuse ;  /* 0x00005410ff2e7816 */ /* 0x104fe4000000000d */
[----:B------:R-:W-:Y:S02]  /*0800*/  PRMT R13, RZ, 0x7610, R13 ;  /* 0x00007610ff0d7816 */ /* 0x000fe4000000000d */
[----:B---3--:R-:W-:-:S02]  /*0810*/  PRMT R25, RZ, 0x5410, R20 ;  /* 0x00005410ff197816 */ /* 0x008fc40000000014 */
        /* <DEDUP_REMOVED lines=9> */
[----:B------:R-:W-:Y:S02]  /*08b0*/  PRMT R47, RZ, 0x7610, R12 ;  /* 0x00007610ff2f7816 */ /* 0x000fe4000000000c */
.L_x_676:
[----:B------:R-:W-:Y:S01]  /*08c0*/  ISETP.NE.U32.AND P1, PT, RZ, c[0x0][0x1c0], PT ;  /* 0x00007000ff007a0c */ /* 0x000fe20003f25070 */
[----:B------:R-:W-:Y:S01]  /*08d0*/  IMAD R14, R5, c[0x0][0x168], RZ ;  /* 0x00005a00050e7a24 */ /* 0x000fe200078e02ff */
[----:B------:R-:W-:Y:S02]  /*08e0*/  ISETP.NE.U32.AND P0, PT, RZ, c[0x0][0x180], PT ;  /* 0x00006000ff007a0c */ /* 0x000fe40003f05070 */
[----:B------:R-:W-:-:S02]  /*08f0*/  ISETP.NE.AND.EX P1, PT, RZ, c[0x0][0x1c4], PT, P1 ;  /* 0x00007100ff007a0c */ /* 0x000fc40003f25310 */
[----:B------:R-:W-:Y:S02]  /*0900*/  ISETP.NE.AND.EX P0, PT, RZ, c[0x0][0x184], PT, P0 ;  /* 0x00006100ff007a0c */ /* 0x000fe40003f05300 */
[----:B------:R-:W-:-:S04]  /*0910*/  SHF.R.S32.HI R21, RZ, 0x1f, R14 ;  /* 0x0000001fff157819 */ /* 0x000fc8000001140e */
[----:B------:R-:W-:-:S04]  /*0920*/  LEA.HI R21, R21, R14, RZ, 0x3 ;  /* 0x0000000e15157211 */ /* 0x000fc800078f18ff */
[----:B------:R-:W-:Y:S01]  /*0930*/  LEA.HI.SX32 R50, R21, R6, 0x1d ;  /* 0x0000000615327211 */ /* 0x000fe200078feaff */
[----:B------:R-:W-:Y:S01]  /*0940*/  IMAD.MOV.U32 R21, RZ, RZ, 0x10 ;  /* 0x00000010ff157424 */ /* 0x000fe200078e00ff */
        /* <DEDUP_REMOVED lines=22> */
.L_x_618:
[----:B0-----:R-:W-:Y:S02]  /*0ab0*/  IMAD.MOV.U32 R51, RZ, RZ, R28 ;  /* 0x000000ffff337224 */ /* 0x001fe400078e001c */
.L_x_619:
[----:B------:R-:W-:Y:S05]  /*0ac0*/  BSYNC B1 ;  /* 0x0000000000017941 */ /* 0x000fea0003800000 */
.L_x_617:
        /* <DEDUP_REMOVED lines=16> */
.L_x_623:
[----:B------:R-:W-:Y:S05]  /*0bd0*/  BSYNC B2 ;  /* 0x0000000000027941 */ /* 0x000fea0003800000 */
.L_x_622:
[----:B------:R-:W-:Y:S01]  /*0be0*/  IMAD.HI.U32 R27, R4, -0x326172a9, RZ ;  /* 0xcd9e8d57041b7827 */ /* 0x000fe200078e00ff */
[----:B------:R-:W-:-:S03]  /*0bf0*/  LOP3.LUT R28, R29, UR5, R26, 0x96, !PT ;  /* 0x000000051d1c7c12 */ /* 0x000fc6000f8e961a */
[----:B------:R-:W-:Y:S01]  /*0c00*/  IMAD R39, R3, -0x2daee0ad, RZ ;  /* 0xd2511f5303277824 */ /* 0x000fe200078e02ff */
[----:B------:R-:W-:Y:S01]  /*0c10*/  LOP3.LUT R36, R27, UR4, R2, 0x96, !PT ;  /* 0x000000041b247c12 */ /* 0x000fe2000f8e9602 */
[----:B------:R-:W-:Y:S02]  /*0c20*/  IMAD R27, R4, -0x326172a9, RZ ;  /* 0xcd9e8d57041b7824 */ /* 0x000fe400078e02ff */
        /* <DEDUP_REMOVED lines=38> */
.L_x_621:
[----:B------:R-:W-:Y:S05]  /*0e90*/  BSYNC B1 ;  /* 0x0000000000017941 */ /* 0x000fea0003800000 */
.L_x_620:
[----:B------:R0:W1:Y:S01]  /*0ea0*/  I2F.U32 R14, R51 ;  /* 0x00000033000e7306 */ /* 0x0000620000201000 */
[----:B------:R-:W-:Y:S01]  /*0eb0*/  HFMA2.MMA R41, -RZ, RZ, 0.1171875, 0 ;  /* 0x2f800000ff297435 */ /* 0x000fe200000001ff */
[----:B-----5:R-:W-:Y:S01]  /*0ec0*/  PRMT R27, RZ, 0x5410, R20 ;  /* 0x00005410ff1b7816 */ /* 0x020fe20000000014 */
[----:B------:R-:W-:Y:S04]  /*0ed0*/  BSSY B1, `(.L_x_624) ;  /* 0x0000016000017945 */ /* 0x000fe80003800000 */
[----:B------:R-:W-:Y:S01]  /*0ee0*/  FMUL.FTZ R27, R27, R40 ;  /* 0x000000281b1b7220 */ /* 0x000fe20000410000 */
[----:B0-----:R-:W-:-:S03]  /*0ef0*/  IADD3 R51, R52, 0x1, RZ ;  /* 0x0000000134337810 */ /* 0x001fc60007ffe0ff */
[----:B------:R-:W-:Y:S02]  /*0f00*/  FMUL.FTZ R27, R27, c[0x0][0x1e8] ;  /* 0x00007a001b1b7a20 */ /* 0x000fe40000410000 */
[----:B-1----:R-:W-:-:S05]  /*0f10*/  FFMA.FTZ R14, R14, R41, 1.1641532182693481445e-10 ;  /* 0x2f0000000e0e7423 */ /* 0x002fca0000010029 */
        /* <DEDUP_REMOVED lines=16> */
.L_x_625:
[----:B------:R-:W-:Y:S02]  /*1020*/  MOV R27, R28 ;  /* 0x0000001c001b7202 */ /* 0x000fe40000000f00 */
.L_x_626:
[----:B------:R-:W-:Y:S05]  /*1030*/  BSYNC B1 ;  /* 0x0000000000017941 */ /* 0x000fea0003800000 */
.L_x_624:
        /* <DEDUP_REMOVED lines=14> */
[----:B------:R-:W-:-:S04]  /*1120*/  @P2 IMAD.MOV R28, RZ, RZ, R26 ;  /* 0x000000ffff1c2224 */ /* 0x000fc800078e021a */
[----:B------:R-:W-:Y:S02]  /*1130*/  @!P1 IMAD.MOV.U32 R26, RZ, RZ, R28 ;  /* 0x000000ffff1a9224 */ /* 0x000fe400078e001c */
.L_x_630:
[----:B------:R-:W-:Y:S05]  /*1140*/  BSYNC B2 ;  /* 0x0000000000027941 */ /* 0x000fea0003800000 */
.L_x_629:
        /* <DEDUP_REMOVED lines=42> */
[----:B------:R-:W-:Y:S02]  /*13f0*/  MOV R42, R36 ;  /* 0x00000024002a7202 */ /* 0x000fe40000000f00 */
.L_x_628:
[----:B------:R-:W-:Y:S05]  /*1400*/  BSYNC B1 ;  /* 0x0000000000017941 */ /* 0x000fea0003800000 */
.L_x_627:
[----:B------:R0:W1:Y:S01]  /*1410*/  I2F.U32 R36, R27 ;  /* 0x0000001b00247306 */ /* 0x0000620000201000 */
[----:B------:R-:W-:Y:S01]  /*1420*/  BSSY B1, `(.L_x_631) ;  /* 0x0000017000017945 */ /* 0x000fe20003800000 */
[----:B------:R-:W-:Y:S02]  /*1430*/  IADD3 R37, R51, 0x1, RZ ;  /* 0x0000000133257810 */ /* 0x000fe40007ffe0ff */
[----:B0-----:R-:W-:-:S05]  /*1440*/  PRMT R27, RZ, 0x7610, R20 ;  /* 0x00007610ff1b7816 */ /* 0x001fca0000000014 */
[----:B------:R-:W-:Y:S02]  /*1450*/  FMUL.FTZ R20, R27, R40 ;  /* 0x000000281b147220 */ /* 0x000fe40000410000 */
[----:B-1----:R-:W-:Y:S02]  /*1460*/  FFMA.FTZ R36, R36, R41, 1.1641532182693481445e-10 ;  /* 0x2f00000024247423 */ /* 0x002fe40000010029 */
[----:B------:R-:W-:-:S03]  /*1470*/  FMUL.FTZ R20, R20, c[0x0][0x1e8] ;  /* 0x00007a0014147a20 */ /* 0x000fc60000410000 */
[----:B------:R-:W-:-:S04]  /*1480*/  FSETP.GTU.FTZ.AND P1, PT, R36, c[0x0][0x1e4], PT ;  /* 0x0000790024007a0b */ /* 0x000fc80003f3c000 */
[----:B------:R-:W-:Y:S02]  /*1490*/  P2R R38, PR, RZ, 0x2 ;  /* 0x00000002ff267803 */ /* 0x000fe40000000000 */
[----:B------:R-:W-:Y:S02]  /*14a0*/  FSEL R20, R20, RZ, !P1 ;  /* 0x000000ff14147208 */ /* 0x000fe40004800000 */
[----:B------:R-:W-:-:S03]  /*14b0*/  ISETP.NE.AND P1, PT, R51, 0x1, PT ;  /* 0x000000013300780c */ /* 0x000fc60003f25270 */
[----:B------:R-:W-:Y:S01]  /*14c0*/  FMUL.FTZ R53, R33, R20 ;  /* 0x0000001421357220 */ /* 0x000fe20000410000 */
[----:B------:R-:W-:-:S05]  /*14d0*/  @P0 PRMT R20, RZ, 0x7610, R16 ;  /* 0x00007610ff140816 */ /* 0x000fca0000000010 */
[----:B------:R-:W-:-:S04]  /*14e0*/  @P0 FADD.FTZ R53, R53, R20 ;  /* 0x0000001435350221 */ /* 0x000fc80000010000 */
        /* <DEDUP_REMOVED lines=9> */
.L_x_632:
[----:B------:R-:W-:Y:S02]  /*1580*/  IMAD.MOV.U32 R20, RZ, RZ, R28 ;  /* 0x000000ffff147224 */ /* 0x000fe400078e001c */
.L_x_633:
[----:B------:R-:W-:Y:S05]  /*1590*/  BSYNC B1 ;  /* 0x0000000000017941 */ /* 0x000fea0003800000 */
.L_x_631:
        /* <DEDUP_REMOVED lines=16> */
.L_x_637:
[----:B------:R-:W-:Y:S05]  /*16a0*/  BSYNC B2 ;  /* 0x0000000000027941 */ /* 0x000fea0003800000 */
.L_x_636:
        /* <DEDUP_REMOVED lines=43> */
.L_x_635:
[----:B------:R-:W-:Y:S05]  /*1960*/  BSYNC B1 ;  /* 0x0000000000017941 */ /* 0x000fea0003800000 */
.L_x_634:
[----:B------:R-:W0:Y:S01]  /*1970*/  I2F.U32 R20, R20 ;  /* 0x0000001400147306 */ /* 0x000e220000201000 */
[----:B------:R-:W-:Y:S01]  /*1980*/  PRMT R51, RZ, 0x5410, R21 ;  /* 0x00005410ff337816 */ /* 0x000fe20000000015 */
[----:B------:R-:W-:Y:S01]  /*1990*/  BSSY B1, `(.L_x_638) ;  /* 0x0000015000017945 */ /* 0x000fe20003800000 */
[C---:B------:R-:W-:Y:S02]  /*19a0*/  ISETP.NE.AND P2, PT, R37.reuse, 0x1, PT ;  /* 0x000000012500780c */ /* 0x040fe40003f45270 */
[----:B------:R-:W-:Y:S01]  /*19b0*/  IADD3 R36, R37, 0x1, RZ ;  /* 0x0000000125247810 */ /* 0x000fe20007ffe0ff */
[----:B------:R-:W-:-:S04]  /*19c0*/  FMUL.FTZ R51, R51, R40 ;  /* 0x0000002833337220 */ /* 0x000fc80000410000 */
[----:B------:R-:W-:Y:S02]  /*19d0*/  FMUL.FTZ R51, R51, c[0x0][0x1e8] ;  /* 0x00007a0033337a20 */ /* 0x000fe40000410000 */
[----:B0-----:R-:W-:Y:S01]  /*19e0*/  FFMA.FTZ R27, R20, R41, 1.1641532182693481445e-10 ;  /* 0x2f000000141b7423 */ /* 0x001fe20000010029 */
[----:B------:R-:W-:-:S04]  /*19f0*/  @P0 PRMT R20, RZ, 0x5410, R17 ;  /* 0x00005410ff140816 */ /* 0x000fc80000000011 */
[----:B------:R-:W-:-:S04]  /*1a00*/  FSETP.GTU.FTZ.AND P1, PT, R27, c[0x0][0x1e4], PT ;  /* 0x000079001b007a0b */ /* 0x000fc80003f3c000 */
        /* <DEDUP_REMOVED lines=12> */
.L_x_639:
[----:B------:R-:W-:Y:S02]  /*1ad0*/  MOV R20, R28 ;  /* 0x0000001c00147202 */ /* 0x000fe40000000f00 */
.L_x_640:
[----:B------:R-:W-:Y:S05]  /*1ae0*/  BSYNC B1 ;  /* 0x0000000000017941 */ /* 0x000fea0003800000 */
.L_x_638:
        /* <DEDUP_REMOVED lines=16> */
.L_x_644:
[----:B------:R-:W-:Y:S05]  /*1bf0*/  BSYNC B2 ;  /* 0x0000000000027941 */ /* 0x000fea0003800000 */
.L_x_643:
        /* <DEDUP_REMOVED lines=43> */
.L_x_642:
[----:B------:R-:W-:Y:S05]  /*1eb0*/  BSYNC B1 ;  /* 0x0000000000017941 */ /* 0x000fea0003800000 */
.L_x_641:
        /* <DEDUP_REMOVED lines=10> */
[----:B------:R-:W-:-:S03]  /*1f60*/  @P0 PRMT R27, RZ, 0x7610, R17 ;  /* 0x00007610ff1b0816 */ /* 0x000fc60000000011 */
        /* <DEDUP_REMOVED lines=11> */
.L_x_646:
[----:B------:R-:W-:Y:S02]  /*2020*/  MOV R27, R28 ;  /* 0x0000001c001b7202 */ /* 0x000fe40000000f00 */
.L_x_647:
[----:B------:R-:W-:Y:S05]  /*2030*/  BSYNC B1 ;  /* 0x0000000000017941 */ /* 0x000fea0003800000 */
.L_x_645:
        /* <DEDUP_REMOVED lines=16> */
.L_x_651:
[----:B------:R-:W-:Y:S05]  /*2140*/  BSYNC B2 ;  /* 0x0000000000027941 */ /* 0x000fea0003800000 */
.L_x_650:
        /* <DEDUP_REMOVED lines=43> */
.L_x_649:
[----:B------:R-:W-:Y:S05]  /*2400*/  BSYNC B1 ;  /* 0x0000000000017941 */ /* 0x000fea0003800000 */
.L_x_648:
        /* <DEDUP_REMOVED lines=22> */
.L_x_653:
[----:B------:R-:W-:Y:S02]  /*2570*/  MOV R27, R28 ;  /* 0x0000001c001b7202 */ /* 0x000fe40000000f00 */
.L_x_654:
[----:B------:R-:W-:Y:S05]  /*2580*/  BSYNC B1 ;  /* 0x0000000000017941 */ /* 0x000fea0003800000 */
.L_x_652:
        /* <DEDUP_REMOVED lines=16> */
.L_x_658:
[----:B------:R-:W-:Y:S05]  /*2690*/  BSYNC B2 ;  /* 0x0000000000027941 */ /* 0x000fea0003800000 */
.L_x_657:
        /* <DEDUP_REMOVED lines=43> */
.L_x_656:
[----:B------:R-:W-:Y:S05]  /*2950*/  BSYNC B1 ;  /* 0x0000000000017941 */ /* 0x000fea0003800000 */
.L_x_655:
        /* <DEDUP_REMOVED lines=22> */
.L_x_660:
[----:B------:R-:W-:Y:S02]  /*2ac0*/  MOV R22, R28 ;  /* 0x0000001c00167202 */ /* 0x000fe40000000f00 */
.L_x_661:
[----:B------:R-:W-:Y:S05]  /*2ad0*/  BSYNC B1 ;  /* 0x0000000000017941 */ /* 0x000fea0003800000 */
.L_x_659:
        /* <DEDUP_REMOVED lines=16> */
.L_x_665:
[----:B------:R-:W-:Y:S05]  /*2be0*/  BSYNC B2 ;  /* 0x0000000000027941 */ /* 0x000fea0003800000 */
.L_x_664:
        /* <DEDUP_REMOVED lines=43> */
.L_x_663:
[----:B------:R-:W-:Y:S05]  /*2ea0*/  BSYNC B1 ;  /* 0x0000000000017941 */ /* 0x000fea0003800000 */
.L_x_662:
        /* <DEDUP_REMOVED lines=22> */
.L_x_667:
[----:B------:R-:W-:Y:S02]  /*3010*/  MOV R22, R28 ;  /* 0x0000001c00167202 */ /* 0x000fe40000000f00 */
.L_x_668:
[----:B------:R-:W-:Y:S05]  /*3020*/  BSYNC B1 ;  /* 0x0000000000017941 */ /* 0x000fea0003800000 */
.L_x_666:
        /* <DEDUP_REMOVED lines=18> */
.L_x_672:
[----:B------:R-:W-:Y:S05]  /*3150*/  BSYNC B2 ;  /* 0x0000000000027941 */ /* 0x000fea0003800000 */
.L_x_671:
        /* <DEDUP_REMOVED lines=43> */
.L_x_670:
[----:B------:R-:W-:Y:S05]  /*3410*/  BSYNC B1 ;  /* 0x0000000000017941 */ /* 0x000fea0003800000 */
.L_x_669:
[----:B------:R0:W1:Y:S01]  /*3420*/  I2F.U32 R20, R22 ;  /* 0x0000001600147306 */ /* 0x0000620000201000 */
[----:B------:R-:W-:Y:S02]  /*3430*/  PRMT R23, RZ, 0x7610, R23 ;  /* 0x00007610ff177816 */ /* 0x000fe40000000017 */
[----:B------:R-:W-:Y:S02]  /*3440*/  ISETP.NE.AND P6, PT, R39, RZ, PT ;  /* 0x000000ff2700720c */ /* 0x000fe40003fc5270 */
[----:B------:R-:W-:Y:S01]  /*3450*/  SEL R39, RZ, 0x10000, P5 ;  /* 0x00010000ff277807 */ /* 0x000fe20002800000 */
[----:B------:R-:W-:Y:S01]  /*3460*/  FMUL.FTZ R23, R23, R40 ;  /* 0x0000002817177220 */ /* 0x000fe20000410000 */
[----:B------:R-:W-:Y:S02]  /*3470*/  SHF.L.U32 R55, R50, 0x4, RZ ;  /* 0x0000000432377819 */ /* 0x000fe400000006ff */
[----:B------:R-:W-:Y:S01]  /*3480*/  SHF.R.U32.HI R52, RZ, 0x1c, R50 ;  /* 0x0000001cff347819 */ /* 0x000fe20000011632 */
[----:B------:R-:W-:Y:S01]  /*3490*/  FMUL.FTZ R23, R23, c[0x0][0x1e8] ;  /* 0x00007a0017177a20 */ /* 0x000fe20000410000 */
[----:B------:R-:W-:-:S02]  /*34a0*/  SEL R40, RZ, 0x100, P4 ;  /* 0x00000100ff287807 */ /* 0x000fc40002000000 */
[----:B0-----:R-:W-:Y:S02]  /*34b0*/  F2FP.BF16.PACK_AB R22, R57, R54 ;  /* 0x000000363916723e */ /* 0x001fe400000010ff */
[----:B------:R-:W-:Y:S01]  /*34c0*/  F2FP.BF16.PACK_AB R21, R56, R51 ;  /* 0x000000333815723e */ /* 0x000fe200000010ff */
[----:B-1----:R-:W-:Y:S01]  /*34d0*/  FFMA.FTZ R20, R20, R41, 1.1641532182693481445e-10 ;  /* 0x2f00000014147423 */ /* 0x002fe20000010029 */
[----:B------:R-:W-:-:S04]  /*34e0*/  SEL R41, RZ, 0x1, P3 ;  /* 0x00000001ff297807 */ /* 0x000fc80001800000 */
[----:B------:R-:W-:-:S04]  /*34f0*/  FSETP.GTU.FTZ.AND P5, PT, R20, c[0x0][0x1e4], PT ;  /* 0x0000790014007a0b */ /* 0x000fc80003fbc000 */
[----:B------:R-:W-:Y:S02]  /*3500*/  FSEL R20, R23, RZ, !P5 ;  /* 0x000000ff17147208 */ /* 0x000fe40006800000 */
[----:B------:R-:W-:-:S03]  /*3510*/  SEL R61, RZ, 0x1000000, P5 ;  /* 0x01000000ff3d7807 */ /* 0x000fc60002800000 */
[----:B------:R-:W-:Y:S01]  /*3520*/  FMUL.FTZ R59, R45, R20 ;  /* 0x000000142d3b7220 */ /* 0x000fe20000410000 */
[----:B------:R-:W-:Y:S02]  /*3530*/  @P0 PRMT R20, RZ, 0x7610, R19 ;  /* 0x00007610ff140816 */ /* 0x000fe40000000013 */
[----:B------:R-:W-:Y:S02]  /*3540*/  LOP3.LUT R61, R40, R61, R39, 0xfe, !PT ;  /* 0x0000003d283d7212 */ /* 0x000fe400078efe27 */
[----:B------:R-:W-:Y:S01]  /*3550*/  SEL R40, RZ, 0x1, P1 ;  /* 0x00000001ff287807 */ /* 0x000fe20000800000 */
[----:B------:R-:W-:Y:S01]  /*3560*/  @P0 FADD.FTZ R59, R59, R20 ;  /* 0x000000143b3b0221 */ /* 0x000fe20000010000 */
[----:B------:R-:W-:Y:S02]  /*3570*/  IADD3 R36, P0, R55, c[0x0][0x188], RZ ;  /* 0x0000620037247a10 */ /* 0x000fe40007f1e0ff */
[----:B------:R-:W-:Y:S02]  /*3580*/  F2FP.BF16.PACK_AB R20, R53, R14 ;  /* 0x0000000e3514723e */ /* 0x000fe400000010ff */
[----:B------:R-:W-:-:S02]  /*3590*/  IADD3.X R37, R52, c[0x0][0x18c], RZ, P0, !PT ;  /* 0x0000630034257a10 */ /* 0x000fc400007fe4ff */
[----:B------:R-:W-:Y:S02]  /*35a0*/  ISETP.NE.AND P0, PT, R38, RZ, PT ;  /* 0x000000ff2600720c */ /* 0x000fe40003f05270 */
[----:B------:R-:W-:Y:S02]  /*35b0*/  SEL R38, RZ, 0x1, P2 ;  /* 0x00000001ff267807 */ /* 0x000fe40001000000 */
[----:B------:R-:W-:Y:S02]  /*35c0*/  F2FP.BF16.PACK_AB R23, R59, R58 ;  /* 0x0000003a3b17723e */ /* 0x000fe400000010ff */
[----:B------:R-:W-:Y:S01]  /*35d0*/  SEL R60, RZ, 0x1, P0 ;  /* 0x00000001ff3c7807 */ /* 0x000fe20000000000 */
[----:B------:R-:W-:Y:S02]  /*35e0*/  IMAD.WIDE.U32 R38, R38, 0x1000000, RZ ;  /* 0x0100000026267825 */ /* 0x000fe400078e00ff */
[----:B------:R0:W-:Y:S03]  /*35f0*/  STG.E.128 [R36.64], R20 ;  /* 0x0000001424007986 */ /* 0x0001e6000c101d06 */
[----:B------:R-:W-:Y:S01]  /*3600*/  LOP3.LUT R39, R39, R61, R41, 0xfe, !PT ;  /* 0x0000003d27277212 */ /* 0x000fe200078efe29 */
[----:B------:R-:W-:-:S04]  /*3610*/  IMAD.WIDE.U32 R40, R40, 0x10000, RZ ;  /* 0x0001000028287825 */ /* 0x000fc800078e00ff */
[----:B0-----:R-:W-:Y:S01]  /*3620*/  IMAD.WIDE.U32 R20, R60, 0x100, RZ ;  /* 0x000001003c147825 */ /* 0x001fe200078e00ff */
[----:B------:R-:W-:-:S03]  /*3630*/  SEL R23, RZ, 0x1, P6 ;  /* 0x00000001ff177807 */ /* 0x000fc60003000000 */
[----:B------:R-:W-:Y:S01]  /*3640*/  FADD.FTZ R22, RZ, R14 ;  /* 0x0000000eff167221 */ /* 0x000fe20000010000 */
[----:B------:R-:W-:Y:S02]  /*3650*/  LOP3.LUT R38, R20, R38, R40, 0xfe, !PT ;  /* 0x0000002614267212 */ /* 0x000fe400078efe28 */
[----:B------:R-:W-:Y:S01]  /*3660*/  LEA R20, P0, R50, c[0x0][0x190], 0x3 ;  /* 0x0000640032147a11 */ /* 0x000fe200078018ff */
[----:B------:R-:W-:Y:S01]  /*3670*/  FADD.FTZ R22, R22, R53 ;  /* 0x0000003516167221 */ /* 0x000fe20000010000 */
[----:B------:R-:W-:Y:S02]  /*3680*/  LOP3.LUT R41, R21, R39, R41, 0xfe, !PT ;  /* 0x0000002715297212 */ /* 0x000fe400078efe29 */
[----:B------:R-:W-:Y:S02]  /*3690*/  LEA.HI.X R21, R50, c[0x0][0x194], RZ, 0x3, P0 ;  /* 0x0000650032157a11 */ /* 0x000fe400000f1cff */
[----:B------:R-:W-:Y:S01]  /*36a0*/  LOP3.LUT R40, R38, R23, RZ, 0xfc, !PT ;  /* 0x0000001726287212 */ /* 0x000fe200078efcff */
[----:B------:R-:W-:-:S04]  /*36b0*/  FADD.FTZ R23, R22, R51 ;  /* 0x0000003316177221 */ /* 0x000fc80000010000 */
[----:B------:R0:W-:Y:S01]  /*36c0*/  STG.E.64 [R20.64], R40 ;  /* 0x0000002814007986 */ /* 0x0001e2000c101b06 */
[----:B------:R-:W-:-:S04]  /*36d0*/  FADD.FTZ R23, R23, R56 ;  /* 0x0000003817177221 */ /* 0x000fc80000010000 */
[----:B------:R-:W-:-:S04]  /*36e0*/  FADD.FTZ R22, R23, R54 ;  /* 0x0000003617167221 */ /* 0x000fc80000010000 */
[----:B------:R-:W-:-:S04]  /*36f0*/  FADD.FTZ R23, R22, R57 ;  /* 0x0000003916177221 */ /* 0x000fc80000010000 */
[----:B------:R-:W-:-:S04]  /*3700*/  FADD.FTZ R22, R23, R58 ;  /* 0x0000003a17167221 */ /* 0x000fc80000010000 */
[----:B------:R-:W-:Y:S01]  /*3710*/  FADD.FTZ R22, R22, R59 ;  /* 0x0000003b16167221 */ /* 0x000fe20000010000 */
[----:B------:R-:W-:Y:S05]  /*3720*/  BRA.DIV ~URZ, `(.L_x_673) ;  /* 0x000005c27f007947 */ /* 0x000fea000b800000 */
[----:B0-----:R0:W1:Y:S02]  /*3730*/  SHFL.BFLY PT, R23, R22, 0x1, 0x1f ;  /* 0x0c201f0016177f89 */ /* 0x00106400000e0000 */
.L_x_677:
        /* <DEDUP_REMOVED lines=36> */
.L_x_678:
[----:B------:R-:W-:Y:S01]  /*3980*/  FMUL.FTZ R20, R40, R40 ;  /* 0x0000002828147220 */ /* 0x000fe20000410000 */
[----:B------:R-:W-:Y:S01]  /*3990*/  ISETP.NE.AND P0, PT, RZ, UR8, PT ;  /* 0x00000008ff007c0c */ /* 0x000fe2000bf05270 */
[----:B------:R-:W-:Y:S02]  /*39a0*/  IMAD.MOV.U32 R36, RZ, RZ, c[0x0][0x1e0] ;  /* 0x00007800ff247624 */ /* 0x000fe400078e00ff */
[----:B-1----:R-:W-:Y:S01]  /*39b0*/  FADD.FTZ R23, R23, R22 ;  /* 0x0000001617177221 */ /* 0x002fe20000010000 */
[----:B------:R-:W-:-:S03]  /*39c0*/  FSEL R21, R20, RZ, P0 ;  /* 0x000000ff14157208 */ /* 0x000fc60000000000 */
[----:B------:R-:W-:Y:S01]  /*39d0*/  FFMA.FTZ R20, R23, R36, c[0x0][0x228] ;  /* 0x00008a0017147623 */ /* 0x000fe20000010024 */
[----:B------:R-:W-:-:S03]  /*39e0*/  PRMT R23, RZ, 0x5410, R15 ;  /* 0x00005410ff177816 */ /* 0x000fc6000000000f */
[----:B------:R-:W-:Y:S01]  /*39f0*/  FADD.FTZ R21, R20, R21 ;  /* 0x0000001514157221 */ /* 0x000fe20000010000 */
[----:B------:R-:W-:Y:S02]  /*3a00*/  FSEL R20, R40, RZ, !P0 ;  /* 0x000000ff28147208 */ /* 0x000fe40004000000 */
[----:B------:R-:W-:Y:S01]  /*3a10*/  ISETP.NE.AND P0, PT, R6, RZ, PT ;  /* 0x000000ff0600720c */ /* 0x000fe20003f05270 */
[----:B------:R1:W2:Y:S02]  /*3a20*/  MUFU.RSQ R41, R21 ;  /* 0x0000001500297308 */ /* 0x0002a40000001400 */
[C---:B0-----:R-:W-:Y:S02]  /*3a30*/  FADD.FTZ R22, -R20.reuse, R59 ;  /* 0x0000003b14167221 */ /* 0x041fe40000010100 */
[C---:B------:R-:W-:Y:S02]  /*3a40*/  FADD.FTZ R58, -R20.reuse, R58 ;  /* 0x0000003a143a7221 */ /* 0x040fe40000010100 */
[----:B------:R-:W-:-:S02]  /*3a50*/  FADD.FTZ R56, -R20, R56 ;  /* 0x0000003814387221 */ /* 0x000fc40000010100 */
[C---:B------:R-:W-:Y:S01]  /*3a60*/  FADD.FTZ R54, -R20.reuse, R54 ;  /* 0x0000003614367221 */ /* 0x040fe20000010100 */
[----:B-1----:R-:W-:Y:S01]  /*3a70*/  PRMT R21, RZ, 0x7610, R15 ;  /* 0x00007610ff157816 */ /* 0x002fe2000000000f */
[C---:B--2---:R-:W-:Y:S02]  /*3a80*/  FMUL.FTZ R36, R41.reuse, R22 ;  /* 0x0000001629247220 */ /* 0x044fe40000410000 */
[----:B------:R-:W-:Y:S02]  /*3a90*/  FADD.FTZ R22, -R20, R14 ;  /* 0x0000000e14167221 */ /* 0x000fe40000010100 */
[----:B------:R-:W-:Y:S02]  /*3aa0*/  FFMA.FTZ R38, R36, R21, R31 ;  /* 0x0000001524267223 */ /* 0x000fe4000001001f */
[----:B------:R-:W-:Y:S02]  /*3ab0*/  FMUL.FTZ R21, R41, R22 ;  /* 0x0000001629157220 */ /* 0x000fe40000410000 */
[----:B------:R-:W-:-:S02]  /*3ac0*/  FADD.FTZ R14, -R20, R53 ;  /* 0x00000035140e7221 */ /* 0x000fc40000010100 */
[C---:B------:R-:W-:Y:S02]  /*3ad0*/  FADD.FTZ R36, -R20.reuse, R51 ;  /* 0x0000003314247221 */ /* 0x040fe40000010100 */
[----:B------:R-:W-:Y:S01]  /*3ae0*/  FADD.FTZ R22, -R20, R57 ;  /* 0x0000003914167221 */ /* 0x000fe20000010100 */
[----:B------:R-:W-:Y:S01]  /*3af0*/  PRMT R20, RZ, 0x5410, R12 ;  /* 0x00005410ff147816 */ /* 0x000fe2000000000c */
[C---:B------:R-:W-:Y:S02]  /*3b00*/  FMUL.FTZ R58, R41.reuse, R58 ;  /* 0x0000003a293a7220 */ /* 0x040fe40000410000 */
[----:B------:R-:W-:Y:S02]  /*3b10*/  FMUL.FTZ R54, R41, R54 ;  /* 0x0000003629367220 */ /* 0x000fe40000410000 */
[----:B------:R-:W-:Y:S02]  /*3b20*/  FFMA.FTZ R20, R21, R20, R0 ;  /* 0x0000001415147223 */ /* 0x000fe40000010000 */
[----:B------:R-:W-:-:S02]  /*3b30*/  FMUL.FTZ R21, R41, R22 ;  /* 0x0000001629157220 */ /* 0x000fc40000410000 */
[C---:B------:R-:W-:Y:S02]  /*3b40*/  FMUL.FTZ R36, R41.reuse, R36 ;  /* 0x0000002429247220 */ /* 0x040fe40000410000 */
[C---:B------:R-:W-:Y:S02]  /*3b50*/  FMUL.FTZ R56, R41.reuse, R56 ;  /* 0x0000003829387220 */ /* 0x040fe40000410000 */
[----:B------:R-:W-:Y:S02]  /*3b60*/  FMUL.FTZ R14, R41, R14 ;  /* 0x0000000e290e7220 */ /* 0x000fe40000410000 */
[----:B------:R-:W-:Y:S02]  /*3b70*/  FFMA.FTZ R23, R58, R23, R11 ;  /* 0x000000173a177223 */ /* 0x000fe4000001000b */
[----:B------:R-:W-:Y:S02]  /*3b80*/  FFMA.FTZ R22, R48, R54, R9 ;  /* 0x0000003630167223 */ /* 0x000fe40000010009 */
[----:B------:R-:W-:Y:S01]  /*3b90*/  FFMA.FTZ R37, R49, R21, R24 ;  /* 0x0000001531257223 */ /* 0x000fe20000010018 */
[----:B------:R-:W-:Y:S01]  /*3ba0*/  F2FP.BF16.PACK_AB R23, R38, R23 ;  /* 0x000000172617723e */ /* 0x000fe200000010ff */
[----:B------:R-:W-:-:S02]  /*3bb0*/  IMAD.MOV.U32 R54, RZ, RZ, 0x4 ;  /* 0x00000004ff367424 */ /* 0x000fc400078e00ff */
[----:B------:R-:W-:Y:S01]  /*3bc0*/  FFMA.FTZ R21, R46, R36, R7 ;  /* 0x000000242e157223 */ /* 0x000fe20000010007 */
[----:B------:R-:W-:Y:S01]  /*3bd0*/  IADD3 R36, P1, R55, c[0x0][0x208], RZ ;  /* 0x0000820037247a10 */ /* 0x000fe20007f3e0ff */
[----:B------:R-:W-:Y:S01]  /*3be0*/  FFMA.FTZ R56, R13, R56, R10 ;  /* 0x000000380d387223 */ /* 0x000fe2000001000a */
[----:B------:R-:W-:Y:S01]  /*3bf0*/  F2FP.BF16.PACK_AB R22, R37, R22 ;  /* 0x000000162516723e */ /* 0x000fe200000010ff */
[----:B------:R-:W-:Y:S01]  /*3c00*/  FFMA.FTZ R53, R47, R14, R8 ;  /* 0x0000000e2f357223 */ /* 0x000fe20000010008 */
[----:B------:R-:W-:Y:S01]  /*3c10*/  IADD3.X R37, R52, c[0x0][0x20c], RZ, P1, !PT ;  /* 0x0000830034257a10 */ /* 0x000fe20000ffe4ff */
[----:B------:R-:W-:Y:S01]  /*3c20*/  @!P0 IMAD.WIDE R50, R5, R54, c[0x0][0x1a0] ;  /* 0x0000680005328625 */ /* 0x000fe200078e0236 */
[----:B------:R-:W-:Y:S02]  /*3c30*/  F2FP.BF16.PACK_AB R21, R56, R21 ;  /* 0x000000153815723e */ /* 0x000fe400000010ff */
        /* <DEDUP_REMOVED lines=9> */
.L_x_675:
[----:B------:R-:W-:Y:S05]  /*3cd0*/  BSYNC B0 ;  /* 0x0000000000007941 */ /* 0x000fea0003800000 */
.L_x_616:
[----:B------:R-:W-:Y:S05]  /*3ce0*/  EXIT ;  /* 0x000000000000794d */ /* 0x000fea0003800000 */
.L_x_673:
[----:B0-----:R-:W-:Y:S01]  /*3cf0*/  HFMA2.MMA R37, -RZ, RZ, 0, 5.9604644775390625e-08 ;  /* 0x00000001ff257435 */ /* 0x001fe200000001ff */
[----:B------:R-:W-:Y:S01]  /*3d00*/  IMAD.MOV.U32 R36, RZ, RZ, 0x1f ;  /* 0x0000001fff247424 */ /* 0x000fe200078e00ff */
[----:B------:R-:W-:Y:S01]  /*3d10*/  MOV R20, 0x3d40 ;  /* 0x00003d4000147802 */ /* 0x000fe20000000f00 */
[----:B------:R-:W-:-:S03]  /*3d20*/  IMAD.MOV.U32 R23, RZ, RZ, -0x1 ;  /* 0xffffffffff177424 */ /* 0x000fc600078e00ff */
[----:B------:R-:W-:Y:S05]  /*3d30*/  CALL.REL.NOINC `($__internal_13_$__cuda_sm70_shflsync_bfly_p) ;  /* 0x0000049000007944 */ /* 0x000fea0003c00000 */
[----:B01----:R-:W-:Y:S05]  /*3d40*/  BRA `(.L_x_677) ;  /* 0xfffff9f000007947 */ /* 0x003fea000383ffff */
.L_x_674:
[----:B0-----:R-:W-:Y:S01]  /*3d50*/  MOV R22, R38 ;  /* 0x0000002600167202 */ /* 0x001fe20000000f00 */
[----:B------:R-:W-:Y:S01]  /*3d60*/  IMAD.MOV.U32 R37, RZ, RZ, 0x2 ;  /* 0x00000002ff257424 */ /* 0x000fe200078e00ff */
[----:B------:R-:W-:Y:S01]  /*3d70*/  MOV R23, 0xffffffff ;  /* 0xffffffff00177802 */ /* 0x000fe20000000f00 */
[----:B------:R-:W-:Y:S01]  /*3d80*/  IMAD.MOV.U32 R36, RZ, RZ, 0x1f ;  /* 0x0000001fff247424 */ /* 0x000fe200078e00ff */
[----:B------:R-:W-:Y:S02]  /*3d90*/  MOV R20, 0x3db0 ;  /* 0x00003db000147802 */ /* 0x000fe40000000f00 */
[----:B------:R-:W-:Y:S05]  /*3da0*/  CALL.REL.NOINC `($__internal_13_$__cuda_sm70_shflsync_bfly_p) ;  /* 0x0000042000007944 */ /* 0x000fea0003c00000 */
[----:B01----:R-:W-:Y:S01]  /*3db0*/  FADD.FTZ R22, R38, R23 ;  /* 0x0000001726167221 */ /* 0x003fe20000010000 */
[----:B------:R-:W-:Y:S01]  /*3dc0*/  MOV R23, 0xffffffff ;  /* 0xffffffff00177802 */ /* 0x000fe20000000f00 */
[----:B------:R-:W-:Y:S01]  /*3dd0*/  IMAD.MOV.U32 R37, RZ, RZ, 0x4 ;  /* 0x00000004ff257424 */ /* 0x000fe200078e00ff */
[----:B------:R-:W-:Y:S01]  /*3de0*/  MOV R20, 0x3e10 ;  /* 0x00003e1000147802 */ /* 0x000fe20000000f00 */
[----:B------:R-:W-:-:S02]  /*3df0*/  IMAD.MOV.U32 R36, RZ, RZ, 0x1f ;  /* 0x0000001fff247424 */ /* 0x000fc400078e00ff */
        /* <DEDUP_REMOVED lines=35> */
[----:B------:R-:W-:Y:S05]  /*4030*/  CALL.REL.NOINC `($__internal_13_$__cuda_sm70_shflsync_bfly_p) ;  /* 0x0000019000007944 */ /* 0x000fea0003c00000 */
[----:B01----:R-:W-:Y:S01]  /*4040*/  FADD.FTZ R22, R22, R23 ;  /* 0x0000001716167221 */ /* 0x003fe20000010000 */
[----:B------:R-:W-:Y:S01]  /*4050*/  MOV R23, 0xffffffff ;  /* 0xffffffff00177802 */ /* 0x000fe20000000f00 */
[----:B------:R-:W-:Y:S01]  /*4060*/  IMAD.MOV.U32 R37, RZ, RZ, 0x2 ;  /* 0x00000002ff257424 */ /* 0x000fe200078e00ff */
[----:B------:R-:W-:Y:S01]  /*4070*/  MOV R20, 0x40a0 ;  /* 0x000040a000147802 */ /* 0x000fe20000000f00 */
[----:B------:R-:W-:Y:S02]  /*4080*/  IMAD.MOV.U32 R36, RZ, RZ, 0x1f ;  /* 0x0000001fff247424 */ /* 0x000fe400078e00ff */
        /* <DEDUP_REMOVED lines=19> */
[----:B01----:R-:W-:Y:S05]  /*41c0*/  BRA `(.L_x_678) ;  /* 0xfffff7b000007947 */ /* 0x003fea000383ffff */
        .weak           $__internal_13_$__cuda_sm70_shflsync_bfly_p
        .type           $__internal_13_$__cuda_sm70_shflsync_bfly_p,@function
        .size           $__internal_13_$__cuda_sm70_shflsync_bfly_p,(.L_x_8201 - $__internal_13_$__cuda_sm70_shflsync_bfly_p)
$__internal_13_$__cuda_sm70_shflsync_bfly_p:
[----:B------:R-:W-:Y:S01]  /*41d0*/  IMAD.MOV.U32 R21, RZ, RZ, 0x0 ;  /* 0x00000000ff157424 */ /* 0x000fe200078e00ff */
[----:B------:R-:W-:Y:S04]  /*41e0*/  WARPSYNC R23 ;  /* 0x0000001700007348 */ /* 0x000fe80003800000 */
[----:B------:R0:W1:Y:S01]  /*41f0*/  SHFL.BFLY PT, R23, R22, R37, R36 ;  /* 0x0c00002516177389 */ /* 0x00006200000e0024 */
[----:B------:R-:W-:Y:S05]  /*4200*/  RET.REL.NODEC R20 `(_ZN10layer_norm13ln_fwd_kernelINS_13Kernel_traitsI13__nv_bfloat16S2_S2_S2_fjLj256ELj1ELj4ELj1ELj16ENS_18Kernel_traits_baseILj256ES2_S2_S2_S2_fjLj128EEEEELb1ELb1ELb0ELb1EEEvNS_9FwdParamsE) ;  /* 0xffffbdf014007950 */ /* 0x000fea0003c3ffff */
.L_x_679:
        /* <DEDUP_REMOVED lines=15> */
.L_x_8201:


//--------------------- .text._ZN10layer_norm13ln_fwd_kernelINS_13Kernel_traitsI13__nv_bfloat16S2_S2_S2_fjLj256ELj1ELj4ELj1ELj16ENS_18Kernel_traits_baseILj256ES2_S2_S2_S2_fjLj128EEEEELb1ELb1ELb1ELb0EEEvNS_9FwdParamsE --------------------------
	.section	.text._ZN10layer_norm13ln_fwd_kernelINS_13Kernel_traitsI13__nv_bfloat16S2_S2_S2_fjLj256ELj1ELj4ELj1ELj16ENS_18Kernel_traits_baseILj256ES2_S2_S2_S2_fjLj128EEEEELb1ELb1ELb1ELb0EEEvNS_9FwdParamsE,"ax",@progbits
	.sectioninfo	@"SHI_REGISTERS=72"
	.align	128
        .global         _ZN10layer_norm13ln_fwd_kernelINS_13Kernel_traitsI13__nv_bfloat16S2_S2_S2_fjLj256ELj1ELj4ELj1ELj16ENS_18Kernel_traits_baseILj256ES2_S2_S2_S2_fjLj128EEEEELb1ELb1ELb1ELb0EEEvNS_9FwdParamsE
        .type           _ZN10layer_norm13ln_fwd_kernelINS_13Kernel_traitsI13__nv_bfloat16S2_S2_S2_fjLj256ELj1ELj4ELj1ELj16ENS_18Kernel_traits_baseILj256ES2_S2_S2_S2_fjLj128EEEEELb1ELb1ELb1ELb0EEEvNS_9FwdParamsE,@function
        .size           _ZN10layer_norm13ln_fwd_kernelINS_13Kernel_traitsI13__nv_bfloat16S2_S2_S2_fjLj256ELj1ELj4ELj1ELj16ENS_18Kernel_traits_baseILj256ES2_S2_S2_S2_fjLj128EEEEELb1ELb1ELb1ELb0EEEvNS_9FwdParamsE,(.L_x_8202 - _ZN10layer_norm13ln_fwd_kernelINS_13Kernel_traitsI13__nv_bfloat16S2_S2_S2_fjLj256ELj1ELj4ELj1ELj16ENS_18Kernel_traits_baseILj256ES2_S2_S2_S2_fjLj128EEEEELb1ELb1ELb1ELb0EEEvNS_9FwdParamsE)
        .other          _ZN10layer_norm13ln_fwd_kernelINS_13Kernel_traitsI13__nv_bfloat16S2_S2_S2_fjLj256ELj1ELj4ELj1ELj16ENS_18Kernel_traits_baseILj256ES2_S2_S2_S2_fjLj128EEEEELb1ELb1ELb1ELb0EEEvNS_9FwdParamsE,@"STO_CUDA_ENTRY STV_DEFAULT"
_ZN10layer_norm13ln_fwd_kernelINS_13Kernel_traitsI13__nv_bfloat16S2_S2_S2_fjLj256ELj1ELj4ELj1ELj16ENS_18Kernel_traits_baseILj256ES2_S2_S2_S2_fjLj128EEEEELb1ELb1ELb1ELb0EEEvNS_9FwdParamsE:
.text._ZN10layer_norm13ln_fwd_kernelINS_13Kernel_traitsI13__nv_bfloat16S2_S2_S2_fjLj256ELj1ELj4ELj1ELj16ENS_18Kernel_traits_baseILj256ES2_S2_S2_S2_fjLj128EEEEELb1ELb1ELb1ELb0EEEvNS_9FwdParamsE:
        /* <DEDUP_REMOVED lines=19> */
[--C-:B------:R-:W-:Y:S01]  /*0130*/  SHF.R.U32.HI R14, RZ, 0x5, R11.reuse ;  /* 0x00000005ff0e7819 */ /* 0x100fe2000001160b */
[----:B------:R-:W-:Y:S04]  /*0140*/  BSSY B0, `(.L_x_680) ;  /* 0x0000018000007945 */ /* 0x000fe80003800000 */
[C---:B-1----:R-:W-:Y:S02]  /*0150*/  IMAD R14, R13.reuse, 0x4, R14 ;  /* 0x000000040d0e7824 */ /* 0x042fe400078e020e */
[----:B------:R-:W-:Y:S01]  /*0160*/  IMAD R13, R13, c[0x0][0x0], R11 ;  /* 0x000000000d0d7a24 */ /* 0x000fe200078e020b */
[----:B------:R-:W-:-:S02]  /*0170*/  LOP3.LUT R11, R11, 0x1f, RZ, 0xc0, !PT ;  /* 0x0000001f0b0b7812 */ /* 0x000fc400078ec0ff */
[----:B------:R-:W-:Y:S02]  /*0180*/  ISETP.GE.AND P2, PT, R14, c[0x0][0x164], PT ;  /* 0x000059000e007a0c */ /* 0x000fe40003f46270 */
[----:B--2---:R-:W-:-:S04]  /*0190*/  @P0 IADD3 R38, P3, R4, c[0x0][0x240], RZ ;  /* 0x0000900004260a10 */ /* 0x004fc80007f7e0ff */
[----:B------:R-:W-:Y:S01]  /*01a0*/  @P0 IADD3.X R39, RZ, R5, RZ, P3, !PT ;  /* 0x00000005ff270210 */ /* 0x000fe20001ffe4ff */
[----:B---3--:R0:W1:Y:S03]  /*01b0*/  @P0 R2UR UR4, R2 ;  /* 0x00000000020403c2 */ /* 0x00806600000e0000 */
[----:B------:R-:W-:-:S05]  /*01c0*/  SHF.R.U64 R12, R38, 0x2, R39 ;  /* 0x00000002260c7819 */ /* 0x000fca0000001227 */
[----:B------:R0:W2:Y:S02]  /*01d0*/  @P0 R2UR UR5, R3 ;  /* 0x00000000030503c2 */ /* 0x0000a400000e0000 */
[----:B012---:R-:W-:Y:S05]  /*01e0*/  @!P1 BRA `(.L_x_681) ;  /* 0x000000d000009947 */ /* 0x007fea0003800000 */
        /* <DEDUP_REMOVED lines=13> */
.L_x_681:
[----:B0-----:R-:W-:Y:S05]  /*02c0*/  BSYNC B0 ;  /* 0x0000000000007941 */ /* 0x001fea0003800000 */
.L_x_680:
[----:B------:R-:W-:Y:S05]  /*02d0*/  @P2 EXIT ;  /* 0x000000000000294d */ /* 0x000fea0003800000 */
[----:B------:R-:W-:Y:S01]  /*02e0*/  IMAD.HI.U32 R0, R12, -0x2daee0ad, RZ ;  /* 0xd2511f530c007827 */ /* 0x000fe200078e00ff */
[----:B------:R-:W-:Y:S01]  /*02f0*/  SHF.R.U32.HI R10, RZ, 0x2, R39 ;  /* 0x00000002ff0a7819 */ /* 0x000fe20000011627 */
[----:B------:R-:W-:Y:S01]  /*0300*/  UIADD3 UR9, UR4, -0x61c88647, URZ ;  /* 0x9e3779b904097890 */ /* 0x000fe2000fffe03f */
[--C-:B-----5:R-:W-:Y:S01]  /*0310*/  PRMT R9, RZ, 0x5410, R24.reuse ;  /* 0x00005410ff097816 */ /* 0x120fe20000000018 */
[C---:B------:R-:W-:Y:S01]  /*0320*/  IMAD.HI.U32 R3, R13.reuse, -0x326172a9, RZ ;  /* 0xcd9e8d570d037827 */ /* 0x040fe200078e00ff */
[----:B------:R-:W-:Y:S01]  /*0330*/  LOP3.LUT R0, R0, UR5, RZ, 0x3c, !PT ;  /* 0x0000000500007c12 */ /* 0x000fe2000f8e3cff */
[----:B------:R-:W-:Y:S01]  /*0340*/  UIADD3 UR10, UR5, -0x4498517b, URZ ;  /* 0xbb67ae85050a7890 */ /* 0x000fe2000fffe03f */
[----:B------:R-:W-:Y:S01]  /*0350*/  PRMT R8, RZ, 0x7610, R24 ;  /* 0x00007610ff087816 */ /* 0x000fe20000000018 */
[----:B------:R-:W-:Y:S01]  /*0360*/  IMAD R5, R13, -0x326172a9, RZ ;  /* 0xcd9e8d570d057824 */ /* 0x000fe200078e02ff */
[----:B------:R-:W-:Y:S01]  /*0370*/  LOP3.LUT R3, R3, UR4, R10, 0x96, !PT ;  /* 0x0000000403037c12 */ /* 0x000fe2000f8e960a */
[----:B------:R-:W-:Y:S01]  /*0380*/  IMAD.HI.U32 R2, R0, -0x326172a9, RZ ;  /* 0xcd9e8d5700027827 */ /* 0x000fe200078e00ff */
[----:B------:R-:W-:Y:S01]  /*0390*/  UIADD3 UR11, UR4, 0x3c6ef372, URZ ;  /* 0x3c6ef372040b7890 */ /* 0x000fe2000fffe03f */
[----:B------:R-:W-:Y:S01]  /*03a0*/  PRMT R30, RZ, 0x7610, R17 ;  /* 0x00007610ff1e7816 */ /* 0x000fe20000000011 */
[----:B------:R-:W-:Y:S01]  /*03b0*/  UIADD3 UR12, UR5, 0x76cf5d0a, URZ ;  /* 0x76cf5d0a050c7890 */ /* 0x000fe2000fffe03f */
[----:B------:R-:W-:Y:S01]  /*03c0*/  IMAD R7, R12, -0x2daee0ad, RZ ;  /* 0xd2511f530c077824 */ /* 0x000fe200078e02ff */
[----:B------:R-:W-:Y:S01]  /*03d0*/  LOP3.LUT R2, R2, UR9, R5, 0x96, !PT ;  /* 0x0000000902027c12 */ /* 0x000fe2000f8e9605 */
[C---:B------:R-:W-:Y:S01]  /*03e0*/  IMAD.HI.U32 R4, R3.reuse, -0x2daee0ad, RZ ;  /* 0xd2511f5303047827 */ /* 0x040fe200078e00ff */
[----:B------:R-:W-:Y:S01]  /*03f0*/  UIADD3 UR13, UR4, -0x255992d5, URZ ;  /* 0xdaa66d2b040d7890 */ /* 0x000fe2000fffe03f */
[----:B------:R-:W-:Y:S01]  /*0400*/  HFMA2.MMA R39, -RZ, RZ, 0, 0 ;  /* 0x00000000ff277435 */ /* 0x000fe200000001ff */
[----:B------:R-:W-:Y:S01]  /*0410*/  UIADD3 UR14, UR5, 0x32370b8f, URZ ;  /* 0x32370b8f050e7890 */ /* 0x000fe2000fffe03f */
[----:B------:R-:W-:Y:S01]  /*0420*/  IMAD R6, R3, -0x2daee0ad, RZ ;  /* 0xd2511f5303067824 */ /* 0x000fe200078e02ff */
[----:B------:R-:W-:Y:S01]  /*0430*/  LOP3.LUT R4, R4, UR10, R7, 0x96, !PT ;  /* 0x0000000a04047c12 */ /* 0x000fe2000f8e9607 */
[----:B------:R-:W-:Y:S01]  /*0440*/  IMAD R3, R0, -0x326172a9, RZ ;  /* 0xcd9e8d5700037824 */ /* 0x000fe200078e02ff */
[----:B------:R-:W-:Y:S01]  /*0450*/  UIADD3 UR15, UR4, 0x78dde6e4, URZ ;  /* 0x78dde6e4040f7890 */ /* 0x000fe2000fffe03f */
[----:B------:R-:W-:Y:S01]  /*0460*/  IMAD.HI.U32 R5, R2, -0x2daee0ad, RZ ;  /* 0xd2511f5302057827 */ /* 0x000fe200078e00ff */
[----:B------:R-:W-:Y:S01]  /*0470*/  UIADD3 UR16, UR5, -0x126145ec, URZ ;  /* 0xed9eba1405107890 */ /* 0x000fe2000fffe03f */
[----:B------:R-:W-:Y:S01]  /*0480*/  BSSY B1, `(.L_x_682) ;  /* 0x00003eb000017945 */ /* 0x000fe20003800000 */
[----:B------:R-:W-:Y:S01]  /*0490*/  UIADD3 UR17, UR4, 0x1715609d, URZ ;  /* 0x1715609d04117890 */ /* 0x000fe2000fffe03f */
[----:B------:R-:W-:Y:S01]  /*04a0*/  IMAD.HI.U32 R0, R4, -0x326172a9, RZ ;  /* 0xcd9e8d5704007827 */ /* 0x000fe200078e00ff */
[----:B------:R-:W-:Y:S01]  /*04b0*/  LOP3.LUT R5, R5, UR12, R6, 0x96, !PT ;  /* 0x0000000c05057c12 */ /* 0x000fe2000f8e9606 */
[----:B------:R-:W-:Y:S01]  /*04c0*/  UIADD3 UR18, UR5, -0x56f99767, URZ ;  /* 0xa906689905127890 */ /* 0x000fe2000fffe03f */
[----:B------:R-:W-:Y:S01]  /*04d0*/  LOP3.LUT R41, R38, 0x3, RZ, 0xc0, !PT ;  /* 0x0000000326297812 */ /* 0x000fe200078ec0ff */
        /* <DEDUP_REMOVED lines=16> */
[C---:B------:R-:W-:Y:S01]  /*05e0*/  IMAD.HI.U32 R4, R3.reuse, -0x2daee0ad, RZ ;  /* 0xd2511f5303047827 */ /* 0x040fe200078e00ff */
        /* <DEDUP_REMOVED lines=10> */
[----:B------:R-:W-:Y:S01]  /*0690*/  PRMT R43, RZ, 0x7610, R20 ;  /* 0x00007610ff2b7816 */ /* 0x000fe20000000014 */
[----:B------:R-:W-:Y:S01]  /*06a0*/  IMAD.HI.U32 R2, R4, -0x326172a9, RZ ;  /* 0xcd9e8d5704027827 */ /* 0x000fe200078e00ff */
[--C-:B------:R-:W-:Y:S01]  /*06b0*/  PRMT R38, RZ, 0x5410, R21.reuse ;  /* 0x00005410ff267816 */ /* 0x100fe20000000015 */
[----:B------:R-:W-:Y:S01]  /*06c0*/  ULDC.U8 UR8, c[0x0][0x1f0] ;  /* 0x00007c0000087ab9 */ /* 0x000fe20000000000 */
[----:B------:R-:W-:Y:S01]  /*06d0*/  PRMT R45, RZ, 0x7610, R21 ;  /* 0x00007610ff2d7816 */ /* 0x000fe20000000015 */
[----:B------:R-:W-:Y:S01]  /*06e0*/  IMAD.HI.U32 R3, R0, -0x2daee0ad, RZ ;  /* 0xd2511f5300037827 */ /* 0x000fe200078e00ff */
[----:B------:R-:W-:-:S02]  /*06f0*/  LOP3.LUT R2, R2, UR17, R5, 0x96, !PT ;  /* 0x0000001102027c12 */ /* 0x000fc4000f8e9605 */
[----:B------:R-:W-:Y:S01]  /*0700*/  PRMT R42, RZ, 0x5410, R22 ;  /* 0x00005410ff2a7816 */ /* 0x000fe20000000016 */
[----:B------:R-:W-:Y:S01]  /*0710*/  IMAD R7, R0, -0x2daee0ad, RZ ;  /* 0xd2511f5300077824 */ /* 0x000fe200078e02ff */
[----:B------:R-:W-:Y:S01]  /*0720*/  LOP3.LUT R3, R3, UR18, R6, 0x96, !PT ;  /* 0x0000001203037c12 */ /* 0x000fe2000f8e9606 */
[----:B------:R-:W-:Y:S01]  /*0730*/  IMAD.HI.U32 R6, R2, -0x2daee0ad, RZ ;  /* 0xd2511f5302067827 */ /* 0x000fe200078e00ff */
[----:B------:R-:W-:Y:S02]  /*0740*/  PRMT R47, RZ, 0x7610, R22 ;  /* 0x00007610ff2f7816 */ /* 0x000fe40000000016 */
[----:B------:R-:W-:Y:S01]  /*0750*/  PRMT R44, RZ, 0x5410, R23 ;  /* 0x00005410ff2c7816 */ /* 0x000fe20000000017 */
[----:B------:R-:W-:Y:S01]  /*0760*/  IMAD R5, R4, -0x326172a9, RZ ;  /* 0xcd9e8d5704057824 */ /* 0x000fe200078e02ff */
[----:B------:R-:W-:Y:S01]  /*0770*/  LOP3.LUT R4, R6, UR20, R7, 0x96, !PT ;  /* 0x0000001406047c12 */ /* 0x000fe2000f8e9607 */
[----:B------:R-:W-:Y:S01]  /*0780*/  IMAD.HI.U32 R0, R3, -0x326172a9, RZ ;  /* 0xcd9e8d5703007827 */ /* 0x000fe200078e00ff */
[----:B------:R-:W-:-:S02]  /*0790*/  PRMT R7, RZ, 0x5410, R25 ;  /* 0x00005410ff077816 */ /* 0x000fc40000000019 */
[----:B------:R-:W-:Y:S01]  /*07a0*/  PRMT R46, RZ, 0x7610, R23 ;  /* 0x00007610ff2e7816 */ /* 0x000fe20000000017 */
        /* <DEDUP_REMOVED lines=16> */
[----:B------:R-:W-:Y:S01]  /*08b0*/  PRMT R2, RZ, 0x7610, R27 ;  /* 0x00007610ff027816 */ /* 0x000fe2000000001b */
[----:B------:R-:W-:Y:S01]  /*08c0*/  IMAD R25, R31, -0x2daee0ad, RZ ;  /* 0xd2511f531f197824 */ /* 0x000fe200078e02ff */
[----:B------:R-:W-:Y:S01]  /*08d0*/  LOP3.LUT R40, R0, UR23, R15, 0x96, !PT ;  /* 0x0000001700287c12 */ /* 0x000fe2000f8e960f */
[----:B------:R-:W-:Y:S01]  /*08e0*/  IMAD.WIDE.U32 R34, R24, -0x326172a9, RZ ;  /* 0xcd9e8d5718227825 */ /* 0x000fe200078e00ff */
[----:B------:R-:W-:Y:S02]  /*08f0*/  PRMT R15, RZ, 0x5410, R17 ;  /* 0x00005410ff0f7816 */ /* 0x000fe40000000011 */
[----:B------:R-:W-:Y:S01]  /*0900*/  PRMT R0, RZ, 0x5410, R16 ;  /* 0x00005410ff007816 */ /* 0x000fe20000000010 */
[----:B------:R-:W-:Y:S01]  /*0910*/  IMAD R17, R32, -0x326172a9, RZ ;  /* 0xcd9e8d5720117824 */ /* 0x000fe200078e02ff */
[----:B------:R-:W-:Y:S01]  /*0920*/  PRMT R32, RZ, 0x7610, R18 ;  /* 0x00007610ff207816 */ /* 0x000fe20000000012 */
[----:B------:R-:W-:Y:S01]  /*0930*/  IMAD.HI.U32 R36, R40, -0x2daee0ad, RZ ;  /* 0xd2511f5328247827 */ /* 0x000fe200078e00ff */
[----:B------:R-:W-:-:S02]  /*0940*/  PRMT R31, RZ, 0x5410, R19 ;  /* 0x00005410ff1f7816 */ /* 0x000fc40000000013 */
[----:B------:R-:W-:Y:S01]  /*0950*/  LOP3.LUT R35, R35, UR25, R17, 0x96, !PT ;  /* 0x0000001923237c12 */ /* 0x000fe2000f8e9611 */
[----:B------:R-:W-:Y:S01]  /*0960*/  IMAD R40, R40, -0x2daee0ad, RZ ;  /* 0xd2511f5328287824 */ /* 0x000fe200078e02ff */
[----:B------:R-:W-:Y:S02]  /*0970*/  LOP3.LUT R36, R36, UR26, R25, 0x96, !PT ;  /* 0x0000001a24247c12 */ /* 0x000fe4000f8e9619 */
.L_x_770:
[----:B------:R-:W-:-:S04]  /*0980*/  IMAD.MOV.U32 R25, RZ, RZ, 0x4 ;  /* 0x00000004ff197424 */ /* 0x000fc800078e00ff */
[----:B------:R-:W-:-:S05]  /*0990*/  IMAD.WIDE R26, R14, R25, c[0x0][0x1d8] ;  /* 0x000076000e1a7625 */ /* 0x000fca00078e0219 */
[----:B------:R0:W5:Y:S01]  /*09a0*/  LDG.E R64, [R26.64] ;  /* 0x000000061a407981 */ /* 0x000162000c1e1900 */
[----:B------:R-:W-:Y:S01]  /*09b0*/  BSSY B0, `(.L_x_683) ;  /* 0x0000329000007945 */ /* 0x000fe20003800000 */
[----:B------:R-:W-:Y:S01]  /*09c0*/  SHF.R.S32.HI R65, RZ, 0x1f, R14 ;  /* 0x0000001fff417819 */ /* 0x000fe2000001140e */
[----:B------:R-:W-:Y:S01]  /*09d0*/  IMAD.WIDE R24, R14, R25, c[0x0][0x1d0] ;  /* 0x000074000e187625 */ /* 0x000fe200078e0219 */
[----:B------:R-:W-:Y:S05]  /*09e0*/  @!P1 BRA `(.L_x_684) ;  /* 0x0000325000009947 */ /* 0x000fea0003800000 */
[----:B------:R1:W2:Y:S01]  /*09f0*/  LDG.E R52, [R24.64] ;  /* 0x0000000618347981 */ /* 0x0002a2000c1e1900 */
[----:B------:R-:W-:Y:S01]  /*0a00*/  ISETP.NE.U32.AND P0, PT, RZ, c[0x0][0x180], PT ;  /* 0x00006000ff007a0c */ /* 0x000fe20003f05070 */
[----:B0-----:R-:W-:Y:S02]  /*0a10*/  IMAD R26, R14, c[0x0][0x168], RZ ;  /* 0x00005a000e1a7a24 */ /* 0x001fe400078e02ff */
[----:B------:R-:W-:Y:S01]  /*0a20*/  IMAD.MOV.U32 R66, RZ, RZ, RZ ;  /* 0x000000ffff427224 */ /* 0x000fe200078e00ff */
[----:B------:R-:W-:-:S13]  /*0a30*/  ISETP.NE.AND.EX P0, PT, RZ, c[0x0][0x184], PT, P0 ;  /* 0x00006100ff007a0c */ /* 0x000fda0003f05300 */
[----:B-1----:R-:W-:Y:S01]  /*0a40*/  @P0 IMAD.MOV.U32 R25, RZ, RZ, 0x10 ;  /* 0x00000010ff190424 */ /* 0x002fe200078e00ff */
[----:B--2---:R-:W-:-:S13]  /*0a50*/  ISETP.GE.AND P2, PT, R52, 0x1, PT ;  /* 0x000000013400780c */ /* 0x004fda0003f46270 */
[----:B------:R-:W-:-:S05]  /*0a60*/  @P2 IADD3 R27, R52, -0x1, RZ ;  /* 0xffffffff341b2810 */ /* 0x000fca0007ffe0ff */
[----:B------:R-:W-:Y:S01]  /*0a70*/  @P2 IMAD R48, R27, c[0x0][0x168], RZ ;  /* 0x00005a001b302a24 */ /* 0x000fe200078e02ff */
[----:B------:R-:W-:-:S04]  /*0a80*/  SHF.R.S32.HI R27, RZ, 0x1f, R26 ;  /* 0x0000001fff1b7819 */ /* 0x000fc8000001141a */
[----:B------:R-:W-:Y:S02]  /*0a90*/  @P2 SHF.R.S32.HI R51, RZ, 0x1f, R48 ;  /* 0x0000001fff332819 */ /* 0x000fe40000011430 */
[----:B------:R-:W-:Y:S02]  /*0aa0*/  LEA.HI R68, R27, R26, RZ, 0x3 ;  /* 0x0000001a1b447211 */ /* 0x000fe400078f18ff */
[----:B------:R-:W-:Y:S02]  /*0ab0*/  @P2 LEA.HI R48, R51, R48, RZ, 0x3 ;  /* 0x0000003033302211 */ /* 0x000fe400078f18ff */
[-C--:B------:R-:W-:Y:S02]  /*0ac0*/  LEA.HI.SX32 R68, R68, R11.reuse, 0x1d ;  /* 0x0000000b44447211 */ /* 0x080fe400078feaff */
[----:B------:R-:W-:Y:S02]  /*0ad0*/  @P2 LEA.HI.SX32 R66, R48, R11, 0x1d ;  /* 0x0000000b30422211 */ /* 0x000fe400078feaff */
[----:B------:R-:W-:Y:S01]  /*0ae0*/  @P2 MOV R27, 0x10 ;  /* 0x00000010001b2802 */ /* 0x000fe20000000f00 */
[----:B------:R-:W-:-:S04]  /*0af0*/  @P0 IMAD.WIDE.U32 R24, R68, R25, c[0x0][0x180] ;  /* 0x0000600044180625 */ /* 0x000fc800078e0019 */
[----:B------:R-:W-:Y:S01]  /*0b00*/  @P2 IMAD.WIDE.U32 R26, R66, R27, c[0x0][0x170] ;  /* 0x00005c00421a2625 */ /* 0x000fe200078e001b */
[----:B------:R0:W5:Y:S04]  /*0b10*/  @P0 LDG.E.128 R16, [R24.64] ;  /* 0x0000000618100981 */ /* 0x000168000c1e1d00 */
[----:B------:R0:W5:Y:S01]  /*0b20*/  @P2 LDG.E.128 R20, [R26.64] ;  /* 0x000000061a142981 */ /* 0x000162000c1e1d00 */
[----:B------:R-:W-:Y:S01]  /*0b30*/  ISETP.GT.AND P3, PT, R52, RZ, PT ;  /* 0x000000ff3400720c */ /* 0x000fe20003f64270 */
[----:B------:R-:W-:-:S12]  /*0b40*/  BSSY B2, `(.L_x_685) ;  /* 0x000005e000027945 */ /* 0x000fd80003800000 */
[----:B------:R-:W-:Y:S05]  /*0b50*/  @P3 BRA `(.L_x_686) ;  /* 0x0000006000003947 */ /* 0x000fea0003800000 */
[----:B0-----:R-:W-:Y:S02]  /*0b60*/  IMAD.MOV.U32 R48, RZ, RZ, RZ ;  /* 0x000000ffff307224 */ /* 0x001fe400078e00ff */
[----:B------:R-:W-:Y:S01]  /*0b70*/  IMAD.MOV.U32 R25, RZ, RZ, R41 ;  /* 0x000000ffff197224 */ /* 0x000fe200078e0029 */
[----:B------:R-:W-:Y:S05]  /*0b80*/  @!P0 BRA `(.L_x_687) ;  /* 0x0000059000008947 */ /* 0x000fea0003800000 */
[----:B------:R-:W-:Y:S01]  /*0b90*/  IMAD.MOV.U32 R25, RZ, RZ, R41 ;  /* 0x000000ffff197224 */ /* 0x000fe200078e0029 */
[----:B-----5:R-:W-:Y:S01]  /*0ba0*/  PRMT R48, RZ, 0x5410, R16 ;  /* 0x00005410ff307816 */ /* 0x020fe20000000010 */
[----:B------:R-:W-:Y:S05]  /*0bb0*/  BRA `(.L_x_687) ;  /* 0x0000056000007947 */ /* 0x000fea0003800000 */
.L_x_686:
[C---:B0-----:R-:W-:Y:S01]  /*0bc0*/  ISETP.NE.AND P4, PT, R41.reuse, 0x1, PT ;  /* 0x000000012900780c */ /* 0x041fe20003f85270 */
        /* <DEDUP_REMOVED lines=11> */
.L_x_689:
[----:B------:R-:W-:Y:S02]  /*0c80*/  IMAD.MOV.U32 R51, RZ, RZ, R34 ;  /* 0x000000ffff337224 */ /* 0x000fe400078e0022 */
.L_x_690:
[----:B------:R-:W-:Y:S05]  /*0c90*/  BSYNC B3 ;  /* 0x0000000000037941 */ /* 0x000fea0003800000 */
.L_x_688:
        /* <DEDUP_REMOVED lines=16> */
.L_x_694:
[----:B------:R-:W-:Y:S05]  /*0da0*/  BSYNC B4 ;  /* 0x0000000000047941 */ /* 0x000fea0003800000 */
.L_x_693:
        /* <DEDUP_REMOVED lines=42> */
.L_x_692:
[----:B------:R-:W-:Y:S05]  /*1050*/  BSYNC B3 ;  /* 0x0000000000037941 */ /* 0x000fea0003800000 */
.L_x_691:
        /* <DEDUP_REMOVED lines=10> */
[----:B------:R-:W-:-:S04]  /*1100*/  FMUL.FTZ R48, R9, R26 ;  /* 0x0000001a09307220 */ /* 0x000fc80000410000 */
[----:B------:R-:W-:Y:S02]  /*1110*/  @P0 FADD.FTZ R48, R27, R48 ;  /* 0x000000301b300221 */ /* 0x000fe40000010000 */
.L_x_687:
[----:B------:R-:W-:Y:S05]  /*1120*/  BSYNC B2 ;  /* 0x0000000000027941 */ /* 0x000fea0003800000 */
.L_x_685:
[----:B------:R-:W-:Y:S01]  /*1130*/  BSSY B2, `(.L_x_695) ;  /* 0x000005e000027945 */ /* 0x000fe20003800000 */
[----:B------:R-:W-:Y:S05]  /*1140*/  @P3 BRA `(.L_x_696) ;  /* 0x0000006000003947 */ /* 0x000fea0003800000 */
[----:B------:R-:W-:Y:S02]  /*1150*/  IMAD.MOV.U32 R51, RZ, RZ, RZ ;  /* 0x000000ffff337224 */ /* 0x000fe400078e00ff */
[----:B------:R-:W-:Y:S01]  /*1160*/  IMAD.MOV.U32 R24, RZ, RZ, R25 ;  /* 0x000000ffff187224 */ /* 0x000fe200078e0019 */
[----:B------:R-:W-:Y:S05]  /*1170*/  @!P0 BRA `(.L_x_697) ;  /* 0x0000059000008947 */ /* 0x000fea0003800000 */
[----:B------:R-:W-:Y:S01]  /*1180*/  IMAD.MOV.U32 R24, RZ, RZ, R25 ;  /* 0x000000ffff187224 */ /* 0x000fe200078e0019 */
[----:B-----5:R-:W-:Y:S01]  /*1190*/  PRMT R51, RZ, 0x7610, R16 ;  /* 0x00007610ff337816 */ /* 0x020fe20000000010 */
[----:B------:R-:W-:Y:S05]  /*11a0*/  BRA `(.L_x_697) ;  /* 0x0000056000007947 */ /* 0x000fea0003800000 */
.L_x_696:
        /* <DEDUP_REMOVED lines=12> */
.L_x_699:
[----:B------:R-:W-:Y:S02]  /*1270*/  IMAD.MOV.U32 R52, RZ, RZ, R34 ;  /* 0x000000ffff347224 */ /* 0x000fe400078e0022 */
.L_x_700:
[----:B------:R-:W-:Y:S05]  /*1280*/  BSYNC B3 ;  /* 0x0000000000037941 */ /* 0x000fea0003800000 */
.L_x_698:
        /* <DEDUP_REMOVED lines=16> */
.L_x_704:
[----:B------:R-:W-:Y:S05]  /*1390*/  BSYNC B4 ;  /* 0x0000000000047941 */ /* 0x000fea0003800000 */
.L_x_703:
        /* <DEDUP_REMOVED lines=42> */
.L_x_702:
[----:B------:R-:W-:Y:S05]  /*1640*/  BSYNC B3 ;  /* 0x0000000000037941 */ /* 0x000fea0003800000 */
.L_x_701:
[----:B------:R-:W0:Y:S01]  /*1650*/  I2F.U32 R25, R52 ;  /* 0x0000003400197306 */ /* 0x000e220000201000 */
[----:B------:R-:W-:Y:S01]  /*1660*/  HFMA2.MMA R50, -RZ, RZ, 0.1171875, 0 ;  /* 0x2f800000ff327435 */ /* 0x000fe200000001ff */
[----:B-----5:R-:W-:-:S05]  /*1670*/  PRMT R26, RZ, 0x7610, R20 ;  /* 0x00007610ff1a7816 */ /* 0x020fca0000000014 */
[----:B------:R-:W-:-:S04]  /*1680*/  FMUL.FTZ R26, R26, c[0x0][0x1ec] ;  /* 0x00007b001a1a7a20 */ /* 0x000fc80000410000 */
[----:B------:R-:W-:Y:S02]  /*1690*/  FMUL.FTZ R26, R26, c[0x0][0x1e8] ;  /* 0x00007a001a1a7a20 */ /* 0x000fe40000410000 */
[----:B0-----:R-:W-:-:S05]  /*16a0*/  FFMA.FTZ R25, R25, R50, 1.1641532182693481445e-10 ;  /* 0x2f00000019197423 */ /* 0x001fca0000010032 */
[----:B------:R-:W-:-:S04]  /*16b0*/  FSETP.GTU.FTZ.AND P4, PT, R25, c[0x0][0x1e4], PT ;  /* 0x0000790019007a0b */ /* 0x000fc80003f9c000 */
[----:B------:R-:W-:Y:S02]  /*16c0*/  FSEL R51, R26, RZ, !P4 ;  /* 0x000000ff1a337208 */ /* 0x000fe40006000000 */
[----:B------:R-:W-:Y:S02]  /*16d0*/  @P0 PRMT R26, RZ, 0x7610, R16 ;  /* 0x00007610ff1a0816 */ /* 0x000fe40000000010 */
[----:B------:R-:W-:Y:S01]  /*16e0*/  SEL R50, RZ, 0x1, P4 ;  /* 0x00000001ff327807 */ /* 0x000fe20002000000 */
[----:B------:R-:W-:-:S04]  /*16f0*/  FMUL.FTZ R51, R8, R51 ;  /* 0x0000003308337220 */ /* 0x000fc80000410000 */
[----:B------:R-:W-:Y:S02]  /*1700*/  @P0 FADD.FTZ R51, R26, R51 ;  /* 0x000000331a330221 */ /* 0x000fe40000010000 */
.L_x_697:
[----:B------:R-:W-:Y:S05]  /*1710*/  BSYNC B2 ;  /* 0x0000000000027941 */ /* 0x000fea0003800000 */
.L_x_695:
        /* <DEDUP_REMOVED lines=8> */
.L_x_706:
        /* <DEDUP_REMOVED lines=12> */
.L_x_709:
[----:B------:R-:W-:Y:S02]  /*1860*/  IMAD.MOV.U32 R55, RZ, RZ, R34 ;  /* 0x000000ffff377224 */ /* 0x000fe400078e0022 */
.L_x_710:
[----:B------:R-:W-:Y:S05]  /*1870*/  BSYNC B3 ;  /* 0x0000000000037941 */ /* 0x000fea0003800000 */
.L_x_708:
        /* <DEDUP_REMOVED lines=16> */
.L_x_714:
[----:B------:R-:W-:Y:S05]  /*1980*/  BSYNC B4 ;  /* 0x0000000000047941 */ /* 0x000fea0003800000 */
.L_x_713:
        /* <DEDUP_REMOVED lines=42> */
.L_x_712:
[----:B------:R-:W-:Y:S05]  /*1c30*/  BSYNC B3 ;  /* 0x0000000000037941 */ /* 0x000fea0003800000 */
.L_x_711:
        /* <DEDUP_REMOVED lines=12> */
.L_x_707:
[----:B------:R-:W-:Y:S05]  /*1d00*/  BSYNC B2 ;  /* 0x0000000000027941 */ /* 0x000fea0003800000 */
.L_x_705:
        /* <DEDUP_REMOVED lines=8> */
.L_x_716:
        /* <DEDUP_REMOVED lines=12> */
.L_x_719:
[----:B------:R-:W-:Y:S02]  /*1e50*/  MOV R56, R34 ;  /* 0x0000002200387202 */ /* 0x000fe40000000f00 */
.L_x_720:
[----:B------:R-:W-:Y:S05]  /*1e60*/  BSYNC B3 ;  /* 0x0000000000037941 */ /* 0x000fea0003800000 */
.L_x_718:
        /* <DEDUP_REMOVED lines=16> */
.L_x_724:
[----:B------:R-:W-:Y:S05]  /*1f70*/  BSYNC B4 ;  /* 0x0000000000047941 */ /* 0x000fea0003800000 */
.L_x_723:
        /* <DEDUP_REMOVED lines=42> */
.L_x_722:
[----:B------:R-:W-:Y:S05]  /*2220*/  BSYNC B3 ;  /* 0x0000000000037941 */ /* 0x000fea0003800000 */
.L_x_721:
        /* <DEDUP_REMOVED lines=12> */
.L_x_717:
[----:B------:R-:W-:Y:S05]  /*22f0*/  BSYNC B2 ;  /* 0x0000000000027941 */ /* 0x000fea0003800000 */
.L_x_715:
        /* <DEDUP_REMOVED lines=8> */
.L_x_726:
        /* <DEDUP_REMOVED lines=12> */
.L_x_729:
[----:B------:R-:W-:Y:S02]  /*2440*/  MOV R57, R34 ;  /* 0x0000002200397202 */ /* 0x000fe40000000f00 */
.L_x_730:
[----:B------:R-:W-:Y:S05]  /*2450*/  BSYNC B3 ;  /* 0x0000000000037941 */ /* 0x000fea0003800000 */
.L_x_728:
        /* <DEDUP_REMOVED lines=16> */
.L_x_734:
[----:B------:R-:W-:Y:S05]  /*2560*/  BSYNC B4 ;  /* 0x0000000000047941 */ /* 0x000fea0003800000 */
.L_x_733:
        /* <DEDUP_REMOVED lines=42> */
.L_x_732:
[----:B------:R-:W-:Y:S05]  /*2810*/  BSYNC B3 ;  /* 0x0000000000037941 */ /* 0x000fea0003800000 */
.L_x_731:
        /* <DEDUP_REMOVED lines=12> */
.L_x_727:
[----:B------:R-:W-:Y:S05]  /*28e0*/  BSYNC B2 ;  /* 0x0000000000027941 */ /* 0x000fea0003800000 */
.L_x_725:
        /* <DEDUP_REMOVED lines=8> */
.L_x_736:
        /* <DEDUP_REMOVED lines=12> */
.L_x_739:
[----:B------:R-:W-:Y:S02]  /*2a30*/  MOV R58, R34 ;  /* 0x00000022003a7202 */ /* 0x000fe40000000f00 */
.L_x_740:
[----:B------:R-:W-:Y:S05]  /*2a40*/  BSYNC B3 ;  /* 0x0000000000037941 */ /* 0x000fea0003800000 */
.L_x_738:
        /* <DEDUP_REMOVED lines=16> */
.L_x_744:
[----:B------:R-:W-:Y:S05]  /*2b50*/  BSYNC B4 ;  /* 0x0000000000047941 */ /* 0x000fea0003800000 */
.L_x_743:
        /* <DEDUP_REMOVED lines=38> */
[----:B------:R-:W-:Y:S01]  /*2dc0*/  IMAD.WIDE.U32 R40, R40, -0x2daee0ad, RZ ;  /* 0xd2511f5328287825 */ /* 0x000fe200078e00ff */
[----:B------:R-:W-:-:S04]  /*2dd0*/  LOP3.LUT R35, R35, UR25, R26, 0x96, !PT ;  /* 0x0000001923237c12 */ /* 0x000fc8000f8e961a */
[----:B------:R-:W-:Y:S01]  /*2de0*/  LOP3.LUT R36, R41, UR26, R24, 0x96, !PT ;  /* 0x0000001a29247c12 */ /* 0x000fe2000f8e9618 */
[----:B------:R-:W-:Y:S02]  /*2df0*/  IMAD.MOV.U32 R24, RZ, RZ, RZ ;  /* 0x000000ffff187224 */ /* 0x000fe400078e00ff */
.L_x_742:
[----:B------:R-:W-:Y:S05]  /*2e00*/  BSYNC B3 ;  /* 0x0000000000037941 */ /* 0x000fea0003800000 */
.L_x_741:
[----:B------:R-:W0:Y:S01]  /*2e10*/  I2F.U32 R25, R58 ;  /* 0x0000003a00197306 */ /* 0x000e220000201000 */
[----:B------:R-:W-:-:S04]  /*2e20*/  IMAD.MOV.U32 R26, RZ, RZ, 0x2f800000 ;  /* 0x2f800000ff1a7424 */ /* 0x000fc800078e00ff */
[----:B0-----:R-:W-:Y:S01]  /*2e30*/  FFMA.FTZ R25, R25, R26, 1.1641532182693481445e-10 ;  /* 0x2f00000019197423 */ /* 0x001fe2000001001a */
[----:B-----5:R-:W-:-:S04]  /*2e40*/  PRMT R26, RZ, 0x7610, R22 ;  /* 0x00007610ff1a7816 */ /* 0x020fc80000000016 */
[----:B------:R-:W-:Y:S01]  /*2e50*/  FSETP.GTU.FTZ.AND P4, PT, R25, c[0x0][0x1e4], PT ;  /* 0x0000790019007a0b */ /* 0x000fe20003f9c000 */
[----:B------:R-:W-:-:S03]  /*2e60*/  FMUL.FTZ R26, R26, c[0x0][0x1ec] ;  /* 0x00007b001a1a7a20 */ /* 0x000fc60000410000 */
[----:B------:R-:W-:Y:S01]  /*2e70*/  SEL R58, RZ, 0x1, P4 ;  /* 0x00000001ff3a7807 */ /* 0x000fe20002000000 */
[----:B------:R-:W-:-:S05]  /*2e80*/  FMUL.FTZ R26, R26, c[0x0][0x1e8] ;  /* 0x00007a001a1a7a20 */ /* 0x000fca0000410000 */
[----:B------:R-:W-:Y:S02]  /*2e90*/  FSEL R59, R26, RZ, !P4 ;  /* 0x000000ff1a3b7208 */ /* 0x000fe40006000000 */
[----:B------:R-:W-:-:S03]  /*2ea0*/  @P0 PRMT R26, RZ, 0x7610, R18 ;  /* 0x00007610ff1a0816 */ /* 0x000fc60000000012 */
[----:B------:R-:W-:-:S04]  /*2eb0*/  FMUL.FTZ R59, R4, R59 ;  /* 0x0000003b043b7220 */ /* 0x000fc80000410000 */
[----:B------:R-:W-:Y:S02]  /*2ec0*/  @P0 FADD.FTZ R59, R26, R59 ;  /* 0x0000003b1a3b0221 */ /* 0x000fe40000010000 */
.L_x_737:
[----:B------:R-:W-:Y:S05]  /*2ed0*/  BSYNC B2 ;  /* 0x0000000000027941 */ /* 0x000fea0003800000 */
.L_x_735:
        /* <DEDUP_REMOVED lines=8> */
.L_x_746:
        /* <DEDUP_REMOVED lines=12> */
.L_x_749:
[----:B------:R-:W-:Y:S02]  /*3020*/  MOV R61, R34 ;  /* 0x00000022003d7202 */ /* 0x000fe40000000f00 */
.L_x_750:
[----:B------:R-:W-:Y:S05]  /*3030*/  BSYNC B3 ;  /* 0x0000000000037941 */ /* 0x000fea0003800000 */
.L_x_748:
        /* <DEDUP_REMOVED lines=16> */
.L_x_754:
[----:B------:R-:W-:Y:S05]  /*3140*/  BSYNC B4 ;  /* 0x0000000000047941 */ /* 0x000fea0003800000 */
.L_x_753:
[----:B------:R-:W-:Y:S01]  /*3150*/  LOP3.LUT R24, R24, UR5, R39, 0x96, !PT ;  /* 0x0000000518187c12 */ /* 0x000fe2000f8e9627 */
[----:B------:R-:W-:-:S04]  /*3160*/  IMAD.HI.U32 R25, R13, -0x326172a9, RZ ;  /* 0xcd9e8d570d197827 */ /* 0x000fc800078e00ff */
[----:B------:R-:W-:Y:S01]  /*3170*/  IMAD R27, R13, -0x326172a9, RZ ;  /* 0xcd9e8d570d1b7824 */ /* 0x000fe200078e02ff */
[----:B------:R-:W-:Y:S01]  /*3180*/  LOP3.LUT R25, R25, UR4, R10, 0x96, !PT ;  /* 0x0000000419197c12 */ /* 0x000fe2000f8e960a */
[----:B------:R-:W-:-:S05]  /*3190*/  IMAD.WIDE.U32 R34, R24, -0x326172a9, RZ ;  /* 0xcd9e8d5718227825 */ /* 0x000fca00078e00ff */
[----:B------:R-:W-:Y:S01]  /*31a0*/  LOP3.LUT R24, R35, UR9, R27, 0x96, !PT ;  /* 0x0000000923187c12 */ /* 0x000fe2000f8e961b */
[----:B------:R-:W-:Y:S02]  /*31b0*/  IMAD R35, R12, -0x2daee0ad, RZ ;  /* 0xd2511f530c237824 */ /* 0x000fe400078e02ff */
        /* <DEDUP_REMOVED lines=29> */
[----:B------:R-:W-:Y:S01]  /*3390*/  IMAD.MOV.U32 R25, RZ, RZ, RZ ;  /* 0x000000ffff197224 */ /* 0x000fe200078e00ff */
[----:B------:R-:W-:Y:S01]  /*33a0*/  LOP3.LUT R40, R27, UR23, R34, 0x96, !PT ;  /* 0x000000171b287c12 */ /* 0x000fe2000f8e9622 */
[----:B------:R-:W-:-:S04]  /*33b0*/  IMAD.WIDE.U32 R34, R35, -0x326172a9, RZ ;  /* 0xcd9e8d5723227825 */ /* 0x000fc800078e00ff */
[----:B------:R-:W-:Y:S01]  /*33c0*/  IMAD.WIDE.U32 R40, R40, -0x2daee0ad, RZ ;  /* 0xd2511f5328287825 */ /* 0x000fe200078e00ff */
[----:B------:R-:W-:-:S04]  /*33d0*/  LOP3.LUT R35, R35, UR25, R26, 0x96, !PT ;  /* 0x0000001923237c12 */ /* 0x000fc8000f8e961a */
[----:B------:R-:W-:Y:S02]  /*33e0*/  LOP3.LUT R36, R41, UR26, R24, 0x96, !PT ;  /* 0x0000001a29247c12 */ /* 0x000fe4000f8e9618 */
.L_x_752:
[----:B------:R-:W-:Y:S05]  /*33f0*/  BSYNC B3 ;  /* 0x0000000000037941 */ /* 0x000fea0003800000 */
.L_x_751:
        /* <DEDUP_REMOVED lines=12> */
.L_x_747:
[----:B------:R-:W-:Y:S05]  /*34c0*/  BSYNC B2 ;  /* 0x0000000000027941 */ /* 0x000fea0003800000 */
.L_x_745:
        /* <DEDUP_REMOVED lines=8> */
.L_x_756:
        /* <DEDUP_REMOVED lines=12> */
.L_x_759:
[----:B------:R-:W-:Y:S02]  /*3610*/  MOV R26, R34 ;  /* 0x00000022001a7202 */ /* 0x000fe40000000f00 */
.L_x_760:
[----:B------:R-:W-:Y:S05]  /*3620*/  BSYNC B3 ;  /* 0x0000000000037941 */ /* 0x000fea0003800000 */
.L_x_758:
        /* <DEDUP_REMOVED lines=16> */
.L_x_764:
[----:B------:R-:W-:Y:S05]  /*3730*/  BSYNC B4 ;  /* 0x0000000000047941 */ /* 0x000fea0003800000 */
.L_x_763:
[----:B------:R-:W-:Y:S01]  /*3740*/  LOP3.LUT R24, R24, UR5, R39, 0x96, !PT ;  /* 0x0000000518187c12 */ /* 0x000fe2000f8e9627 */
[----:B------:R-:W-:-:S04]  /*3750*/  IMAD.HI.U32 R25, R13, -0x326172a9, RZ ;  /* 0xcd9e8d570d197827 */ /* 0x000fc800078e00ff */
[----:B------:R-:W-:Y:S01]  /*3760*/  IMAD R27, R13, -0x326172a9, RZ ;  /* 0xcd9e8d570d1b7824 */ /* 0x000fe200078e02ff */
[----:B------:R-:W-:Y:S01]  /*3770*/  LOP3.LUT R25, R25, UR4, R10, 0x96, !PT ;  /* 0x0000000419197c12 */ /* 0x000fe2000f8e960a */
[----:B------:R-:W-:-:S04]  /*3780*/  IMAD.WIDE.U32 R34, R24, -0x326172a9, RZ ;  /* 0xcd9e8d5718227825 */ /* 0x000fc800078e00ff */
[----:B------:R-:W-:Y:S01]  /*3790*/  IMAD.WIDE.U32 R40, R25, -0x2daee0ad, RZ ;  /* 0xd2511f5319287825 */ /* 0x000fe200078e00ff */
[----:B------:R-:W-:-:S03]  /*37a0*/  LOP3.LUT R24, R35, UR9, R27, 0x96, !PT ;  /* 0x0000000923187c12 */ /* 0x000fc6000f8e961b */
[----:B------:R-:W-:Y:S02]  /*37b0*/  IMAD R27, R12, -0x2daee0ad, RZ ;  /* 0xd2511f530c1b7824 */ /* 0x000fe400078e02ff */
[----:B------:R-:W-:-:S03]  /*37c0*/  IMAD.WIDE.U32 R24, R24, -0x2daee0ad, RZ ;  /* 0xd2511f5318187825 */ /* 0x000fc600078e00ff */
[----:B------:R-:W-:Y:S02]  /*37d0*/  LOP3.LUT R27, R41, UR10, R27, 0x96, !PT ;  /* 0x0000000a291b7c12 */ /* 0x000fe4000f8e961b */
[----:B------:R-:W-:-:S03]  /*37e0*/  LOP3.LUT R35, R25, UR12, R40, 0x96, !PT ;  /* 0x0000000c19237c12 */ /* 0x000fc6000f8e9628 */
        /* <DEDUP_REMOVED lines=30> */
[----:B------:R-:W-:Y:S02]  /*39d0*/  IMAD.MOV.U32 R41, RZ, RZ, RZ ;  /* 0x000000ffff297224 */ /* 0x000fe400078e00ff */
.L_x_762:
[----:B------:R-:W-:Y:S05]  /*39e0*/  BSYNC B3 ;  /* 0x0000000000037941 */ /* 0x000fea0003800000 */
.L_x_761:
        /* <DEDUP_REMOVED lines=10> */
[----:B------:R-:W-:-:S04]  /*3a90*/  FMUL.FTZ R63, R2, R25 ;  /* 0x00000019023f7220 */ /* 0x000fc80000410000 */
[----:B------:R-:W-:Y:S02]  /*3aa0*/  @P0 FADD.FTZ R63, R24, R63 ;  /* 0x0000003f183f0221 */ /* 0x000fe40000010000 */
.L_x_757:
[----:B------:R-:W-:Y:S05]  /*3ab0*/  BSYNC B2 ;  /* 0x0000000000027941 */ /* 0x000fea0003800000 */
.L_x_755:
[----:B------:R-:W-:Y:S01]  /*3ac0*/  HFMA2.MMA R69, -RZ, RZ, 0, 9.5367431640625e-07 ;  /* 0x00000010ff457435 */ /* 0x000fe200000001ff */
[----:B------:R-:W-:Y:S02]  /*3ad0*/  F2FP.BF16.PACK_AB R27, R63, R60 ;  /* 0x0000003c3f1b723e */ /* 0x000fe400000010ff */
[----:B------:R-:W-:Y:S02]  /*3ae0*/  F2FP.BF16.PACK_AB R26, R59, R56 ;  /* 0x000000383b1a723e */ /* 0x000fe400000010ff */
[----:B------:R-:W-:Y:S02]  /*3af0*/  F2FP.BF16.PACK_AB R25, R55, R52 ;  /* 0x000000343719723e */ /* 0x000fe400000010ff */
[----:B------:R-:W-:-:S03]  /*3b00*/  F2FP.BF16.PACK_AB R24, R51, R48 ;  /* 0x000000303318723e */ /* 0x000fc600000010ff */
[----:B------:R-:W-:-:S05]  /*3b10*/  IMAD.WIDE.U32 R68, R68, R69, c[0x0][0x188] ;  /* 0x0000620044447625 */ /* 0x000fca00078e0045 */
[----:B------:R0:W-:Y:S01]  /*3b20*/  STG.E.128 [R68.64], R24 ;  /* 0x0000001844007986 */ /* 0x0001e2000c101d06 */
[----:B------:R-:W-:Y:S05]  /*3b30*/  @!P2 BRA `(.L_x_684) ;  /* 0x000001000000a947 */ /* 0x000fea0003800000 */
[----:B0-----:R-:W-:Y:S01]  /*3b40*/  IMAD.U32 R24, R61, 0x10000, RZ ;  /* 0x000100003d187824 */ /* 0x001fe200078e00ff */
[----:B------:R-:W-:Y:S01]  /*3b50*/  MOV R67, 0x8 ;  /* 0x0000000800437802 */ /* 0x000fe20000000f00 */
[----:B------:R-:W-:-:S03]  /*3b60*/  IMAD.WIDE.U32 R68, R54, 0x1000000, RZ ;  /* 0x0100000036447825 */ /* 0x000fc600078e00ff */
[----:B------:R-:W-:Y:S01]  /*3b70*/  LOP3.LUT R25, R24, 0xff0000, RZ, 0xc0, !PT ;  /* 0x00ff000018197812 */ /* 0x000fe200078ec0ff */
[----:B------:R-:W-:Y:S02]  /*3b80*/  IMAD.SHL.U32 R24, R58, 0x100, RZ ;  /* 0x000001003a187824 */ /* 0x000fe400078e00ff */
[----:B------:R-:W-:Y:S01]  /*3b90*/  IMAD.WIDE.U32 R26, R53, 0x10000, RZ ;  /* 0x00010000351a7825 */ /* 0x000fe200078e00ff */
[----:B------:R-:W-:-:S03]  /*3ba0*/  PRMT R25, R25, 0x4210, R62 ;  /* 0x0000421019197816 */ /* 0x000fc6000000003e */
        /* <DEDUP_REMOVED lines=9> */
.L_x_684:
[----:B------:R-:W-:Y:S05]  /*3c40*/  BSYNC B0 ;  /* 0x0000000000007941 */ /* 0x000fea0003800000 */
.L_x_683:
        /* <DEDUP_REMOVED lines=12> */
.L_x_771:
[----:B-1----:R-:W-:Y:S01]  /*3d10*/  FADD.FTZ R67, R25, R66 ;  /* 0x0000004219437221 */ /* 0x002fe20000010000 */
[----:B------:R-:W-:Y:S05]  /*3d20*/  BRA.DIV ~URZ, `(.L_x_766) ;  /* 0x000006927f007947 */ /* 0x000fea000b800000 */
[----:B------:R-:W1:Y:S02]  /*3d30*/  SHFL.BFLY PT, R24, R67, 0x2, 0x1f ;  /* 0x0c401f0043187f89 */ /* 0x000e6400000e0000 */
[----:B-1----:R-:W-:-:S05]  /*3d40*/  FADD.FTZ R24, R67, R24 ;  /* 0x0000001843187221 */ /* 0x002fca0000010000 */
[----:B0-----:R-:W0:Y:S02]  /*3d50*/  SHFL.BFLY PT, R25, R24, 0x4, 0x1f ;  /* 0x0c801f0018197f89 */ /* 0x001e2400000e0000 */
        /* <DEDUP_REMOVED lines=32> */
.L_x_772:
[----:B-1----:R-:W-:Y:S01]  /*3f60*/  FADD.FTZ R27, R66, R67 ;  /* 0x00000043421b7221 */ /* 0x002fe20000010000 */
[C---:B------:R-:W-:Y:S01]  /*3f70*/  @!P2 LEA R66, P0, R14.reuse, c[0x0][0x1a0], 0x2 ;  /* 0x000068000e42aa11 */ /* 0x040fe200078010ff */
[----:B------:R-:W-:Y:S01]  /*3f80*/  IMAD.MOV.U32 R24, RZ, RZ, c[0x0][0x1e0] ;  /* 0x00007800ff187624 */ /* 0x000fe200078e00ff */
[----:B------:R-:W-:Y:S01]  /*3f90*/  BSSY B0, `(.L_x_767) ;  /* 0x0000034000007945 */ /* 0x000fe20003800000 */
[----:B------:R-:W-:Y:S01]  /*3fa0*/  FMUL.FTZ R26, R25, R25 ;  /* 0x00000019191a7220 */ /* 0x000fe20000410000 */
[----:B0-----:R-:W-:Y:S01]  /*3fb0*/  @!P2 LEA.HI.X R67, R14, c[0x0][0x1a4], R65, 0x2, P0 ;  /* 0x000069000e43aa11 */ /* 0x001fe200000f1441 */
[----:B------:R-:W-:Y:S01]  /*3fc0*/  FFMA.FTZ R24, R27, R24, c[0x0][0x228] ;  /* 0x00008a001b187623 */ /* 0x000fe20000010018 */
[----:B------:R-:W-:-:S03]  /*3fd0*/  ISETP.NE.AND P0, PT, RZ, UR8, PT ;  /* 0x00000008ff007c0c */ /* 0x000fc6000bf05270 */
[----:B------:R0:W-:Y:S01]  /*3fe0*/  @!P2 STG.E [R66.64], R25 ;  /* 0x000000194200a986 */ /* 0x0001e2000c101906 */
[----:B------:R-:W-:Y:S02]  /*3ff0*/  FSEL R27, R26, RZ, P0 ;  /* 0x000000ff1a1b7208 */ /* 0x000fe40000000000 */
[----:B------:R-:W-:-:S03]  /*4000*/  @!P2 LEA R26, P3, R14, c[0x0][0x1a8], 0x2 ;  /* 0x00006a000e1aaa11 */ /* 0x000fc600078610ff */
[----:B------:R-:W-:Y:S01]  /*4010*/  FADD.FTZ R24, R24, R27 ;  /* 0x0000001b18187221 */ /* 0x000fe20000010000 */
[----:B------:R-:W-:-:S03]  /*4020*/  @!P2 LEA.HI.X R27, R14, c[0x0][0x1ac], R65, 0x2, P3 ;  /* 0x00006b000e1baa11 */ /* 0x000fc600018f1441 */
[----:B------:R-:W1:Y:S02]  /*4030*/  MUFU.RSQ R69, R24 ;  /* 0x0000001800457308 */ /* 0x000e640000001400 */
[----:B-1----:R0:W-:Y:S01]  /*4040*/  @!P2 STG.E [R26.64], R69 ;  /* 0x000000451a00a986 */ /* 0x0021e2000c101906 */
[----:B-----5:R-:W-:-:S13]  /*4050*/  ISETP.GE.AND P2, PT, R64, 0x1, PT ;  /* 0x000000014000780c */ /* 0x020fda0003f46270 */
[----:B------:R-:W-:Y:S05]  /*4060*/  @!P2 BRA `(.L_x_768) ;  /* 0x000002600000a947 */ /* 0x000fea0003800000 */
[----:B0-----:R-:W-:Y:S05]  /*4070*/  @!P1 BRA `(.L_x_768) ;  /* 0x0000025000009947 */ /* 0x001fea0003800000 */
[----:B------:R-:W-:Y:S02]  /*4080*/  FSEL R68, R25, RZ, !P0 ;  /* 0x000000ff19447208 */ /* 0x000fe40004000000 */
[----:B------:R-:W-:-:S03]  /*4090*/  IADD3 R64, R64, -0x1, RZ ;  /* 0xffffffff40407810 */ /* 0x000fc60007ffe0ff */
[--C-:B------:R-:W-:Y:S02]  /*40a0*/  FADD.FTZ R26, R51, -R68.reuse ;  /* 0x80000044331a7221 */ /* 0x100fe40000010000 */
[--C-:B------:R-:W-:Y:S02]  /*40b0*/  FADD.FTZ R67, R56, -R68.reuse ;  /* 0x8000004438437221 */ /* 0x100fe40000010000 */
[----:B------:R-:W-:Y:S02]  /*40c0*/  FMUL.FTZ R65, R69, R26 ;  /* 0x0000001a45417220 */ /* 0x000fe40000410000 */
[----:B------:R-:W-:Y:S02]  /*40d0*/  FADD.FTZ R26, R59, -R68 ;  /* 0x800000443b1a7221 */ /* 0x000fe40000010000 */
[C---:B------:R-:W-:Y:S02]  /*40e0*/  FMUL.FTZ R67, R69.reuse, R67 ;  /* 0x0000004345437220 */ /* 0x040fe40000410000 */
[----:B------:R-:W-:-:S02]  /*40f0*/  FMUL.FTZ R26, R69, R26 ;  /* 0x0000001a451a7220 */ /* 0x000fc40000410000 */
[----:B------:R-:W-:Y:S02]  /*4100*/  FADD.FTZ R66, R52, -R68 ;  /* 0x8000004434427221 */ /* 0x000fe40000010000 */
[----:B------:R-:W-:Y:S02]  /*4110*/  FFMA.FTZ R67, R29, R67, R42 ;  /* 0x000000431d437223 */ /* 0x000fe4000001002a */
[----:B------:R-:W-:Y:S02]  /*4120*/  FFMA.FTZ R26, R32, R26, R47 ;  /* 0x0000001a201a7223 */ /* 0x000fe4000001002f */
[----:B------:R-:W-:Y:S02]  /*4130*/  FADD.FTZ R24, R48, -R68 ;  /* 0x8000004430187221 */ /* 0x000fe40000010000 */
[----:B------:R-:W-:Y:S01]  /*4140*/  IMAD R64, R64, c[0x0][0x168], RZ ;  /* 0x00005a0040407a24 */ /* 0x000fe200078e02ff */
[----:B------:R-:W-:Y:S01]  /*4150*/  F2FP.BF16.PACK_AB R26, R26, R67 ;  /* 0x000000431a1a723e */ /* 0x000fe200000010ff */
[----:B------:R-:W-:-:S02]  /*4160*/  FMUL.FTZ R25, R69, R66 ;  /* 0x0000004245197220 */ /* 0x000fc40000410000 */
[----:B------:R-:W-:Y:S01]  /*4170*/  FMUL.FTZ R24, R69, R24 ;  /* 0x0000001845187220 */ /* 0x000fe20000410000 */
[----:B------:R-:W-:Y:S01]  /*4180*/  SHF.R.S32.HI R67, RZ, 0x1f, R64 ;  /* 0x0000001fff437819 */ /* 0x000fe20000011440 */
[--C-:B------:R-:W-:Y:S02]  /*4190*/  FADD.FTZ R66, R55, -R68.reuse ;  /* 0x8000004437427221 */ /* 0x100fe40000010000 */
[--C-:B------:R-:W-:Y:S01]  /*41a0*/  FADD.FTZ R27, R60, -R68.reuse ;  /* 0x800000443c1b7221 */ /* 0x100fe20000010000 */
[----:B------:R-:W-:Y:S01]  /*41b0*/  LEA.HI R64, R67, R64, RZ, 0x3 ;  /* 0x0000004043407211 */ /* 0x000fe200078f18ff */
[----:B------:R-:W-:Y:S02]  /*41c0*/  FADD.FTZ R68, R63, -R68 ;  /* 0x800000443f447221 */ /* 0x000fe40000010000 */
[C---:B------:R-:W-:Y:S01]  /*41d0*/  FMUL.FTZ R66, R69.reuse, R66 ;  /* 0x0000004245427220 */ /* 0x040fe20000410000 */
[----:B------:R-:W-:Y:S01]  /*41e0*/  LEA.HI.SX32 R64, R64, R11, 0x1d ;  /* 0x0000000b40407211 */ /* 0x000fe200078feaff */
[----:B------:R-:W-:-:S02]  /*41f0*/  FMUL.FTZ R27, R69, R27 ;  /* 0x0000001b451b7220 */ /* 0x000fc40000410000 */
[----:B------:R-:W-:Y:S02]  /*4200*/  FFMA.FTZ R24, R0, R24, R33 ;  /* 0x0000001800187223 */ /* 0x000fe40000010021 */
[----:B------:R-:W-:Y:S02]  /*4210*/  FFMA.FTZ R65, R28, R65, R43 ;  /* 0x000000411c417223 */ /* 0x000fe4000001002b */
[----:B------:R-:W-:Y:S02]  /*4220*/  FMUL.FTZ R69, R69, R68 ;  /* 0x0000004445457220 */ /* 0x000fe40000410000 */
[----:B------:R-:W-:Y:S01]  /*4230*/  FFMA.FTZ R27, R31, R27, R44 ;  /* 0x0000001b1f1b7223 */ /* 0x000fe2000001002c */
[----:B------:R-:W-:Y:S01]  /*4240*/  F2FP.BF16.PACK_AB R24, R65, R24 ;  /* 0x000000184118723e */ /* 0x000fe200000010ff */
[----:B------:R-:W-:Y:S02]  /*4250*/  FFMA.FTZ R68, R37, R69, R46 ;  /* 0x0000004525447223 */ /* 0x000fe4000001002e */
[----:B------:R-:W-:-:S02]  /*4260*/  FFMA.FTZ R25, R15, R25, R38 ;  /* 0x000000190f197223 */ /* 0x000fc40000010026 */
[----:B------:R-:W-:Y:S01]  /*4270*/  FFMA.FTZ R66, R30, R66, R45 ;  /* 0x000000421e427223 */ /* 0x000fe2000001002d */
[----:B------:R-:W-:Y:S01]  /*4280*/  F2FP.BF16.PACK_AB R27, R68, R27 ;  /* 0x0000001b441b723e */ /* 0x000fe200000010ff */
[----:B------:R-:W-:-:S03]  /*4290*/  IMAD.MOV.U32 R65, RZ, RZ, 0x10 ;  /* 0x00000010ff417424 */ /* 0x000fc600078e00ff */
[----:B------:R-:W-:Y:S01]  /*42a0*/  F2FP.BF16.PACK_AB R25, R66, R25 ;  /* 0x000000194219723e */ /* 0x000fe200000010ff */
[----:B------:R-:W-:-:S05]  /*42b0*/  IMAD.WIDE.U32 R64, R64, R65, c[0x0][0x208] ;  /* 0x0000820040407625 */ /* 0x000fca00078e0041 */
[----:B------:R0:W-:Y:S02]  /*42c0*/  STG.E.128 [R64.64], R24 ;  /* 0x0000001840007986 */ /* 0x0001e4000c101d06 */
.L_x_768:
[----:B0-----:R-:W-:Y:S05]  /*42d0*/  BSYNC B0 ;  /* 0x0000000000007941 */ /* 0x001fea0003800000 */
.L_x_767:
[----:B------:R-:W-:-:S05]  /*42e0*/  MOV R25, c[0x0][0x160] ;  /* 0x0000580000197a02 */ /* 0x000fca0000000f00 */
[----:B------:R-:W-:-:S05]  /*42f0*/  IMAD R14, R25, 0x4, R14 ;  /* 0x00000004190e7824 */ /* 0x000fca00078e020e */
[----:B------:R-:W-:-:S13]  /*4300*/  ISETP.GE.AND P0, PT, R14, c[0x0][0x164], PT ;  /* 0x000059000e007a0c */ /* 0x000fda0003f06270 */
[----:B------:R-:W-:Y:S01]  /*4310*/  @P0 CALL.REL.NOINC `(.L_x_769) ;  /* 0x0000001000000944 */ /* 0x000fe20003c00000 */
[----:B------:R-:W-:Y:S05]  /*4320*/  BRA `(.L_x_770) ;  /* 0xffffc65000007947 */ /* 0x000fea000383ffff */
.L_x_769:
[----:B------:R-:W-:Y:S05]  /*4330*/  BSYNC B1 ;  /* 0x0000000000017941 */ /* 0x000fea0003800000 */
.L_x_682:
[----:B------:R-:W-:Y:S05]  /*4340*/  EXIT ;  /* 0x000000000000794d */ /* 0x000fea0003800000 */
.L_x_765:
[----:B------:R-:W-:Y:S01]  /*4350*/  HFMA2.MMA R66, -RZ, RZ, 0, 5.9604644775390625e-08 ;  /* 0x00000001ff427435 */ /* 0x000fe200000001ff */
[----:B------:R-:W-:Y:S01]  /*4360*/  IMAD.MOV.U32 R67, RZ, RZ, R25 ;  /* 0x000000ffff437224 */ /* 0x000fe200078e0019 */
[----:B------:R-:W-:Y:S01]  /*4370*/  MOV R24, 0x43b0 ;  /* 0x000043b000187802 */ /* 0x000fe20000000f00 */
[----:B------:R-:W-:Y:S02]  /*4380*/  IMAD.MOV.U32 R27, RZ, RZ, 0x1f ;  /* 0x0000001fff1b7424 */ /* 0x000fe400078e00ff */
[----:B------:R-:W-:Y:S02]  /*4390*/  IMAD.MOV.U32 R26, RZ, RZ, -0x1 ;  /* 0xffffffffff1a7424 */ /* 0x000fe400078e00ff */
[----:B-----5:R-:W-:Y:S05]  /*43a0*/  CALL.REL.NOINC `($__internal_14_$__cuda_sm70_shflsync_bfly_p) ;  /* 0x0000049000007944 */ /* 0x020fea0003c00000 */
[----:B01----:R-:W-:Y:S05]  /*43b0*/  BRA `(.L_x_771) ;  /* 0xfffff95000007947 */ /* 0x003fea000383ffff */
.L_x_766:
[----:B------:R-:W-:Y:S01]  /*43c0*/  MOV R66, 0x2 ;  /* 0x0000000200427802 */ /* 0x000fe20000000f00 */
[----:B------:R-:W-:Y:S01]  /*43d0*/  IMAD.MOV.U32 R27, RZ, RZ, 0x1f ;  /* 0x0000001fff1b7424 */ /* 0x000fe200078e00ff */
[----:B------:R-:W-:Y:S01]  /*43e0*/  MOV R24, 0x4410 ;  /* 0x0000441000187802 */ /* 0x000fe20000000f00 */
[----:B------:R-:W-:Y:S02]  /*43f0*/  IMAD.MOV.U32 R26, RZ, RZ, -0x1 ;  /* 0xffffffffff1a7424 */ /* 0x000fe400078e00ff */
[----:B0----5:R-:W-:Y:S05]  /*4400*/  CALL.REL.NOINC `($__internal_14_$__cuda_sm70_shflsync_bfly_p) ;  /* 0x0000043000007944 */ /* 0x021fea0003c00000 */
[----:B01----:R-:W-:Y:S01]  /*4410*/  FADD.FTZ R67, R67, R66 ;  /* 0x0000004243437221 */ /* 0x003fe20000010000 */
[----:B------:R-:W-:Y:S01]  /*4420*/  HFMA2.MMA R66, -RZ, RZ, 0, 2.384185791015625e-07 ;  /* 0x00000004ff427435 */ /* 0x000fe200000001ff */
[----:B------:R-:W-:Y:S01]  /*4430*/  IMAD.MOV.U32 R27, RZ, RZ, 0x1f ;  /* 0x0000001fff1b7424 */ /* 0x000fe200078e00ff */
[----:B------:R-:W-:Y:S01]  /*4440*/  MOV R24, 0x4470 ;  /* 0x0000447000187802 */ /* 0x000fe20000000f00 */
[----:B------:R-:W-:-:S03]  /*4450*/  IMAD.MOV.U32 R26, RZ, RZ, -0x1 ;  /* 0xffffffffff1a7424 */ /* 0x000fc600078e00ff */
[----:B------:R-:W-:Y:S05]  /*4460*/  CALL.REL.NOINC `($__internal_14_$__cuda_sm70_shflsync_bfly_p) ;  /* 0x000003d000007944 */ /* 0x000fea0003c00000 */
[----:B01----:R-:W-:Y:S01]  /*4470*/  FADD.FTZ R67, R67, R66 ;  /* 0x0000004243437221 */ /* 0x003fe20000010000 */
[----:B------:R-:W-:Y:S01]  /*4480*/  MOV R66, 0x8 ;  /* 0x0000000800427802 */ /* 0x000fe20000000f00 */
[----:B------:R-:W-:Y:S01]  /*4490*/  IMAD.MOV.U32 R27, RZ, RZ, 0x1f ;  /* 0x0000001fff1b7424 */ /* 0x000fe200078e00ff */
[----:B------:R-:W-:Y:S01]  /*44a0*/  MOV R24, 0x44d0 ;  /* 0x000044d000187802 */ /* 0x000fe20000000f00 */
[----:B------:R-:W-:-:S02]  /*44b0*/  IMAD.MOV.U32 R26, RZ, RZ, -0x1 ;  /* 0xffffffffff1a7424 */ /* 0x000fc400078e00ff */
[----:B------:R-:W-:Y:S05]  /*44c0*/  CALL.REL.NOINC `($__internal_14_$__cuda_sm70_shflsync_bfly_p) ;  /* 0x0000037000007944 */ /* 0x000fea0003c00000 */
[----:B01----:R-:W-:Y:S01]  /*44d0*/  FADD.FTZ R67, R67, R66 ;  /* 0x0000004243437221 */ /* 0x003fe20000010000 */
[----:B------:R-:W-:Y:S01]  /*44e0*/  HFMA2.MMA R66, -RZ, RZ, 0, 9.5367431640625e-07 ;  /* 0x00000010ff427435 */ /* 0x000fe200000001ff */
[----:B------:R-:W-:Y:S01]  /*44f0*/  IMAD.MOV.U32 R27, RZ, RZ, 0x1f ;  /* 0x0000001fff1b7424 */ /* 0x000fe200078e00ff */
[----:B------:R-:W-:Y:S01]  /*4500*/  MOV R24, 0x4530 ;  /* 0x0000453000187802 */ /* 0x000fe20000000f00 */
[----:B------:R-:W-:-:S03]  /*4510*/  IMAD.MOV.U32 R26, RZ, RZ, -0x1 ;  /* 0xffffffffff1a7424 */ /* 0x000fc600078e00ff */
[----:B------:R-:W-:Y:S05]  /*4520*/  CALL.REL.NOINC `($__internal_14_$__cuda_sm70_shflsync_bfly_p) ;  /* 0x0000031000007944 */ /* 0x000fea0003c00000 */
[----:B-1----:R-:W-:Y:S01]  /*4530*/  FADD.FTZ R25, R67, R66 ;  /* 0x0000004243197221 */ /* 0x002fe20000010000 */
[----:B------:R-:W-:Y:S01]  /*4540*/  MOV R66, 0x1 ;  /* 0x0000000100427802 */ /* 0x000fe20000000f00 */
[----:B0-----:R-:W-:-:S02]  /*4550*/  IMAD.MOV.U32 R26, RZ, RZ, -0x1 ;  /* 0xffffffffff1a7424 */ /* 0x001fc400078e00ff */
        /* <DEDUP_REMOVED lines=17> */
[----:B------:R-:W-:-:S03]  /*4670*/  IMAD.MOV.U32 R27, RZ, RZ, 0x1f ;  /* 0x0000001fff1b7424 */ /* 0x000fc600078e00ff */
[----:B------:R-:W-:Y:S02]  /*4680*/  FSEL R67, R24, RZ, P1 ;  /* 0x000000ff18437208 */ /* 0x000fe40000800000 */
[----:B------:R-:W-:Y:S02]  /*4690*/  MOV R24, 0x46b0 ;  /* 0x000046b000187802 */ /* 0x000fe40000000f00 */
[----:B------:R-:W-:Y:S05]  /*46a0*/  CALL.REL.NOINC `($__internal_14_$__cuda_sm70_shflsync_bfly_p) ;  /* 0x0000019000007944 */ /* 0x000fea0003c00000 */
[----:B01----:R-:W-:Y:S01]  /*46b0*/  FADD.FTZ R67, R67, R66 ;  /* 0x0000004243437221 */ /* 0x003fe20000010000 */
[----:B------:R-:W-:Y:S01]  /*46c0*/  HFMA2.MMA R66, -RZ, RZ, 0, 1.1920928955078125e-07 ;  /* 0x00000002ff427435 */ /* 0x000fe200000001ff */
        /* <DEDUP_REMOVED lines=11> */
[----:B------:R-:W-:Y:S01]  /*4780*/  HFMA2.MMA R66, -RZ, RZ, 0, 4.76837158203125e-07 ;  /* 0x00000008ff427435 */ /* 0x000fe200000001ff */
        /* <DEDUP_REMOVED lines=10> */
[----:B01----:R-:W-:Y:S05]  /*4830*/  BRA `(.L_x_772) ;  /* 0xfffff72000007947 */ /* 0x003fea000383ffff */
        .weak           $__internal_14_$__cuda_sm70_shflsync_bfly_p
        .type           $__internal_14_$__cuda_sm70_shflsync_bfly_p,@function
        .size           $__internal_14_$__cuda_sm70_shflsync_bfly_p,(.L_x_8202 - $__internal_14_$__cuda_sm70_shflsync_bfly_p)
$__internal_14_$__cuda_sm70_shflsync_bfly_p:
[----:B------:R-:W-:Y:S01]  /*4840*/  MOV R68, R24 ;  /* 0x0000001800447202 */ /* 0x000fe20000000f00 */
[----:B------:R-:W-:Y:S01]  /*4850*/  IMAD.MOV.U32 R69, RZ, RZ, 0x0 ;  /* 0x00000000ff457424 */ /* 0x000fe200078e00ff */
[----:B------:R-:W-:Y:S04]  /*4860*/  WARPSYNC R26 ;  /* 0x0000001a00007348 */ /* 0x000fe80003800000 */
[----:B------:R0:W1:Y:S01]  /*4870*/  SHFL.BFLY PT, R66, R67, R66, R27 ;  /* 0x0c00004243427389 */ /* 0x00006200000e001b */
[----:B------:R-:W-:Y:S05]  /*4880*/  RET.REL.NODEC R68 `(_ZN10layer_norm13ln_fwd_kernelINS_13Kernel_traitsI13__nv_bfloat16S2_S2_S2_fjLj256ELj1ELj4ELj1ELj16ENS_18Kernel_traits_baseILj256ES2_S2_S2_S2_fjLj128EEEEELb1ELb1ELb1ELb0EEEvNS_9FwdParamsE) ;  /* 0xffffb77044007950 */ /* 0x000fea0003c3ffff */
.L_x_773:
        /* <DEDUP_REMOVED lines=15> */
.L_x_8202:


//--------------------- .text._ZN10layer_norm13ln_fwd_kernelINS_13Kernel_traitsI13__nv_bfloat16S2_S2_S2_fjLj256ELj1ELj4ELj1ELj16ENS_18Kernel_traits_baseILj256ES2_S2_S2_S2_fjLj128EEEEELb1ELb1ELb1ELb1EEEvNS_9FwdParamsE --------------------------
	.section	.text._ZN10layer_norm13ln_fwd_kernelINS_13Kernel_traitsI13__nv_bfloat16S2_S2_S2_fjLj256ELj1ELj4ELj1ELj16ENS_18Kernel_traits_baseILj256ES2_S2_S2_S2_fjLj128EEEEELb1ELb1ELb1ELb1EEEvNS_9FwdParamsE,"ax",@progbits
	.sectioninfo	@"SHI_REGISTERS=64"
	.align	128
        .global         _ZN10layer_norm13ln_fwd_kernelINS_13Kernel_traitsI13__nv_bfloat16S2_S2_S2_fjLj256ELj1ELj4ELj1ELj16ENS_18Kernel_traits_baseILj256ES2_S2_S2_S2_fjLj128EEEEELb1ELb1ELb1ELb1EEEvNS_9FwdParamsE
        .type           _ZN10layer_norm13ln_fwd_kernelINS_13Kernel_traitsI13__nv_bfloat16S2_S2_S2_fjLj256ELj1ELj4ELj1ELj16ENS_18Kernel_traits_baseILj256ES2_S2_S2_S2_fjLj128EEEEELb1ELb1ELb1ELb1EEEvNS_9FwdParamsE,@function
        .size           _ZN10layer_norm13ln_fwd_kernelINS_13Kernel_traitsI13__nv_bfloat16S2_S2_S2_fjLj256ELj1ELj4ELj1ELj16ENS_18Kernel_traits_baseILj256ES2_S2_S2_S2_fjLj128EEEEELb1ELb1ELb1ELb1EEEvNS_9FwdParamsE,(.L_x_8203 - _ZN10layer_norm13ln_fwd_kernelINS_13Kernel_traitsI13__nv_bfloat16S2_S2_S2_fjLj256ELj1ELj4ELj1ELj16ENS_18Kernel_traits_baseILj256ES2_S2_S2_S2_fjLj128EEEEELb1ELb1ELb1ELb1EEEvNS_9FwdParamsE)
        .other          _ZN10layer_norm13ln_fwd_kernelINS_13Kernel_traitsI13__nv_bfloat16S2_S2_S2_fjLj256ELj1ELj4ELj1ELj16ENS_18Kernel_traits_baseILj256ES2_S2_S2_S2_fjLj128EEEEELb1ELb1ELb1ELb1EEEvNS_9FwdParamsE,@"STO_CUDA_ENTRY STV_DEFAULT"
_ZN10layer_norm13ln_fwd_kernelINS_13Kernel_traitsI13__nv_bfloat16S2_S2_S2_fjLj256ELj1ELj4ELj1ELj16ENS_18Kernel_traits_baseILj256ES2_S2_S2_S2_fjLj128EEEEELb1ELb1ELb1ELb1EEEvNS_9FwdParamsE:
.text._ZN10layer_norm13ln_fwd_kernelINS_13Kernel_traitsI13__nv_bfloat16S2_S2_S2_fjLj256ELj1ELj4ELj1ELj16ENS_18Kernel_traits_baseILj256ES2_S2_S2_S2_fjLj128EEEEELb1ELb1ELb1ELb1EEEvNS_9FwdParamsE:
        /* <DEDUP_REMOVED lines=18> */
[C---:B------:R-:W-:Y:S02]  /*0120*/  @P0 LEA R20, P2, R9.reuse, c[0x0][0x218], 0x4 ;  /* 0x0000860009140a11 */ /* 0x040fe400078420ff */
[----:B------:R-:W-:Y:S02]  /*0130*/  LEA R16, P4, R9, c[0x0][0x1c8], 0x4 ;  /* 0x0000720009107a11 */ /* 0x000fe400078820ff */
[----:B------:R-:W-:Y:S01]  /*0140*/  LOP3.LUT R0, R0, 0x1f0, RZ, 0xc0, !PT ;  /* 0x000001f000007812 */ /* 0x000fe200078ec0ff */
[----:B------:R-:W-:-:S03]  /*0150*/  @P0 IMAD.X R21, RZ, RZ, c[0x0][0x21c], P2 ;  /* 0x00008700ff150624 */ /* 0x000fc600010e06ff */
[----:B------:R-:W-:-:S03]  /*0160*/  IADD3 R12, P3, R0, c[0x0][0x1b0], RZ ;  /* 0x00006c00000c7a10 */ /* 0x000fc60007f7e0ff */
[----:B------:R-:W5:Y:S01]  /*0170*/  @P0 LDG.E.128 R20, [R20.64] ;  /* 0x0000000614140981 */ /* 0x000f62000c1e1d00 */
[----:B0-----:R-:W-:-:S04]  /*0180*/  LEA R8, R6, R8, 0x2 ;  /* 0x0000000806087211 */ /* 0x001fc800078e10ff */
[----:B------:R-:W-:Y:S01]  /*0190*/  ISETP.GE.AND P2, PT, R8, c[0x0][0x164], PT ;  /* 0x0000590008007a0c */ /* 0x000fe20003f46270 */
[----:B------:R-:W-:Y:S02]  /*01a0*/  IMAD.X R17, RZ, RZ, c[0x0][0x1cc], P4 ;  /* 0x00007300ff117624 */ /* 0x000fe400020e06ff */
[----:B------:R-:W-:Y:S01]  /*01b0*/  IMAD.X R13, RZ, RZ, c[0x0][0x1b4], P3 ;  /* 0x00006d00ff0d7624 */ /* 0x000fe200018e06ff */
[----:B--2---:R1:W0:Y:S08]  /*01c0*/  @P1 R2UR UR4, R2 ;  /* 0x00000000020413c2 */ /* 0x00423000000e0000 */
[----:B------:R1:W2:Y:S02]  /*01d0*/  @P1 R2UR UR5, R3 ;  /* 0x00000000030513c2 */ /* 0x0002a400000e0000 */
[----:B012---:R-:W-:Y:S05]  /*01e0*/  @P2 EXIT ;  /* 0x000000000000294d */ /* 0x007fea0003800000 */
[----:B------:R-:W5:Y:S04]  /*01f0*/  LDG.E.128 R12, [R12.64] ;  /* 0x000000060c0c7981 */ /* 0x000f68000c1e1d00 */
        /* <DEDUP_REMOVED lines=96> */
[----:B------:R-:W-:Y:S02]  /*0800*/  HFMA2.MMA R11, -RZ, RZ, 0, 0 ;  /* 0x00000000ff0b7435 */ /* 0x000fe400000001ff */
.L_x_862:
[----:B------:R-:W-:-:S04]  /*0810*/  IMAD.MOV.U32 R51, RZ, RZ, 0x4 ;  /* 0x00000004ff337424 */ /* 0x000fc800078e00ff */
[----:B------:R-:W-:-:S05]  /*0820*/  IMAD.WIDE R28, R8, R51, c[0x0][0x1d0] ;  /* 0x00007400081c7625 */ /* 0x000fca00078e0233 */
[----:B------:R0:W2:Y:S01]  /*0830*/  LDG.E R50, [R28.64] ;  /* 0x000000061c327981 */ /* 0x0000a2000c1e1900 */
[----:B------:R-:W-:Y:S01]  /*0840*/  ISETP.NE.U32.AND P0, PT, RZ, c[0x0][0x180], PT ;  /* 0x00006000ff007a0c */ /* 0x000fe20003f05070 */
[----:B------:R-:W-:Y:S02]  /*0850*/  IMAD R30, R8, c[0x0][0x168], RZ ;  /* 0x00005a00081e7a24 */ /* 0x000fe400078e02ff */
[----:B------:R-:W-:Y:S01]  /*0860*/  IMAD.MOV.U32 R58, RZ, RZ, RZ ;  /* 0x000000ffff3a7224 */ /* 0x000fe200078e00ff */
[----:B------:R-:W-:-:S13]  /*0870*/  ISETP.NE.AND.EX P0, PT, RZ, c[0x0][0x184], PT, P0 ;  /* 0x00006100ff007a0c */ /* 0x000fda0003f05300 */
[----:B0-----:R-:W-:Y:S01]  /*0880*/  @P0 IMAD.MOV.U32 R29, RZ, RZ, 0x10 ;  /* 0x00000010ff1d0424 */ /* 0x001fe200078e00ff */
        /* <DEDUP_REMOVED lines=8> */
[----:B------:R-:W-:Y:S01]  /*0910*/  @P1 LEA.HI.SX32 R58, R48, R9, 0x1d ;  /* 0x00000009303a1211 */ /* 0x000fe200078feaff */
[----:B------:R-:W-:Y:S01]  /*0920*/  IMAD.WIDE R48, R8, R51, c[0x0][0x1d8] ;  /* 0x0000760008307625 */ /* 0x000fe200078e0233 */
[----:B------:R-:W-:-:S03]  /*0930*/  @P1 MOV R31, 0x10 ;  /* 0x00000010001f1802 */ /* 0x000fc60000000f00 */
[----:B------:R-:W-:Y:S01]  /*0940*/  @P0 IMAD.WIDE.U32 R28, R60, R29, c[0x0][0x180] ;  /* 0x000060003c1c0625 */ /* 0x000fe200078e001d */
[----:B------:R0:W5:Y:S03]  /*0950*/  LDG.E R56, [R48.64] ;  /* 0x0000000630387981 */ /* 0x000166000c1e1900 */
[----:B------:R-:W-:Y:S01]  /*0960*/  @P1 IMAD.WIDE.U32 R30, R58, R31, c[0x0][0x170] ;  /* 0x00005c003a1e1625 */ /* 0x000fe200078e001f */
[----:B------:R0:W5:Y:S04]  /*0970*/  @P0 LDG.E.128 R20, [R28.64] ;  /* 0x000000061c140981 */ /* 0x000168000c1e1d00 */
[----:B------:R0:W5:Y:S01]  /*0980*/  @P1 LDG.E.128 R24, [R30.64] ;  /* 0x000000061e181981 */ /* 0x000162000c1e1d00 */
[----:B------:R-:W-:Y:S01]  /*0990*/  ISETP.GT.AND P2, PT, R50, RZ, PT ;  /* 0x000000ff3200720c */ /* 0x000fe20003f44270 */
[----:B------:R-:W-:Y:S01]  /*09a0*/  BSSY B1, `(.L_x_775) ;  /* 0x0000060000017945 */ /* 0x000fe20003800000 */
[----:B------:R-:W-:-:S11]  /*09b0*/  SHF.R.S32.HI R57, RZ, 0x1f, R8 ;  /* 0x0000001fff397819 */ /* 0x000fd60000011408 */
[----:B------:R-:W-:Y:S05]  /*09c0*/  @P2 BRA `(.L_x_776) ;  /* 0x0000006000002947 */ /* 0x000fea0003800000 */
[----:B0-----:R-:W-:Y:S02]  /*09d0*/  IMAD.MOV.U32 R55, RZ, RZ, RZ ;  /* 0x000000ffff377224 */ /* 0x001fe400078e00ff */
[----:B------:R-:W-:Y:S01]  /*09e0*/  IMAD.MOV.U32 R28, RZ, RZ, R33 ;  /* 0x000000ffff1c7224 */ /* 0x000fe200078e0021 */
[----:B------:R-:W-:Y:S05]  /*09f0*/  @!P0 BRA `(.L_x_777) ;  /* 0x000005a000008947 */ /* 0x000fea0003800000 */
[----:B------:R-:W-:Y:S01]  /*0a00*/  IMAD.MOV.U32 R28, RZ, RZ, R33 ;  /* 0x000000ffff1c7224 */ /* 0x000fe200078e0021 */
[----:B-----5:R-:W-:Y:S01]  /*0a10*/  PRMT R55, RZ, 0x5410, R20 ;  /* 0x00005410ff377816 */ /* 0x020fe20000000014 */
[----:B------:R-:W-:Y:S05]  /*0a20*/  BRA `(.L_x_777) ;  /* 0x0000057000007947 */ /* 0x000fea0003800000 */
.L_x_776:
        /* <DEDUP_REMOVED lines=12> */
.L_x_779:
[----:B------:R-:W-:Y:S02]  /*0af0*/  MOV R40, R2 ;  /* 0x0000000200287202 */ /* 0x000fe40000000f00 */
.L_x_780:
[----:B------:R-:W-:Y:S05]  /*0b00*/  BSYNC B2 ;  /* 0x0000000000027941 */ /* 0x000fea0003800000 */
.L_x_778:
        /* <DEDUP_REMOVED lines=16> */
.L_x_784:
[----:B------:R-:W-:Y:S05]  /*0c10*/  BSYNC B3 ;  /* 0x0000000000037941 */ /* 0x000fea0003800000 */
.L_x_783:
        /* <DEDUP_REMOVED lines=42> */
.L_x_782:
[----:B------:R-:W-:Y:S05]  /*0ec0*/  BSYNC B2 ;  /* 0x0000000000027941 */ /* 0x000fea0003800000 */
.L_x_781:
[----:B------:R-:W0:Y:S01]  /*0ed0*/  I2F.U32 R29, R40 ;  /* 0x00000028001d7306 */ /* 0x000e220000201000 */
[----:B-----5:R-:W-:Y:S01]  /*0ee0*/  PRMT R30, RZ, 0x5410, R24 ;  /* 0x00005410ff1e7816 */ /* 0x020fe20000000018 */
[----:B------:R-:W-:Y:S01]  /*0ef0*/  IMAD.MOV.U32 R48, RZ, RZ, 0x2f800000 ;  /* 0x2f800000ff307424 */ /* 0x000fe200078e00ff */
[----:B------:R-:W-:-:S03]  /*0f00*/  PRMT R55, RZ, 0x5410, R16 ;  /* 0x00005410ff377816 */ /* 0x000fc60000000010 */
[----:B------:R-:W-:-:S04]  /*0f10*/  FMUL.FTZ R30, R30, c[0x0][0x1ec] ;  /* 0x00007b001e1e7a20 */ /* 0x000fc80000410000 */
[----:B------:R-:W-:Y:S02]  /*0f20*/  FMUL.FTZ R30, R30, c[0x0][0x1e8] ;  /* 0x00007a001e1e7a20 */ /* 0x000fe40000410000 */
[----:B0-----:R-:W-:-:S05]  /*0f30*/  FFMA.FTZ R29, R29, R48, 1.1641532182693481445e-10 ;  /* 0x2f0000001d1d7423 */ /* 0x001fca0000010030 */
[----:B------:R-:W-:-:S04]  /*0f40*/  FSETP.GTU.FTZ.AND P3, PT, R29, c[0x0][0x1e4], PT ;  /* 0x000079001d007a0b */ /* 0x000fc80003f7c000 */
[----:B------:R-:W-:Y:S02]  /*0f50*/  FSEL R30, R30, RZ, !P3 ;  /* 0x000000ff1e1e7208 */ /* 0x000fe40005800000 */
[----:B------:R-:W-:-:S03]  /*0f60*/  SEL R40, RZ, 0x1, P3 ;  /* 0x00000001ff287807 */ /* 0x000fc60001800000 */
[----:B------:R-:W-:Y:S01]  /*0f70*/  FMUL.FTZ R55, R30, R55 ;  /* 0x000000371e377220 */ /* 0x000fe20000410000 */
[----:B------:R-:W-:-:S05]  /*0f80*/  @P0 PRMT R30, RZ, 0x5410, R20 ;  /* 0x00005410ff1e0816 */ /* 0x000fca0000000014 */
[----:B------:R-:W-:Y:S02]  /*0f90*/  @P0 FADD.FTZ R55, R55, R30 ;  /* 0x0000001e37370221 */ /* 0x000fe40000010000 */
.L_x_777:
[----:B------:R-:W-:Y:S05]  /*0fa0*/  BSYNC B1 ;  /* 0x0000000000017941 */ /* 0x000fea0003800000 */
.L_x_775:
        /* <DEDUP_REMOVED lines=8> */
.L_x_786:
        /* <DEDUP_REMOVED lines=12> */
.L_x_789:
[----:B------:R-:W-:Y:S02]  /*10f0*/  MOV R41, R2 ;  /* 0x0000000200297202 */ /* 0x000fe40000000f00 */
.L_x_790:
[----:B------:R-:W-:Y:S05]  /*1100*/  BSYNC B2 ;  /* 0x0000000000027941 */ /* 0x000fea0003800000 */
.L_x_788:
        /* <DEDUP_REMOVED lines=16> */
.L_x_794:
[----:B------:R-:W-:Y:S05]  /*1210*/  BSYNC B3 ;  /* 0x0000000000037941 */ /* 0x000fea0003800000 */
.L_x_793:
        /* <DEDUP_REMOVED lines=42> */
.L_x_792:
[----:B------:R-:W-:Y:S05]  /*14c0*/  BSYNC B2 ;  /* 0x0000000000027941 */ /* 0x000fea0003800000 */
.L_x_791:
[----:B------:R-:W0:Y:S01]  /*14d0*/  I2F.U32 R28, R41 ;  /* 0x00000029001c7306 */ /* 0x000e220000201000 */
[----:B-----5:R-:W-:Y:S01]  /*14e0*/  PRMT R30, RZ, 0x7610, R24 ;  /* 0x00007610ff1e7816 */ /* 0x020fe20000000018 */
[----:B------:R-:W-:-:S04]  /*14f0*/  IMAD.MOV.U32 R31, RZ, RZ, 0x2f800000 ;  /* 0x2f800000ff1f7424 */ /* 0x000fc800078e00ff */
[----:B------:R-:W-:-:S04]  /*1500*/  FMUL.FTZ R30, R30, c[0x0][0x1ec] ;  /* 0x00007b001e1e7a20 */ /* 0x000fc80000410000 */
[----:B------:R-:W-:Y:S02]  /*1510*/  FMUL.FTZ R30, R30, c[0x0][0x1e8] ;  /* 0x00007a001e1e7a20 */ /* 0x000fe40000410000 */
[----:B0-----:R-:W-:Y:S01]  /*1520*/  FFMA.FTZ R28, R28, R31, 1.1641532182693481445e-10 ;  /* 0x2f0000001c1c7423 */ /* 0x001fe2000001001f */
[----:B------:R-:W-:-:S04]  /*1530*/  PRMT R31, RZ, 0x7610, R16 ;  /* 0x00007610ff1f7816 */ /* 0x000fc80000000010 */
[----:B------:R-:W-:-:S04]  /*1540*/  FSETP.GTU.FTZ.AND P3, PT, R28, c[0x0][0x1e4], PT ;  /* 0x000079001c007a0b */ /* 0x000fc80003f7c000 */
[----:B------:R-:W-:Y:S02]  /*1550*/  FSEL R30, R30, RZ, !P3 ;  /* 0x000000ff1e1e7208 */ /* 0x000fe40005800000 */
[----:B------:R-:W-:-:S03]  /*1560*/  SEL R41, RZ, 0x1, P3 ;  /* 0x00000001ff297807 */ /* 0x000fc60001800000 */
[----:B------:R-:W-:Y:S01]  /*1570*/  FMUL.FTZ R54, R30, R31 ;  /* 0x0000001f1e367220 */ /* 0x000fe20000410000 */
[----:B------:R-:W-:-:S05]  /*1580*/  @P0 PRMT R31, RZ, 0x7610, R20 ;  /* 0x00007610ff1f0816 */ /* 0x000fca0000000014 */
[----:B------:R-:W-:Y:S02]  /*1590*/  @P0 FADD.FTZ R54, R54, R31 ;  /* 0x0000001f36360221 */ /* 0x000fe40000010000 */
.L_x_787:
[----:B------:R-:W-:Y:S05]  /*15a0*/  BSYNC B1 ;  /* 0x0000000000017941 */ /* 0x000fea0003800000 */
.L_x_785:
        /* <DEDUP_REMOVED lines=8> */
.L_x_796:
        /* <DEDUP_REMOVED lines=12> */
.L_x_799:
[----:B------:R-:W-:Y:S02]  /*16f0*/  MOV R42, R2 ;  /* 0x00000002002a7202 */ /* 0x000fe40000000f00 */
.L_x_800:
[----:B------:R-:W-:Y:S05]  /*1700*/  BSYNC B2 ;  /* 0x0000000000027941 */ /* 0x000fea0003800000 */
.L_x_798:
        /* <DEDUP_REMOVED lines=16> */
.L_x_804:
[----:B------:R-:W-:Y:S05]  /*1810*/  BSYNC B3 ;  /* 0x0000000000037941 */ /* 0x000fea0003800000 */
.L_x_803:
        /* <DEDUP_REMOVED lines=42> */
.L_x_802:
[----:B------:R-:W-:Y:S05]  /*1ac0*/  BSYNC B2 ;  /* 0x0000000000027941 */ /* 0x000fea0003800000 */
.L_x_801:
        /* <DEDUP_REMOVED lines=13> */
.L_x_797:
[----:B------:R-:W-:Y:S05]  /*1ba0*/  BSYNC B1 ;  /* 0x0000000000017941 */ /* 0x000fea0003800000 */
.L_x_795:
        /* <DEDUP_REMOVED lines=8> */
.L_x_806:
        /* <DEDUP_REMOVED lines=12> */
.L_x_809:
[----:B------:R-:W-:Y:S02]  /*1cf0*/  MOV R43, R2 ;  /* 0x00000002002b7202 */ /* 0x000fe40000000f00 */
.L_x_810:
[----:B------:R-:W-:Y:S05]  /*1d00*/  BSYNC B2 ;  /* 0x0000000000027941 */ /* 0x000fea0003800000 */
.L_x_808:
        /* <DEDUP_REMOVED lines=16> */
.L_x_814:
[----:B------:R-:W-:Y:S05]  /*1e10*/  BSYNC B3 ;  /* 0x0000000000037941 */ /* 0x000fea0003800000 */
.L_x_813:
        /* <DEDUP_REMOVED lines=42> */
.L_x_812:
[----:B------:R-:W-:Y:S05]  /*20c0*/  BSYNC B2 ;  /* 0x0000000000027941 */ /* 0x000fea0003800000 */
.L_x_811:
        /* <DEDUP_REMOVED lines=13> */
.L_x_807:
[----:B------:R-:W-:Y:S05]  /*21a0*/  BSYNC B1 ;  /* 0x0000000000017941 */ /* 0x000fea0003800000 */
.L_x_805:
        /* <DEDUP_REMOVED lines=8> */
.L_x_816:
        /* <DEDUP_REMOVED lines=12> */
.L_x_819:
[----:B------:R-:W-:Y:S02]  /*22f0*/  MOV R44, R2 ;  /* 0x00000002002c7202 */ /* 0x000fe40000000f00 */
.L_x_820:
[----:B------:R-:W-:Y:S05]  /*2300*/  BSYNC B2 ;  /* 0x0000000000027941 */ /* 0x000fea0003800000 */
.L_x_818:
        /* <DEDUP_REMOVED lines=16> */
.L_x_824:
[----:B------:R-:W-:Y:S05]  /*2410*/  BSYNC B3 ;  /* 0x0000000000037941 */ /* 0x000fea0003800000 */
.L_x_823:
        /* <DEDUP_REMOVED lines=42> */
.L_x_822:
[----:B------:R-:W-:Y:S05]  /*26c0*/  BSYNC B2 ;  /* 0x0000000000027941 */ /* 0x000fea0003800000 */
.L_x_821:
        /* <DEDUP_REMOVED lines=13> */
.L_x_817:
[----:B------:R-:W-:Y:S05]  /*27a0*/  BSYNC B1 ;  /* 0x0000000000017941 */ /* 0x000fea0003800000 */
.L_x_815:
        /* <DEDUP_REMOVED lines=8> */
.L_x_826:
        /* <DEDUP_REMOVED lines=12> */
.L_x_829:
[----:B------:R-:W-:Y:S02]  /*28f0*/  MOV R45, R2 ;  /* 0x00000002002d7202 */ /* 0x000fe40000000f00 */
.L_x_830:
[----:B------:R-:W-:Y:S05]  /*2900*/  BSYNC B2 ;  /* 0x0000000000027941 */ /* 0x000fea0003800000 */
.L_x_828:
        /* <DEDUP_REMOVED lines=16> */
.L_x_834:
[----:B------:R-:W-:Y:S05]  /*2a10*/  BSYNC B3 ;  /* 0x0000000000037941 */ /* 0x000fea0003800000 */
.L_x_833:
        /* <DEDUP_REMOVED lines=42> */
.L_x_832:
[----:B------:R-:W-:Y:S05]  /*2cc0*/  BSYNC B2 ;  /* 0x0000000000027941 */ /* 0x000fea0003800000 */
.L_x_831:
        /* <DEDUP_REMOVED lines=13> */
.L_x_827:
[----:B------:R-:W-:Y:S05]  /*2da0*/  BSYNC B1 ;  /* 0x0000000000017941 */ /* 0x000fea0003800000 */
.L_x_825:
        /* <DEDUP_REMOVED lines=8> */
.L_x_836:
        /* <DEDUP_REMOVED lines=12> */
.L_x_839:
[----:B------:R-:W-:Y:S02]  /*2ef0*/  MOV R46, R2 ;  /* 0x00000002002e7202 */ /* 0x000fe40000000f00 */
.L_x_840:
[----:B------:R-:W-:Y:S05]  /*2f00*/  BSYNC B2 ;  /* 0x0000000000027941 */ /* 0x000fea0003800000 */
.L_x_838:
        /* <DEDUP_REMOVED lines=16> */
.L_x_844:
[----:B------:R-:W-:Y:S05]  /*3010*/  BSYNC B3 ;  /* 0x0000000000037941 */ /* 0x000fea0003800000 */
.L_x_843:
        /* <DEDUP_REMOVED lines=42> */
.L_x_842:
[----:B------:R-:W-:Y:S05]  /*32c0*/  BSYNC B2 ;  /* 0x0000000000027941 */ /* 0x000fea0003800000 */
.L_x_841:
[----:B------:R-:W0:Y:S01]  /*32d0*/  I2F.U32 R29, R46 ;  /* 0x0000002e001d7306 */ /* 0x000e220000201000 */
[----:B------:R-:W-:Y:S01]  /*32e0*/  IMAD.MOV.U32 R30, RZ, RZ, 0x2f800000 ;  /* 0x2f800000ff1e7424 */ /* 0x000fe200078e00ff */
[----:B------:R-:W-:-:S03]  /*32f0*/  PRMT R49, RZ, 0x5410, R19 ;  /* 0x00005410ff317816 */ /* 0x000fc60000000013 */
[----:B0-----:R-:W-:Y:S01]  /*3300*/  FFMA.FTZ R29, R29, R30, 1.1641532182693481445e-10 ;  /* 0x2f0000001d1d7423 */ /* 0x001fe2000001001e */
[----:B-----5:R-:W-:-:S04]  /*3310*/  PRMT R30, RZ, 0x5410, R27 ;  /* 0x00005410ff1e7816 */ /* 0x020fc8000000001b */
[----:B------:R-:W-:Y:S01]  /*3320*/  FSETP.GTU.FTZ.AND P3, PT, R29, c[0x0][0x1e4], PT ;  /* 0x000079001d007a0b */ /* 0x000fe20003f7c000 */
[----:B------:R-:W-:-:S03]  /*3330*/  FMUL.FTZ R30, R30, c[0x0][0x1ec] ;  /* 0x00007b001e1e7a20 */ /* 0x000fc60000410000 */
[----:B------:R-:W-:Y:S01]  /*3340*/  SEL R46, RZ, 0x1, P3 ;  /* 0x00000001ff2e7807 */ /* 0x000fe20001800000 */
[----:B------:R-:W-:-:S05]  /*3350*/  FMUL.FTZ R30, R30, c[0x0][0x1e8] ;  /* 0x00007a001e1e7a20 */ /* 0x000fca0000410000 */
[----:B------:R-:W-:-:S05]  /*3360*/  FSEL R30, R30, RZ, !P3 ;  /* 0x000000ff1e1e7208 */ /* 0x000fca0005800000 */
[----:B------:R-:W-:Y:S01]  /*3370*/  FMUL.FTZ R49, R30, R49 ;  /* 0x000000311e317220 */ /* 0x000fe20000410000 */
[----:B------:R-:W-:-:S05]  /*3380*/  @P0 PRMT R30, RZ, 0x5410, R23 ;  /* 0x00005410ff1e0816 */ /* 0x000fca0000000017 */
[----:B------:R-:W-:Y:S02]  /*3390*/  @P0 FADD.FTZ R49, R49, R30 ;  /* 0x0000001e31310221 */ /* 0x000fe40000010000 */
.L_x_837:
[----:B------:R-:W-:Y:S05]  /*33a0*/  BSYNC B1 ;  /* 0x0000000000017941 */ /* 0x000fea0003800000 */
.L_x_835:
        /* <DEDUP_REMOVED lines=8> */
.L_x_846:
        /* <DEDUP_REMOVED lines=12> */
.L_x_849:
[----:B------:R-:W-:Y:S02]  /*34f0*/  MOV R30, R2 ;  /* 0x00000002001e7202 */ /* 0x000fe40000000f00 */
.L_x_850:
[----:B------:R-:W-:Y:S05]  /*3500*/  BSYNC B2 ;  /* 0x0000000000027941 */ /* 0x000fea0003800000 */
.L_x_848:
        /* <DEDUP_REMOVED lines=16> */
.L_x_854:
[----:B------:R-:W-:Y:S05]  /*3610*/  BSYNC B3 ;  /* 0x0000000000037941 */ /* 0x000fea0003800000 */
.L_x_853:
        /* <DEDUP_REMOVED lines=42> */
.L_x_852:
[----:B------:R-:W-:Y:S05]  /*38c0*/  BSYNC B2 ;  /* 0x0000000000027941 */ /* 0x000fea0003800000 */
.L_x_851:
        /* <DEDUP_REMOVED lines=13> */
.L_x_847:
[----:B------:R-:W-:Y:S05]  /*39a0*/  BSYNC B1 ;  /* 0x0000000000017941 */ /* 0x000fea0003800000 */
.L_x_845:
[----:B------:R-:W-:Y:S01]  /*39b0*/  HFMA2.MMA R61, -RZ, RZ, 0, 9.5367431640625e-07 ;  /* 0x00000010ff3d7435 */ /* 0x000fe200000001ff */
[----:B------:R-:W-:Y:S01]  /*39c0*/  F2FP.BF16.PACK_AB R31, R48, R49 ;  /* 0x00000031301f723e */ /* 0x000fe200000010ff */
[----:B------:R-:W-:Y:S01]  /*39d0*/  BSSY B1, `(.L_x_855) ;  /* 0x0000017000017945 */ /* 0x000fe20003800000 */
        /* <DEDUP_REMOVED lines=10> */
[----:B------:R-:W-:-:S03]  /*3a80*/  IMAD.WIDE.U32 R30, R42, 0x10000, RZ ;  /* 0x000100002a1e7825 */ /* 0x000fc600078e00ff */
[----:B------:R-:W-:Y:S01]  /*3a90*/  PRMT R29, R28, 0x4210, R47 ;  /* 0x000042101c1d7816 */ /* 0x000fe2000000002f */
[----:B------:R-:W-:Y:S02]  /*3aa0*/  IMAD.SHL.U32 R28, R45, 0x100, RZ ;  /* 0x000001002d1c7824 */ /* 0x000fe400078e00ff */
[----:B------:R-:W-:-:S03]  /*3ab0*/  IMAD.WIDE.U32 R58, R58, R59, c[0x0][0x190] ;  /* 0x000064003a3a7625 */ /* 0x000fc600078e003b */
        /* <DEDUP_REMOVED lines=8> */
.L_x_856:
[----:B------:R-:W-:Y:S05]  /*3b40*/  BSYNC B1 ;  /* 0x0000000000017941 */ /* 0x000fea0003800000 */
.L_x_855:
        /* <DEDUP_REMOVED lines=8> */
[----:B------:R-:W-:Y:S01]  /*3bd0*/  FADD.FTZ R29, R29, R48 ;  /* 0x000000301d1d7221 */ /* 0x000fe20000010000 */
[----:B------:R-:W-:Y:S05]  /*3be0*/  BRA.DIV ~URZ, `(.L_x_857) ;  /* 0x000006b27f007947 */ /* 0x000fea000b800000 */
[----:B------:R0:W1:Y:S02]  /*3bf0*/  SHFL.BFLY PT, R58, R29, 0x1, 0x1f ;  /* 0x0c201f001d3a7f89 */ /* 0x00006400000e0000 */
.L_x_863:
        /* <DEDUP_REMOVED lines=16> */
[----:B------:R-:W-:-:S04]  /*3d00*/  FADD.FTZ R59, -R29, R53 ;  /* 0x000000351d3b7221 */ /* 0x000fc80000010100 */
[----:B------:R-:W-:Y:S02]  /*3d10*/  FFMA.FTZ R58, R59, R59, R58 ;  /* 0x0000003b3b3a7223 */ /* 0x000fe4000001003a */
[----:B------:R-:W-:-:S04]  /*3d20*/  FADD.FTZ R59, -R29, R52 ;  /* 0x000000341d3b7221 */ /* 0x000fc80000010100 */
[----:B------:R-:W-:-:S04]  /*3d30*/  FFMA.FTZ R58, R59, R59, R58 ;  /* 0x0000003b3b3a7223 */ /* 0x000fc8000001003a */
        /* <DEDUP_REMOVED lines=16> */
.L_x_864:
[----:B------:R-:W-:Y:S01]  /*3e40*/  FMUL.FTZ R30, R29, R29 ;  /* 0x0000001d1d1e7220 */ /* 0x000fe20000410000 */
[----:B------:R-:W-:Y:S01]  /*3e50*/  ISETP.NE.AND P0, PT, RZ, UR8, PT ;  /* 0x00000008ff007c0c */ /* 0x000fe2000bf05270 */
[----:B01----:R-:W-:Y:S01]  /*3e60*/  FADD.FTZ R59, R58, R59 ;  /* 0x0000003b3a3b7221 */ /* 0x003fe20000010000 */
[----:B------:R-:W-:Y:S01]  /*3e70*/  @!P1 LEA R58, P2, R8, c[0x0][0x1a0], 0x2 ;  /* 0x00006800083a9a11 */ /* 0x000fe200078410ff */
[----:B------:R-:W-:Y:S01]  /*3e80*/  IMAD.MOV.U32 R28, RZ, RZ, c[0x0][0x1e0] ;  /* 0x00007800ff1c7624 */ /* 0x000fe200078e00ff */
[----:B------:R-:W-:Y:S01]  /*3e90*/  FSEL R31, R30, RZ, P0 ;  /* 0x000000ff1e1f7208 */ /* 0x000fe20000000000 */
[----:B------:R-:W-:Y:S02]  /*3ea0*/  BSSY B1, `(.L_x_859) ;  /* 0x0000038000017945 */ /* 0x000fe40003800000 */
[----:B------:R-:W-:Y:S01]  /*3eb0*/  FFMA.FTZ R28, R59, R28, c[0x0][0x228] ;  /* 0x00008a003b1c7623 */ /* 0x000fe2000001001c */
[C---:B------:R-:W-:Y:S02]  /*3ec0*/  @!P1 LEA.HI.X R59, R8.reuse, c[0x0][0x1a4], R57, 0x2, P2 ;  /* 0x00006900083b9a11 */ /* 0x040fe400010f1439 */
[----:B------:R-:W-:Y:S01]  /*3ed0*/  @!P1 LEA R30, P2, R8, c[0x0][0x1a8], 0x2 ;  /* 0x00006a00081e9a11 */ /* 0x000fe200078410ff */
[----:B------:R-:W-:-:S02]  /*3ee0*/  FADD.FTZ R28, R28, R31 ;  /* 0x0000001f1c1c7221 */ /* 0x000fc40000010000 */
[----:B------:R0:W-:Y:S01]  /*3ef0*/  @!P1 STG.E [R58.64], R29 ;  /* 0x0000001d3a009986 */ /* 0x0001e2000c101906 */
[----:B------:R-:W-:Y:S01]  /*3f00*/  @!P1 LEA.HI.X R31, R8, c[0x0][0x1ac], R57, 0x2, P2 ;  /* 0x00006b00081f9a11 */ /* 0x000fe200010f1439 */
[----:B------:R-:W1:Y:S04]  /*3f10*/  MUFU.RSQ R61, R28 ;  /* 0x0000001c003d7308 */ /* 0x000e680000001400 */
[----:B-1----:R0:W-:Y:S01]  /*3f20*/  @!P1 STG.E [R30.64], R61 ;  /* 0x0000003d1e009986 */ /* 0x0021e2000c101906 */
[----:B-----5:R-:W-:-:S13]  /*3f30*/  ISETP.GE.AND P1, PT, R56, 0x1, PT ;  /* 0x000000013800780c */ /* 0x020fda0003f26270 */
[----:B------:R-:W-:Y:S05]  /*3f40*/  @!P1 BRA `(.L_x_860) ;  /* 0x000002d000009947 */ /* 0x000fea0003800000 */
[----:B0-----:R-:W-:Y:S01]  /*3f50*/  FSEL R29, R29, RZ, !P0 ;  /* 0x000000ff1d1d7208 */ /* 0x001fe20004000000 */
[----:B------:R-:W-:Y:S01]  /*3f60*/  IMAD.MOV.U32 R57, RZ, RZ, 0x10 ;  /* 0x00000010ff397424 */ /* 0x000fe200078e00ff */
[----:B------:R-:W-:-:S03]  /*3f70*/  IADD3 R56, R56, -0x1, RZ ;  /* 0xffffffff38387810 */ /* 0x000fc60007ffe0ff */
[C---:B------:R-:W-:Y:S02]  /*3f80*/  FADD.FTZ R50, -R29.reuse, R50 ;  /* 0x000000321d327221 */ /* 0x040fe40000010100 */
[C---:B------:R-:W-:Y:S02]  /*3f90*/  FADD.FTZ R48, -R29.reuse, R48 ;  /* 0x000000301d307221 */ /* 0x040fe40000010100 */
[C---:B------:R-:W-:Y:S02]  /*3fa0*/  FADD.FTZ R28, -R29.reuse, R55 ;  /* 0x000000371d1c7221 */ /* 0x040fe40000010100 */
[C---:B------:R-:W-:Y:S02]  /*3fb0*/  FADD.FTZ R58, -R29.reuse, R51 ;  /* 0x000000331d3a7221 */ /* 0x040fe40000010100 */
[----:B------:R-:W-:Y:S01]  /*3fc0*/  FADD.FTZ R60, -R29, R49 ;  /* 0x000000311d3c7221 */ /* 0x000fe20000010100 */
[----:B------:R-:W-:Y:S01]  /*3fd0*/  PRMT R49, RZ, 0x7610, R15 ;  /* 0x00007610ff317816 */ /* 0x000fe2000000000f */
[----:B------:R-:W-:-:S02]  /*3fe0*/  FMUL.FTZ R51, R61, R50 ;  /* 0x000000323d337220 */ /* 0x000fc40000410000 */
[C---:B------:R-:W-:Y:S01]  /*3ff0*/  FMUL.FTZ R50, R61.reuse, R48 ;  /* 0x000000303d327220 */ /* 0x040fe20000410000 */
[----:B------:R-:W-:Y:S01]  /*4000*/  PRMT R48, RZ, 0x5410, R15 ;  /* 0x00005410ff307816 */ /* 0x000fe2000000000f */
[C---:B------:R-:W-:Y:S02]  /*4010*/  FMUL.FTZ R31, R61.reuse, R28 ;  /* 0x0000001c3d1f7220 */ /* 0x040fe40000410000 */
[----:B------:R-:W-:Y:S02]  /*4020*/  FMUL.FTZ R28, R61, R60 ;  /* 0x0000003c3d1c7220 */ /* 0x000fe40000410000 */
[----:B------:R-:W-:Y:S02]  /*4030*/  FADD.FTZ R30, -R29, R53 ;  /* 0x000000351d1e7221 */ /* 0x000fe40000010100 */
[----:B------:R-:W-:Y:S01]  /*4040*/  FFMA.FTZ R28, R28, R48, R37 ;  /* 0x000000301c1c7223 */ /* 0x000fe20000010025 */
[----:B------:R-:W-:Y:S01]  /*4050*/  PRMT R48, RZ, 0x5410, R14 ;  /* 0x00005410ff307816 */ /* 0x000fe2000000000e */
[----:B------:R-:W-:-:S02]  /*4060*/  FMUL.FTZ R55, R61, R30 ;  /* 0x0000001e3d377220 */ /* 0x000fc40000410000 */
[----:B------:R-:W-:Y:S02]  /*4070*/  FMUL.FTZ R30, R61, R58 ;  /* 0x0000003a3d1e7220 */ /* 0x000fe40000410000 */
[----:B------:R-:W-:Y:S02]  /*4080*/  FADD.FTZ R52, -R29, R52 ;  /* 0x000000341d347221 */ /* 0x000fe40000010100 */
[----:B------:R-:W-:Y:S01]  /*4090*/  FFMA.FTZ R30, R30, R48, R35 ;  /* 0x000000301e1e7223 */ /* 0x000fe20000010023 */
[----:B------:R-:W-:Y:S01]  /*40a0*/  PRMT R48, RZ, 0x7610, R14 ;  /* 0x00007610ff307816 */ /* 0x000fe2000000000e */
[----:B------:R-:W-:Y:S01]  /*40b0*/  FFMA.FTZ R49, R50, R49, R39 ;  /* 0x0000003132317223 */ /* 0x000fe20000010027 */
[--C-:B------:R-:W-:Y:S01]  /*40c0*/  PRMT R50, RZ, 0x7610, R13.reuse ;  /* 0x00007610ff327816 */ /* 0x100fe2000000000d */
[----:B------:R-:W-:Y:S02]  /*40d0*/  FMUL.FTZ R53, R61, R52 ;  /* 0x000000343d357220 */ /* 0x000fe40000410000 */
[----:B------:R-:W-:Y:S01]  /*40e0*/  FFMA.FTZ R51, R51, R48, R38 ;  /* 0x0000003033337223 */ /* 0x000fe20000010026 */
[----:B------:R-:W-:Y:S01]  /*40f0*/  PRMT R48, RZ, 0x5410, R13 ;  /* 0x00005410ff307816 */ /* 0x000fe2000000000d */
[----:B------:R-:W-:-:S02]  /*4100*/  IMAD R56, R56, c[0x0][0x168], RZ ;  /* 0x00005a0038387a24 */ /* 0x000fc400078e02ff */
[----:B------:R-:W-:Y:S01]  /*4110*/  FFMA.FTZ R53, R53, R50, R36 ;  /* 0x0000003235357223 */ /* 0x000fe20000010024 */
[----:B------:R-:W-:Y:S01]  /*4120*/  PRMT R50, RZ, 0x5410, R12 ;  /* 0x00005410ff327816 */ /* 0x000fe2000000000c */
[----:B------:R-:W-:Y:S01]  /*4130*/  FFMA.FTZ R48, R55, R48, R10 ;  /* 0x0000003037307223 */ /* 0x000fe2000001000a */
[----:B------:R-:W-:Y:S01]  /*4140*/  SHF.R.S32.HI R55, RZ, 0x1f, R56 ;  /* 0x0000001fff377819 */ /* 0x000fe20000011438 */
[----:B------:R-:W-:Y:S01]  /*4150*/  FADD.FTZ R54, -R29, R54 ;  /* 0x000000361d367221 */ /* 0x000fe20000010100 */
[----:B------:R-:W-:Y:S01]  /*4160*/  F2FP.BF16.PACK_AB R30, R51, R30 ;  /* 0x0000001e331e723e */ /* 0x000fe200000010ff */
[----:B------:R-:W-:Y:S01]  /*4170*/  FFMA.FTZ R50, R31, R50, R0 ;  /* 0x000000321f327223 */ /* 0x000fe20000010000 */
[----:B------:R-:W-:Y:S01]  /*4180*/  PRMT R31, RZ, 0x7610, R12 ;  /* 0x00007610ff1f7816 */ /* 0x000fe2000000000c */
[----:B------:R-:W-:Y:S01]  /*4190*/  FMUL.FTZ R29, R61, R54 ;  /* 0x000000363d1d7220 */ /* 0x000fe20000410000 */
[----:B------:R-:W-:-:S03]  /*41a0*/  LEA.HI R56, R55, R56, RZ, 0x3 ;  /* 0x0000003837387211 */ /* 0x000fc600078f18ff */
[----:B------:R-:W-:Y:S01]  /*41b0*/  FFMA.FTZ R55, R29, R31, R34 ;  /* 0x0000001f1d377223 */ /* 0x000fe20000010022 */
[----:B------:R-:W-:Y:S02]  /*41c0*/  LEA.HI.SX32 R56, R56, R9, 0x1d ;  /* 0x0000000938387211 */ /* 0x000fe400078feaff */
[----:B------:R-:W-:Y:S02]  /*41d0*/  F2FP.BF16.PACK_AB R31, R49, R28 ;  /* 0x0000001c311f723e */ /* 0x000fe400000010ff */
[----:B------:R-:W-:Y:S01]  /*41e0*/  F2FP.BF16.PACK_AB R29, R53, R48 ;  /* 0x00000030351d723e */ /* 0x000fe200000010ff */
[----:B------:R-:W-:Y:S01]  /*41f0*/  IMAD.WIDE.U32 R48, R56, R57, c[0x0][0x208] ;  /* 0x0000820038307625 */ /* 0x000fe200078e0039 */
[----:B------:R-:W-:-:S05]  /*4200*/  F2FP.BF16.PACK_AB R28, R55, R50 ;  /* 0x00000032371c723e */ /* 0x000fca00000010ff */
[----:B------:R0:W-:Y:S02]  /*4210*/  STG.E.128 [R48.64], R28 ;  /* 0x0000001c30007986 */ /* 0x0001e4000c101d06 */
.L_x_860:
[----:B0-----:R-:W-:Y:S05]  /*4220*/  BSYNC B1 ;  /* 0x0000000000017941 */ /* 0x001fea0003800000 */
.L_x_859:
[----:B------:R-:W-:-:S05]  /*4230*/  MOV R29, c[0x0][0x160] ;  /* 0x00005800001d7a02 */ /* 0x000fca0000000f00 */
[----:B------:R-:W-:-:S05]  /*4240*/  IMAD R8, R29, 0x4, R8 ;  /* 0x000000041d087824 */ /* 0x000fca00078e0208 */
[----:B------:R-:W-:-:S13]  /*4250*/  ISETP.GE.AND P0, PT, R8, c[0x0][0x164], PT ;  /* 0x0000590008007a0c */ /* 0x000fda0003f06270 */
[----:B------:R-:W-:Y:S01]  /*4260*/  @P0 CALL.REL.NOINC `(.L_x_861) ;  /* 0x0000001000000944 */ /* 0x000fe20003c00000 */
[----:B------:R-:W-:Y:S05]  /*4270*/  BRA `(.L_x_862) ;  /* 0xffffc59000007947 */ /* 0x000fea000383ffff */
.L_x_861:
[----:B------:R-:W-:Y:S05]  /*4280*/  BSYNC B0 ;  /* 0x0000000000007941 */ /* 0x000fea0003800000 */
.L_x_774:
[----:B------:R-:W-:Y:S05]  /*4290*/  EXIT ;  /* 0x000000000000794d */ /* 0x000fea0003800000 */
.L_x_857:
[----:B------:R-:W-:Y:S01]  /*42a0*/  HFMA2.MMA R58, -RZ, RZ, 0, 5.9604644775390625e-08 ;  /* 0x00000001ff3a7435 */ /* 0x000fe200000001ff */
[----:B------:R-:W-:Y:S01]  /*42b0*/  IMAD.MOV.U32 R59, RZ, RZ, R29 ;  /* 0x000000ffff3b7224 */ /* 0x000fe200078e001d */
[----:B------:R-:W-:Y:S01]  /*42c0*/  MOV R28, 0x4300 ;  /* 0x00004300001c7802 */ /* 0x000fe20000000f00 */
[----:B------:R-:W-:Y:S02]  /*42d0*/  IMAD.MOV.U32 R31, RZ, RZ, 0x1f ;  /* 0x0000001fff1f7424 */ /* 0x000fe400078e00ff */
[----:B------:R-:W-:Y:S02]  /*42e0*/  IMAD.MOV.U32 R30, RZ, RZ, -0x1 ;  /* 0xffffffffff1e7424 */ /* 0x000fe400078e00ff */
[----:B-----5:R-:W-:Y:S05]  /*42f0*/  CALL.REL.NOINC `($__internal_15_$__cuda_sm70_shflsync_bfly_p) ;  /* 0x0000048000007944 */ /* 0x020fea0003c00000 */
[----:B01----:R-:W-:Y:S05]  /*4300*/  BRA `(.L_x_863) ;  /* 0xfffff8f000007947 */ /* 0x003fea000383ffff */
.L_x_858:
[----:B------:R-:W-:Y:S01]  /*4310*/  MOV R58, 0x2 ;  /* 0x00000002003a7802 */ /* 0x000fe20000000f00 */
[----:B------:R-:W-:Y:S01]  /*4320*/  IMAD.MOV.U32 R31, RZ, RZ, 0x1f ;  /* 0x0000001fff1f7424 */ /* 0x000fe200078e00ff */
[----:B------:R-:W-:Y:S01]  /*4330*/  MOV R28, 0x4360 ;  /* 0x00004360001c7802 */ /* 0x000fe20000000f00 */
[----:B------:R-:W-:Y:S02]  /*4340*/  IMAD.MOV.U32 R30, RZ, RZ, -0x1 ;  /* 0xffffffffff1e7424 */ /* 0x000fe400078e00ff */
[----:B0----5:R-:W-:Y:S05]  /*4350*/  CALL.REL.NOINC `($__internal_15_$__cuda_sm70_shflsync_bfly_p) ;  /* 0x0000042000007944 */ /* 0x021fea0003c00000 */
[----:B01----:R-:W-:Y:S01]  /*4360*/  FADD.FTZ R59, R59, R58 ;  /* 0x0000003a3b3b7221 */ /* 0x003fe20000010000 */
[----:B------:R-:W-:Y:S01]  /*4370*/  HFMA2.MMA R58, -RZ, RZ, 0, 2.384185791015625e-07 ;  /* 0x00000004ff3a7435 */ /* 0x000fe200000001ff */
[----:B------:R-:W-:Y:S01]  /*4380*/  IMAD.MOV.U32 R31, RZ, RZ, 0x1f ;  /* 0x0000001fff1f7424 */ /* 0x000fe200078e00ff */
[----:B------:R-:W-:Y:S01]  /*4390*/  MOV R28, 0x43c0 ;  /* 0x000043c0001c7802 */ /* 0x000fe20000000f00 */
[----:B------:R-:W-:-:S03]  /*43a0*/  IMAD.MOV.U32 R30, RZ, RZ, -0x1 ;  /* 0xffffffffff1e7424 */ /* 0x000fc600078e00ff */
[----:B------:R-:W-:Y:S05]  /*43b0*/  CALL.REL.NOINC `($__internal_15_$__cuda_sm70_shflsync_bfly_p) ;  /* 0x000003c000007944 */ /* 0x000fea0003c00000 */
[----:B01----:R-:W-:Y:S01]  /*43c0*/  FADD.FTZ R59, R59, R58 ;  /* 0x0000003a3b3b7221 */ /* 0x003fe20000010000 */
[----:B------:R-:W-:Y:S01]  /*43d0*/  MOV R58, 0x8 ;  /* 0x00000008003a7802 */ /* 0x000fe20000000f00 */
[----:B------:R-:W-:Y:S01]  /*43e0*/  IMAD.MOV.U32 R31, RZ, RZ, 0x1f ;  /* 0x0000001fff1f7424 */ /* 0x000fe200078e00ff */
[----:B------:R-:W-:Y:S01]  /*43f0*/  MOV R28, 0x4420 ;  /* 0x00004420001c7802 */ /* 0x000fe20000000f00 */
[----:B------:R-:W-:-:S02]  /*4400*/  IMAD.MOV.U32 R30, RZ, RZ, -0x1 ;  /* 0xffffffffff1e7424 */ /* 0x000fc400078e00ff */
[----:B------:R-:W-:Y:S05]  /*4410*/  CALL.REL.NOINC `($__internal_15_$__cuda_sm70_shflsync_bfly_p) ;  /* 0x0000036000007944 */ /* 0x000fea0003c00000 */
[----:B01----:R-:W-:Y:S01]  /*4420*/  FADD.FTZ R59, R59, R58 ;  /* 0x0000003a3b3b7221 */ /* 0x003fe20000010000 */
[----:B------:R-:W-:Y:S01]  /*4430*/  HFMA2.MMA R58, -RZ, RZ, 0, 9.5367431640625e-07 ;  /* 0x00000010ff3a7435 */ /* 0x000fe200000001ff */
[----:B------:R-:W-:Y:S01]  /*4440*/  IMAD.MOV.U32 R31, RZ, RZ, 0x1f ;  /* 0x0000001fff1f7424 */ /* 0x000fe200078e00ff */
[----:B------:R-:W-:Y:S01]  /*4450*/  MOV R28, 0x4480 ;  /* 0x00004480001c7802 */ /* 0x000fe20000000f00 */
[----:B------:R-:W-:-:S03]  /*4460*/  IMAD.MOV.U32 R30, RZ, RZ, -0x1 ;  /* 0xffffffffff1e7424 */ /* 0x000fc600078e00ff */
[----:B------:R-:W-:Y:S05]  /*4470*/  CALL.REL.NOINC `($__internal_15_$__cuda_sm70_shflsync_bfly_p) ;  /* 0x0000030000007944 */ /* 0x000fea0003c00000 */
[----:B-1----:R-:W-:Y:S01]  /*4480*/  FADD.FTZ R29, R59, R58 ;  /* 0x0000003a3b1d7221 */ /* 0x002fe20000010000 */
[----:B------:R-:W-:Y:S01]  /*4490*/  MOV R58, 0x1 ;  /* 0x00000001003a7802 */ /* 0x000fe20000000f00 */
[----:B0-----:R-:W-:-:S02]  /*44a0*/  IMAD.MOV.U32 R30, RZ, RZ, -0x1 ;  /* 0xffffffffff1e7424 */ /* 0x001fc400078e00ff */
        /* <DEDUP_REMOVED lines=16> */
[----:B------:R-:W-:Y:S02]  /*45b0*/  IMAD.MOV.U32 R31, RZ, RZ, 0x1f ;  /* 0x0000001fff1f7424 */ /* 0x000fe400078e00ff */
[----:B------:R-:W-:Y:S01]  /*45c0*/  FFMA.FTZ R59, R59, R59, R28 ;  /* 0x0000003b3b3b7223 */ /* 0x000fe2000001001c */
[----:B------:R-:W-:Y:S02]  /*45d0*/  MOV R28, 0x45f0 ;  /* 0x000045f0001c7802 */ /* 0x000fe40000000f00 */
[----:B------:R-:W-:Y:S05]  /*45e0*/  CALL.REL.NOINC `($__internal_15_$__cuda_sm70_shflsync_bfly_p) ;  /* 0x0000019000007944 */ /* 0x000fea0003c00000 */
[----:B01----:R-:W-:Y:S01]  /*45f0*/  FADD.FTZ R59, R59, R58 ;  /* 0x0000003a3b3b7221 */ /* 0x003fe20000010000 */
[----:B------:R-:W-:Y:S01]  /*4600*/  HFMA2.MMA R58, -RZ, RZ, 0, 1.1920928955078125e-07 ;  /* 0x00000002ff3a7435 */ /* 0x000fe200000001ff */
        /* <DEDUP_REMOVED lines=11> */
[----:B------:R-:W-:Y:S01]  /*46c0*/  HFMA2.MMA R58, -RZ, RZ, 0, 4.76837158203125e-07 ;  /* 0x00000008ff3a7435 */ /* 0x000fe200000001ff */
        /* <DEDUP_REMOVED lines=10> */
[----:B01----:R-:W-:Y:S05]  /*4770*/  BRA `(.L_x_864) ;  /* 0xfffff6c000007947 */ /* 0x003fea000383ffff */
        .weak           $__internal_15_$__cuda_sm70_shflsync_bfly_p
        .type           $__internal_15_$__cuda_sm70_shflsync_bfly_p,@function
        .size           $__internal_15_$__cuda_sm70_shflsync_bfly_p,(.L_x_8203 - $__internal_15_$__cuda_sm70_shflsync_bfly_p)
$__internal_15_$__cuda_sm70_shflsync_bfly_p:
[----:B------:R-:W-:Y:S01]  /*4780*/  MOV R60, R28 ;  /* 0x0000001c003c7202 */ /* 0x000fe20000000f00 */
[----:B------:R-:W-:Y:S01]  /*4790*/  IMAD.MOV.U32 R61, RZ, RZ, 0x0 ;  /* 0x00000000ff3d7424 */ /* 0x000fe200078e00ff */
[----:B------:R-:W-:Y:S04]  /*47a0*/  WARPSYNC R30 ;  /* 0x0000001e00007348 */ /* 0x000fe80003800000 */
[----:B------:R0:W1:Y:S01]  /*47b0*/  SHFL.BFLY PT, R58, R59, R58, R31 ;  /* 0x0c00003a3b3a7389 */ /* 0x00006200000e001f */
[----:B------:R-:W-:Y:S05]  /*47c0*/  RET.REL.NODEC R60 `(_ZN10layer_norm13ln_fwd_kernelINS_13Kernel_traitsI13__nv_bfloat16S2_S2_S2_fjLj256ELj1ELj4ELj1ELj16ENS_18Kernel_traits_baseILj256ES2_S2_S2_S2_fjLj128EEEEELb1ELb1ELb1ELb1EEEvNS_9FwdParamsE) ;  /* 0xffffb8303c007950 */ /* 0x000fea0003c3ffff */
.L_x_865:
        /* <DEDUP_REMOVED lines=11> */
.L_x_8203:


//--------------------- .text._ZN10layer_norm13ln_fwd_kernelINS_13Kernel_traitsI6__halfS2_S2_S2_fjLj256ELj1ELj4ELj1ELj16ENS_18Kernel_traits_baseILj256ES2_S2_S2_S2_fjLj128EEEEELb0ELb0ELb0ELb0EEEvNS_9FwdParamsE --------------------------
	.section	.text._ZN10layer_norm13ln_fwd_kernelINS_13Kernel_traitsI6__halfS2_S2_S2_fjLj256ELj1ELj4ELj1ELj16ENS_18Kernel_traits_baseILj256ES2_S2_S2_S2_fjLj128EEEEELb0ELb0ELb0ELb0EEEvNS_9FwdParamsE,"ax",@progbits
	.sectioninfo	@"SHI_REGISTERS=47"
	.align	128
        .global         _ZN10layer_norm13ln_fwd_kernelINS_13Kernel_traitsI6__halfS2_S2_S2_fjLj256ELj1ELj4ELj1ELj16ENS_18Kernel_traits_baseILj256ES2_S2_S2_S2_fjLj128EEEEELb0ELb0ELb0ELb0EEEvNS_9FwdParamsE
        .type           _ZN10layer_norm13ln_fwd_kernelINS_13Kernel_traitsI6__halfS2_S2_S2_fjLj256ELj1ELj4ELj1ELj16ENS_18Kernel_traits_baseILj256ES2_S2_S2_S2_fjLj128EEEEELb0ELb0ELb0ELb0EEEvNS_9FwdParamsE,@function
        .size           _ZN10layer_norm13ln_fwd_kernelINS_13Kernel_traitsI6__halfS2_S2_S2_fjLj256ELj1ELj4ELj1ELj16ENS_18Kernel_traits_baseILj256ES2_S2_S2_S2_fjLj128EEEEELb0ELb0ELb0ELb0EEEvNS_9FwdParamsE,(.L_x_8204 - _ZN10layer_norm13ln_fwd_kernelINS_13Kernel_traitsI6__halfS2_S2_S2_fjLj256ELj1ELj4ELj1ELj16ENS_18Kernel_traits_baseILj256ES2_S2_S2_S2_fjLj128EEEEELb0ELb0ELb0ELb0EEEvNS_9FwdParamsE)
        .other          _ZN10layer_norm13ln_fwd_kernelINS_13Kernel_traitsI6__halfS2_S2_S2_fjLj256ELj1ELj4ELj1ELj16ENS_18Kernel_traits_baseILj256ES2_S2_S2_S2_fjLj128EEEEELb0ELb0ELb0ELb0EEEvNS_9FwdParamsE,@"STO_CUDA_ENTRY STV_DEFAULT"
_ZN10layer_norm13ln_fwd_kernelINS_13Kernel_traitsI6__halfS2_S2_S2_fjLj256ELj1ELj4ELj1ELj16ENS_18Kernel_traits_baseILj256ES2_S2_S2_S2_fjLj128EEEEELb0ELb0ELb0ELb0EEEvNS_9FwdParamsE:
.text._ZN10layer_norm13ln_fwd_kernelINS_13Kernel_traitsI6__halfS2_S2_S2_fjLj256ELj1ELj4ELj1ELj16ENS_18Kernel_traits_baseILj256ES2_S2_S2_S2_fjLj128EEEEELb0ELb0ELb0ELb0EEEvNS_9FwdParamsE:
        /* <DEDUP_REMOVED lines=26> */
.L_x_867:
[----:B0-----:R-:W-:Y:S05]  /*01a0*/  BSYNC B0 ;  /* 0x0000000000007941 */ /* 0x001fea0003800000 */
.L_x_866:
[----:B------:R-:W-:Y:S05]  /*01b0*/  @P1 EXIT ;  /* 0x000000000000194d */ /* 0x000fea0003800000 */
[--C-:B-----5:R-:W-:Y:S01]  /*01c0*/  HADD2.F32 R3, -RZ, R8.reuse.H0_H0 ;  /* 0x20000008ff037230 */ /* 0x120fe20000004100 */
[----:B------:R-:W-:Y:S01]  /*01d0*/  ULDC.U8 UR6, c[0x0][0x1f0] ;  /* 0x00007c0000067ab9 */ /* 0x000fe20000000000 */
[----:B------:R-:W-:-:S02]  /*01e0*/  HADD2.F32 R5, -RZ, R8.H1_H1 ;  /* 0x30000008ff057230 */ /* 0x000fc40000004100 */
[--C-:B------:R-:W-:Y:S02]  /*01f0*/  HADD2.F32 R4, -RZ, R9.reuse.H0_H0 ;  /* 0x20000009ff047230 */ /* 0x100fe40000004100 */
[----:B------:R-:W-:Y:S02]  /*0200*/  HADD2.F32 R7, -RZ, R9.H1_H1 ;  /* 0x30000009ff077230 */ /* 0x000fe40000004100 */
[--C-:B------:R-:W-:Y:S02]  /*0210*/  HADD2.F32 R6, -RZ, R10.reuse.H0_H0 ;  /* 0x2000000aff067230 */ /* 0x100fe40000004100 */
[----:B------:R-:W-:Y:S02]  /*0220*/  HADD2.F32 R21, -RZ, R10.H1_H1 ;  /* 0x3000000aff157230 */ /* 0x000fe40000004100 */
[--C-:B------:R-:W-:Y:S02]  /*0230*/  HADD2.F32 R20, -RZ, R11.reuse.H0_H0 ;  /* 0x2000000bff147230 */ /* 0x100fe40000004100 */
        /* <DEDUP_REMOVED lines=9> */
.L_x_899:
[----:B------:R-:W-:-:S04]  /*02d0*/  ISETP.NE.U32.AND P0, PT, RZ, c[0x0][0x1c0], PT ;  /* 0x00007000ff007a0c */ /* 0x000fc80003f05070 */
[----:B------:R-:W-:-:S13]  /*02e0*/  ISETP.NE.AND.EX P0, PT, RZ, c[0x0][0x1c4], PT, P0 ;  /* 0x00007100ff007a0c */ /* 0x000fda0003f05300 */
[----:B------:R-:W-:-:S05]  /*02f0*/  @P0 MOV R17, 0x2 ;  /* 0x0000000200110802 */ /* 0x000fca0000000f00 */
[----:B------:R-:W-:-:S06]  /*0300*/  @P0 IMAD.WIDE R16, R0, R17, c[0x0][0x1c0] ;  /* 0x0000700000100625 */ /* 0x000fcc00078e0211 */
[----:B------:R-:W2:Y:S01]  /*0310*/  @P0 LDG.E.U16 R16, [R16.64] ;  /* 0x0000000410100981 */ /* 0x000ea2000c1e1500 */
[----:B------:R-:W-:Y:S01]  /*0320*/  IMAD R18, R0, c[0x0][0x168], RZ ;  /* 0x00005a0000127a24 */ /* 0x000fe200078e02ff */
[----:B------:R-:W-:Y:S01]  /*0330*/  BSSY B0, `(.L_x_868) ;  /* 0x0000080000007945 */ /* 0x000fe20003800000 */
[----:B------:R-:W-:-:S03]  /*0340*/  IMAD.MOV.U32 R29, RZ, RZ, 0x3f800000 ;  /* 0x3f800000ff1d7424 */ /* 0x000fc600078e00ff */
[----:B------:R-:W-:-:S04]  /*0350*/  SHF.R.S32.HI R19, RZ, 0x1f, R18 ;  /* 0x0000001fff137819 */ /* 0x000fc80000011412 */
[----:B------:R-:W-:-:S04]  /*0360*/  LEA.HI R19, R19, R18, RZ, 0x3 ;  /* 0x0000001213137211 */ /* 0x000fc800078f18ff */
[----:B------:R-:W-:Y:S01]  /*0370*/  LEA.HI.SX32 R28, R19, R2, 0x1d ;  /* 0x00000002131c7211 */ /* 0x000fe200078feaff */
[----:B--2---:R-:W-:Y:S01]  /*0380*/  @P0 HADD2.F32 R29, -RZ, R16.H0_H0 ;  /* 0x20000010ff1d0230 */ /* 0x004fe20000004100 */
[----:B------:R-:W-:Y:S05]  /*0390*/  @!P2 BRA `(.L_x_869) ;  /* 0x000007900000a947 */ /* 0x000fea0003800000 */
[----:B------:R-:W-:Y:S01]  /*03a0*/  HFMA2.MMA R17, -RZ, RZ, 0, 9.5367431640625e-07 ;  /* 0x00000010ff117435 */ /* 0x000fe200000001ff */
[----:B------:R-:W-:-:S04]  /*03b0*/  ISETP.NE.U32.AND P0, PT, RZ, c[0x0][0x180], PT ;  /* 0x00006000ff007a0c */ /* 0x000fc80003f05070 */
[----:B------:R-:W-:-:S05]  /*03c0*/  ISETP.NE.AND.EX P0, PT, RZ, c[0x0][0x184], PT, P0 ;  /* 0x00006100ff007a0c */ /* 0x000fca0003f05300 */
[----:B------:R-:W-:-:S06]  /*03d0*/  IMAD.WIDE.U32 R16, R28, R17, c[0x0][0x170] ;  /* 0x00005c001c107625 */ /* 0x000fcc00078e0011 */
[----:B------:R-:W2:Y:S02]  /*03e0*/  LDG.E.128 R16, [R16.64] ;  /* 0x0000000410107981 */ /* 0x000ea4000c1e1d00 */
[----:B------:R-:W-:-:S04]  /*03f0*/  @P0 LEA R34, P1, R28, c[0x0][0x180], 0x4 ;  /* 0x000060001c220a11 */ /* 0x000fc800078220ff */
[----:B------:R-:W-:-:S05]  /*0400*/  @P0 LEA.HI.X R35, R28, c[0x0][0x184], RZ, 0x4, P1 ;  /* 0x000061001c230a11 */ /* 0x000fca00008f24ff */
[----:B------:R0:W5:Y:S01]  /*0410*/  @P0 LDG.E.128 R8, [R34.64] ;  /* 0x0000000422080981 */ /* 0x000162000c1e1d00 */
[----:B------:R-:W-:-:S04]  /*0420*/  ISETP.NE.U32.AND P0, PT, RZ, c[0x0][0x180], PT ;  /* 0x00006000ff007a0c */ /* 0x000fc80003f05070 */
[----:B------:R-:W-:Y:S01]  /*0430*/  ISETP.NE.AND.EX P0, PT, RZ, c[0x0][0x184], PT, P0 ;  /* 0x00006100ff007a0c */ /* 0x000fe20003f05300 */
[----:B--2---:R-:W-:-:S05]  /*0440*/  HADD2.F32 R36, -RZ, R16.H0_H0 ;  /* 0x20000010ff247230 */ /* 0x004fca0000004100 */
[----:B------:R-:W-:-:S07]  /*0450*/  FMUL.FTZ R33, R36, R29 ;  /* 0x0000001d24217220 */ /* 0x000fce0000410000 */
[----:B------:R-:W-:Y:S05]  /*0460*/  @P0 BRA `(.L_x_870) ;  /* 0x0000006000000947 */ /* 0x000fea0003800000 */
[----:B0-----:R-:W-:Y:S02]  /*0470*/  MOV R34, c[0x0][0x180] ;  /* 0x0000600000227a02 */ /* 0x001fe40000000f00 */
[----:B------:R-:W-:Y:S02]  /*0480*/  MOV R35, c[0x0][0x184] ;  /* 0x0000610000237a02 */ /* 0x000fe40000000f00 */
[----:B------:R-:W-:-:S04]  /*0490*/  LOP3.LUT P1, RZ, R34, c[0x0][0x1c0], RZ, 0xfc, !PT ;  /* 0x0000700022ff7a12 */ /* 0x000fc8000782fcff */
[----:B------:R-:W-:-:S13]  /*04a0*/  LOP3.LUT P1, RZ, R35, c[0x0][0x1c4], RZ, 0xfc, P1 ;  /* 0x0000710023ff7a12 */ /* 0x000fda000082fcff */
[----:B------:R-:W-:Y:S05]  /*04b0*/  @P1 BRA `(.L_x_871) ;  /* 0x0000003000001947 */ /* 0x000fea0003800000 */
[----:B------:R-:W-:Y:S05]  /*04c0*/  BRA `(.L_x_872) ;  /* 0x0000004000007947 */ /* 0x000fea0003800000 */
.L_x_870:
[----:B0----5:R-:W-:-:S05]  /*04d0*/  HADD2.F32 R34, -RZ, R8.H0_H0 ;  /* 0x20000008ff227230 */ /* 0x021fca0000004100 */
[----:B------:R-:W-:-:S05]  /*04e0*/  FADD.FTZ R33, R34, R33 ;  /* 0x0000002122217221 */ /* 0x000fca0000010000 */
.L_x_871:
[----:B------:R-:W-:-:S04]  /*04f0*/  F2FP.PACK_AB R34, RZ, R33 ;  /* 0x00000021ff22723e */ /* 0x000fc800000000ff */
[----:B------:R-:W-:Y:S02]  /*0500*/  PRMT R12, R34, 0x7610, R12 ;  /* 0x00007610220c7816 */ /* 0x000fe4000000000c */
.L_x_872:
[----:B------:R-:W-:-:S05]  /*0510*/  HADD2.F32 R16, -RZ, R16.H1_H1 ;  /* 0x30000010ff107230 */ /* 0x000fca0000004100 */
[----:B------:R-:W-:Y:S01]  /*0520*/  FMUL.FTZ R35, R16, R29 ;  /* 0x0000001d10237220 */ /* 0x000fe20000410000 */
[----:B------:R-:W-:Y:S05]  /*0530*/  @P0 BRA `(.L_x_873) ;  /* 0x0000006000000947 */ /* 0x000fea0003800000 */
[----:B------:R-:W-:Y:S01]  /*0540*/  IMAD.MOV.U32 R16, RZ, RZ, c[0x0][0x180] ;  /* 0x00006000ff107624 */ /* 0x000fe200078e00ff */
[----:B------:R-:W-:-:S04]  /*0550*/  MOV R34, c[0x0][0x184] ;  /* 0x0000610000227a02 */ /* 0x000fc80000000f00 */
[----:B------:R-:W-:-:S04]  /*0560*/  LOP3.LUT P1, RZ, R16, c[0x0][0x1c0], RZ, 0xfc, !PT ;  /* 0x0000700010ff7a12 */ /* 0x000fc8000782fcff */
[----:B------:R-:W-:-:S13]  /*0570*/  LOP3.LUT P1, RZ, R34, c[0x0][0x1c4], RZ, 0xfc, P1 ;  /* 0x0000710022ff7a12 */ /* 0x000fda000082fcff */
[----:B------:R-:W-:Y:S05]  /*0580*/  @P1 BRA `(.L_x_874) ;  /* 0x0000003000001947 */ /* 0x000fea0003800000 */
[----:B------:R-:W-:Y:S05]  /*0590*/  BRA `(.L_x_875) ;  /* 0x0000004000007947 */ /* 0x000fea0003800000 */
.L_x_873:
[----:B-----5:R-:W-:-:S05]  /*05a0*/  HADD2.F32 R16, -RZ, R8.H1_H1 ;  /* 0x30000008ff107230 */ /* 0x020fca0000004100 */
[----:B------:R-:W-:-:S05]  /*05b0*/  FADD.FTZ R35, R16, R35 ;  /* 0x0000002310237221 */ /* 0x000fca0000010000 */
.L_x_874:
[----:B------:R-:W-:-:S04]  /*05c0*/  F2FP.PACK_AB R16, RZ, R35 ;  /* 0x00000023ff10723e */ /* 0x000fc800000000ff */
[----:B------:R-:W-:Y:S02]  /*05d0*/  PRMT R12, R12, 0x5410, R16 ;  /* 0x000054100c0c7816 */ /* 0x000fe40000000010 */
.L_x_875:
[----:B------:R-:W-:-:S05]  /*05e0*/  HADD2.F32 R34, -RZ, R17.H0_H0 ;  /* 0x20000011ff227230 */ /* 0x000fca0000004100 */
[----:B------:R-:W-:Y:S01]  /*05f0*/  FMUL.FTZ R34, R34, R29 ;  /* 0x0000001d22227220 */ /* 0x000fe20000410000 */
[----:B------:R-:W-:Y:S05]  /*0600*/  @P0 BRA `(.L_x_876) ;  /* 0x0000006000000947 */ /* 0x000fea0003800000 */
[----:B------:R-:W-:Y:S02]  /*0610*/  MOV R16, c[0x0][0x180] ;  /* 0x0000600000107a02 */ /* 0x000fe40000000f00 */
[----:B------:R-:W-:Y:S02]  /*0620*/  MOV R36, c[0x0][0x184] ;  /* 0x0000610000247a02 */ /* 0x000fe40000000f00 */
[----:B------:R-:W-:-:S04]  /*0630*/  LOP3.LUT P1, RZ, R16, c[0x0][0x1c0], RZ, 0xfc, !PT ;  /* 0x0000700010ff7a12 */ /* 0x000fc8000782fcff */
[----:B------:R-:W-:-:S13]  /*0640*/  LOP3.LUT P1, RZ, R36, c[0x0][0x1c4], RZ, 0xfc, P1 ;  /* 0x0000710024ff7a12 */ /* 0x000fda000082fcff */
[----:B------:R-:W-:Y:S05]  /*0650*/  @P1 BRA `(.L_x_877) ;  /* 0x0000003000001947 */ /* 0x000fea0003800000 */
[----:B------:R-:W-:Y:S05]  /*0660*/  BRA `(.L_x_878) ;  /* 0x0000004000007947 */ /* 0x000fea0003800000 */
.L_x_876:
[----:B-----5:R-:W-:-:S05]  /*0670*/  HADD2.F32 R37, -RZ, R9.H0_H0 ;  /* 0x20000009ff257230 */ /* 0x020fca0000004100 */
[----:B------:R-:W-:-:S05]  /*0680*/  FADD.FTZ R34, R37, R34 ;  /* 0x0000002225227221 */ /* 0x000fca0000010000 */
.L_x_877:
[----:B------:R-:W-:-:S04]  /*0690*/  F2FP.PACK_AB R16, RZ, R34 ;  /* 0x00000022ff10723e */ /* 0x000fc800000000ff */
[----:B------:R-:W-:Y:S02]  /*06a0*/  PRMT R13, R16, 0x7610, R13 ;  /* 0x00007610100d7816 */ /* 0x000fe4000000000d */
.L_x_878:
        /* <DEDUP_REMOVED lines=9> */
.L_x_879:
[----:B-----5:R-:W-:-:S05]  /*0740*/  HADD2.F32 R16, -RZ, R9.H1_H1 ;  /* 0x30000009ff107230 */ /* 0x020fca0000004100 */
[----:B------:R-:W-:-:S05]  /*0750*/  FADD.FTZ R37, R16, R37 ;  /* 0x0000002510257221 */ /* 0x000fca0000010000 */
.L_x_880:
[----:B------:R-:W-:-:S04]  /*0760*/  F2FP.PACK_AB R16, RZ, R37 ;  /* 0x00000025ff10723e */ /* 0x000fc800000000ff */
[----:B------:R-:W-:Y:S02]  /*0770*/  PRMT R13, R13, 0x5410, R16 ;  /* 0x000054100d0d7816 */ /* 0x000fe40000000010 */
.L_x_881:
        /* <DEDUP_REMOVED lines=9> */
.L_x_882:
[----:B-----5:R-:W-:-:S05]  /*0810*/  HADD2.F32 R17, -RZ, R10.H0_H0 ;  /* 0x2000000aff117230 */ /* 0x020fca0000004100 */
[----:B------:R-:W-:-:S05]  /*0820*/  FADD.FTZ R36, R17, R36 ;  /* 0x0000002411247221 */ /* 0x000fca0000010000 */
.L_x_883:
[----:B------:R-:W-:-:S04]  /*0830*/  F2FP.PACK_AB R16, RZ, R36 ;  /* 0x00000024ff10723e */ /* 0x000fc800000000ff */
[----:B------:R-:W-:Y:S02]  /*0840*/  PRMT R14, R16, 0x7610, R14 ;  /* 0x00007610100e7816 */ /* 0x000fe4000000000e */
.L_x_884:
        /* <DEDUP_REMOVED lines=9> */
.L_x_885:
[----:B-----5:R-:W-:-:S05]  /*08e0*/  HADD2.F32 R16, -RZ, R10.H1_H1 ;  /* 0x3000000aff107230 */ /* 0x020fca0000004100 */
[----:B------:R-:W-:-:S05]  /*08f0*/  FADD.FTZ R39, R16, R39 ;  /* 0x0000002710277221 */ /* 0x000fca0000010000 */
.L_x_886:
[----:B------:R-:W-:-:S04]  /*0900*/  F2FP.PACK_AB R16, RZ, R39 ;  /* 0x00000027ff10723e */ /* 0x000fc800000000ff */
[----:B------:R-:W-:Y:S02]  /*0910*/  PRMT R14, R14, 0x5410, R16 ;  /* 0x000054100e0e7816 */ /* 0x000fe40000000010 */
.L_x_887:
        /* <DEDUP_REMOVED lines=9> */
.L_x_888:
[----:B-----5:R-:W-:-:S05]  /*09b0*/  HADD2.F32 R17, -RZ, R11.H0_H0 ;  /* 0x2000000bff117230 */ /* 0x020fca0000004100 */
[----:B------:R-:W-:-:S05]  /*09c0*/  FADD.FTZ R38, R17, R38 ;  /* 0x0000002611267221 */ /* 0x000fca0000010000 */
.L_x_889:
[----:B------:R-:W-:-:S04]  /*09d0*/  F2FP.PACK_AB R16, RZ, R38 ;  /* 0x00000026ff10723e */ /* 0x000fc800000000ff */
[----:B------:R-:W-:Y:S02]  /*09e0*/  PRMT R15, R16, 0x7610, R15 ;  /* 0x00007610100f7816 */ /* 0x000fe4000000000f */
.L_x_890:
        /* <DEDUP_REMOVED lines=9> */
.L_x_891:
[----:B-----5:R-:W-:-:S05]  /*0a80*/  HADD2.F32 R17, -RZ, R11.H1_H1 ;  /* 0x3000000bff117230 */ /* 0x020fca0000004100 */
[----:B------:R-:W-:-:S05]  /*0a90*/  FADD.FTZ R40, R17, R40 ;  /* 0x0000002811287221 */ /* 0x000fca0000010000 */
.L_x_892:
[----:B------:R-:W-:-:S04]  /*0aa0*/  F2FP.PACK_AB R16, RZ, R40 ;  /* 0x00000028ff10723e */ /* 0x000fc800000000ff */
[----:B------:R-:W-:Y:S02]  /*0ab0*/  PRMT R15, R15, 0x5410, R16 ;  /* 0x000054100f0f7816 */ /* 0x000fe40000000010 */
.L_x_893:
[----:B------:R-:W-:Y:S02]  /*0ac0*/  MOV R16, c[0x0][0x180] ;  /* 0x0000600000107a02 */ /* 0x000fe40000000f00 */
[----:B------:R-:W-:Y:S02]  /*0ad0*/  MOV R17, c[0x0][0x184] ;  /* 0x0000610000117a02 */ /* 0x000fe40000000f00 */
[----:B------:R-:W-:-:S04]  /*0ae0*/  LOP3.LUT P0, RZ, R16, c[0x0][0x1c0], RZ, 0xfc, !PT ;  /* 0x0000700010ff7a12 */ /* 0x000fc8000780fcff */
[----:B------:R-:W-:-:S13]  /*0af0*/  LOP3.LUT P0, RZ, R17, c[0x0][0x1c4], RZ, 0xfc, P0 ;  /* 0x0000710011ff7a12 */ /* 0x000fda000000fcff */
[----:B------:R-:W-:-:S04]  /*0b00*/  @P0 LEA R16, P1, R28, c[0x0][0x188], 0x4 ;  /* 0x000062001c100a11 */ /* 0x000fc800078220ff */
[----:B------:R-:W-:-:S05]  /*0b10*/  @P0 LEA.HI.X R17, R28, c[0x0][0x18c], RZ, 0x4, P1 ;  /* 0x000063001c110a11 */ /* 0x000fca00008f24ff */
[----:B------:R0:W-:Y:S04]  /*0b20*/  @P0 STG.E.128 [R16.64], R12 ;  /* 0x0000000c10000986 */ /* 0x0001e8000c101d04 */
.L_x_869:
[----:B------:R-:W-:Y:S05]  /*0b30*/  BSYNC B0 ;  /* 0x0000000000007941 */ /* 0x000fea0003800000 */
.L_x_868:
        /* <DEDUP_REMOVED lines=12> */
.L_x_900:
        /* <DEDUP_REMOVED lines=37> */
.L_x_901:
[----:B------:R-:W-:Y:S01]  /*0e50*/  FMUL.FTZ R16, R29, R29 ;  /* 0x0000001d1d107220 */ /* 0x000fe20000410000 */
[----:B------:R-:W-:Y:S01]  /*0e60*/  ISETP.NE.AND P0, PT, RZ, UR6, PT ;  /* 0x00000006ff007c0c */ /* 0x000fe2000bf05270 */
[----:B01----:R-:W-:Y:S01]  /*0e70*/  FADD.FTZ R19, R18, R19 ;  /* 0x0000001312137221 */ /* 0x003fe20000010000 */
[----:B------:R-:W-:Y:S01]  /*0e80*/  BSSY B0, `(.L_x_896) ;  /* 0x000002d000007945 */ /* 0x000fe20003800000 */
[----:B------:R-:W-:Y:S01]  /*0e90*/  IMAD.MOV.U32 R18, RZ, RZ, c[0x0][0x1e0] ;  /* 0x00007800ff127624 */ /* 0x000fe200078e00ff */
[----:B------:R-:W-:-:S03]  /*0ea0*/  FSEL R17, R16, RZ, P0 ;  /* 0x000000ff10117208 */ /* 0x000fc60000000000 */
[----:B------:R-:W-:Y:S01]  /*0eb0*/  FFMA.FTZ R16, R19, R18, c[0x0][0x228] ;  /* 0x00008a0013107623 */ /* 0x000fe20000010012 */
[----:B------:R-:W-:-:S03]  /*0ec0*/  @!P1 MOV R19, 0x4 ;  /* 0x0000000400139802 */ /* 0x000fc60000000f00 */
[----:B------:R-:W-:Y:S01]  /*0ed0*/  FADD.FTZ R41, R16, R17 ;  /* 0x0000001110297221 */ /* 0x000fe20000010000 */
[----:B------:R-:W-:Y:S01]  /*0ee0*/  @!P1 MOV R17, 0x4 ;  /* 0x0000000400119802 */ /* 0x000fe20000000f00 */
[----:B------:R-:W-:-:S04]  /*0ef0*/  @!P1 IMAD.WIDE R18, R0, R19, c[0x0][0x1a8] ;  /* 0x00006a0000129625 */ /* 0x000fc800078e0213 */
[----:B------:R-:W0:Y:S01]  /*0f00*/  MUFU.RSQ R41, R41 ;  /* 0x0000002900297308 */ /* 0x000e220000001400 */
        /* <DEDUP_REMOVED lines=26> */
[----:B------:R-:W-:Y:S01]  /*10b0*/  F2FP.PACK_AB R19, R44, R19 ;  /* 0x000000132c13723e */ /* 0x000fe200000000ff */
[----:B------:R-:W-:Y:S01]  /*10c0*/  FFMA.FTZ R29, R5, R29, R24 ;  /* 0x0000001d051d7223 */ /* 0x000fe20000010018 */
[----:B------:R-:W-:Y:S01]  /*10d0*/  F2FP.PACK_AB R17, R42, R41 ;  /* 0x000000292a11723e */ /* 0x000fe200000000ff */
[----:B------:R-:W-:Y:S01]  /*10e0*/  HFMA2.MMA R41, -RZ, RZ, 0, 9.5367431640625e-07 ;  /* 0x00000010ff297435 */ /* 0x000fe200000001ff */
[----:B------:R-:W-:Y:S02]  /*10f0*/  FFMA.FTZ R18, R6, R18, R27 ;  /* 0x0000001206127223 */ /* 0x000fe4000001001b */
[----:B------:R-:W-:Y:S01]  /*1100*/  FFMA.FTZ R43, R21, R43, R30 ;  /* 0x0000002b152b7223 */ /* 0x000fe2000001001e */
[----:B------:R-:W-:-:S04]  /*1110*/  F2FP.PACK_AB R16, R29, R16 ;  /* 0x000000101d10723e */ /* 0x000fc800000000ff */
[----:B------:R-:W-:Y:S02]  /*1120*/  F2FP.PACK_AB R18, R43, R18 ;  /* 0x000000122b12723e */ /* 0x000fe400000000ff */
[----:B------:R-:W-:-:S05]  /*1130*/  IMAD.WIDE.U32 R28, R28, R41, c[0x0][0x208] ;  /* 0x000082001c1c7625 */ /* 0x000fca00078e0029 */
[----:B------:R0:W-:Y:S02]  /*1140*/  STG.E.128 [R28.64], R16 ;  /* 0x000000101c007986 */ /* 0x0001e4000c101d04 */
.L_x_897:
[----:B------:R-:W-:Y:S05]  /*1150*/  BSYNC B0 ;  /* 0x0000000000007941 */ /* 0x000fea0003800000 */
.L_x_896:
[----:B01----:R-:W-:-:S04]  /*1160*/  IMAD.MOV.U32 R17, RZ, RZ, 0x4 ;  /* 0x00000004ff117424 */ /* 0x003fc800078e00ff */
[----:B------:R-:W-:-:S05]  /*1170*/  IMAD R0, R17, c[0x0][0x160], R0 ;  /* 0x0000580011007a24 */ /* 0x000fca00078e0200 */
[----:B------:R-:W-:-:S13]  /*1180*/  ISETP.GE.AND P0, PT, R0, c[0x0][0x164], PT ;  /* 0x0000590000007a0c */ /* 0x000fda0003f06270 */
[----:B-----5:R-:W-:Y:S01]  /*1190*/  @P0 CALL.REL.NOINC `(.L_x_898) ;  /* 0x0000001000000944 */ /* 0x020fe20003c00000 */
[----:B------:R-:W-:Y:S05]  /*11a0*/  BRA `(.L_x_899) ;  /* 0xfffff12000007947 */ /* 0x000fea000383ffff */
.L_x_898:
[----:B------:R-:W-:Y:S05]  /*11b0*/  EXIT ;  /* 0x000000000000794d */ /* 0x000fea0003800000 */
.L_x_894:
[----:B------:R-:W-:Y:S01]  /*11c0*/  HFMA2.MMA R41, -RZ, RZ, 0, 1.847743988037109375e-06 ;  /* 0x0000001fff297435 */ /* 0x000fe200000001ff */
[----:B------:R-:W-:Y:S02]  /*11d0*/  MOV R18, 0x1 ;  /* 0x0000000100127802 */ /* 0x000fe40000000f00 */
[----:B------:R-:W-:Y:S02]  /*11e0*/  MOV R42, 0xffffffff ;  /* 0xffffffff002a7802 */ /* 0x000fe40000000f00 */
[----:B------:R-:W-:Y:S02]  /*11f0*/  MOV R16, 0x1210 ;  /* 0x0000121000107802 */ /* 0x000fe40000000f00 */
[----:B-----5:R-:W-:Y:S05]  /*1200*/  CALL.REL.NOINC `($__internal_16_$__cuda_sm70_shflsync_bfly_p) ;  /* 0x0000049000007944 */ /* 0x020fea0003c00000 */
[----:B01----:R-:W-:Y:S05]  /*1210*/  BRA `(.L_x_900) ;  /* 0xfffff9e000007947 */ /* 0x003fea000383ffff */
.L_x_895:
[----:B------:R-:W-:Y:S01]  /*1220*/  HFMA2.MMA R41, -RZ, RZ, 0, 1.847743988037109375e-06 ;  /* 0x0000001fff297435 */ /* 0x000fe200000001ff */
[----:B------:R-:W-:Y:S01]  /*1230*/  IMAD.MOV.U32 R18, RZ, RZ, 0x2 ;  /* 0x00000002ff127424 */ /* 0x000fe200078e00ff */
[----:B------:R-:W-:Y:S02]  /*1240*/  MOV R42, 0xffffffff ;  /* 0xffffffff002a7802 */ /* 0x000fe40000000f00 */
[----:B------:R-:W-:Y:S02]  /*1250*/  MOV R16, 0x1270 ;  /* 0x0000127000107802 */ /* 0x000fe40000000f00 */
[----:B-----5:R-:W-:Y:S05]  /*1260*/  CALL.REL.NOINC `($__internal_16_$__cuda_sm70_shflsync_bfly_p) ;  /* 0x0000043000007944 */ /* 0x020fea0003c00000 */
[----:B01----:R-:W-:Y:S01]  /*1270*/  FADD.FTZ R19, R19, R18 ;  /* 0x0000001213137221 */ /* 0x003fe20000010000 */
[----:B------:R-:W-:Y:S01]  /*1280*/  HFMA2.MMA R18, -RZ, RZ, 0, 2.384185791015625e-07 ;  /* 0x00000004ff127435 */ /* 0x000fe200000001ff */
[----:B------:R-:W-:Y:S01]  /*1290*/  IMAD.MOV.U32 R41, RZ, RZ, 0x1f ;  /* 0x0000001fff297424 */ /* 0x000fe200078e00ff */
[----:B------:R-:W-:-:S02]  /*12a0*/  MOV R42, 0xffffffff ;  /* 0xffffffff002a7802 */ /* 0x000fc40000000f00 */
[----:B------:R-:W-:Y:S02]  /*12b0*/  MOV R16, 0x12d0 ;  /* 0x000012d000107802 */ /* 0x000fe40000000f00 */
[----:B------:R-:W-:Y:S05]  /*12c0*/  CALL.REL.NOINC `($__internal_16_$__cuda_sm70_shflsync_bfly_p) ;  /* 0x000003d000007944 */ /* 0x000fea0003c00000 */
[----:B01----:R-:W-:Y:S01]  /*12d0*/  FADD.FTZ R19, R19, R18 ;  /* 0x0000001213137221 */ /* 0x003fe20000010000 */
[----:B------:R-:W-:Y:S01]  /*12e0*/  HFMA2.MMA R18, -RZ, RZ, 0, 4.76837158203125e-07 ;  /* 0x00000008ff127435 */ /* 0x000fe200000001ff */
[----:B------:R-:W-:Y:S01]  /*12f0*/  MOV R41, 0x1f ;  /* 0x0000001f00297802 */ /* 0x000fe20000000f00 */
[----:B------:R-:W-:Y:S01]  /*1300*/  IMAD.MOV.U32 R42, RZ, RZ, -0x1 ;  /* 0xffffffffff2a7424 */ /* 0x000fe200078e00ff */
[----:B------:R-:W-:-:S03]  /*1310*/  MOV R16, 0x1330 ;  /* 0x0000133000107802 */ /* 0x000fc60000000f00 */
[----:B------:R-:W-:Y:S05]  /*1320*/  CALL.REL.NOINC `($__internal_16_$__cuda_sm70_shflsync_bfly_p) ;  /* 0x0000037000007944 */ /* 0x000fea0003c00000 */
[----:B01----:R-:W-:Y:S01]  /*1330*/  FADD.FTZ R19, R19, R18 ;  /* 0x0000001213137221 */ /* 0x003fe20000010000 */
[----:B------:R-:W-:Y:S01]  /*1340*/  HFMA2.MMA R18, -RZ, RZ, 0, 9.5367431640625e-07 ;  /* 0x00000010ff127435 */ /* 0x000fe200000001ff */
[----:B------:R-:W-:Y:S02]  /*1350*/  MOV R41, 0x1f ;  /* 0x0000001f00297802 */ /* 0x000fe40000000f00 */
[----:B------:R-:W-:Y:S02]  /*1360*/  MOV R42, 0xffffffff ;  /* 0xffffffff002a7802 */ /* 0x000fe40000000f00 */
[----:B------:R-:W-:-:S02]  /*1370*/  MOV R16, 0x1390 ;  /* 0x0000139000107802 */ /* 0x000fc40000000f00 */
[----:B------:R-:W-:Y:S05]  /*1380*/  CALL.REL.NOINC `($__internal_16_$__cuda_sm70_shflsync_bfly_p) ;  /* 0x0000031000007944 */ /* 0x000fea0003c00000 */
[----:B-1----:R-:W-:Y:S01]  /*1390*/  FADD.FTZ R18, R19, R18 ;  /* 0x0000001213127221 */ /* 0x002fe20000010000 */
[----:B0-----:R-:W-:Y:S01]  /*13a0*/  HFMA2.MMA R41, -RZ, RZ, 0, 1.847743988037109375e-06 ;  /* 0x0000001fff297435 */ /* 0x001fe200000001ff */
[----:B------:R-:W-:-:S02]  /*13b0*/  MOV R42, 0xffffffff ;  /* 0xffffffff002a7802 */ /* 0x000fc40000000f00 */
        /* <DEDUP_REMOVED lines=16> */
[----:B------:R-:W-:-:S04]  /*14c0*/  FFMA.FTZ R16, R19, R19, R16 ;  /* 0x0000001313107223 */ /* 0x000fc80000010010 */
[----:B------:R-:W-:-:S05]  /*14d0*/  FFMA.FTZ R16, R17, R17, R16 ;  /* 0x0000001111107223 */ /* 0x000fca0000010010 */
[----:B------:R-:W-:Y:S02]  /*14e0*/  FSEL R19, R16, RZ, P2 ;  /* 0x000000ff10137208 */ /* 0x000fe40001000000 */
[----:B------:R-:W-:Y:S02]  /*14f0*/  MOV R16, 0x1510 ;  /* 0x0000151000107802 */ /* 0x000fe40000000f00 */
[----:B------:R-:W-:Y:S05]  /*1500*/  CALL.REL.NOINC `($__internal_16_$__cuda_sm70_shflsync_bfly_p) ;  /* 0x0000019000007944 */ /* 0x000fea0003c00000 */
[----:B01----:R-:W-:Y:S01]  /*1510*/  FADD.FTZ R19, R19, R18 ;  /* 0x0000001213137221 */ /* 0x003fe20000010000 */
[----:B------:R-:W-:Y:S01]  /*1520*/  HFMA2.MMA R18, -RZ, RZ, 0, 1.1920928955078125e-07 ;  /* 0x00000002ff127435 */ /* 0x000fe200000001ff */
[----:B------:R-:W-:Y:S01]  /*1530*/  IMAD.MOV.U32 R41, RZ, RZ, 0x1f ;  /* 0x0000001fff297424 */ /* 0x000fe200078e00ff */
[----:B------:R-:W-:Y:S02]  /*1540*/  MOV R42, 0xffffffff ;  /* 0xffffffff002a7802 */ /* 0x000fe40000000f00 */
[----:B------:R-:W-:Y:S02]  /*1550*/  MOV R16, 0x1570 ;  /* 0x0000157000107802 */ /* 0x000fe40000000f00 */
[----:B------:R-:W-:Y:S05]  /*1560*/  CALL.REL.NOINC `($__internal_16_$__cuda_sm70_shflsync_bfly_p) ;  /* 0x0000013000007944 */ /* 0x000fea0003c00000 */
[----:B01----:R-:W-:Y:S01]  /*1570*/  FADD.FTZ R19, R19, R18 ;  /* 0x0000001213137221 */ /* 0x003fe20000010000 */
[----:B------:R-:W-:Y:S01]  /*1580*/  HFMA2.MMA R18, -RZ, RZ, 0, 2.384185791015625e-07 ;  /* 0x00000004ff127435 */ /* 0x000fe200000001ff */
[----:B------:R-:W-:Y:S01]  /*1590*/  MOV R41, 0x1f ;  /* 0x0000001f00297802 */ /* 0x000fe20000000f00 */
[----:B------:R-:W-:Y:S01]  /*15a0*/  IMAD.MOV.U32 R42, RZ, RZ, -0x1 ;  /* 0xffffffffff2a7424 */ /* 0x000fe200078e00ff */
[----:B------:R-:W-:-:S03]  /*15b0*/  MOV R16, 0x15d0 ;  /* 0x000015d000107802 */ /* 0x000fc60000000f00 */
[----:B------:R-:W-:Y:S05]  /*15c0*/  CALL.REL.NOINC `($__internal_16_$__cuda_sm70_shflsync_bfly_p) ;  /* 0x000000d000007944 */ /* 0x000fea0003c00000 */
[----:B01----:R-:W-:Y:S01]  /*15d0*/  FADD.FTZ R19, R19, R18 ;  /* 0x0000001213137221 */ /* 0x003fe20000010000 */
[----:B------:R-:W-:Y:S01]  /*15e0*/  HFMA2.MMA R18, -RZ, RZ, 0, 4.76837158203125e-07 ;  /* 0x00000008ff127435 */ /* 0x000fe200000001ff */
[----:B------:R-:W-:-:S02]  /*15f0*/  MOV R41, 0x1f ;  /* 0x0000001f00297802 */ /* 0x000fc40000000f00 */
[----:B------:R-:W-:Y:S02]  /*1600*/  MOV R42, 0xffffffff ;  /* 0xffffffff002a7802 */ /* 0x000fe40000000f00 */
[----:B------:R-:W-:Y:S02]  /*1610*/  MOV R16, 0x1630 ;  /* 0x0000163000107802 */ /* 0x000fe40000000f00 */
[----:B------:R-:W-:Y:S05]  /*1620*/  CALL.REL.NOINC `($__internal_16_$__cuda_sm70_shflsync_bfly_p) ;  /* 0x0000007000007944 */ /* 0x000fea0003c00000 */
[----:B0-----:R-:W-:Y:S01]  /*1630*/  HFMA2.MMA R41, -RZ, RZ, 0, 1.847743988037109375e-06 ;  /* 0x0000001fff297435 */ /* 0x001fe200000001ff */
[----:B-1----:R-:W-:Y:S01]  /*1640*/  FADD.FTZ R19, R19, R18 ;  /* 0x0000001213137221 */ /* 0x002fe20000010000 */
[----:B------:R-:W-:Y:S01]  /*1650*/  MOV R42, 0xffffffff ;  /* 0xffffffff002a7802 */ /* 0x000fe20000000f00 */
[----:B------:R-:W-:Y:S01]  /*1660*/  IMAD.MOV.U32 R18, RZ, RZ, 0x10 ;  /* 0x00000010ff127424 */ /* 0x000fe200078e00ff */
[----:B------:R-:W-:Y:S02]  /*1670*/  MOV R16, 0x1690 ;  /* 0x0000169000107802 */ /* 0x000fe40000000f00 */
[----:B------:R-:W-:Y:S05]  /*1680*/  CALL.REL.NOINC `($__internal_16_$__cuda_sm70_shflsync_bfly_p) ;  /* 0x0000001000007944 */ /* 0x000fea0003c00000 */
[----:B01----:R-:W-:Y:S05]  /*1690*/  BRA `(.L_x_901) ;  /* 0xfffff7b000007947 */ /* 0x003fea000383ffff */
        .weak           $__internal_16_$__cuda_sm70_shflsync_bfly_p
        .type           $__internal_16_$__cuda_sm70_shflsync_bfly_p,@function
        .size           $__internal_16_$__cuda_sm70_shflsync_bfly_p,(.L_x_8204 - $__internal_16_$__cuda_sm70_shflsync_bfly_p)
$__internal_16_$__cuda_sm70_shflsync_bfly_p:
[----:B------:R-:W-:Y:S01]  /*16a0*/  HFMA2.MMA R17, -RZ, RZ, 0, 0 ;  /* 0x00000000ff117435 */ /* 0x000fe200000001ff */
[----:B------:R-:W-:Y:S04]  /*16b0*/  WARPSYNC R42 ;  /* 0x0000002a00007348 */ /* 0x000fe80003800000 */
[----:B------:R0:W1:Y:S01]  /*16c0*/  SHFL.BFLY PT, R18, R19, R18, R41 ;  /* 0x0c00001213127389 */ /* 0x00006200000e0029 */
[----:B------:R-:W-:Y:S05]  /*16d0*/  RET.REL.NODEC R16 `(_ZN10layer_norm13ln_fwd_kernelINS_13Kernel_traitsI6__halfS2_S2_S2_fjLj256ELj1ELj4ELj1ELj16ENS_18Kernel_traits_baseILj256ES2_S2_S2_S2_fjLj128EEEEELb0ELb0ELb0ELb0EEEvNS_9FwdParamsE) ;  /* 0xffffe92010007950 */ /* 0x000fea0003c3ffff */
.L_x_902:
        /* <DEDUP_REMOVED lines=10> */
.L_x_8204:


//--------------------- .text._ZN10layer_norm13ln_fwd_kernelINS_13Kernel_traitsI6__halfS2_S2_S2_fjLj256ELj1ELj4ELj1ELj16ENS_18Kernel_traits_baseILj256ES2_S2_S2_S2_fjLj128EEEEELb0ELb0ELb0ELb1EEEvNS_9FwdParamsE --------------------------
	.section	.text._ZN10layer_norm13ln_fwd_kernelINS_13Kernel_traitsI6__halfS2_S2_S2_fjLj256ELj1ELj4ELj1ELj16ENS_18Kernel_traits_baseILj256ES2_S2_S2_S2_fjLj128EEEEELb0ELb0ELb0ELb1EEEvNS_9FwdParamsE,"ax",@progbits
	.sectioninfo	@"SHI_REGISTERS=47"
	.align	128
        .global         _ZN10layer_norm13ln_fwd_kernelINS_13Kernel_traitsI6__halfS2_S2_S2_fjLj256ELj1ELj4ELj1ELj16ENS_18Kernel_traits_baseILj256ES2_S2_S2_S2_fjLj128EEEEELb0ELb0ELb0ELb1EEEvNS_9FwdParamsE
        .type           _ZN10layer_norm13ln_fwd_kernelINS_13Kernel_traitsI6__halfS2_S2_S2_fjLj256ELj1ELj4ELj1ELj16ENS_18Kernel_traits_baseILj256ES2_S2_S2_S2_fjLj128EEEEELb0ELb0ELb0ELb1EEEvNS_9FwdParamsE,@function
        .size           _ZN10layer_norm13ln_fwd_kernelINS_13Kernel_traitsI6__halfS2_S2_S2_fjLj256ELj1ELj4ELj1ELj16ENS_18Kernel_traits_baseILj256ES2_S2_S2_S2_fjLj128EEEEELb0ELb0ELb0ELb1EEEvNS_9FwdParamsE,(.L_x_8205 - _ZN10layer_norm13ln_fwd_kernelINS_13Kernel_traitsI6__halfS2_S2_S2_fjLj256ELj1ELj4ELj1ELj16ENS_18Kernel_traits_baseILj256ES2_S2_S2_S2_fjLj128EEEEELb0ELb0ELb0ELb1EEEvNS_9FwdParamsE)
        .other          _ZN10layer_norm13ln_fwd_kernelINS_13Kernel_traitsI6__halfS2_S2_S2_fjLj256ELj1ELj4ELj1ELj16ENS_18Kernel_traits_baseILj256ES2_S2_S2_S2_fjLj128EEEEELb0ELb0ELb0ELb1EEEvNS_9FwdParamsE,@"STO_CUDA_ENTRY STV_DEFAULT"
_ZN10layer_norm13ln_fwd_kernelINS_13Kernel_traitsI6__halfS2_S2_S2_fjLj256ELj1ELj4ELj1ELj16ENS_18Kernel_traits_baseILj256ES2_S2_S2_S2_fjLj128EEEEELb0ELb0ELb0ELb1EEEvNS_9FwdParamsE:
.text._ZN10layer_norm13ln_fwd_kernelINS_13Kernel_traitsI6__halfS2_S2_S2_fjLj256ELj1ELj4ELj1ELj16ENS_18Kernel_traits_baseILj256ES2_S2_S2_S2_fjLj128EEEEELb0ELb0ELb0ELb1EEEvNS_9FwdParamsE:
        /* <DEDUP_REMOVED lines=13> */
[----:B------:R-:W5:Y:S02]  /*00d0*/  @P1 LDG.E.128 R8, [R8.64] ;  /* 0x0000000408081981 */ /* 0x000f64000c1e1d00 */
[----:B------:R-:W-:-:S04]  /*00e0*/  LOP3.LUT R3, R3, 0x1f0, RZ, 0xc0, !PT ;  /* 0x000001f003037812 */ /* 0x000fc800078ec0ff */
[----:B------:R-:W-:-:S04]  /*00f0*/  IADD3 R12, P2, R3, c[0x0][0x1b0], RZ ;  /* 0x00006c00030c7a10 */ /* 0x000fc80007f5e0ff */
[----:B------:R-:W-:Y:S01]  /*0100*/  IADD3.X R13, RZ, c[0x0][0x1b4], RZ, P2, !PT ;  /* 0x00006d00ff0d7a10 */ /* 0x000fe200017fe4ff */
[----:B------:R-:W-:Y:S08]  /*0110*/  @P0 EXIT ;  /* 0x000000000000094d */ /* 0x000ff00003800000 */
[----:B------:R-:W2:Y:S01]  /*0120*/  LDG.E.128 R12, [R12.64] ;  /* 0x000000040c0c7981 */ /* 0x000ea2000c1e1d00 */
[----:B------:R-:W-:Y:S01]  /*0130*/  MOV R3, c[0x0][0x180] ;  /* 0x0000600000037a02 */ /* 0x000fe20000000f00 */
[----:B-----5:R-:W-:Y:S01]  /*0140*/  @!P1 CS2R R8, SRZ ;  /* 0x0000000000089805 */ /* 0x020fe2000001ff00 */
[----:B------:R-:W-:Y:S01]  /*0150*/  @!P1 CS2R R10, SRZ ;  /* 0x00000000000a9805 */ /* 0x000fe2000001ff00 */
[----:B------:R-:W-:Y:S01]  /*0160*/  MOV R4, c[0x0][0x184] ;  /* 0x0000610000047a02 */ /* 0x000fe20000000f00 */
[----:B------:R-:W-:Y:S01]  /*0170*/  ULDC.U8 UR6, c[0x0][0x1f0] ;  /* 0x00007c0000067ab9 */ /* 0x000fe20000000000 */
[----:B------:R-:W-:Y:S02]  /*0180*/  LOP3.LUT P0, RZ, R3, c[0x0][0x1c0], RZ, 0xfc, !PT ;  /* 0x0000700003ff7a12 */ /* 0x000fe4000780fcff */
[--C-:B------:R-:W-:Y:S02]  /*0190*/  HADD2.F32 R3, -RZ, R8.reuse.H0_H0 ;  /* 0x20000008ff037230 */ /* 0x100fe40000004100 */
[----:B------:R-:W-:Y:S01]  /*01a0*/  LOP3.LUT P0, RZ, R4, c[0x0][0x1c4], RZ, 0xfc, P0 ;  /* 0x0000710004ff7a12 */ /* 0x000fe2000000fcff */
[----:B------:R-:W-:-:S02]  /*01b0*/  HADD2.F32 R4, -RZ, R8.H1_H1 ;  /* 0x30000008ff047230 */ /* 0x000fc40000004100 */
[--C-:B------:R-:W-:Y:S02]  /*01c0*/  HADD2.F32 R5, -RZ, R9.reuse.H0_H0 ;  /* 0x20000009ff057230 */ /* 0x100fe40000004100 */
[----:B------:R-:W-:Y:S02]  /*01d0*/  HADD2.F32 R7, -RZ, R9.H1_H1 ;  /* 0x30000009ff077230 */ /* 0x000fe40000004100 */
[--C-:B------:R-:W-:Y:S02]  /*01e0*/  HADD2.F32 R6, -RZ, R10.reuse.H0_H0 ;  /* 0x2000000aff067230 */ /* 0x100fe40000004100 */
[----:B------:R-:W-:Y:S02]  /*01f0*/  HADD2.F32 R21, -RZ, R10.H1_H1 ;  /* 0x3000000aff157230 */ /* 0x000fe40000004100 */
[--C-:B------:R-:W-:Y:S02]  /*0200*/  HADD2.F32 R20, -RZ, R11.reuse.H0_H0 ;  /* 0x2000000bff147230 */ /* 0x100fe40000004100 */
[----:B------:R-:W-:-:S02]  /*0210*/  HADD2.F32 R22, -RZ, R11.H1_H1 ;  /* 0x3000000bff167230 */ /* 0x000fc40000004100 */
[--C-:B--2---:R-:W-:Y:S02]  /*0220*/  HADD2.F32 R24, -RZ, R12.reuse.H0_H0 ;  /* 0x2000000cff187230 */ /* 0x104fe40000004100 */
[----:B------:R-:W-:Y:S02]  /*0230*/  HADD2.F32 R23, -RZ, R12.H1_H1 ;  /* 0x3000000cff177230 */ /* 0x000fe40000004100 */
[--C-:B------:R-:W-:Y:S02]  /*0240*/  HADD2.F32 R26, -RZ, R13.reuse.H0_H0 ;  /* 0x2000000dff1a7230 */ /* 0x100fe40000004100 */
[----:B------:R-:W-:Y:S02]  /*0250*/  HADD2.F32 R34, -RZ, R13.H1_H1 ;  /* 0x3000000dff227230 */ /* 0x000fe40000004100 */
[--C-:B------:R-:W-:Y:S02]  /*0260*/  HADD2.F32 R25, -RZ, R14.reuse.H0_H0 ;  /* 0x2000000eff197230 */ /* 0x100fe40000004100 */
[----:B------:R-:W-:-:S02]  /*0270*/  HADD2.F32 R36, -RZ, R14.H1_H1 ;  /* 0x3000000eff247230 */ /* 0x000fc40000004100 */
[--C-:B------:R-:W-:Y:S02]  /*0280*/  HADD2.F32 R27, -RZ, R15.reuse.H0_H0 ;  /* 0x2000000fff1b7230 */ /* 0x100fe40000004100 */
[----:B------:R-:W-:Y:S02]  /*0290*/  HADD2.F32 R35, -RZ, R15.H1_H1 ;  /* 0x3000000fff237230 */ /* 0x000fe40000004100 */
.L_x_930:
[----:B------:R-:W-:Y:S01]  /*02a0*/  ISETP.NE.U32.AND P1, PT, RZ, c[0x0][0x1c0], PT ;  /* 0x00007000ff007a0c */ /* 0x000fe20003f25070 */
[----:B------:R-:W-:Y:S01]  /*02b0*/  IMAD R16, R2, c[0x0][0x168], RZ ;  /* 0x00005a0002107a24 */ /* 0x000fe200078e02ff */
[----:B------:R-:W-:Y:S02]  /*02c0*/  ISETP.NE.U32.AND P2, PT, RZ, c[0x0][0x180], PT ;  /* 0x00006000ff007a0c */ /* 0x000fe40003f45070 */
[----:B------:R-:W-:Y:S02]  /*02d0*/  ISETP.NE.AND.EX P1, PT, RZ, c[0x0][0x1c4], PT, P1 ;  /* 0x00007100ff007a0c */ /* 0x000fe40003f25310 */
[----:B------:R-:W-:Y:S02]  /*02e0*/  SHF.R.S32.HI R17, RZ, 0x1f, R16 ;  /* 0x0000001fff117819 */ /* 0x000fe40000011410 */
[----:B------:R-:W-:-:S02]  /*02f0*/  ISETP.NE.AND.EX P2, PT, RZ, c[0x0][0x184], PT, P2 ;  /* 0x00006100ff007a0c */ /* 0x000fc40003f45320 */
[----:B------:R-:W-:Y:S01]  /*0300*/  LEA.HI R17, R17, R16, RZ, 0x3 ;  /* 0x0000001011117211 */ /* 0x000fe200078f18ff */
[----:B------:R-:W-:-:S03]  /*0310*/  HFMA2.MMA R16, -RZ, RZ, 0, 9.5367431640625e-07 ;  /* 0x00000010ff107435 */ /* 0x000fc600000001ff */
[----:B------:R-:W-:-:S03]  /*0320*/  LEA.HI.SX32 R37, R17, R0, 0x1d ;  /* 0x0000000011257211 */ /* 0x000fc600078feaff */
[----:B------:R-:W-:-:S04]  /*0330*/  @P1 MOV R31, 0x2 ;  /* 0x00000002001f1802 */ /* 0x000fc80000000f00 */
[----:B------:R-:W-:-:S04]  /*0340*/  IMAD.WIDE.U32 R16, R37, R16, c[0x0][0x170] ;  /* 0x00005c0025107625 */ /* 0x000fc800078e0010 */
[----:B------:R-:W-:Y:S02]  /*0350*/  @P1 IMAD.WIDE R30, R2, R31, c[0x0][0x1c0] ;  /* 0x00007000021e1625 */ /* 0x000fe400078e021f */
[----:B------:R-:W2:Y:S04]  /*0360*/  LDG.E.128 R16, [R16.64] ;  /* 0x0000000410107981 */ /* 0x000ea8000c1e1d00 */
[----:B------:R-:W3:Y:S01]  /*0370*/  @P1 LDG.E.U16 R30, [R30.64] ;  /* 0x000000041e1e1981 */ /* 0x000ee2000c1e1500 */
[----:B------:R-:W-:-:S04]  /*0380*/  @P2 LEA R28, P3, R37, c[0x0][0x180], 0x4 ;  /* 0x00006000251c2a11 */ /* 0x000fc800078620ff */
[----:B------:R-:W-:Y:S01]  /*0390*/  @P2 LEA.HI.X R29, R37, c[0x0][0x184], RZ, 0x4, P3 ;  /* 0x00006100251d2a11 */ /* 0x000fe200018f24ff */
[----:B------:R-:W-:-:S04]  /*03a0*/  HFMA2.MMA R44, -RZ, RZ, 1.875, 0 ;  /* 0x3f800000ff2c7435 */ /* 0x000fc800000001ff */
[----:B------:R0:W5:Y:S01]  /*03b0*/  @P2 LDG.E.128 R8, [R28.64] ;  /* 0x000000041c082981 */ /* 0x000162000c1e1d00 */
[----:B------:R-:W-:Y:S01]  /*03c0*/  ISETP.NE.U32.AND P2, PT, RZ, c[0x0][0x180], PT ;  /* 0x00006000ff007a0c */ /* 0x000fe20003f45070 */
[----:B---3--:R-:W-:-:S03]  /*03d0*/  @P1 HADD2.F32 R44, -RZ, R30.H0_H0 ;  /* 0x2000001eff2c1230 */ /* 0x008fc60000004100 */
[----:B------:R-:W-:Y:S01]  /*03e0*/  ISETP.NE.AND.EX P1, PT, RZ, c[0x0][0x184], PT, P2 ;  /* 0x00006100ff007a0c */ /* 0x000fe20003f25320 */
[----:B--2---:R-:W-:-:S05]  /*03f0*/  HADD2.F32 R33, -RZ, R16.H0_H0 ;  /* 0x20000010ff217230 */ /* 0x004fca0000004100 */
[----:B------:R-:W-:-:S07]  /*0400*/  FMUL.FTZ R32, R33, R44 ;  /* 0x0000002c21207220 */ /* 0x000fce0000410000 */
[----:B------:R-:W-:Y:S05]  /*0410*/  @P1 BRA `(.L_x_903) ;  /* 0x0000002000001947 */ /* 0x000fea0003800000 */
[----:B0-----:R-:W-:Y:S05]  /*0420*/  @P0 BRA `(.L_x_904) ;  /* 0x0000003000000947 */ /* 0x001fea0003800000 */
[----:B------:R-:W-:Y:S05]  /*0430*/  BRA `(.L_x_905) ;  /* 0x0000004000007947 */ /* 0x000fea0003800000 */
.L_x_903:
[----:B0----5:R-:W-:-:S05]  /*0440*/  HADD2.F32 R29, -RZ, R8.H0_H0 ;  /* 0x20000008ff1d7230 */ /* 0x021fca0000004100 */
[----:B------:R-:W-:-:S05]  /*0450*/  FADD.FTZ R32, R32, R29 ;  /* 0x0000001d20207221 */ /* 0x000fca0000010000 */
.L_x_904:
[----:B------:R-:W-:-:S04]  /*0460*/  F2FP.PACK_AB R28, RZ, R32 ;  /* 0x00000020ff1c723e */ /* 0x000fc800000000ff */
[----:B------:R-:W-:Y:S02]  /*0470*/  PRMT R12, R28, 0x7610, R12 ;  /* 0x000076101c0c7816 */ /* 0x000fe4000000000c */
.L_x_905:
[----:B------:R-:W-:-:S05]  /*0480*/  HADD2.F32 R29, -RZ, R16.H1_H1 ;  /* 0x30000010ff1d7230 */ /* 0x000fca0000004100 */
[----:B------:R-:W-:Y:S01]  /*0490*/  FMUL.FTZ R30, R29, R44 ;  /* 0x0000002c1d1e7220 */ /* 0x000fe20000410000 */
[----:B------:R-:W-:Y:S05]  /*04a0*/  @P1 BRA `(.L_x_906) ;  /* 0x0000002000001947 */ /* 0x000fea0003800000 */
[----:B------:R-:W-:Y:S05]  /*04b0*/  @P0 BRA `(.L_x_907) ;  /* 0x0000003000000947 */ /* 0x000fea0003800000 */
[----:B------:R-:W-:Y:S05]  /*04c0*/  BRA `(.L_x_908) ;  /* 0x0000004000007947 */ /* 0x000fea0003800000 */
.L_x_906:
[----:B-----5:R-:W-:-:S05]  /*04d0*/  HADD2.F32 R29, -RZ, R8.H1_H1 ;  /* 0x30000008ff1d7230 */ /* 0x020fca0000004100 */
[----:B------:R-:W-:-:S05]  /*04e0*/  FADD.FTZ R30, R30, R29 ;  /* 0x0000001d1e1e7221 */ /* 0x000fca0000010000 */
.L_x_907:
[----:B------:R-:W-:-:S04]  /*04f0*/  F2FP.PACK_AB R16, RZ, R30 ;  /* 0x0000001eff10723e */ /* 0x000fc800000000ff */
[----:B------:R-:W-:Y:S02]  /*0500*/  PRMT R12, R12, 0x5410, R16 ;  /* 0x000054100c0c7816 */ /* 0x000fe40000000010 */
.L_x_908:
[----:B------:R-:W-:-:S05]  /*0510*/  HADD2.F32 R29, -RZ, R17.H0_H0 ;  /* 0x20000011ff1d7230 */ /* 0x000fca0000004100 */
[----:B------:R-:W-:Y:S01]  /*0520*/  FMUL.FTZ R28, R29, R44 ;  /* 0x0000002c1d1c7220 */ /* 0x000fe20000410000 */
[----:B------:R-:W-:Y:S05]  /*0530*/  @P1 BRA `(.L_x_909) ;  /* 0x0000002000001947 */ /* 0x000fea0003800000 */
[----:B------:R-:W-:Y:S05]  /*0540*/  @P0 BRA `(.L_x_910) ;  /* 0x0000003000000947 */ /* 0x000fea0003800000 */
[----:B------:R-:W-:Y:S05]  /*0550*/  BRA `(.L_x_911) ;  /* 0x0000004000007947 */ /* 0x000fea0003800000 */
.L_x_909:
[----:B-----5:R-:W-:-:S05]  /*0560*/  HADD2.F32 R29, -RZ, R9.H0_H0 ;  /* 0x20000009ff1d7230 */ /* 0x020fca0000004100 */
[----:B------:R-:W-:-:S05]  /*0570*/  FADD.FTZ R28, R28, R29 ;  /* 0x0000001d1c1c7221 */ /* 0x000fca0000010000 */
.L_x_910:
[----:B------:R-:W-:-:S04]  /*0580*/  F2FP.PACK_AB R16, RZ, R28 ;  /* 0x0000001cff10723e */ /* 0x000fc800000000ff */
[----:B------:R-:W-:Y:S02]  /*0590*/  PRMT R13, R16, 0x7610, R13 ;  /* 0x00007610100d7816 */ /* 0x000fe4000000000d */
.L_x_911:
[----:B------:R-:W-:-:S05]  /*05a0*/  HADD2.F32 R17, -RZ, R17.H1_H1 ;  /* 0x30000011ff117230 */ /* 0x000fca0000004100 */
[----:B------:R-:W-:Y:S01]  /*05b0*/  FMUL.FTZ R40, R17, R44 ;  /* 0x0000002c11287220 */ /* 0x000fe20000410000 */
[----:B------:R-:W-:Y:S05]  /*05c0*/  @P1 BRA `(.L_x_912) ;  /* 0x0000002000001947 */ /* 0x000fea0003800000 */
[----:B------:R-:W-:Y:S05]  /*05d0*/  @P0 BRA `(.L_x_913) ;  /* 0x0000003000000947 */ /* 0x000fea0003800000 */
[----:B------:R-:W-:Y:S05]  /*05e0*/  BRA `(.L_x_914) ;  /* 0x0000004000007947 */ /* 0x000fea0003800000 */
.L_x_912:
[----:B-----5:R-:W-:-:S05]  /*05f0*/  HADD2.F32 R17, -RZ, R9.H1_H1 ;  /* 0x30000009ff117230 */ /* 0x020fca0000004100 */
[----:B------:R-:W-:-:S05]  /*0600*/  FADD.FTZ R40, R40, R17 ;  /* 0x0000001128287221 */ /* 0x000fca0000010000 */
.L_x_913:
[----:B------:R-:W-:-:S04]  /*0610*/  F2FP.PACK_AB R16, RZ, R40 ;  /* 0x00000028ff10723e */ /* 0x000fc800000000ff */
[----:B------:R-:W-:Y:S02]  /*0620*/  PRMT R13, R13, 0x5410, R16 ;  /* 0x000054100d0d7816 */ /* 0x000fe40000000010 */
.L_x_914:
[----:B------:R-:W-:-:S05]  /*0630*/  HADD2.F32 R17, -RZ, R18.H0_H0 ;  /* 0x20000012ff117230 */ /* 0x000fca0000004100 */
[----:B------:R-:W-:Y:S01]  /*0640*/  FMUL.FTZ R38, R17, R44 ;  /* 0x0000002c11267220 */ /* 0x000fe20000410000 */
[----:B------:R-:W-:Y:S05]  /*0650*/  @P1 BRA `(.L_x_915) ;  /* 0x0000002000001947 */ /* 0x000fea0003800000 */
[----:B------:R-:W-:Y:S05]  /*0660*/  @P0 BRA `(.L_x_916) ;  /* 0x0000003000000947 */ /* 0x000fea0003800000 */
[----:B------:R-:W-:Y:S05]  /*0670*/  BRA `(.L_x_917) ;  /* 0x0000004000007947 */ /* 0x000fea0003800000 */
.L_x_915:
[----:B-----5:R-:W-:-:S05]  /*0680*/  HADD2.F32 R17, -RZ, R10.H0_H0 ;  /* 0x2000000aff117230 */ /* 0x020fca0000004100 */
[----:B------:R-:W-:-:S05]  /*0690*/  FADD.FTZ R38, R38, R17 ;  /* 0x0000001126267221 */ /* 0x000fca0000010000 */
.L_x_916:
[----:B------:R-:W-:-:S04]  /*06a0*/  F2FP.PACK_AB R16, RZ, R38 ;  /* 0x00000026ff10723e */ /* 0x000fc800000000ff */
[----:B------:R-:W-:Y:S02]  /*06b0*/  PRMT R14, R16, 0x7610, R14 ;  /* 0x00007610100e7816 */ /* 0x000fe4000000000e */
.L_x_917:
[----:B------:R-:W-:-:S05]  /*06c0*/  HADD2.F32 R17, -RZ, R18.H1_H1 ;  /* 0x30000012ff117230 */ /* 0x000fca0000004100 */
[----:B------:R-:W-:Y:S01]  /*06d0*/  FMUL.FTZ R18, R17, R44 ;  /* 0x0000002c11127220 */ /* 0x000fe20000410000 */
[----:B------:R-:W-:Y:S05]  /*06e0*/  @P1 BRA `(.L_x_918) ;  /* 0x0000002000001947 */ /* 0x000fea0003800000 */
[----:B------:R-:W-:Y:S05]  /*06f0*/  @P0 BRA `(.L_x_919) ;  /* 0x0000003000000947 */ /* 0x000fea0003800000 */
[----:B------:R-:W-:Y:S05]  /*0700*/  BRA `(.L_x_920) ;  /* 0x0000004000007947 */ /* 0x000fea0003800000 */
.L_x_918:
[----:B-----5:R-:W-:-:S05]  /*0710*/  HADD2.F32 R17, -RZ, R10.H1_H1 ;  /* 0x3000000aff117230 */ /* 0x020fca0000004100 */
[----:B------:R-:W-:-:S05]  /*0720*/  FADD.FTZ R18, R18, R17 ;  /* 0x0000001112127221 */ /* 0x000fca0000010000 */
.L_x_919:
[----:B------:R-:W-:-:S04]  /*0730*/  F2FP.PACK_AB R16, RZ, R18 ;  /* 0x00000012ff10723e */ /* 0x000fc800000000ff */
[----:B------:R-:W-:Y:S02]  /*0740*/  PRMT R14, R14, 0x5410, R16 ;  /* 0x000054100e0e7816 */ /* 0x000fe40000000010 */
.L_x_920:
[----:B------:R-:W-:-:S05]  /*0750*/  HADD2.F32 R17, -RZ, R19.H0_H0 ;  /* 0x20000013ff117230 */ /* 0x000fca0000004100 */
[----:B------:R-:W-:Y:S01]  /*0760*/  FMUL.FTZ R42, R17, R44 ;  /* 0x0000002c112a7220 */ /* 0x000fe20000410000 */
[----:B------:R-:W-:Y:S05]  /*0770*/  @P1 BRA `(.L_x_921) ;  /* 0x0000002000001947 */ /* 0x000fea0003800000 */
[----:B------:R-:W-:Y:S05]  /*0780*/  @P0 BRA `(.L_x_922) ;  /* 0x0000003000000947 */ /* 0x000fea0003800000 */
[----:B------:R-:W-:Y:S05]  /*0790*/  BRA `(.L_x_923) ;  /* 0x0000004000007947 */ /* 0x000fea0003800000 */
.L_x_921:
[----:B-----5:R-:W-:-:S05]  /*07a0*/  HADD2.F32 R17, -RZ, R11.H0_H0 ;  /* 0x2000000bff117230 */ /* 0x020fca0000004100 */
[----:B------:R-:W-:-:S05]  /*07b0*/  FADD.FTZ R42, R42, R17 ;  /* 0x000000112a2a7221 */ /* 0x000fca0000010000 */
.L_x_922:
[----:B------:R-:W-:-:S04]  /*07c0*/  F2FP.PACK_AB R16, RZ, R42 ;  /* 0x0000002aff10723e */ /* 0x000fc800000000ff */
[----:B------:R-:W-:Y:S02]  /*07d0*/  PRMT R15, R16, 0x7610, R15 ;  /* 0x00007610100f7816 */ /* 0x000fe4000000000f */
.L_x_923:
[----:B------:R-:W-:-:S05]  /*07e0*/  HADD2.F32 R19, -RZ, R19.H1_H1 ;  /* 0x30000013ff137230 */ /* 0x000fca0000004100 */
[----:B------:R-:W-:Y:S01]  /*07f0*/  FMUL.FTZ R44, R19, R44 ;  /* 0x0000002c132c7220 */ /* 0x000fe20000410000 */
[----:B------:R-:W-:Y:S05]  /*0800*/  @P1 BRA `(.L_x_924) ;  /* 0x0000002000001947 */ /* 0x000fea0003800000 */
[----:B------:R-:W-:Y:S05]  /*0810*/  @P0 BRA `(.L_x_925) ;  /* 0x0000003000000947 */ /* 0x000fea0003800000 */
[----:B------:R-:W-:Y:S05]  /*0820*/  BRA `(.L_x_926) ;  /* 0x0000004000007947 */ /* 0x000fea0003800000 */
.L_x_924:
[----:B-----5:R-:W-:-:S05]  /*0830*/  HADD2.F32 R17, -RZ, R11.H1_H1 ;  /* 0x3000000bff117230 */ /* 0x020fca0000004100 */
[----:B------:R-:W-:-:S05]  /*0840*/  FADD.FTZ R44, R44, R17 ;  /* 0x000000112c2c7221 */ /* 0x000fca0000010000 */
.L_x_925:
[----:B------:R-:W-:-:S04]  /*0850*/  F2FP.PACK_AB R16, RZ, R44 ;  /* 0x0000002cff10723e */ /* 0x000fc800000000ff */
[----:B------:R-:W-:Y:S02]  /*0860*/  PRMT R15, R15, 0x5410, R16 ;  /* 0x000054100f0f7816 */ /* 0x000fe40000000010 */
.L_x_926:
        /* <DEDUP_REMOVED lines=14> */
.L_x_931:
        /* <DEDUP_REMOVED lines=36> */
.L_x_932:
[----:B01----:R-:W-:Y:S01]  /*0b90*/  FADD.FTZ R29, R19, R29 ;  /* 0x0000001d131d7221 */ /* 0x003fe20000010000 */
[----:B------:R-:W-:Y:S01]  /*0ba0*/  ISETP.NE.AND P1, PT, RZ, UR6, PT ;  /* 0x00000006ff007c0c */ /* 0x000fe2000bf25270 */
[----:B------:R-:W-:Y:S01]  /*0bb0*/  FMUL.FTZ R16, R39, R39 ;  /* 0x0000002727107220 */ /* 0x000fe20000410000 */
[----:B------:R-:W-:Y:S01]  /*0bc0*/  MOV R19, c[0x0][0x1e0] ;  /* 0x0000780000137a02 */ /* 0x000fe20000000f00 */
[----:B------:R-:W-:-:S03]  /*0bd0*/  HFMA2.MMA R43, -RZ, RZ, 0, 2.384185791015625e-07 ;  /* 0x00000004ff2b7435 */ /* 0x000fc600000001ff */
        /* <DEDUP_REMOVED lines=25> */
[----:B------:R-:W-:Y:S01]  /*0d70*/  F2FP.PACK_AB R18, R31, R18 ;  /* 0x000000121f12723e */ /* 0x000fe200000000ff */
[----:B------:R-:W-:Y:S02]  /*0d80*/  FFMA.FTZ R19, R27, R42, R20 ;  /* 0x0000002a1b137223 */ /* 0x000fe40000010014 */
[----:B------:R-:W-:Y:S01]  /*0d90*/  FFMA.FTZ R44, R35, R44, R22 ;  /* 0x0000002c232c7223 */ /* 0x000fe20000010016 */
[----:B------:R-:W-:Y:S01]  /*0da0*/  F2FP.PACK_AB R16, R29, R16 ;  /* 0x000000101d10723e */ /* 0x000fe200000000ff */
[----:B------:R-:W-:Y:S01]  /*0db0*/  FFMA.FTZ R17, R26, R28, R5 ;  /* 0x0000001c1a117223 */ /* 0x000fe20000010005 */
[C---:B------:R-:W-:Y:S01]  /*0dc0*/  LEA R28, P1, R37.reuse, c[0x0][0x208], 0x4 ;  /* 0x00008200251c7a11 */ /* 0x040fe200078220ff */
[----:B------:R-:W-:Y:S01]  /*0dd0*/  FFMA.FTZ R40, R34, R40, R7 ;  /* 0x0000002822287223 */ /* 0x000fe20000010007 */
[----:B------:R-:W-:Y:S01]  /*0de0*/  F2FP.PACK_AB R19, R44, R19 ;  /* 0x000000132c13723e */ /* 0x000fe200000000ff */
[----:B------:R-:W-:Y:S01]  /*0df0*/  @!P2 IMAD.WIDE R30, R2, R43, c[0x0][0x1a0] ;  /* 0x00006800021ea625 */ /* 0x000fe200078e022b */
[----:B------:R-:W-:-:S02]  /*0e00*/  LEA.HI.X R29, R37, c[0x0][0x20c], RZ, 0x4, P1 ;  /* 0x00008300251d7a11 */ /* 0x000fc400008f24ff */
[----:B------:R-:W-:Y:S01]  /*0e10*/  F2FP.PACK_AB R17, R40, R17 ;  /* 0x000000112811723e */ /* 0x000fe200000000ff */
        /* <DEDUP_REMOVED lines=8> */
.L_x_929:
[----:B------:R-:W-:Y:S05]  /*0ea0*/  EXIT ;  /* 0x000000000000794d */ /* 0x000fea0003800000 */
.L_x_927:
[----:B0-----:R-:W-:Y:S01]  /*0eb0*/  HFMA2.MMA R31, -RZ, RZ, 0, 1.847743988037109375e-06 ;  /* 0x0000001fff1f7435 */ /* 0x001fe200000001ff */
[----:B------:R-:W-:Y:S02]  /*0ec0*/  MOV R19, 0x1 ;  /* 0x0000000100137802 */ /* 0x000fe40000000f00 */
[----:B------:R-:W-:Y:S02]  /*0ed0*/  MOV R33, 0xffffffff ;  /* 0xffffffff00217802 */ /* 0x000fe40000000f00 */
[----:B------:R-:W-:Y:S02]  /*0ee0*/  MOV R16, 0xf00 ;  /* 0x00000f0000107802 */ /* 0x000fe40000000f00 */
[----:B-----5:R-:W-:Y:S05]  /*0ef0*/  CALL.REL.NOINC `($__internal_17_$__cuda_sm70_shflsync_bfly_p) ;  /* 0x0000048000007944 */ /* 0x020fea0003c00000 */
[----:B01----:R-:W-:Y:S05]  /*0f00*/  BRA `(.L_x_931) ;  /* 0xfffffa4000007947 */ /* 0x003fea000383ffff */
.L_x_928:
[----:B------:R-:W-:Y:S01]  /*0f10*/  HFMA2.MMA R19, -RZ, RZ, 0, 1.1920928955078125e-07 ;  /* 0x00000002ff137435 */ /* 0x000fe200000001ff */
[----:B------:R-:W-:Y:S02]  /*0f20*/  MOV R31, 0x1f ;  /* 0x0000001f001f7802 */ /* 0x000fe40000000f00 */
[----:B------:R-:W-:Y:S02]  /*0f30*/  MOV R33, 0xffffffff ;  /* 0xffffffff00217802 */ /* 0x000fe40000000f00 */
[----:B------:R-:W-:-:S02]  /*0f40*/  MOV R16, 0xf60 ;  /* 0x00000f6000107802 */ /* 0x000fc40000000f00 */
[----:B-----5:R-:W-:Y:S05]  /*0f50*/  CALL.REL.NOINC `($__internal_17_$__cuda_sm70_shflsync_bfly_p) ;  /* 0x0000042000007944 */ /* 0x020fea0003c00000 */
[----:B01----:R-:W-:Y:S01]  /*0f60*/  FADD.FTZ R29, R29, R19 ;  /* 0x000000131d1d7221 */ /* 0x003fe20000010000 */
[----:B------:R-:W-:Y:S01]  /*0f70*/  HFMA2.MMA R19, -RZ, RZ, 0, 2.384185791015625e-07 ;  /* 0x00000004ff137435 */ /* 0x000fe200000001ff */
[----:B------:R-:W-:-:S02]  /*0f80*/  MOV R31, 0x1f ;  /* 0x0000001f001f7802 */ /* 0x000fc40000000f00 */
[----:B------:R-:W-:Y:S02]  /*0f90*/  MOV R33, 0xffffffff ;  /* 0xffffffff00217802 */ /* 0x000fe40000000f00 */
[----:B------:R-:W-:Y:S02]  /*0fa0*/  MOV R16, 0xfc0 ;  /* 0x00000fc000107802 */ /* 0x000fe40000000f00 */
[----:B------:R-:W-:Y:S05]  /*0fb0*/  CALL.REL.NOINC `($__internal_17_$__cuda_sm70_shflsync_bfly_p) ;  /* 0x000003c000007944 */ /* 0x000fea0003c00000 */
[----:B01----:R-:W-:Y:S01]  /*0fc0*/  FADD.FTZ R29, R29, R19 ;  /* 0x000000131d1d7221 */ /* 0x003fe20000010000 */
[----:B------:R-:W-:Y:S01]  /*0fd0*/  HFMA2.MMA R19, -RZ, RZ, 0, 4.76837158203125e-07 ;  /* 0x00000008ff137435 */ /* 0x000fe200000001ff */
[----:B------:R-:W-:Y:S02]  /*0fe0*/  MOV R31, 0x1f ;  /* 0x0000001f001f7802 */ /* 0x000fe40000000f00 */
[----:B------:R-:W-:Y:S02]  /*0ff0*/  MOV R33, 0xffffffff ;  /* 0xffffffff00217802 */ /* 0x000fe40000000f00 */
[----:B------:R-:W-:Y:S02]  /*1000*/  MOV R16, 0x1020 ;  /* 0x0000102000107802 */ /* 0x000fe40000000f00 */
[----:B------:R-:W-:Y:S05]  /*1010*/  CALL.REL.NOINC `($__internal_17_$__cuda_sm70_shflsync_bfly_p) ;  /* 0x0000036000007944 */ /* 0x000fea0003c00000 */
[----:B01----:R-:W-:Y:S01]  /*1020*/  FADD.FTZ R29, R29, R19 ;  /* 0x000000131d1d7221 */ /* 0x003fe20000010000 */
[----:B------:R-:W-:Y:S01]  /*1030*/  HFMA2.MMA R19, -RZ, RZ, 0, 9.5367431640625e-07 ;  /* 0x00000010ff137435 */ /* 0x000fe200000001ff */
[----:B------:R-:W-:-:S02]  /*1040*/  MOV R31, 0x1f ;  /* 0x0000001f001f7802 */ /* 0x000fc40000000f00 */
[----:B------:R-:W-:Y:S02]  /*1050*/  MOV R33, 0xffffffff ;  /* 0xffffffff00217802 */ /* 0x000fe40000000f00 */
[----:B------:R-:W-:Y:S02]  /*1060*/  MOV R16, 0x1080 ;  /* 0x0000108000107802 */ /* 0x000fe40000000f00 */
[----:B------:R-:W-:Y:S05]  /*1070*/  CALL.REL.NOINC `($__internal_17_$__cuda_sm70_shflsync_bfly_p) ;  /* 0x0000030000007944 */ /* 0x000fea0003c00000 */
[----:B-1----:R-:W-:Y:S01]  /*1080*/  FADD.FTZ R19, R29, R19 ;  /* 0x000000131d137221 */ /* 0x002fe20000010000 */
[----:B0-----:R-:W-:Y:S02]  /*1090*/  MOV R31, 0x1f ;  /* 0x0000001f001f7802 */ /* 0x001fe40000000f00 */
[----:B------:R-:W-:Y:S01]  /*10a0*/  MOV R33, 0xffffffff ;  /* 0xffffffff00217802 */ /* 0x000fe20000000f00 */
        /* <DEDUP_REMOVED lines=19> */
[----:B------:R-:W-:Y:S05]  /*11e0*/  CALL.REL.NOINC `($__internal_17_$__cuda_sm70_shflsync_bfly_p) ;  /* 0x0000019000007944 */ /* 0x000fea0003c00000 */
[----:B01----:R-:W-:Y:S01]  /*11f0*/  FADD.FTZ R29, R29, R19 ;  /* 0x000000131d1d7221 */ /* 0x003fe20000010000 */
[----:B------:R-:W-:Y:S01]  /*1200*/  HFMA2.MMA R19, -RZ, RZ, 0, 1.1920928955078125e-07 ;  /* 0x00000002ff137435 */ /* 0x000fe200000001ff */
[----:B------:R-:W-:Y:S02]  /*1210*/  MOV R31, 0x1f ;  /* 0x0000001f001f7802 */ /* 0x000fe40000000f00 */
[----:B------:R-:W-:Y:S02]  /*1220*/  MOV R33, 0xffffffff ;  /* 0xffffffff00217802 */ /* 0x000fe40000000f00 */
[----:B------:R-:W-:Y:S02]  /*1230*/  MOV R16, 0x1250 ;  /* 0x0000125000107802 */ /* 0x000fe40000000f00 */
[----:B------:R-:W-:Y:S05]  /*1240*/  CALL.REL.NOINC `($__internal_17_$__cuda_sm70_shflsync_bfly_p) ;  /* 0x0000013000007944 */ /* 0x000fea0003c00000 */
[----:B01----:R-:W-:Y:S01]  /*1250*/  FADD.FTZ R29, R29, R19 ;  /* 0x000000131d1d7221 */ /* 0x003fe20000010000 */
[----:B------:R-:W-:Y:S01]  /*1260*/  HFMA2.MMA R19, -RZ, RZ, 0, 2.384185791015625e-07 ;  /* 0x00000004ff137435 */ /* 0x000fe200000001ff */
[----:B------:R-:W-:Y:S02]  /*1270*/  MOV R31, 0x1f ;  /* 0x0000001f001f7802 */ /* 0x000fe40000000f00 */
[----:B------:R-:W-:-:S02]  /*1280*/  MOV R33, 0xffffffff ;  /* 0xffffffff00217802 */ /* 0x000fc40000000f00 */
        /* <DEDUP_REMOVED lines=10> */
[----:B------:R-:W-:Y:S02]  /*1330*/  MOV R31, 0x1f ;  /* 0x0000001f001f7802 */ /* 0x000fe40000000f00 */
[----:B------:R-:W-:-:S02]  /*1340*/  MOV R33, 0xffffffff ;  /* 0xffffffff00217802 */ /* 0x000fc40000000f00 */
[----:B------:R-:W-:Y:S02]  /*1350*/  MOV R16, 0x1370 ;  /* 0x0000137000107802 */ /* 0x000fe40000000f00 */
[----:B------:R-:W-:Y:S05]  /*1360*/  CALL.REL.NOINC `($__internal_17_$__cuda_sm70_shflsync_bfly_p) ;  /* 0x0000001000007944 */ /* 0x000fea0003c00000 */
[----:B01----:R-:W-:Y:S05]  /*1370*/  BRA `(.L_x_932) ;  /* 0xfffff81000007947 */ /* 0x003fea000383ffff */
        .weak           $__internal_17_$__cuda_sm70_shflsync_bfly_p
        .type           $__internal_17_$__cuda_sm70_shflsync_bfly_p,@function
        .size           $__internal_17_$__cuda_sm70_shflsync_bfly_p,(.L_x_8205 - $__internal_17_$__cuda_sm70_shflsync_bfly_p)
$__internal_17_$__cuda_sm70_shflsync_bfly_p:
[----:B------:R-:W-:Y:S01]  /*1380*/  HFMA2.MMA R17, -RZ, RZ, 0, 0 ;  /* 0x00000000ff117435 */ /* 0x000fe200000001ff */
[----:B------:R-:W-:Y:S04]  /*1390*/  WARPSYNC R33 ;  /* 0x0000002100007348 */ /* 0x000fe80003800000 */
[----:B------:R0:W1:Y:S01]  /*13a0*/  SHFL.BFLY PT, R19, R29, R19, R31 ;  /* 0x0c0000131d137389 */ /* 0x00006200000e001f */
[----:B------:R-:W-:Y:S05]  /*13b0*/  RET.REL.NODEC R16 `(_ZN10layer_norm13ln_fwd_kernelINS_13Kernel_traitsI6__halfS2_S2_S2_fjLj256ELj1ELj4ELj1ELj16ENS_18Kernel_traits_baseILj256ES2_S2_S2_S2_fjLj128EEEEELb0ELb0ELb0ELb1EEEvNS_9FwdParamsE) ;  /* 0xffffec4010007950 */ /* 0x000fea0003c3ffff */
.L_x_933:
        /* <DEDUP_REMOVED lines=12> */
.L_x_8205:


//--------------------- .text._ZN10layer_norm13ln_fwd_kernelINS_13Kernel_traitsI6__halfS2_S2_S2_fjLj256ELj1ELj4ELj1ELj16ENS_18Kernel_traits_baseILj256ES2_S2_S2_S2_fjLj128EEEEELb0ELb0ELb1ELb0EEEvNS_9FwdParamsE --------------------------
	.section	.text._ZN10layer_norm13ln_fwd_kernelINS_13Kernel_traitsI6__halfS2_S2_S2_fjLj256ELj1ELj4ELj1ELj16ENS_18Kernel_traits_baseILj256ES2_S2_S2_S2_fjLj128EEEEELb0ELb0ELb1ELb0EEEvNS_9FwdParamsE,"ax",@progbits
	.sectioninfo	@"SHI_REGISTERS=48"
	.align	128
        .global         _ZN10layer_norm13ln_fwd_kernelINS_13Kernel_traitsI6__halfS2_S2_S2_fjLj256ELj1ELj4ELj1ELj16ENS_18Kernel_traits_baseILj256ES2_S2_S2_S2_fjLj128EEEEELb0ELb0ELb1ELb0EEEvNS_9FwdParamsE
        .type           _ZN10layer_norm13ln_fwd_kernelINS_13Kernel_traitsI6__halfS2_S2_S2_fjLj256ELj1ELj4ELj1ELj16ENS_18Kernel_traits_baseILj256ES2_S2_S2_S2_fjLj128EEEEELb0ELb0ELb1ELb0EEEvNS_9FwdParamsE,@function
        .size           _ZN10layer_norm13ln_fwd_kernelINS_13Kernel_traitsI6__halfS2_S2_S2_fjLj256ELj1ELj4ELj1ELj16ENS_18Kernel_traits_baseILj256ES2_S2_S2_S2_fjLj128EEEEELb0ELb0ELb1ELb0EEEvNS_9FwdParamsE,(.L_x_8206 - _ZN10layer_norm13ln_fwd_kernelINS_13Kernel_traitsI6__halfS2_S2_S2_fjLj256ELj1ELj4ELj1ELj16ENS_18Kernel_traits_baseILj256ES2_S2_S2_S2_fjLj128EEEEELb0ELb0ELb1ELb0EEEvNS_9FwdParamsE)
        .other          _ZN10layer_norm13ln_fwd_kernelINS_13Kernel_traitsI6__halfS2_S2_S2_fjLj256ELj1ELj4ELj1ELj16ENS_18Kernel_traits_baseILj256ES2_S2_S2_S2_fjLj128EEEEELb0ELb0ELb1ELb0EEEvNS_9FwdParamsE,@"STO_CUDA_ENTRY STV_DEFAULT"
_ZN10layer_norm13ln_fwd_kernelINS_13Kernel_traitsI6__halfS2_S2_S2_fjLj256ELj1ELj4ELj1ELj16ENS_18Kernel_traits_baseILj256ES2_S2_S2_S2_fjLj128EEEEELb0ELb0ELb1ELb0EEEvNS_9FwdParamsE:
.text._ZN10layer_norm13ln_fwd_kernelINS_13Kernel_traitsI6__halfS2_S2_S2_fjLj256ELj1ELj4ELj1ELj16ENS_18Kernel_traits_baseILj256ES2_S2_S2_S2_fjLj128EEEEELb0ELb0ELb1ELb0EEEvNS_9FwdParamsE:
        /* <DEDUP_REMOVED lines=20> */
[----:B------:R-:W-:-:S03]  /*0140*/  IMAD.WIDE.U32 R8, R2, R9, c[0x0][0x1b0] ;  /* 0x00006c0002087625 */ /* 0x000fc600078e0009 */
[----:B------:R-:W-:-:S03]  /*0150*/  @P0 IADD3.X R5, RZ, c[0x0][0x21c], RZ, P3, !PT ;  /* 0x00008700ff050a10 */ /* 0x000fc60001ffe4ff */
[----:B------:R-:W5:Y:S04]  /*0160*/  LDG.E.128 R8, [R8.64] ;  /* 0x0000000408087981 */ /* 0x000f68000c1e1d00 */
[----:B------:R0:W5:Y:S01]  /*0170*/  @P0 LDG.E.128 R12, [R4.64] ;  /* 0x00000004040c0981 */ /* 0x000162000c1e1d00 */
[----:B------:R-:W-:Y:S01]  /*0180*/  @!P0 CS2R R12, SRZ ;  /* 0x00000000000c8805 */ /* 0x000fe2000001ff00 */
[----:B------:R-:W-:Y:S02]  /*0190*/  @!P0 CS2R R14, SRZ ;  /* 0x00000000000e8805 */ /* 0x000fe4000001ff00 */
.L_x_935:
[----:B0-----:R-:W-:Y:S05]  /*01a0*/  BSYNC B0 ;  /* 0x0000000000007941 */ /* 0x001fea0003800000 */
.L_x_934:
[----:B------:R-:W-:Y:S05]  /*01b0*/  @P2 EXIT ;  /* 0x000000000000294d */ /* 0x000fea0003800000 */
[--C-:B-----5:R-:W-:Y:S01]  /*01c0*/  HADD2.F32 R0, -RZ, R8.reuse.H0_H0 ;  /* 0x20000008ff007230 */ /* 0x120fe20000004100 */
[----:B------:R-:W-:Y:S01]  /*01d0*/  ULDC.U8 UR6, c[0x0][0x1f0] ;  /* 0x00007c0000067ab9 */ /* 0x000fe20000000000 */
[----:B------:R-:W-:Y:S02]  /*01e0*/  HADD2.F32 R5, -RZ, R8.H1_H1 ;  /* 0x30000008ff057230 */ /* 0x000fe40000004100 */
[----:B------:R-:W-:-:S02]  /*01f0*/  HADD2.F32 R4, -RZ, R9.H0_H0 ;  /* 0x20000009ff047230 */ /* 0x000fc40000004100 */
[----:B------:R-:W-:Y:S02]  /*0200*/  HADD2.F32 R7, -RZ, R9.H1_H1 ;  /* 0x30000009ff077230 */ /* 0x000fe40000004100 */
[--C-:B------:R-:W-:Y:S02]  /*0210*/  HADD2.F32 R6, -RZ, R10.reuse.H0_H0 ;  /* 0x2000000aff067230 */ /* 0x100fe40000004100 */
[----:B------:R-:W-:Y:S02]  /*0220*/  HADD2.F32 R21, -RZ, R10.H1_H1 ;  /* 0x3000000aff157230 */ /* 0x000fe40000004100 */
[--C-:B------:R-:W-:Y:S02]  /*0230*/  HADD2.F32 R20, -RZ, R11.reuse.H0_H0 ;  /* 0x2000000bff147230 */ /* 0x100fe40000004100 */
        /* <DEDUP_REMOVED lines=9> */
.L_x_967:
        /* <DEDUP_REMOVED lines=28> */
[----:B------:R-:W-:-:S12]  /*0490*/  BSSY B1, `(.L_x_938) ;  /* 0x000000a000017945 */ /* 0x000fd80003800000 */
[----:B------:R-:W-:Y:S05]  /*04a0*/  @P2 BRA `(.L_x_939) ;  /* 0x0000004000002947 */ /* 0x000fea0003800000 */
[----:B-1----:R-:W-:Y:S01]  /*04b0*/  MOV R30, RZ ;  /* 0x000000ff001e7202 */ /* 0x002fe20000000f00 */
[----:B------:R-:W-:Y:S05]  /*04c0*/  @!P0 BRA `(.L_x_940) ;  /* 0x0000006000008947 */ /* 0x000fea0003800000 */
[----:B-----5:R-:W-:Y:S01]  /*04d0*/  HADD2.F32 R30, -RZ, R8.H0_H0 ;  /* 0x20000008ff1e7230 */ /* 0x020fe20000004100 */
[----:B------:R-:W-:Y:S05]  /*04e0*/  BRA `(.L_x_940) ;  /* 0x0000004000007947 */ /* 0x000fea0003800000 */
.L_x_939:
[----:B-1---5:R-:W-:Y:S02]  /*04f0*/  HADD2.F32 R30, -RZ, R12.H0_H0 ;  /* 0x2000000cff1e7230 */ /* 0x022fe40000004100 */
[----:B------:R-:W-:-:S03]  /*0500*/  @P0 HADD2.F32 R17, -RZ, R8.H0_H0 ;  /* 0x20000008ff110230 */ /* 0x000fc60000004100 */
[----:B------:R-:W-:-:S04]  /*0510*/  FMUL.FTZ R30, R30, c[0x0][0x1ec] ;  /* 0x00007b001e1e7a20 */ /* 0x000fc80000410000 */
[----:B------:R-:W-:Y:S02]  /*0520*/  @P0 FADD.FTZ R30, R17, R30 ;  /* 0x0000001e111e0221 */ /* 0x000fe40000010000 */
.L_x_940:
[----:B------:R-:W-:Y:S05]  /*0530*/  BSYNC B1 ;  /* 0x0000000000017941 */ /* 0x000fea0003800000 */
.L_x_938:
[----:B------:R-:W-:Y:S01]  /*0540*/  BSSY B1, `(.L_x_941) ;  /* 0x000000a000017945 */ /* 0x000fe20003800000 */
[----:B------:R-:W-:Y:S05]  /*0550*/  @P2 BRA `(.L_x_942) ;  /* 0x0000004000002947 */ /* 0x000fea0003800000 */
[----:B------:R-:W-:Y:S01]  /*0560*/  HFMA2.MMA R33, -RZ, RZ, 0, 0 ;  /* 0x00000000ff217435 */ /* 0x000fe200000001ff */
[----:B------:R-:W-:Y:S05]  /*0570*/  @!P0 BRA `(.L_x_943) ;  /* 0x0000006000008947 */ /* 0x000fea0003800000 */
[----:B-----5:R-:W-:Y:S01]  /*0580*/  HADD2.F32 R33, -RZ, R8.H1_H1 ;  /* 0x30000008ff217230 */ /* 0x020fe20000004100 */
[----:B------:R-:W-:Y:S05]  /*0590*/  BRA `(.L_x_943) ;  /* 0x0000004000007947 */ /* 0x000fea0003800000 */
.L_x_942:
[----:B-----5:R-:W-:Y:S02]  /*05a0*/  HADD2.F32 R33, -RZ, R12.H1_H1 ;  /* 0x3000000cff217230 */ /* 0x020fe40000004100 */
[----:B------:R-:W-:-:S03]  /*05b0*/  @P0 HADD2.F32 R16, -RZ, R8.H1_H1 ;  /* 0x30000008ff100230 */ /* 0x000fc60000004100 */
[----:B------:R-:W-:-:S04]  /*05c0*/  FMUL.FTZ R33, R33, c[0x0][0x1ec] ;  /* 0x00007b0021217a20 */ /* 0x000fc80000410000 */
[----:B------:R-:W-:Y:S02]  /*05d0*/  @P0 FADD.FTZ R33, R16, R33 ;  /* 0x0000002110210221 */ /* 0x000fe40000010000 */
.L_x_943:
[----:B------:R-:W-:Y:S05]  /*05e0*/  BSYNC B1 ;  /* 0x0000000000017941 */ /* 0x000fea0003800000 */
.L_x_941:
[----:B------:R-:W-:Y:S01]  /*05f0*/  BSSY B1, `(.L_x_944) ;  /* 0x000000a000017945 */ /* 0x000fe20003800000 */
[----:B------:R-:W-:Y:S05]  /*0600*/  @P2 BRA `(.L_x_945) ;  /* 0x0000004000002947 */ /* 0x000fea0003800000 */
[----:B------:R-:W-:Y:S01]  /*0610*/  MOV R32, RZ ;  /* 0x000000ff00207202 */ /* 0x000fe20000000f00 */
[----:B------:R-:W-:Y:S05]  /*0620*/  @!P0 BRA `(.L_x_946) ;  /* 0x0000006000008947 */ /* 0x000fea0003800000 */
[----:B-----5:R-:W-:Y:S01]  /*0630*/  HADD2.F32 R32, -RZ, R9.H0_H0 ;  /* 0x20000009ff207230 */ /* 0x020fe20000004100 */
[----:B------:R-:W-:Y:S05]  /*0640*/  BRA `(.L_x_946) ;  /* 0x0000004000007947 */ /* 0x000fea0003800000 */
.L_x_945:
[----:B-----5:R-:W-:Y:S02]  /*0650*/  HADD2.F32 R32, -RZ, R13.H0_H0 ;  /* 0x2000000dff207230 */ /* 0x020fe40000004100 */
[----:B------:R-:W-:-:S03]  /*0660*/  @P0 HADD2.F32 R17, -RZ, R9.H0_H0 ;  /* 0x20000009ff110230 */ /* 0x000fc60000004100 */
[----:B------:R-:W-:-:S04]  /*0670*/  FMUL.FTZ R32, R32, c[0x0][0x1ec] ;  /* 0x00007b0020207a20 */ /* 0x000fc80000410000 */
[----:B------:R-:W-:Y:S02]  /*0680*/  @P0 FADD.FTZ R32, R17, R32 ;  /* 0x0000002011200221 */ /* 0x000fe40000010000 */
.L_x_946:
[----:B------:R-:W-:Y:S05]  /*0690*/  BSYNC B1 ;  /* 0x0000000000017941 */ /* 0x000fea0003800000 */
.L_x_944:
[----:B------:R-:W-:Y:S01]  /*06a0*/  BSSY B1, `(.L_x_947) ;  /* 0x000000a000017945 */ /* 0x000fe20003800000 */
[----:B------:R-:W-:Y:S05]  /*06b0*/  @P2 BRA `(.L_x_948) ;  /* 0x0000004000002947 */ /* 0x000fea0003800000 */
[----:B------:R-:W-:Y:S01]  /*06c0*/  HFMA2.MMA R35, -RZ, RZ, 0, 0 ;  /* 0x00000000ff237435 */ /* 0x000fe200000001ff */
[----:B------:R-:W-:Y:S05]  /*06d0*/  @!P0 BRA `(.L_x_949) ;  /* 0x0000006000008947 */ /* 0x000fea0003800000 */
[----:B-----5:R-:W-:Y:S01]  /*06e0*/  HADD2.F32 R35, -RZ, R9.H1_H1 ;  /* 0x30000009ff237230 */ /* 0x020fe20000004100 */
[----:B------:R-:W-:Y:S05]  /*06f0*/  BRA `(.L_x_949) ;  /* 0x0000004000007947 */ /* 0x000fea0003800000 */
.L_x_948:
[----:B-----5:R-:W-:Y:S02]  /*0700*/  HADD2.F32 R35, -RZ, R13.H1_H1 ;  /* 0x3000000dff237230 */ /* 0x020fe40000004100 */
[----:B------:R-:W-:-:S03]  /*0710*/  @P0 HADD2.F32 R16, -RZ, R9.H1_H1 ;  /* 0x30000009ff100230 */ /* 0x000fc60000004100 */
[----:B------:R-:W-:-:S04]  /*0720*/  FMUL.FTZ R35, R35, c[0x0][0x1ec] ;  /* 0x00007b0023237a20 */ /* 0x000fc80000410000 */
[----:B------:R-:W-:Y:S02]  /*0730*/  @P0 FADD.FTZ R35, R16, R35 ;  /* 0x0000002310230221 */ /* 0x000fe40000010000 */
.L_x_949:
[----:B------:R-:W-:Y:S05]  /*0740*/  BSYNC B1 ;  /* 0x0000000000017941 */ /* 0x000fea0003800000 */
.L_x_947:
[----:B------:R-:W-:Y:S01]  /*0750*/  BSSY B1, `(.L_x_950) ;  /* 0x000000a000017945 */ /* 0x000fe20003800000 */
[----:B------:R-:W-:Y:S05]  /*0760*/  @P2 BRA `(.L_x_951) ;  /* 0x0000004000002947 */ /* 0x000fea0003800000 */
[----:B------:R-:W-:Y:S01]  /*0770*/  MOV R34, RZ ;  /* 0x000000ff00227202 */ /* 0x000fe20000000f00 */
[----:B------:R-:W-:Y:S05]  /*0780*/  @!P0 BRA `(.L_x_952) ;  /* 0x0000006000008947 */ /* 0x000fea0003800000 */
[----:B-----5:R-:W-:Y:S01]  /*0790*/  HADD2.F32 R34, -RZ, R10.H0_H0 ;  /* 0x2000000aff227230 */ /* 0x020fe20000004100 */
[----:B------:R-:W-:Y:S05]  /*07a0*/  BRA `(.L_x_952) ;  /* 0x0000004000007947 */ /* 0x000fea0003800000 */
.L_x_951:
[----:B-----5:R-:W-:Y:S02]  /*07b0*/  HADD2.F32 R34, -RZ, R14.H0_H0 ;  /* 0x2000000eff227230 */ /* 0x020fe40000004100 */
[----:B------:R-:W-:-:S03]  /*07c0*/  @P0 HADD2.F32 R17, -RZ, R10.H0_H0 ;  /* 0x2000000aff110230 */ /* 0x000fc60000004100 */
[----:B------:R-:W-:-:S04]  /*07d0*/  FMUL.FTZ R34, R34, c[0x0][0x1ec] ;  /* 0x00007b0022227a20 */ /* 0x000fc80000410000 */
[----:B------:R-:W-:Y:S02]  /*07e0*/  @P0 FADD.FTZ R34, R17, R34 ;  /* 0x0000002211220221 */ /* 0x000fe40000010000 */
.L_x_952:
[----:B------:R-:W-:Y:S05]  /*07f0*/  BSYNC B1 ;  /* 0x0000000000017941 */ /* 0x000fea0003800000 */
.L_x_950:
[----:B------:R-:W-:Y:S01]  /*0800*/  BSSY B1, `(.L_x_953) ;  /* 0x000000a000017945 */ /* 0x000fe20003800000 */
[----:B------:R-:W-:Y:S05]  /*0810*/  @P2 BRA `(.L_x_954) ;  /* 0x0000004000002947 */ /* 0x000fea0003800000 */
[----:B------:R-:W-:Y:S01]  /*0820*/  HFMA2.MMA R37, -RZ, RZ, 0, 0 ;  /* 0x00000000ff257435 */ /* 0x000fe200000001ff */
[----:B------:R-:W-:Y:S05]  /*0830*/  @!P0 BRA `(.L_x_955) ;  /* 0x0000006000008947 */ /* 0x000fea0003800000 */
[----:B-----5:R-:W-:Y:S01]  /*0840*/  HADD2.F32 R37, -RZ, R10.H1_H1 ;  /* 0x3000000aff257230 */ /* 0x020fe20000004100 */
[----:B------:R-:W-:Y:S05]  /*0850*/  BRA `(.L_x_955) ;  /* 0x0000004000007947 */ /* 0x000fea0003800000 */
.L_x_954:
[----:B-----5:R-:W-:Y:S02]  /*0860*/  HADD2.F32 R37, -RZ, R14.H1_H1 ;  /* 0x3000000eff257230 */ /* 0x020fe40000004100 */
[----:B------:R-:W-:-:S03]  /*0870*/  @P0 HADD2.F32 R16, -RZ, R10.H1_H1 ;  /* 0x3000000aff100230 */ /* 0x000fc60000004100 */
[----:B------:R-:W-:-:S04]  /*0880*/  FMUL.FTZ R37, R37, c[0x0][0x1ec] ;  /* 0x00007b0025257a20 */ /* 0x000fc80000410000 */
[----:B------:R-:W-:Y:S02]  /*0890*/  @P0 FADD.FTZ R37, R16, R37 ;  /* 0x0000002510250221 */ /* 0x000fe40000010000 */
.L_x_955:
[----:B------:R-:W-:Y:S05]  /*08a0*/  BSYNC B1 ;  /* 0x0000000000017941 */ /* 0x000fea0003800000 */
.L_x_953:
[----:B------:R-:W-:Y:S01]  /*08b0*/  BSSY B1, `(.L_x_956) ;  /* 0x000000a000017945 */ /* 0x000fe20003800000 */
[----:B------:R-:W-:Y:S05]  /*08c0*/  @P2 BRA `(.L_x_957) ;  /* 0x0000004000002947 */ /* 0x000fea0003800000 */
[----:B------:R-:W-:Y:S01]  /*08d0*/  MOV R36, RZ ;  /* 0x000000ff00247202 */ /* 0x000fe20000000f00 */
[----:B------:R-:W-:Y:S05]  /*08e0*/  @!P0 BRA `(.L_x_958) ;  /* 0x0000006000008947 */ /* 0x000fea0003800000 */
[----:B-----5:R-:W-:Y:S01]  /*08f0*/  HADD2.F32 R36, -RZ, R11.H0_H0 ;  /* 0x2000000bff247230 */ /* 0x020fe20000004100 */
[----:B------:R-:W-:Y:S05]  /*0900*/  BRA `(.L_x_958) ;  /* 0x0000004000007947 */ /* 0x000fea0003800000 */
.L_x_957:
[----:B-----5:R-:W-:Y:S02]  /*0910*/  HADD2.F32 R36, -RZ, R15.H0_H0 ;  /* 0x2000000fff247230 */ /* 0x020fe40000004100 */
[----:B------:R-:W-:-:S03]  /*0920*/  @P0 HADD2.F32 R17, -RZ, R11.H0_H0 ;  /* 0x2000000bff110230 */ /* 0x000fc60000004100 */
[----:B------:R-:W-:-:S04]  /*0930*/  FMUL.FTZ R36, R36, c[0x0][0x1ec] ;  /* 0x00007b0024247a20 */ /* 0x000fc80000410000 */
[----:B------:R-:W-:Y:S02]  /*0940*/  @P0 FADD.FTZ R36, R17, R36 ;  /* 0x0000002411240221 */ /* 0x000fe40000010000 */
.L_x_958:
[----:B------:R-:W-:Y:S05]  /*0950*/  BSYNC B1 ;  /* 0x0000000000017941 */ /* 0x000fea0003800000 */
.L_x_956:
[----:B------:R-:W-:Y:S01]  /*0960*/  BSSY B1, `(.L_x_959) ;  /* 0x000000a000017945 */ /* 0x000fe20003800000 */
[----:B------:R-:W-:Y:S05]  /*0970*/  @P2 BRA `(.L_x_960) ;  /* 0x0000004000002947 */ /* 0x000fea0003800000 */
[----:B------:R-:W-:Y:S01]  /*0980*/  HFMA2.MMA R39, -RZ, RZ, 0, 0 ;  /* 0x00000000ff277435 */ /* 0x000fe200000001ff */
[----:B------:R-:W-:Y:S05]  /*0990*/  @!P0 BRA `(.L_x_961) ;  /* 0x0000006000008947 */ /* 0x000fea0003800000 */
[----:B-----5:R-:W-:Y:S01]  /*09a0*/  HADD2.F32 R39, -RZ, R11.H1_H1 ;  /* 0x3000000bff277230 */ /* 0x020fe20000004100 */
[----:B------:R-:W-:Y:S05]  /*09b0*/  BRA `(.L_x_961) ;  /* 0x0000004000007947 */ /* 0x000fea0003800000 */
.L_x_960:
[----:B-----5:R-:W-:Y:S02]  /*09c0*/  HADD2.F32 R39, -RZ, R15.H1_H1 ;  /* 0x3000000fff277230 */ /* 0x020fe40000004100 */
[----:B------:R-:W-:-:S03]  /*09d0*/  @P0 HADD2.F32 R16, -RZ, R11.H1_H1 ;  /* 0x3000000bff100230 */ /* 0x000fc60000004100 */
[----:B------:R-:W-:-:S04]  /*09e0*/  FMUL.FTZ R39, R39, c[0x0][0x1ec] ;  /* 0x00007b0027277a20 */ /* 0x000fc80000410000 */
[----:B------:R-:W-:Y:S02]  /*09f0*/  @P0 FADD.FTZ R39, R16, R39 ;  /* 0x0000002710270221 */ /* 0x000fe40000010000 */
.L_x_961:
[----:B------:R-:W-:Y:S05]  /*0a00*/  BSYNC B1 ;  /* 0x0000000000017941 */ /* 0x000fea0003800000 */
.L_x_959:
[----:B------:R-:W-:Y:S02]  /*0a10*/  MOV R43, 0x10 ;  /* 0x00000010002b7802 */ /* 0x000fe40000000f00 */
[----:B------:R-:W-:Y:S02]  /*0a20*/  F2FP.PACK_AB R19, R39, R36 ;  /* 0x000000242713723e */ /* 0x000fe400000000ff */
[----:B------:R-:W-:Y:S01]  /*0a30*/  F2FP.PACK_AB R18, R37, R34 ;  /* 0x000000222512723e */ /* 0x000fe200000000ff */
[----:B------:R-:W-:Y:S01]  /*0a40*/  IMAD.WIDE.U32 R42, R42, R43, c[0x0][0x188] ;  /* 0x000062002a2a7625 */ /* 0x000fe200078e002b */
[----:B------:R-:W-:Y:S02]  /*0a50*/  F2FP.PACK_AB R17, R35, R32 ;  /* 0x000000202311723e */ /* 0x000fe400000000ff */
[----:B------:R-:W-:-:S05]  /*0a60*/  F2FP.PACK_AB R16, R33, R30 ;  /* 0x0000001e2110723e */ /* 0x000fca00000000ff */
[----:B------:R1:W-:Y:S02]  /*0a70*/  STG.E.128 [R42.64], R16 ;  /* 0x000000102a007986 */ /* 0x0003e4000c101d04 */
.L_x_937:
[----:B------:R-:W-:Y:S05]  /*0a80*/  BSYNC B0 ;  /* 0x0000000000007941 */ /* 0x000fea0003800000 */
.L_x_936:
        /* <DEDUP_REMOVED lines=12> */
.L_x_968:
        /* <DEDUP_REMOVED lines=37> */
.L_x_969:
[----:B01----:R-:W-:Y:S01]  /*0da0*/  FADD.FTZ R42, R19, R42 ;  /* 0x0000002a132a7221 */ /* 0x003fe20000010000 */
[----:B------:R-:W-:Y:S01]  /*0db0*/  ISETP.NE.AND P0, PT, RZ, UR6, PT ;  /* 0x00000006ff007c0c */ /* 0x000fe2000bf05270 */
[----:B------:R-:W-:Y:S01]  /*0dc0*/  FMUL.FTZ R16, R18, R18 ;  /* 0x0000001212107220 */ /* 0x000fe20000410000 */
[----:B------:R-:W-:Y:S01]  /*0dd0*/  MOV R19, c[0x0][0x1e0] ;  /* 0x0000780000137a02 */ /* 0x000fe20000000f00 */
[----:B------:R-:W-:Y:S03]  /*0de0*/  BSSY B0, `(.L_x_964) ;  /* 0x0000033000007945 */ /* 0x000fe60003800000 */
[----:B------:R-:W-:Y:S01]  /*0df0*/  FSEL R17, R16, RZ, P0 ;  /* 0x000000ff10117208 */ /* 0x000fe20000000000 */
        /* <DEDUP_REMOVED lines=34> */
[----:B------:R-:W-:Y:S01]  /*1020*/  F2FP.PACK_AB R19, R42, R19 ;  /* 0x000000132a13723e */ /* 0x000fe200000000ff */
[----:B------:R-:W-:Y:S02]  /*1030*/  IMAD R42, R40, c[0x0][0x168], RZ ;  /* 0x00005a00282a7a24 */ /* 0x000fe400078e02ff */
[----:B------:R-:W-:Y:S01]  /*1040*/  FFMA.FTZ R40, R7, R41, R26 ;  /* 0x0000002907287223 */ /* 0x000fe2000001001a */
[----:B------:R-:W-:Y:S01]  /*1050*/  F2FP.PACK_AB R18, R43, R18 ;  /* 0x000000122b12723e */ /* 0x000fe200000000ff */
[----:B------:R-:W-:Y:S01]  /*1060*/  FFMA.FTZ R17, R4, R17, R25 ;  /* 0x0000001104117223 */ /* 0x000fe20000010019 */
[----:B------:R-:W-:Y:S01]  /*1070*/  SHF.R.S32.HI R41, RZ, 0x1f, R42 ;  /* 0x0000001fff297819 */ /* 0x000fe2000001142a */
[----:B------:R-:W-:-:S03]  /*1080*/  FFMA.FTZ R16, R0, R16, R23 ;  /* 0x0000001000107223 */ /* 0x000fc60000010017 */
[----:B------:R-:W-:Y:S01]  /*1090*/  LEA.HI R43, R41, R42, RZ, 0x3 ;  /* 0x0000002a292b7211 */ /* 0x000fe200078f18ff */
[----:B------:R-:W-:Y:S01]  /*10a0*/  FFMA.FTZ R41, R5, R38, R24 ;  /* 0x0000002605297223 */ /* 0x000fe20000010018 */
[----:B------:R-:W-:Y:S02]  /*10b0*/  F2FP.PACK_AB R17, R40, R17 ;  /* 0x000000112811723e */ /* 0x000fe400000000ff */
[----:B------:R-:W-:Y:S01]  /*10c0*/  LEA.HI.SX32 R40, R43, R2, 0x1d ;  /* 0x000000022b287211 */ /* 0x000fe200078feaff */
[----:B------:R-:W-:Y:S01]  /*10d0*/  HFMA2.MMA R43, -RZ, RZ, 0, 9.5367431640625e-07 ;  /* 0x00000010ff2b7435 */ /* 0x000fe200000001ff */
[----:B------:R-:W-:-:S09]  /*10e0*/  F2FP.PACK_AB R16, R41, R16 ;  /* 0x000000102910723e */ /* 0x000fd200000000ff */
[----:B------:R-:W-:-:S05]  /*10f0*/  IMAD.WIDE.U32 R40, R40, R43, c[0x0][0x208] ;  /* 0x0000820028287625 */ /* 0x000fca00078e002b */
[----:B------:R0:W-:Y:S02]  /*1100*/  STG.E.128 [R40.64], R16 ;  /* 0x0000001028007986 */ /* 0x0001e4000c101d04 */
.L_x_965:
[----:B-1----:R-:W-:Y:S05]  /*1110*/  BSYNC B0 ;  /* 0x0000000000007941 */ /* 0x002fea0003800000 */
.L_x_964:
[----:B0-----:R-:W-:-:S04]  /*1120*/  MOV R16, c[0x0][0x160] ;  /* 0x0000580000107a02 */ /* 0x001fc80000000f00 */
[----:B------:R-:W-:-:S04]  /*1130*/  LEA R3, R16, R3, 0x2 ;  /* 0x0000000310037211 */ /* 0x000fc800078e10ff */
[----:B------:R-:W-:-:S13]  /*1140*/  ISETP.GE.AND P0, PT, R3, c[0x0][0x164], PT ;  /* 0x0000590003007a0c */ /* 0x000fda0003f06270 */
[----:B------:R-:W-:Y:S01]  /*1150*/  @P0 CALL.REL.NOINC `(.L_x_966) ;  /* 0x0000001000000944 */ /* 0x000fe20003c00000 */
[----:B------:R-:W-:Y:S05]  /*1160*/  BRA `(.L_x_967) ;  /* 0xfffff16000007947 */ /* 0x000fea000383ffff */
.L_x_966:
[----:B------:R-:W-:Y:S05]  /*1170*/  EXIT ;  /* 0x000000000000794d */ /* 0x000fea0003800000 */
.L_x_962:
[----:B0-----:R-:W-:Y:S01]  /*1180*/  HFMA2.MMA R41, -RZ, RZ, 0, 5.9604644775390625e-08 ;  /* 0x00000001ff297435 */ /* 0x001fe200000001ff */
[----:B------:R-:W-:Y:S02]  /*1190*/  MOV R42, R18 ;  /* 0x00000012002a7202 */ /* 0x000fe40000000f00 */
[----:B------:R-:W-:Y:S02]  /*11a0*/  MOV R44, 0x1f ;  /* 0x0000001f002c7802 */ /* 0x000fe40000000f00 */
[----:B------:R-:W-:Y:S02]  /*11b0*/  MOV R19, 0xffffffff ;  /* 0xffffffff00137802 */ /* 0x000fe40000000f00 */
[----:B------:R-:W-:Y:S02]  /*11c0*/  MOV R16, 0x11e0 ;  /* 0x000011e000107802 */ /* 0x000fe40000000f00 */
[----:B-----5:R-:W-:Y:S05]  /*11d0*/  CALL.REL.NOINC `($__internal_18_$__cuda_sm70_shflsync_bfly_p) ;  /* 0x0000049000007944 */ /* 0x020fea0003c00000 */
[----:B01----:R-:W-:Y:S05]  /*11e0*/  BRA `(.L_x_968) ;  /* 0xfffff96000007947 */ /* 0x003fea000383ffff */
.L_x_963:
[----:B0-----:R-:W-:Y:S01]  /*11f0*/  HFMA2.MMA R41, -RZ, RZ, 0, 1.1920928955078125e-07 ;  /* 0x00000002ff297435 */ /* 0x001fe200000001ff */
[----:B------:R-:W-:Y:S02]  /*1200*/  MOV R44, 0x1f ;  /* 0x0000001f002c7802 */ /* 0x000fe40000000f00 */
[----:B------:R-:W-:-:S02]  /*1210*/  MOV R19, 0xffffffff ;  /* 0xffffffff00137802 */ /* 0x000fc40000000f00 */
[----:B------:R-:W-:Y:S02]  /*1220*/  MOV R16, 0x1240 ;  /* 0x0000124000107802 */ /* 0x000fe40000000f00 */
[----:B-1---5:R-:W-:Y:S05]  /*1230*/  CALL.REL.NOINC `($__internal_18_$__cuda_sm70_shflsync_bfly_p) ;  /* 0x0000043000007944 */ /* 0x022fea0003c00000 */
[----:B0-----:R-:W-:Y:S01]  /*1240*/  HFMA2.MMA R41, -RZ, RZ, 0, 2.384185791015625e-07 ;  /* 0x00000004ff297435 */ /* 0x001fe200000001ff */
[----:B-1----:R-:W-:Y:S01]  /*1250*/  FADD.FTZ R42, R42, R19 ;  /* 0x000000132a2a7221 */ /* 0x002fe20000010000 */
[----:B------:R-:W-:Y:S02]  /*1260*/  MOV R44, 0x1f ;  /* 0x0000001f002c7802 */ /* 0x000fe40000000f00 */
[----:B------:R-:W-:Y:S02]  /*1270*/  MOV R19, 0xffffffff ;  /* 0xffffffff00137802 */ /* 0x000fe40000000f00 */
[----:B------:R-:W-:Y:S02]  /*1280*/  MOV R16, 0x12a0 ;  /* 0x000012a000107802 */ /* 0x000fe40000000f00 */
[----:B------:R-:W-:Y:S05]  /*1290*/  CALL.REL.NOINC `($__internal_18_$__cuda_sm70_shflsync_bfly_p) ;  /* 0x000003d000007944 */ /* 0x000fea0003c00000 */
[----:B0-----:R-:W-:Y:S01]  /*12a0*/  HFMA2.MMA R41, -RZ, RZ, 0, 4.76837158203125e-07 ;  /* 0x00000008ff297435 */ /* 0x001fe200000001ff */
[----:B-1----:R-:W-:Y:S01]  /*12b0*/  FADD.FTZ R42, R42, R19 ;  /* 0x000000132a2a7221 */ /* 0x002fe20000010000 */
[----:B------:R-:W-:Y:S02]  /*12c0*/  MOV R44, 0x1f ;  /* 0x0000001f002c7802 */ /* 0x000fe40000000f00 */
[----:B------:R-:W-:-:S02]  /*12d0*/  MOV R19, 0xffffffff ;  /* 0xffffffff00137802 */ /* 0x000fc40000000f00 */
[----:B------:R-:W-:Y:S02]  /*12e0*/  MOV R16, 0x1300 ;  /* 0x0000130000107802 */ /* 0x000fe40000000f00 */
[----:B------:R-:W-:Y:S05]  /*12f0*/  CALL.REL.NOINC `($__internal_18_$__cuda_sm70_shflsync_bfly_p) ;  /* 0x0000037000007944 */ /* 0x000fea0003c00000 */
[----:B0-----:R-:W-:Y:S01]  /*1300*/  HFMA2.MMA R41, -RZ, RZ, 0, 9.5367431640625e-07 ;  /* 0x00000010ff297435 */ /* 0x001fe200000001ff */
[----:B-1----:R-:W-:Y:S01]  /*1310*/  FADD.FTZ R42, R42, R19 ;  /* 0x000000132a2a7221 */ /* 0x002fe20000010000 */
[----:B------:R-:W-:Y:S02]  /*1320*/  MOV R44, 0x1f ;  /* 0x0000001f002c7802 */ /* 0x000fe40000000f00 */
[----:B------:R-:W-:Y:S02]  /*1330*/  MOV R19, 0xffffffff ;  /* 0xffffffff00137802 */ /* 0x000fe40000000f00 */
[----:B------:R-:W-:Y:S02]  /*1340*/  MOV R16, 0x1360 ;  /* 0x0000136000107802 */ /* 0x000fe40000000f00 */
[----:B------:R-:W-:Y:S05]  /*1350*/  CALL.REL.NOINC `($__internal_18_$__cuda_sm70_shflsync_bfly_p) ;  /* 0x0000031000007944 */ /* 0x000fea0003c00000 */
[----:B-1----:R-:W-:Y:S01]  /*1360*/  FADD.FTZ R18, R42, R19 ;  /* 0x000000132a127221 */ /* 0x002fe20000010000 */
[----:B0-----:R-:W-:Y:S01]  /*1370*/  HFMA2.MMA R41, -RZ, RZ, 0, 5.9604644775390625e-08 ;  /* 0x00000001ff297435 */ /* 0x001fe200000001ff */
[----:B------:R-:W-:Y:S02]  /*1380*/  MOV R44, 0x1f ;  /* 0x0000001f002c7802 */ /* 0x000fe40000000f00 */
[----:B------:R-:W-:Y:S01]  /*1390*/  FMUL.FTZ R18, R18, c[0x0][0x1e0] ;  /* 0x0000780012127a20 */ /* 0x000fe20000410000 */
[----:B------:R-:W-:-:S03]  /*13a0*/  MOV R19, 0xffffffff ;  /* 0xffffffff00137802 */ /* 0x000fc60000000f00 */
        /* <DEDUP_REMOVED lines=18> */
[----:B------:R-:W-:Y:S05]  /*14d0*/  CALL.REL.NOINC `($__internal_18_$__cuda_sm70_shflsync_bfly_p) ;  /* 0x0000019000007944 */ /* 0x000fea0003c00000 */
[----:B0-----:R-:W-:Y:S01]  /*14e0*/  HFMA2.MMA R41, -RZ, RZ, 0, 1.1920928955078125e-07 ;  /* 0x00000002ff297435 */ /* 0x001fe200000001ff */
[----:B-1----:R-:W-:Y:S01]  /*14f0*/  FADD.FTZ R42, R42, R19 ;  /* 0x000000132a2a7221 */ /* 0x002fe20000010000 */
[----:B------:R-:W-:Y:S02]  /*1500*/  MOV R44, 0x1f ;  /* 0x0000001f002c7802 */ /* 0x000fe40000000f00 */
[----:B------:R-:W-:Y:S02]  /*1510*/  MOV R19, 0xffffffff ;  /* 0xffffffff00137802 */ /* 0x000fe40000000f00 */
[----:B------:R-:W-:Y:S02]  /*1520*/  MOV R16, 0x1540 ;  /* 0x0000154000107802 */ /* 0x000fe40000000f00 */
[----:B------:R-:W-:Y:S05]  /*1530*/  CALL.REL.NOINC `($__internal_18_$__cuda_sm70_shflsync_bfly_p) ;  /* 0x0000013000007944 */ /* 0x000fea0003c00000 */
[----:B0-----:R-:W-:Y:S01]  /*1540*/  HFMA2.MMA R41, -RZ, RZ, 0, 2.384185791015625e-07 ;  /* 0x00000004ff297435 */ /* 0x001fe200000001ff */
[----:B-1----:R-:W-:Y:S01]  /*1550*/  FADD.FTZ R42, R42, R19 ;  /* 0x000000132a2a7221 */ /* 0x002fe20000010000 */
[----:B------:R-:W-:-:S02]  /*1560*/  MOV R44, 0x1f ;  /* 0x0000001f002c7802 */ /* 0x000fc40000000f00 */
[----:B------:R-:W-:Y:S02]  /*1570*/  MOV R19, 0xffffffff ;  /* 0xffffffff00137802 */ /* 0x000fe40000000f00 */
[----:B------:R-:W-:Y:S02]  /*1580*/  MOV R16, 0x15a0 ;  /* 0x000015a000107802 */ /* 0x000fe40000000f00 */
[----:B------:R-:W-:Y:S05]  /*1590*/  CALL.REL.NOINC `($__internal_18_$__cuda_sm70_shflsync_bfly_p) ;  /* 0x000000d000007944 */ /* 0x000fea0003c00000 */
[----:B0-----:R-:W-:Y:S01]  /*15a0*/  HFMA2.MMA R41, -RZ, RZ, 0, 4.76837158203125e-07 ;  /* 0x00000008ff297435 */ /* 0x001fe200000001ff */
[----:B-1----:R-:W-:Y:S01]  /*15b0*/  FADD.FTZ R42, R42, R19 ;  /* 0x000000132a2a7221 */ /* 0x002fe20000010000 */
[----:B------:R-:W-:Y:S02]  /*15c0*/  MOV R44, 0x1f ;  /* 0x0000001f002c7802 */ /* 0x000fe40000000f00 */
[----:B------:R-:W-:Y:S02]  /*15d0*/  MOV R19, 0xffffffff ;  /* 0xffffffff00137802 */ /* 0x000fe40000000f00 */
[----:B------:R-:W-:Y:S02]  /*15e0*/  MOV R16, 0x1600 ;  /* 0x0000160000107802 */ /* 0x000fe40000000f00 */
[----:B------:R-:W-:Y:S05]  /*15f0*/  CALL.REL.NOINC `($__internal_18_$__cuda_sm70_shflsync_bfly_p) ;  /* 0x0000007000007944 */ /* 0x000fea0003c00000 */
[----:B0-----:R-:W-:Y:S01]  /*1600*/  HFMA2.MMA R41, -RZ, RZ, 0, 9.5367431640625e-07 ;  /* 0x00000010ff297435 */ /* 0x001fe200000001ff */
[----:B-1----:R-:W-:Y:S01]  /*1610*/  FADD.FTZ R42, R42, R19 ;  /* 0x000000132a2a7221 */ /* 0x002fe20000010000 */
[----:B------:R-:W-:-:S02]  /*1620*/  MOV R44, 0x1f ;  /* 0x0000001f002c7802 */ /* 0x000fc40000000f00 */
[----:B------:R-:W-:Y:S02]  /*1630*/  MOV R19, 0xffffffff ;  /* 0xffffffff00137802 */ /* 0x000fe40000000f00 */
[----:B------:R-:W-:Y:S02]  /*1640*/  MOV R16, 0x1660 ;  /* 0x0000166000107802 */ /* 0x000fe40000000f00 */
[----:B------:R-:W-:Y:S05]  /*1650*/  CALL.REL.NOINC `($__internal_18_$__cuda_sm70_shflsync_bfly_p) ;  /* 0x0000001000007944 */ /* 0x000fea0003c00000 */
[----:B01----:R-:W-:Y:S05]  /*1660*/  BRA `(.L_x_969) ;  /* 0xfffff73000007947 */ /* 0x003fea000383ffff */
        .weak           $__internal_18_$__cuda_sm70_shflsync_bfly_p
        .type           $__internal_18_$__cuda_sm70_shflsync_bfly_p,@function
        .size           $__internal_18_$__cuda_sm70_shflsync_bfly_p,(.L_x_8206 - $__internal_18_$__cuda_sm70_shflsync_bfly_p)
$__internal_18_$__cuda_sm70_shflsync_bfly_p:
[----:B------:R-:W-:Y:S01]  /*1670*/  HFMA2.MMA R17, -RZ, RZ, 0, 0 ;  /* 0x00000000ff117435 */ /* 0x000fe200000001ff */
[----:B------:R-:W-:Y:S04]  /*1680*/  WARPSYNC R19 ;  /* 0x0000001300007348 */ /* 0x000fe80003800000 */
[----:B------:R0:W1:Y:S01]  /*1690*/  SHFL.BFLY PT, R19, R42, R41, R44 ;  /* 0x0c0000292a137389 */ /* 0x00006200000e002c */
[----:B------:R-:W-:Y:S05]  /*16a0*/  RET.REL.NODEC R16 `(_ZN10layer_norm13ln_fwd_kernelINS_13Kernel_traitsI6__halfS2_S2_S2_fjLj256ELj1ELj4ELj1ELj16ENS_18Kernel_traits_baseILj256ES2_S2_S2_S2_fjLj128EEEEELb0ELb0ELb1ELb0EEEvNS_9FwdParamsE) ;  /* 0xffffe95010007950 */ /* 0x000fea0003c3ffff */
.L_x_970:
        /* <DEDUP_REMOVED lines=13> */
.L_x_8206:


//--------------------- .text._ZN10layer_norm13ln_fwd_kernelINS_13Kernel_traitsI6__halfS2_S2_S2_fjLj256ELj1ELj4ELj1ELj16ENS_18Kernel_traits_baseILj256ES2_S2_S2_S2_fjLj128EEEEELb0ELb0ELb1ELb1EEEvNS_9FwdParamsE --------------------------
	.section	.text._ZN10layer_norm13ln_fwd_kernelINS_13Kernel_traitsI6__halfS2_S2_S2_fjLj256ELj1ELj4ELj1ELj16ENS_18Kernel_traits_baseILj256ES2_S2_S2_S2_fjLj128EEEEELb0ELb0ELb1ELb1EEEvNS_9FwdParamsE,"ax",@progbits
	.sectioninfo	@"SHI_REGISTERS=48"
	.align	128
        .global         _ZN10layer_norm13ln_fwd_kernelINS_13Kernel_traitsI6__halfS2_S2_S2_fjLj256ELj1ELj4ELj1ELj16ENS_18Kernel_traits_baseILj256ES2_S2_S2_S2_fjLj128EEEEELb0ELb0ELb1ELb1EEEvNS_9FwdParamsE
        .type           _ZN10layer_norm13ln_fwd_kernelINS_13Kernel_traitsI6__halfS2_S2_S2_fjLj256ELj1ELj4ELj1ELj16ENS_18Kernel_traits_baseILj256ES2_S2_S2_S2_fjLj128EEEEELb0ELb0ELb1ELb1EEEvNS_9FwdParamsE,@function
        .size           _ZN10layer_norm13ln_fwd_kernelINS_13Kernel_traitsI6__halfS2_S2_S2_fjLj256ELj1ELj4ELj1ELj16ENS_18Kernel_traits_baseILj256ES2_S2_S2_S2_fjLj128EEEEELb0ELb0ELb1ELb1EEEvNS_9FwdParamsE,(.L_x_8207 - _ZN10layer_norm13ln_fwd_kernelINS_13Kernel_traitsI6__halfS2_S2_S2_fjLj256ELj1ELj4ELj1ELj16ENS_18Kernel_traits_baseILj256ES2_S2_S2_S2_fjLj128EEEEELb0ELb0ELb1ELb1EEEvNS_9FwdParamsE)
        .other          _ZN10layer_norm13ln_fwd_kernelINS_13Kernel_traitsI6__halfS2_S2_S2_fjLj256ELj1ELj4ELj1ELj16ENS_18Kernel_traits_baseILj256ES2_S2_S2_S2_fjLj128EEEEELb0ELb0ELb1ELb1EEEvNS_9FwdParamsE,@"STO_CUDA_ENTRY STV_DEFAULT"
_ZN10layer_norm13ln_fwd_kernelINS_13Kernel_traitsI6__halfS2_S2_S2_fjLj256ELj1ELj4ELj1ELj16ENS_18Kernel_traits_baseILj256ES2_S2_S2_S2_fjLj128EEEEELb0ELb0ELb1ELb1EEEvNS_9FwdParamsE:
.text._ZN10layer_norm13ln_fwd_kernelINS_13Kernel_traitsI6__halfS2_S2_S2_fjLj256ELj1ELj4ELj1ELj16ENS_18Kernel_traits_baseILj256ES2_S2_S2_S2_fjLj128EEEEELb0ELb0ELb1ELb1EEEvNS_9FwdParamsE:
        /* <DEDUP_REMOVED lines=19> */
[----:B-----5:R-:W-:Y:S01]  /*0130*/  @!P0 CS2R R8, SRZ ;  /* 0x0000000000088805 */ /* 0x020fe2000001ff00 */
[----:B------:R-:W-:Y:S01]  /*0140*/  @!P0 CS2R R10, SRZ ;  /* 0x00000000000a8805 */ /* 0x000fe2000001ff00 */
[----:B------:R-:W-:-:S04]  /*0150*/  ULDC.U8 UR6, c[0x0][0x1f0] ;  /* 0x00007c0000067ab9 */ /* 0x000fc80000000000 */
        /* <DEDUP_REMOVED lines=8> */
[--C-:B--2---:R-:W-:Y:S02]  /*01e0*/  HADD2.F32 R23, -RZ, R12.reuse.H0_H0 ;  /* 0x2000000cff177230 */ /* 0x104fe40000004100 */
[----:B------:R-:W-:Y:S02]  /*01f0*/  HADD2.F32 R24, -RZ, R12.H1_H1 ;  /* 0x3000000cff187230 */ /* 0x000fe40000004100 */
[--C-:B------:R-:W-:Y:S02]  /*0200*/  HADD2.F32 R25, -RZ, R13.reuse.H0_H0 ;  /* 0x2000000dff197230 */ /* 0x100fe40000004100 */
[----:B------:R-:W-:-:S02]  /*0210*/  HADD2.F32 R26, -RZ, R13.H1_H1 ;  /* 0x3000000dff1a7230 */ /* 0x000fc40000004100 */
[--C-:B------:R-:W-:Y:S02]  /*0220*/  HADD2.F32 R27, -RZ, R14.reuse.H0_H0 ;  /* 0x2000000eff1b7230 */ /* 0x100fe40000004100 */
[----:B------:R-:W-:Y:S02]  /*0230*/  HADD2.F32 R28, -RZ, R14.H1_H1 ;  /* 0x3000000eff1c7230 */ /* 0x000fe40000004100 */
[--C-:B------:R-:W-:Y:S02]  /*0240*/  HADD2.F32 R29, -RZ, R15.reuse.H0_H0 ;  /* 0x2000000fff1d7230 */ /* 0x100fe40000004100 */
[----:B------:R-:W-:Y:S02]  /*0250*/  HADD2.F32 R31, -RZ, R15.H1_H1 ;  /* 0x3000000fff1f7230 */ /* 0x000fe40000004100 */
.L_x_1000:
        /* <DEDUP_REMOVED lines=30> */
[----:B-----5:R-:W-:Y:S01]  /*0440*/  HADD2.F32 R39, -RZ, R8.H0_H0 ;  /* 0x20000008ff277230 */ /* 0x020fe20000004100 */
[----:B------:R-:W-:Y:S05]  /*0450*/  BRA `(.L_x_973) ;  /* 0x0000004000007947 */ /* 0x000fea0003800000 */
.L_x_972:
[----:B-1---5:R-:W-:Y:S02]  /*0460*/  HADD2.F32 R39, -RZ, R12.H0_H0 ;  /* 0x2000000cff277230 */ /* 0x022fe40000004100 */
[----:B------:R-:W-:-:S03]  /*0470*/  @P0 HADD2.F32 R16, -RZ, R8.H0_H0 ;  /* 0x20000008ff100230 */ /* 0x000fc60000004100 */
[----:B------:R-:W-:-:S04]  /*0480*/  FMUL.FTZ R39, R39, c[0x0][0x1ec] ;  /* 0x00007b0027277a20 */ /* 0x000fc80000410000 */
[----:B------:R-:W-:Y:S02]  /*0490*/  @P0 FADD.FTZ R39, R39, R16 ;  /* 0x0000001027270221 */ /* 0x000fe40000010000 */
.L_x_973:
[----:B------:R-:W-:Y:S05]  /*04a0*/  BSYNC B0 ;  /* 0x0000000000007941 */ /* 0x000fea0003800000 */
.L_x_971:
[----:B------:R-:W-:Y:S01]  /*04b0*/  BSSY B0, `(.L_x_974) ;  /* 0x000000a000007945 */ /* 0x000fe20003800000 */
[----:B------:R-:W-:Y:S05]  /*04c0*/  @P1 BRA `(.L_x_975) ;  /* 0x0000004000001947 */ /* 0x000fea0003800000 */
[----:B------:R-:W-:Y:S01]  /*04d0*/  HFMA2.MMA R36, -RZ, RZ, 0, 0 ;  /* 0x00000000ff247435 */ /* 0x000fe200000001ff */
[----:B------:R-:W-:Y:S05]  /*04e0*/  @!P0 BRA `(.L_x_976) ;  /* 0x0000006000008947 */ /* 0x000fea0003800000 */
[----:B-----5:R-:W-:Y:S01]  /*04f0*/  HADD2.F32 R36, -RZ, R8.H1_H1 ;  /* 0x30000008ff247230 */ /* 0x020fe20000004100 */
[----:B------:R-:W-:Y:S05]  /*0500*/  BRA `(.L_x_976) ;  /* 0x0000004000007947 */ /* 0x000fea0003800000 */
.L_x_975:
[----:B-----5:R-:W-:Y:S02]  /*0510*/  HADD2.F32 R36, -RZ, R12.H1_H1 ;  /* 0x3000000cff247230 */ /* 0x020fe40000004100 */
[----:B------:R-:W-:-:S03]  /*0520*/  @P0 HADD2.F32 R17, -RZ, R8.H1_H1 ;  /* 0x30000008ff110230 */ /* 0x000fc60000004100 */
[----:B------:R-:W-:-:S04]  /*0530*/  FMUL.FTZ R36, R36, c[0x0][0x1ec] ;  /* 0x00007b0024247a20 */ /* 0x000fc80000410000 */
[----:B------:R-:W-:Y:S02]  /*0540*/  @P0 FADD.FTZ R36, R36, R17 ;  /* 0x0000001124240221 */ /* 0x000fe40000010000 */
.L_x_976:
[----:B------:R-:W-:Y:S05]  /*0550*/  BSYNC B0 ;  /* 0x0000000000007941 */ /* 0x000fea0003800000 */
.L_x_974:
[----:B------:R-:W-:Y:S01]  /*0560*/  BSSY B0, `(.L_x_977) ;  /* 0x000000a000007945 */ /* 0x000fe20003800000 */
[----:B------:R-:W-:Y:S05]  /*0570*/  @P1 BRA `(.L_x_978) ;  /* 0x0000004000001947 */ /* 0x000fea0003800000 */
[----:B------:R-:W-:Y:S01]  /*0580*/  MOV R37, RZ ;  /* 0x000000ff00257202 */ /* 0x000fe20000000f00 */
[----:B------:R-:W-:Y:S05]  /*0590*/  @!P0 BRA `(.L_x_979) ;  /* 0x0000006000008947 */ /* 0x000fea0003800000 */
[----:B-----5:R-:W-:Y:S01]  /*05a0*/  HADD2.F32 R37, -RZ, R9.H0_H0 ;  /* 0x20000009ff257230 */ /* 0x020fe20000004100 */
[----:B------:R-:W-:Y:S05]  /*05b0*/  BRA `(.L_x_979) ;  /* 0x0000004000007947 */ /* 0x000fea0003800000 */
.L_x_978:
[----:B-----5:R-:W-:Y:S02]  /*05c0*/  HADD2.F32 R37, -RZ, R13.H0_H0 ;  /* 0x2000000dff257230 */ /* 0x020fe40000004100 */
[----:B------:R-:W-:-:S03]  /*05d0*/  @P0 HADD2.F32 R16, -RZ, R9.H0_H0 ;  /* 0x20000009ff100230 */ /* 0x000fc60000004100 */
[----:B------:R-:W-:-:S04]  /*05e0*/  FMUL.FTZ R37, R37, c[0x0][0x1ec] ;  /* 0x00007b0025257a20 */ /* 0x000fc80000410000 */
[----:B------:R-:W-:Y:S02]  /*05f0*/  @P0 FADD.FTZ R37, R37, R16 ;  /* 0x0000001025250221 */ /* 0x000fe40000010000 */
.L_x_979:
[----:B------:R-:W-:Y:S05]  /*0600*/  BSYNC B0 ;  /* 0x0000000000007941 */ /* 0x000fea0003800000 */
.L_x_977:
[----:B------:R-:W-:Y:S01]  /*0610*/  BSSY B0, `(.L_x_980) ;  /* 0x000000a000007945 */ /* 0x000fe20003800000 */
[----:B------:R-:W-:Y:S05]  /*0620*/  @P1 BRA `(.L_x_981) ;  /* 0x0000004000001947 */ /* 0x000fea0003800000 */
[----:B------:R-:W-:Y:S01]  /*0630*/  HFMA2.MMA R34, -RZ, RZ, 0, 0 ;  /* 0x00000000ff227435 */ /* 0x000fe200000001ff */
[----:B------:R-:W-:Y:S05]  /*0640*/  @!P0 BRA `(.L_x_982) ;  /* 0x0000006000008947 */ /* 0x000fea0003800000 */
[----:B-----5:R-:W-:Y:S01]  /*0650*/  HADD2.F32 R34, -RZ, R9.H1_H1 ;  /* 0x30000009ff227230 */ /* 0x020fe20000004100 */
[----:B------:R-:W-:Y:S05]  /*0660*/  BRA `(.L_x_982) ;  /* 0x0000004000007947 */ /* 0x000fea0003800000 */
.L_x_981:
[----:B-----5:R-:W-:Y:S02]  /*0670*/  HADD2.F32 R34, -RZ, R13.H1_H1 ;  /* 0x3000000dff227230 */ /* 0x020fe40000004100 */
[----:B------:R-:W-:-:S03]  /*0680*/  @P0 HADD2.F32 R17, -RZ, R9.H1_H1 ;  /* 0x30000009ff110230 */ /* 0x000fc60000004100 */
[----:B------:R-:W-:-:S04]  /*0690*/  FMUL.FTZ R34, R34, c[0x0][0x1ec] ;  /* 0x00007b0022227a20 */ /* 0x000fc80000410000 */
[----:B------:R-:W-:Y:S02]  /*06a0*/  @P0 FADD.FTZ R34, R34, R17 ;  /* 0x0000001122220221 */ /* 0x000fe40000010000 */
.L_x_982:
[----:B------:R-:W-:Y:S05]  /*06b0*/  BSYNC B0 ;  /* 0x0000000000007941 */ /* 0x000fea0003800000 */
.L_x_980:
[----:B------:R-:W-:Y:S01]  /*06c0*/  BSSY B0, `(.L_x_983) ;  /* 0x000000a000007945 */ /* 0x000fe20003800000 */
[----:B------:R-:W-:Y:S05]  /*06d0*/  @P1 BRA `(.L_x_984) ;  /* 0x0000004000001947 */ /* 0x000fea0003800000 */
[----:B------:R-:W-:Y:S01]  /*06e0*/  MOV R35, RZ ;  /* 0x000000ff00237202 */ /* 0x000fe20000000f00 */
[----:B------:R-:W-:Y:S05]  /*06f0*/  @!P0 BRA `(.L_x_985) ;  /* 0x0000006000008947 */ /* 0x000fea0003800000 */
[----:B-----5:R-:W-:Y:S01]  /*0700*/  HADD2.F32 R35, -RZ, R10.H0_H0 ;  /* 0x2000000aff237230 */ /* 0x020fe20000004100 */
[----:B------:R-:W-:Y:S05]  /*0710*/  BRA `(.L_x_985) ;  /* 0x0000004000007947 */ /* 0x000fea0003800000 */
.L_x_984:
[----:B-----5:R-:W-:Y:S02]  /*0720*/  HADD2.F32 R35, -RZ, R14.H0_H0 ;  /* 0x2000000eff237230 */ /* 0x020fe40000004100 */
[----:B------:R-:W-:-:S03]  /*0730*/  @P0 HADD2.F32 R16, -RZ, R10.H0_H0 ;  /* 0x2000000aff100230 */ /* 0x000fc60000004100 */
[----:B------:R-:W-:-:S04]  /*0740*/  FMUL.FTZ R35, R35, c[0x0][0x1ec] ;  /* 0x00007b0023237a20 */ /* 0x000fc80000410000 */
[----:B------:R-:W-:Y:S02]  /*0750*/  @P0 FADD.FTZ R35, R35, R16 ;  /* 0x0000001023230221 */ /* 0x000fe40000010000 */
.L_x_985:
[----:B------:R-:W-:Y:S05]  /*0760*/  BSYNC B0 ;  /* 0x0000000000007941 */ /* 0x000fea0003800000 */
.L_x_983:
[----:B------:R-:W-:Y:S01]  /*0770*/  BSSY B0, `(.L_x_986) ;  /* 0x000000a000007945 */ /* 0x000fe20003800000 */
[----:B------:R-:W-:Y:S05]  /*0780*/  @P1 BRA `(.L_x_987) ;  /* 0x0000004000001947 */ /* 0x000fea0003800000 */
[----:B------:R-:W-:Y:S01]  /*0790*/  HFMA2.MMA R32, -RZ, RZ, 0, 0 ;  /* 0x00000000ff207435 */ /* 0x000fe200000001ff */
[----:B------:R-:W-:Y:S05]  /*07a0*/  @!P0 BRA `(.L_x_988) ;  /* 0x0000006000008947 */ /* 0x000fea0003800000 */
[----:B-----5:R-:W-:Y:S01]  /*07b0*/  HADD2.F32 R32, -RZ, R10.H1_H1 ;  /* 0x3000000aff207230 */ /* 0x020fe20000004100 */
[----:B------:R-:W-:Y:S05]  /*07c0*/  BRA `(.L_x_988) ;  /* 0x0000004000007947 */ /* 0x000fea0003800000 */
.L_x_987:
[----:B-----5:R-:W-:Y:S02]  /*07d0*/  HADD2.F32 R32, -RZ, R14.H1_H1 ;  /* 0x3000000eff207230 */ /* 0x020fe40000004100 */
[----:B------:R-:W-:-:S03]  /*07e0*/  @P0 HADD2.F32 R17, -RZ, R10.H1_H1 ;  /* 0x3000000aff110230 */ /* 0x000fc60000004100 */
[----:B------:R-:W-:-:S04]  /*07f0*/  FMUL.FTZ R32, R32, c[0x0][0x1ec] ;  /* 0x00007b0020207a20 */ /* 0x000fc80000410000 */
[----:B------:R-:W-:Y:S02]  /*0800*/  @P0 FADD.FTZ R32, R32, R17 ;  /* 0x0000001120200221 */ /* 0x000fe40000010000 */
.L_x_988:
[----:B------:R-:W-:Y:S05]  /*0810*/  BSYNC B0 ;  /* 0x0000000000007941 */ /* 0x000fea0003800000 */
.L_x_986:
[----:B------:R-:W-:Y:S01]  /*0820*/  BSSY B0, `(.L_x_989) ;  /* 0x000000a000007945 */ /* 0x000fe20003800000 */
[----:B------:R-:W-:Y:S05]  /*0830*/  @P1 BRA `(.L_x_990) ;  /* 0x0000004000001947 */ /* 0x000fea0003800000 */
[----:B------:R-:W-:Y:S01]  /*0840*/  MOV R33, RZ ;  /* 0x000000ff00217202 */ /* 0x000fe20000000f00 */
[----:B------:R-:W-:Y:S05]  /*0850*/  @!P0 BRA `(.L_x_991) ;  /* 0x0000006000008947 */ /* 0x000fea0003800000 */
[----:B-----5:R-:W-:Y:S01]  /*0860*/  HADD2.F32 R33, -RZ, R11.H0_H0 ;  /* 0x2000000bff217230 */ /* 0x020fe20000004100 */
[----:B------:R-:W-:Y:S05]  /*0870*/  BRA `(.L_x_991) ;  /* 0x0000004000007947 */ /* 0x000fea0003800000 */
.L_x_990:
[----:B-----5:R-:W-:Y:S02]  /*0880*/  HADD2.F32 R33, -RZ, R15.H0_H0 ;  /* 0x2000000fff217230 */ /* 0x020fe40000004100 */
[----:B------:R-:W-:-:S03]  /*0890*/  @P0 HADD2.F32 R16, -RZ, R11.H0_H0 ;  /* 0x2000000bff100230 */ /* 0x000fc60000004100 */
[----:B------:R-:W-:-:S04]  /*08a0*/  FMUL.FTZ R33, R33, c[0x0][0x1ec] ;  /* 0x00007b0021217a20 */ /* 0x000fc80000410000 */
[----:B------:R-:W-:Y:S02]  /*08b0*/  @P0 FADD.FTZ R33, R33, R16 ;  /* 0x0000001021210221 */ /* 0x000fe40000010000 */
.L_x_991:
[----:B------:R-:W-:Y:S05]  /*08c0*/  BSYNC B0 ;  /* 0x0000000000007941 */ /* 0x000fea0003800000 */
.L_x_989:
[----:B------:R-:W-:Y:S01]  /*08d0*/  BSSY B0, `(.L_x_992) ;  /* 0x000000a000007945 */ /* 0x000fe20003800000 */
[----:B------:R-:W-:Y:S05]  /*08e0*/  @P1 BRA `(.L_x_993) ;  /* 0x0000004000001947 */ /* 0x000fea0003800000 */
[----:B------:R-:W-:Y:S01]  /*08f0*/  HFMA2.MMA R30, -RZ, RZ, 0, 0 ;  /* 0x00000000ff1e7435 */ /* 0x000fe200000001ff */
[----:B------:R-:W-:Y:S05]  /*0900*/  @!P0 BRA `(.L_x_994) ;  /* 0x0000006000008947 */ /* 0x000fea0003800000 */
[----:B-----5:R-:W-:Y:S01]  /*0910*/  HADD2.F32 R30, -RZ, R11.H1_H1 ;  /* 0x3000000bff1e7230 */ /* 0x020fe20000004100 */
[----:B------:R-:W-:Y:S05]  /*0920*/  BRA `(.L_x_994) ;  /* 0x0000004000007947 */ /* 0x000fea0003800000 */
.L_x_993:
[----:B-----5:R-:W-:Y:S02]  /*0930*/  HADD2.F32 R30, -RZ, R15.H1_H1 ;  /* 0x3000000fff1e7230 */ /* 0x020fe40000004100 */
[----:B------:R-:W-:-:S03]  /*0940*/  @P0 HADD2.F32 R17, -RZ, R11.H1_H1 ;  /* 0x3000000bff110230 */ /* 0x000fc60000004100 */
[----:B------:R-:W-:-:S04]  /*0950*/  FMUL.FTZ R30, R30, c[0x0][0x1ec] ;  /* 0x00007b001e1e7a20 */ /* 0x000fc80000410000 */
[----:B------:R-:W-:Y:S02]  /*0960*/  @P0 FADD.FTZ R30, R30, R17 ;  /* 0x000000111e1e0221 */ /* 0x000fe40000010000 */
.L_x_994:
[----:B------:R-:W-:Y:S05]  /*0970*/  BSYNC B0 ;  /* 0x0000000000007941 */ /* 0x000fea0003800000 */
.L_x_992:
[----:B------:R-:W-:Y:S01]  /*0980*/  MOV R43, 0x10 ;  /* 0x00000010002b7802 */ /* 0x000fe20000000f00 */
[----:B------:R-:W-:Y:S01]  /*0990*/  FADD.FTZ R45, RZ, R39 ;  /* 0x00000027ff2d7221 */ /* 0x000fe20000010000 */
[----:B------:R-:W-:Y:S02]  /*09a0*/  F2FP.PACK_AB R19, R30, R33 ;  /* 0x000000211e13723e */ /* 0x000fe400000000ff */
[----:B------:R-:W-:Y:S01]  /*09b0*/  F2FP.PACK_AB R18, R32, R35 ;  /* 0x000000232012723e */ /* 0x000fe200000000ff */
[----:B------:R-:W-:Y:S01]  /*09c0*/  IMAD.WIDE.U32 R42, R42, R43, c[0x0][0x188] ;  /* 0x000062002a2a7625 */ /* 0x000fe200078e002b */
[----:B------:R-:W-:Y:S02]  /*09d0*/  F2FP.PACK_AB R17, R34, R37 ;  /* 0x000000252211723e */ /* 0x000fe400000000ff */
[----:B------:R-:W-:Y:S01]  /*09e0*/  F2FP.PACK_AB R16, R36, R39 ;  /* 0x000000272410723e */ /* 0x000fe200000000ff */
        /* <DEDUP_REMOVED lines=11> */
.L_x_1001:
        /* <DEDUP_REMOVED lines=36> */
.L_x_1002:
        /* <DEDUP_REMOVED lines=46> */
[----:B------:R-:W-:Y:S01]  /*0fc0*/  F2FP.PACK_AB R19, R34, R19 ;  /* 0x000000132213723e */ /* 0x000fe200000000ff */
[----:B------:R-:W-:Y:S01]  /*0fd0*/  FFMA.FTZ R18, R27, R44, R6 ;  /* 0x0000002c1b127223 */ /* 0x000fe20000010006 */
[----:B------:R-:W-:Y:S01]  /*0fe0*/  F2FP.PACK_AB R16, R33, R30 ;  /* 0x0000001e2110723e */ /* 0x000fe200000000ff */
[----:B------:R-:W-:-:S02]  /*0ff0*/  FFMA.FTZ R17, R26, R17, R7 ;  /* 0x000000111a117223 */ /* 0x000fc40000010007 */
[----:B------:R-:W-:Y:S01]  /*1000*/  IMAD.WIDE.U32 R32, R37, R32, c[0x0][0x208] ;  /* 0x0000820025207625 */ /* 0x000fe200078e0020 */
[----:B------:R-:W-:Y:S02]  /*1010*/  F2FP.PACK_AB R18, R35, R18 ;  /* 0x000000122312723e */ /* 0x000fe400000000ff */
[----:B------:R-:W-:-:S05]  /*1020*/  F2FP.PACK_AB R17, R17, R42 ;  /* 0x0000002a1111723e */ /* 0x000fca00000000ff */
[----:B------:R0:W-:Y:S02]  /*1030*/  STG.E.128 [R32.64], R16 ;  /* 0x0000001020007986 */ /* 0x0001e4000c101d04 */
.L_x_998:
[----:B0-----:R-:W-:Y:S05]  /*1040*/  BSYNC B0 ;  /* 0x0000000000007941 */ /* 0x001fea0003800000 */
.L_x_997:
[----:B------:R-:W-:-:S04]  /*1050*/  MOV R17, c[0x0][0x160] ;  /* 0x0000580000117a02 */ /* 0x000fc80000000f00 */
[----:B------:R-:W-:-:S04]  /*1060*/  LEA R2, R17, R2, 0x2 ;  /* 0x0000000211027211 */ /* 0x000fc800078e10ff */
[----:B------:R-:W-:-:S13]  /*1070*/  ISETP.GE.AND P0, PT, R2, c[0x0][0x164], PT ;  /* 0x0000590002007a0c */ /* 0x000fda0003f06270 */
[----:B------:R-:W-:Y:S01]  /*1080*/  @P0 CALL.REL.NOINC `(.L_x_999) ;  /* 0x0000001000000944 */ /* 0x000fe20003c00000 */
[----:B------:R-:W-:Y:S05]  /*1090*/  BRA `(.L_x_1000) ;  /* 0xfffff1c000007947 */ /* 0x000fea000383ffff */
.L_x_999:
[----:B------:R-:W-:Y:S05]  /*10a0*/  EXIT ;  /* 0x000000000000794d */ /* 0x000fea0003800000 */
.L_x_995:
[----:B0-----:R-:W-:Y:S01]  /*10b0*/  HFMA2.MMA R43, -RZ, RZ, 0, 5.9604644775390625e-08 ;  /* 0x00000001ff2b7435 */ /* 0x001fe200000001ff */
[----:B------:R-:W-:Y:S02]  /*10c0*/  MOV R42, 0x1f ;  /* 0x0000001f002a7802 */ /* 0x000fe40000000f00 */
[----:B------:R-:W-:Y:S02]  /*10d0*/  MOV R19, 0xffffffff ;  /* 0xffffffff00137802 */ /* 0x000fe40000000f00 */
[----:B------:R-:W-:Y:S02]  /*10e0*/  MOV R16, 0x1100 ;  /* 0x0000110000107802 */ /* 0x000fe40000000f00 */
[----:B-----5:R-:W-:Y:S05]  /*10f0*/  CALL.REL.NOINC `($__internal_19_$__cuda_sm70_shflsync_bfly_p) ;  /* 0x0000048000007944 */ /* 0x020fea0003c00000 */
[----:B01----:R-:W-:Y:S05]  /*1100*/  BRA `(.L_x_1001) ;  /* 0xfffff99000007947 */ /* 0x003fea000383ffff */
.L_x_996:
[----:B------:R-:W-:Y:S01]  /*1110*/  HFMA2.MMA R43, -RZ, RZ, 0, 1.1920928955078125e-07 ;  /* 0x00000002ff2b7435 */ /* 0x000fe200000001ff */
[----:B------:R-:W-:Y:S02]  /*1120*/  MOV R42, 0x1f ;  /* 0x0000001f002a7802 */ /* 0x000fe40000000f00 */
[----:B------:R-:W-:Y:S02]  /*1130*/  MOV R19, 0xffffffff ;  /* 0xffffffff00137802 */ /* 0x000fe40000000f00 */
[----:B------:R-:W-:-:S02]  /*1140*/  MOV R16, 0x1160 ;  /* 0x0000116000107802 */ /* 0x000fc40000000f00 */
[----:B-----5:R-:W-:Y:S05]  /*1150*/  CALL.REL.NOINC `($__internal_19_$__cuda_sm70_shflsync_bfly_p) ;  /* 0x0000042000007944 */ /* 0x020fea0003c00000 */
[----:B0-----:R-:W-:Y:S01]  /*1160*/  HFMA2.MMA R43, -RZ, RZ, 0, 2.384185791015625e-07 ;  /* 0x00000004ff2b7435 */ /* 0x001fe200000001ff */
[----:B-1----:R-:W-:Y:S01]  /*1170*/  FADD.FTZ R40, R40, R19 ;  /* 0x0000001328287221 */ /* 0x002fe20000010000 */
[----:B------:R-:W-:-:S02]  /*1180*/  MOV R42, 0x1f ;  /* 0x0000001f002a7802 */ /* 0x000fc40000000f00 */
[----:B------:R-:W-:Y:S02]  /*1190*/  MOV R19, 0xffffffff ;  /* 0xffffffff00137802 */ /* 0x000fe40000000f00 */
[----:B------:R-:W-:Y:S02]  /*11a0*/  MOV R16, 0x11c0 ;  /* 0x000011c000107802 */ /* 0x000fe40000000f00 */
[----:B------:R-:W-:Y:S05]  /*11b0*/  CALL.REL.NOINC `($__internal_19_$__cuda_sm70_shflsync_bfly_p) ;  /* 0x000003c000007944 */ /* 0x000fea0003c00000 */
[----:B0-----:R-:W-:Y:S01]  /*11c0*/  HFMA2.MMA R43, -RZ, RZ, 0, 4.76837158203125e-07 ;  /* 0x00000008ff2b7435 */ /* 0x001fe200000001ff */
[----:B-1----:R-:W-:Y:S01]  /*11d0*/  FADD.FTZ R40, R40, R19 ;  /* 0x0000001328287221 */ /* 0x002fe20000010000 */
[----:B------:R-:W-:Y:S02]  /*11e0*/  MOV R42, 0x1f ;  /* 0x0000001f002a7802 */ /* 0x000fe40000000f00 */
[----:B------:R-:W-:Y:S02]  /*11f0*/  MOV R19, 0xffffffff ;  /* 0xffffffff00137802 */ /* 0x000fe40000000f00 */
[----:B------:R-:W-:Y:S02]  /*1200*/  MOV R16, 0x1220 ;  /* 0x0000122000107802 */ /* 0x000fe40000000f00 */
[----:B------:R-:W-:Y:S05]  /*1210*/  CALL.REL.NOINC `($__internal_19_$__cuda_sm70_shflsync_bfly_p) ;  /* 0x0000036000007944 */ /* 0x000fea0003c00000 */
[----:B0-----:R-:W-:Y:S01]  /*1220*/  HFMA2.MMA R43, -RZ, RZ, 0, 9.5367431640625e-07 ;  /* 0x00000010ff2b7435 */ /* 0x001fe200000001ff */
[----:B-1----:R-:W-:Y:S01]  /*1230*/  FADD.FTZ R40, R40, R19 ;  /* 0x0000001328287221 */ /* 0x002fe20000010000 */
[----:B------:R-:W-:-:S02]  /*1240*/  MOV R42, 0x1f ;  /* 0x0000001f002a7802 */ /* 0x000fc40000000f00 */
[----:B------:R-:W-:Y:S02]  /*1250*/  MOV R19, 0xffffffff ;  /* 0xffffffff00137802 */ /* 0x000fe40000000f00 */
[----:B------:R-:W-:Y:S02]  /*1260*/  MOV R16, 0x1280 ;  /* 0x0000128000107802 */ /* 0x000fe40000000f00 */
[----:B------:R-:W-:Y:S05]  /*1270*/  CALL.REL.NOINC `($__internal_19_$__cuda_sm70_shflsync_bfly_p) ;  /* 0x0000030000007944 */ /* 0x000fea0003c00000 */
[----:B-1----:R-:W-:Y:S01]  /*1280*/  FADD.FTZ R18, R40, R19 ;  /* 0x0000001328127221 */ /* 0x002fe20000010000 */
[----:B0-----:R-:W-:Y:S01]  /*1290*/  HFMA2.MMA R43, -RZ, RZ, 0, 5.9604644775390625e-08 ;  /* 0x00000001ff2b7435 */ /* 0x001fe200000001ff */
[----:B------:R-:W-:Y:S02]  /*12a0*/  MOV R42, 0x1f ;  /* 0x0000001f002a7802 */ /* 0x000fe40000000f00 */
[----:B------:R-:W-:Y:S01]  /*12b0*/  FMUL.FTZ R18, R18, c[0x0][0x1e0] ;  /* 0x0000780012127a20 */ /* 0x000fe20000410000 */
[----:B------:R-:W-:-:S03]  /*12c0*/  MOV R19, 0xffffffff ;  /* 0xffffffff00137802 */ /* 0x000fc60000000f00 */
        /* <DEDUP_REMOVED lines=17> */
[----:B------:R-:W-:Y:S05]  /*13e0*/  CALL.REL.NOINC `($__internal_19_$__cuda_sm70_shflsync_bfly_p) ;  /* 0x0000019000007944 */ /* 0x000fea0003c00000 */
[----:B0-----:R-:W-:Y:S01]  /*13f0*/  HFMA2.MMA R43, -RZ, RZ, 0, 1.1920928955078125e-07 ;  /* 0x00000002ff2b7435 */ /* 0x001fe200000001ff */
[----:B-1----:R-:W-:Y:S01]  /*1400*/  FADD.FTZ R40, R40, R19 ;  /* 0x0000001328287221 */ /* 0x002fe20000010000 */
[----:B------:R-:W-:Y:S02]  /*1410*/  MOV R42, 0x1f ;  /* 0x0000001f002a7802 */ /* 0x000fe40000000f00 */
[----:B------:R-:W-:Y:S02]  /*1420*/  MOV R19, 0xffffffff ;  /* 0xffffffff00137802 */ /* 0x000fe40000000f00 */
[----:B------:R-:W-:Y:S02]  /*1430*/  MOV R16, 0x1450 ;  /* 0x0000145000107802 */ /* 0x000fe40000000f00 */
[----:B------:R-:W-:Y:S05]  /*1440*/  CALL.REL.NOINC `($__internal_19_$__cuda_sm70_shflsync_bfly_p) ;  /* 0x0000013000007944 */ /* 0x000fea0003c00000 */
[----:B0-----:R-:W-:Y:S01]  /*1450*/  HFMA2.MMA R43, -RZ, RZ, 0, 2.384185791015625e-07 ;  /* 0x00000004ff2b7435 */ /* 0x001fe200000001ff */
[----:B-1----:R-:W-:Y:S01]  /*1460*/  FADD.FTZ R40, R40, R19 ;  /* 0x0000001328287221 */ /* 0x002fe20000010000 */
[----:B------:R-:W-:Y:S02]  /*1470*/  MOV R42, 0x1f ;  /* 0x0000001f002a7802 */ /* 0x000fe40000000f00 */
[----:B------:R-:W-:-:S02]  /*1480*/  MOV R19, 0xffffffff ;  /* 0xffffffff00137802 */ /* 0x000fc40000000f00 */
        /* <DEDUP_REMOVED lines=10> */
[----:B------:R-:W-:Y:S02]  /*1530*/  MOV R42, 0x1f ;  /* 0x0000001f002a7802 */ /* 0x000fe40000000f00 */
[----:B------:R-:W-:-:S02]  /*1540*/  MOV R19, 0xffffffff ;  /* 0xffffffff00137802 */ /* 0x000fc40000000f00 */
[----:B------:R-:W-:Y:S02]  /*1550*/  MOV R16, 0x1570 ;  /* 0x0000157000107802 */ /* 0x000fe40000000f00 */
[----:B------:R-:W-:Y:S05]  /*1560*/  CALL.REL.NOINC `($__internal_19_$__cuda_sm70_shflsync_bfly_p) ;  /* 0x0000001000007944 */ /* 0x000fea0003c00000 */
[----:B01----:R-:W-:Y:S05]  /*1570*/  BRA `(.L_x_1002) ;  /* 0xfffff76000007947 */ /* 0x003fea000383ffff */
        .weak           $__internal_19_$__cuda_sm70_shflsync_bfly_p
        .type           $__internal_19_$__cuda_sm70_shflsync_bfly_p,@function
        .size           $__internal_19_$__cuda_sm70_shflsync_bfly_p,(.L_x_8207 - $__internal_19_$__cuda_sm70_shflsync_bfly_p)
$__internal_19_$__cuda_sm70_shflsync_bfly_p:
[----:B------:R-:W-:Y:S01]  /*1580*/  HFMA2.MMA R17, -RZ, RZ, 0, 0 ;  /* 0x00000000ff117435 */ /* 0x000fe200000001ff */
[----:B------:R-:W-:Y:S04]  /*1590*/  WARPSYNC R19 ;  /* 0x0000001300007348 */ /* 0x000fe80003800000 */
[----:B------:R0:W1:Y:S01]  /*15a0*/  SHFL.BFLY PT, R19, R40, R43, R42 ;  /* 0x0c00002b28137389 */ /* 0x00006200000e002a */
[----:B------:R-:W-:Y:S05]  /*15b0*/  RET.REL.NODEC R16 `(_ZN10layer_norm13ln_fwd_kernelINS_13Kernel_traitsI6__halfS2_S2_S2_fjLj256ELj1ELj4ELj1ELj16ENS_18Kernel_traits_baseILj256ES2_S2_S2_S2_fjLj128EEEEELb0ELb0ELb1ELb1EEEvNS_9FwdParamsE) ;  /* 0xffffea4010007950 */ /* 0x000fea0003c3ffff */
.L_x_1003:
        /* <DEDUP_REMOVED lines=12> */
.L_x_8207:


//--------------------- .text._ZN10layer_norm13ln_fwd_kernelINS_13Kernel_traitsI6__halfS2_S2_S2_fjLj256ELj1ELj4ELj1ELj16ENS_18Kernel_traits_baseILj256ES2_S2_S2_S2_fjLj128EEEEELb0ELb1ELb0ELb0EEEvNS_9FwdParamsE --------------------------
	.section	.text._ZN10layer_norm13ln_fwd_kernelINS_13Kernel_traitsI6__halfS2_S2_S2_fjLj256ELj1ELj4ELj1ELj16ENS_18Kernel_traits_baseILj256ES2_S2_S2_S2_fjLj128EEEEELb0ELb1ELb0ELb0EEEvNS_9FwdParamsE,"ax",@progbits
	.sectioninfo	@"SHI_REGISTERS=56"
	.align	128
        .global         _ZN10layer_norm13ln_fwd_kernelINS_13Kernel_traitsI6__halfS2_S2_S2_fjLj256ELj1ELj4ELj1ELj16ENS_18Kernel_traits_baseILj256ES2_S2_S2_S2_fjLj128EEEEELb0ELb1ELb0ELb0EEEvNS_9FwdParamsE
        .type           _ZN10layer_norm13ln_fwd_kernelINS_13Kernel_traitsI6__halfS2_S2_S2_fjLj256ELj1ELj4ELj1ELj16ENS_18Kernel_traits_baseILj256ES2_S2_S2_S2_fjLj128EEEEELb0ELb1ELb0ELb0EEEvNS_9FwdParamsE,@function
        .size           _ZN10layer_norm13ln_fwd_kernelINS_13Kernel_traitsI6__halfS2_S2_S2_fjLj256ELj1ELj4ELj1ELj16ENS_18Kernel_traits_baseILj256ES2_S2_S2_S2_fjLj128EEEEELb0ELb1ELb0ELb0EEEvNS_9FwdParamsE,(.L_x_8208 - _ZN10layer_norm13ln_fwd_kernelINS_13Kernel_traitsI6__halfS2_S2_S2_fjLj256ELj1ELj4ELj1ELj16ENS_18Kernel_traits_baseILj256ES2_S2_S2_S2_fjLj128EEEEELb0ELb1ELb0ELb0EEEvNS_9FwdParamsE)
        .other          _ZN10layer_norm13ln_fwd_kernelINS_13Kernel_traitsI6__halfS2_S2_S2_fjLj256ELj1ELj4ELj1ELj16ENS_18Kernel_traits_baseILj256ES2_S2_S2_S2_fjLj128EEEEELb0ELb1ELb0ELb0EEEvNS_9FwdParamsE,@"STO_CUDA_ENTRY STV_DEFAULT"
_ZN10layer_norm13ln_fwd_kernelINS_13Kernel_traitsI6__halfS2_S2_S2_fjLj256ELj1ELj4ELj1ELj16ENS_18Kernel_traits_baseILj256ES2_S2_S2_S2_fjLj128EEEEELb0ELb1ELb0ELb0EEEvNS_9FwdParamsE:
.text._ZN10layer_norm13ln_fwd_kernelINS_13Kernel_traitsI6__halfS2_S2_S2_fjLj256ELj1ELj4ELj1ELj16ENS_18Kernel_traits_baseILj256ES2_S2_S2_S2_fjLj128EEEEELb0ELb1ELb0ELb0EEEvNS_9FwdParamsE:
        /* <DEDUP_REMOVED lines=29> */
.L_x_1005:
[----:B0-----:R-:W-:Y:S05]  /*01d0*/  BSYNC B0 ;  /* 0x0000000000007941 */ /* 0x001fea0003800000 */
.L_x_1004:
        /* <DEDUP_REMOVED lines=26> */
.L_x_1012:
        /* <DEDUP_REMOVED lines=10> */
[----:B------:R-:W-:Y:S01]  /*0420*/  LEA.HI.SX32 R36, R19, R10, 0x1d ;  /* 0x0000000a13247211 */ /* 0x000fe200078feaff */
[----:B--2---:R-:W-:Y:S01]  /*0430*/  @P0 HADD2.F32 R46, -RZ, R16.H0_H0 ;  /* 0x20000010ff2e0230 */ /* 0x004fe20000004100 */
[----:B------:R-:W-:Y:S05]  /*0440*/  @!P1 BRA `(.L_x_1007) ;  /* 0x0000035000009947 */ /* 0x000fea0003800000 */
[----:B------:R-:W-:Y:S02]  /*0450*/  ISETP.NE.U32.AND P0, PT, RZ, c[0x0][0x180], PT ;  /* 0x00006000ff007a0c */ /* 0x000fe40003f05070 */
[----:B------:R-:W-:Y:S02]  /*0460*/  MOV R47, 0x10 ;  /* 0x00000010002f7802 */ /* 0x000fe40000000f00 */
[----:B------:R-:W-:-:S03]  /*0470*/  ISETP.NE.AND.EX P0, PT, RZ, c[0x0][0x184], PT, P0 ;  /* 0x00006100ff007a0c */ /* 0x000fc60003f05300 */
[----:B------:R-:W-:-:S06]  /*0480*/  IMAD.WIDE.U32 R16, R36, R47, c[0x0][0x170] ;  /* 0x00005c0024107625 */ /* 0x000fcc00078e002f */
[----:B------:R-:W2:Y:S04]  /*0490*/  LDG.E.128 R16, [R16.64] ;  /* 0x0000000410107981 */ /* 0x000ea8000c1e1d00 */
[----:B------:R-:W-:-:S05]  /*04a0*/  @P0 IMAD.WIDE.U32 R30, R36, R47, c[0x0][0x180] ;  /* 0x00006000241e0625 */ /* 0x000fca00078e002f */
[----:B------:R0:W3:Y:S01]  /*04b0*/  @P0 LDG.E.128 R12, [R30.64] ;  /* 0x000000041e0c0981 */ /* 0x0000e2000c1e1d00 */
[----:B--2---:R-:W-:Y:S02]  /*04c0*/  HADD2.F32 R39, -RZ, R16.H0_H0 ;  /* 0x20000010ff277230 */ /* 0x004fe40000004100 */
[----:B------:R-:W-:Y:S02]  /*04d0*/  HADD2.F32 R41, -RZ, R17.H0_H0 ;  /* 0x20000011ff297230 */ /* 0x000fe40000004100 */
[----:B------:R-:W-:Y:S01]  /*04e0*/  HADD2.F32 R49, -RZ, R18.H0_H0 ;  /* 0x20000012ff317230 */ /* 0x000fe20000004100 */
[-C--:B------:R-:W-:Y:S01]  /*04f0*/  FMUL.FTZ R38, R39, R46.reuse ;  /* 0x0000002e27267220 */ /* 0x080fe20000410000 */
[--C-:B------:R-:W-:Y:S02]  /*0500*/  HADD2.F32 R53, -RZ, R19.reuse.H0_H0 ;  /* 0x20000013ff357230 */ /* 0x100fe40000004100 */
[----:B------:R-:W-:Y:S01]  /*0510*/  HADD2.F32 R19, -RZ, R19.H1_H1 ;  /* 0x30000013ff137230 */ /* 0x000fe20000004100 */
[-C--:B------:R-:W-:Y:S01]  /*0520*/  FMUL.FTZ R40, R49, R46.reuse ;  /* 0x0000002e31287220 */ /* 0x080fe20000410000 */
[----:B------:R-:W-:Y:S01]  /*0530*/  HADD2.F32 R45, -RZ, R16.H1_H1 ;  /* 0x30000010ff2d7230 */ /* 0x000fe20000004100 */
[-C--:B------:R-:W-:Y:S01]  /*0540*/  FMUL.FTZ R16, R41, R46.reuse ;  /* 0x0000002e29107220 */ /* 0x080fe20000410000 */
[----:B------:R-:W-:Y:S01]  /*0550*/  HADD2.F32 R43, -RZ, R17.H1_H1 ;  /* 0x30000011ff2b7230 */ /* 0x000fe20000004100 */
[-C--:B0-----:R-:W-:Y:S01]  /*0560*/  FMUL.FTZ R30, R53, R46.reuse ;  /* 0x0000002e351e7220 */ /* 0x081fe20000410000 */
[----:B------:R-:W-:Y:S01]  /*0570*/  HADD2.F32 R51, -RZ, R18.H1_H1 ;  /* 0x30000012ff337230 */ /* 0x000fe20000004100 */
[----:B------:R-:W-:Y:S01]  /*0580*/  FMUL.FTZ R49, R19, R46 ;  /* 0x0000002e13317220 */ /* 0x000fe20000410000 */
[----:B---3--:R-:W-:Y:S01]  /*0590*/  @P0 HADD2.F32 R19, -RZ, R12.H0_H0 ;  /* 0x2000000cff130230 */ /* 0x008fe20000004100 */
[----:B------:R-:W-:Y:S01]  /*05a0*/  FMUL.FTZ R38, R9, R38 ;  /* 0x0000002609267220 */ /* 0x000fe20000410000 */
[----:B------:R-:W-:Y:S01]  /*05b0*/  @P0 HADD2.F32 R18, -RZ, R13.H0_H0 ;  /* 0x2000000dff120230 */ /* 0x000fe20000004100 */
[----:B------:R-:W-:Y:S01]  /*05c0*/  FMUL.FTZ R39, R7, R16 ;  /* 0x0000001007277220 */ /* 0x000fe20000410000 */
[----:B------:R-:W-:Y:S01]  /*05d0*/  @P0 HADD2.F32 R31, -RZ, R14.H0_H0 ;  /* 0x2000000eff1f0230 */ /* 0x000fe20000004100 */
[----:B------:R-:W-:Y:S01]  /*05e0*/  FMUL.FTZ R40, R5, R40 ;  /* 0x0000002805287220 */ /* 0x000fe20000410000 */
[----:B------:R-:W-:Y:S01]  /*05f0*/  @P0 HADD2.F32 R42, -RZ, R15.H0_H0 ;  /* 0x2000000fff2a0230 */ /* 0x000fe20000004100 */
[----:B------:R-:W-:Y:S01]  /*0600*/  FMUL.FTZ R17, R43, R46 ;  /* 0x0000002e2b117220 */ /* 0x000fe20000410000 */
[----:B------:R-:W-:Y:S01]  /*0610*/  @P0 HADD2.F32 R16, -RZ, R12.H1_H1 ;  /* 0x3000000cff100230 */ /* 0x000fe20000004100 */
[----:B------:R-:W-:-:S02]  /*0620*/  FMUL.FTZ R41, R3, R30 ;  /* 0x0000001e03297220 */ /* 0x000fc40000410000 */
[-C--:B------:R-:W-:Y:S02]  /*0630*/  FMUL.FTZ R45, R45, R46.reuse ;  /* 0x0000002e2d2d7220 */ /* 0x080fe40000410000 */
[----:B------:R-:W-:Y:S02]  /*0640*/  FMUL.FTZ R43, R51, R46 ;  /* 0x0000002e332b7220 */ /* 0x000fe40000410000 */
[----:B------:R-:W-:Y:S01]  /*0650*/  @P0 FADD.FTZ R38, R19, R38 ;  /* 0x0000002613260221 */ /* 0x000fe20000010000 */
[----:B------:R-:W-:Y:S01]  /*0660*/  @P0 HADD2.F32 R19, -RZ, R13.H1_H1 ;  /* 0x3000000dff130230 */ /* 0x000fe20000004100 */
[----:B------:R-:W-:Y:S01]  /*0670*/  @P0 FADD.FTZ R39, R18, R39 ;  /* 0x0000002712270221 */ /* 0x000fe20000010000 */
[----:B------:R-:W-:Y:S01]  /*0680*/  @P0 HADD2.F32 R18, -RZ, R14.H1_H1 ;  /* 0x3000000eff120230 */ /* 0x000fe20000004100 */
[----:B------:R-:W-:Y:S01]  /*0690*/  @P0 FADD.FTZ R40, R31, R40 ;  /* 0x000000281f280221 */ /* 0x000fe20000010000 */
[----:B------:R-:W-:Y:S01]  /*06a0*/  @P0 HADD2.F32 R31, -RZ, R15.H1_H1 ;  /* 0x3000000fff1f0230 */ /* 0x000fe20000004100 */
[----:B------:R-:W-:-:S02]  /*06b0*/  @P0 FADD.FTZ R41, R42, R41 ;  /* 0x000000292a290221 */ /* 0x000fc40000010000 */
[----:B------:R-:W-:Y:S02]  /*06c0*/  FMUL.FTZ R42, R2, R49 ;  /* 0x00000031022a7220 */ /* 0x000fe40000410000 */
[----:B------:R-:W-:Y:S02]  /*06d0*/  FMUL.FTZ R43, R4, R43 ;  /* 0x0000002b042b7220 */ /* 0x000fe40000410000 */
[----:B------:R-:W-:Y:S02]  /*06e0*/  FMUL.FTZ R44, R6, R17 ;  /* 0x00000011062c7220 */ /* 0x000fe40000410000 */
[----:B------:R-:W-:Y:S02]  /*06f0*/  FMUL.FTZ R45, R8, R45 ;  /* 0x0000002d082d7220 */ /* 0x000fe40000410000 */
[----:B------:R-:W-:Y:S02]  /*0700*/  @P0 FADD.FTZ R42, R31, R42 ;  /* 0x0000002a1f2a0221 */ /* 0x000fe40000010000 */
[----:B------:R-:W-:-:S02]  /*0710*/  @P0 FADD.FTZ R43, R18, R43 ;  /* 0x0000002b122b0221 */ /* 0x000fc40000010000 */
[----:B------:R-:W-:Y:S01]  /*0720*/  @P0 FADD.FTZ R44, R19, R44 ;  /* 0x0000002c132c0221 */ /* 0x000fe20000010000 */
[----:B------:R-:W-:Y:S01]  /*0730*/  F2FP.PACK_AB R19, R42, R41 ;  /* 0x000000292a13723e */ /* 0x000fe200000000ff */
[----:B------:R-:W-:Y:S01]  /*0740*/  @P0 FADD.FTZ R45, R16, R45 ;  /* 0x0000002d102d0221 */ /* 0x000fe20000010000 */
[----:B------:R-:W-:Y:S01]  /*0750*/  F2FP.PACK_AB R18, R43, R40 ;  /* 0x000000282b12723e */ /* 0x000fe200000000ff */
[----:B------:R-:W-:Y:S01]  /*0760*/  IMAD.WIDE.U32 R30, R36, R47, c[0x0][0x188] ;  /* 0x00006200241e7625 */ /* 0x000fe200078e002f */
[----:B------:R-:W-:Y:S02]  /*0770*/  F2FP.PACK_AB R17, R44, R39 ;  /* 0x000000272c11723e */ /* 0x000fe400000000ff */
[----:B------:R-:W-:-:S05]  /*0780*/  F2FP.PACK_AB R16, R45, R38 ;  /* 0x000000262d10723e */ /* 0x000fca00000000ff */
[----:B------:R0:W-:Y:S02]  /*0790*/  STG.E.128 [R30.64], R16 ;  /* 0x000000101e007986 */ /* 0x0001e4000c101d04 */
.L_x_1007:
[----:B------:R-:W-:Y:S05]  /*07a0*/  BSYNC B0 ;  /* 0x0000000000007941 */ /* 0x000fea0003800000 */
.L_x_1006:
        /* <DEDUP_REMOVED lines=12> */
.L_x_1013:
        /* <DEDUP_REMOVED lines=37> */
.L_x_1014:
        /* <DEDUP_REMOVED lines=26> */
[----:B------:R-:W-:Y:S02]  /*0c60*/  FMUL.FTZ R17, R47, R16 ;  /* 0x000000102f117220 */ /* 0x000fe40000410000 */
        /* <DEDUP_REMOVED lines=13> */
[----:B------:R-:W-:Y:S01]  /*0d40*/  F2FP.PACK_AB R16, R31, R30 ;  /* 0x0000001e1f10723e */ /* 0x000fe200000000ff */
[----:B------:R-:W-:Y:S01]  /*0d50*/  FFMA.FTZ R18, R22, R18, R33 ;  /* 0x0000001216127223 */ /* 0x000fe20000010021 */
[----:B------:R-:W-:Y:S01]  /*0d60*/  F2FP.PACK_AB R19, R50, R19 ;  /* 0x000000133213723e */ /* 0x000fe200000000ff */
[----:B------:R-:W-:Y:S01]  /*0d70*/  FFMA.FTZ R47, R25, R47, R34 ;  /* 0x0000002f192f7223 */ /* 0x000fe20000010022 */
[----:B------:R-:W-:Y:S01]  /*0d80*/  F2FP.PACK_AB R17, R46, R17 ;  /* 0x000000112e11723e */ /* 0x000fe200000000ff */
[----:B------:R-:W-:-:S03]  /*0d90*/  IMAD.WIDE.U32 R30, R36, R49, c[0x0][0x208] ;  /* 0x00008200241e7625 */ /* 0x000fc600078e0031 */
[----:B------:R-:W-:-:S05]  /*0da0*/  F2FP.PACK_AB R18, R47, R18 ;  /* 0x000000122f12723e */ /* 0x000fca00000000ff */
[----:B------:R0:W-:Y:S02]  /*0db0*/  STG.E.128 [R30.64], R16 ;  /* 0x000000101e007986 */ /* 0x0001e4000c101d04 */
.L_x_1011:
[----:B------:R-:W-:Y:S05]  /*0dc0*/  BSYNC B0 ;  /* 0x0000000000007941 */ /* 0x000fea0003800000 */
.L_x_1010:
[----:B01----:R-:W-:-:S05]  /*0dd0*/  MOV R16, 0x4 ;  /* 0x0000000400107802 */ /* 0x003fca0000000f00 */
[----:B------:R-:W-:-:S05]  /*0de0*/  IMAD R11, R16, c[0x0][0x160], R11 ;  /* 0x00005800100b7a24 */ /* 0x000fca00078e020b */
[----:B------:R-:W-:-:S13]  /*0df0*/  ISETP.GE.AND P0, PT, R11, c[0x0][0x164], PT ;  /* 0x000059000b007a0c */ /* 0x000fda0003f06270 */
[----:B------:R-:W-:Y:S05]  /*0e00*/  @!P0 BRA `(.L_x_1012) ;  /* 0xfffff57000008947 */ /* 0x000fea000383ffff */
[----:B------:R-:W-:Y:S05]  /*0e10*/  EXIT ;  /* 0x000000000000794d */ /* 0x000fea0003800000 */
.L_x_1008:
[----:B------:R-:W-:Y:S01]  /*0e20*/  HFMA2.MMA R30, -RZ, RZ, 0, 5.9604644775390625e-08 ;  /* 0x00000001ff1e7435 */ /* 0x000fe200000001ff */
[----:B------:R-:W-:Y:S02]  /*0e30*/  MOV R19, 0x1f ;  /* 0x0000001f00137802 */ /* 0x000fe40000000f00 */
[----:B------:R-:W-:Y:S02]  /*0e40*/  MOV R18, 0xffffffff ;  /* 0xffffffff00127802 */ /* 0x000fe40000000f00 */
[----:B------:R-:W-:Y:S02]  /*0e50*/  MOV R16, 0xe70 ;  /* 0x00000e7000107802 */ /* 0x000fe40000000f00 */
[----:B------:R-:W-:Y:S05]  /*0e60*/  CALL.REL.NOINC `($__internal_20_$__cuda_sm70_shflsync_bfly_p) ;  /* 0x0000049000007944 */ /* 0x000fea0003c00000 */
[----:B01----:R-:W-:Y:S05]  /*0e70*/  BRA `(.L_x_1013) ;  /* 0xfffff9f000007947 */ /* 0x003fea000383ffff */
.L_x_1009:
[----:B------:R-:W-:Y:S01]  /*0e80*/  HFMA2.MMA R30, -RZ, RZ, 0, 1.1920928955078125e-07 ;  /* 0x00000002ff1e7435 */ /* 0x000fe200000001ff */
[----:B------:R-:W-:Y:S02]  /*0e90*/  MOV R19, 0x1f ;  /* 0x0000001f00137802 */ /* 0x000fe40000000f00 */
[----:B------:R-:W-:Y:S02]  /*0ea0*/  MOV R18, 0xffffffff ;  /* 0xffffffff00127802 */ /* 0x000fe40000000f00 */
[----:B------:R-:W-:-:S02]  /*0eb0*/  MOV R16, 0xed0 ;  /* 0x00000ed000107802 */ /* 0x000fc40000000f00 */
[----:B------:R-:W-:Y:S05]  /*0ec0*/  CALL.REL.NOINC `($__internal_20_$__cuda_sm70_shflsync_bfly_p) ;  /* 0x0000043000007944 */ /* 0x000fea0003c00000 */
[----:B0-----:R-:W-:Y:S01]  /*0ed0*/  HFMA2.MMA R30, -RZ, RZ, 0, 2.384185791015625e-07 ;  /* 0x00000004ff1e7435 */ /* 0x001fe200000001ff */
[----:B-1----:R-:W-:Y:S01]  /*0ee0*/  FADD.FTZ R47, R47, R18 ;  /* 0x000000122f2f7221 */ /* 0x002fe20000010000 */
[----:B------:R-:W-:-:S02]  /*0ef0*/  MOV R19, 0x1f ;  /* 0x0000001f00137802 */ /* 0x000fc40000000f00 */
[----:B------:R-:W-:Y:S02]  /*0f00*/  MOV R18, 0xffffffff ;  /* 0xffffffff00127802 */ /* 0x000fe40000000f00 */
[----:B------:R-:W-:Y:S02]  /*0f10*/  MOV R16, 0xf30 ;  /* 0x00000f3000107802 */ /* 0x000fe40000000f00 */
[----:B------:R-:W-:Y:S05]  /*0f20*/  CALL.REL.NOINC `($__internal_20_$__cuda_sm70_shflsync_bfly_p) ;  /* 0x000003d000007944 */ /* 0x000fea0003c00000 */
[----:B0-----:R-:W-:Y:S01]  /*0f30*/  HFMA2.MMA R30, -RZ, RZ, 0, 4.76837158203125e-07 ;  /* 0x00000008ff1e7435 */ /* 0x001fe200000001ff */
[----:B-1----:R-:W-:Y:S01]  /*0f40*/  FADD.FTZ R47, R47, R18 ;  /* 0x000000122f2f7221 */ /* 0x002fe20000010000 */
[----:B------:R-:W-:Y:S02]  /*0f50*/  MOV R19, 0x1f ;  /* 0x0000001f00137802 */ /* 0x000fe40000000f00 */
[----:B------:R-:W-:Y:S02]  /*0f60*/  MOV R18, 0xffffffff ;  /* 0xffffffff00127802 */ /* 0x000fe40000000f00 */
[----:B------:R-:W-:Y:S02]  /*0f70*/  MOV R16, 0xf90 ;  /* 0x00000f9000107802 */ /* 0x000fe40000000f00 */
[----:B------:R-:W-:Y:S05]  /*0f80*/  CALL.REL.NOINC `($__internal_20_$__cuda_sm70_shflsync_bfly_p) ;  /* 0x0000037000007944 */ /* 0x000fea0003c00000 */
[----:B0-----:R-:W-:Y:S01]  /*0f90*/  HFMA2.MMA R30, -RZ, RZ, 0, 9.5367431640625e-07 ;  /* 0x00000010ff1e7435 */ /* 0x001fe200000001ff */
[----:B-1----:R-:W-:Y:S01]  /*0fa0*/  FADD.FTZ R47, R47, R18 ;  /* 0x000000122f2f7221 */ /* 0x002fe20000010000 */
[----:B------:R-:W-:-:S02]  /*0fb0*/  MOV R19, 0x1f ;  /* 0x0000001f00137802 */ /* 0x000fc40000000f00 */
[----:B------:R-:W-:Y:S02]  /*0fc0*/  MOV R18, 0xffffffff ;  /* 0xffffffff00127802 */ /* 0x000fe40000000f00 */
[----:B------:R-:W-:Y:S02]  /*0fd0*/  MOV R16, 0xff0 ;  /* 0x00000ff000107802 */ /* 0x000fe40000000f00 */
[----:B------:R-:W-:Y:S05]  /*0fe0*/  CALL.REL.NOINC `($__internal_20_$__cuda_sm70_shflsync_bfly_p) ;  /* 0x0000031000007944 */ /* 0x000fea0003c00000 */
[----:B-1----:R-:W-:Y:S01]  /*0ff0*/  FADD.FTZ R18, R47, R18 ;  /* 0x000000122f127221 */ /* 0x002fe20000010000 */
[----:B0-----:R-:W-:-:S03]  /*1000*/  HFMA2.MMA R30, -RZ, RZ, 0, 5.9604644775390625e-08 ;  /* 0x00000001ff1e7435 */ /* 0x001fc600000001ff */
        /* <DEDUP_REMOVED lines=17> */
[----:B------:R-:W-:-:S03]  /*1120*/  MOV R19, 0x1f ;  /* 0x0000001f00137802 */ /* 0x000fc60000000f00 */
[----:B------:R-:W-:-:S05]  /*1130*/  FFMA.FTZ R16, R17, R17, R16 ;  /* 0x0000001111107223 */ /* 0x000fca0000010010 */
[----:B------:R-:W-:Y:S02]  /*1140*/  FSEL R47, R16, RZ, P1 ;  /* 0x000000ff102f7208 */ /* 0x000fe40000800000 */
[----:B------:R-:W-:Y:S02]  /*1150*/  MOV R16, 0x1170 ;  /* 0x0000117000107802 */ /* 0x000fe40000000f00 */
[----:B------:R-:W-:Y:S05]  /*1160*/  CALL.REL.NOINC `($__internal_20_$__cuda_sm70_shflsync_bfly_p) ;  /* 0x0000019000007944 */ /* 0x000fea0003c00000 */
[----:B0-----:R-:W-:Y:S01]  /*1170*/  HFMA2.MMA R30, -RZ, RZ, 0, 1.1920928955078125e-07 ;  /* 0x00000002ff1e7435 */ /* 0x001fe200000001ff */
[----:B-1----:R-:W-:Y:S01]  /*1180*/  FADD.FTZ R47, R47, R18 ;  /* 0x000000122f2f7221 */ /* 0x002fe20000010000 */
[----:B------:R-:W-:Y:S02]  /*1190*/  MOV R19, 0x1f ;  /* 0x0000001f00137802 */ /* 0x000fe40000000f00 */
[----:B------:R-:W-:Y:S02]  /*11a0*/  MOV R18, 0xffffffff ;  /* 0xffffffff00127802 */ /* 0x000fe40000000f00 */
[----:B------:R-:W-:Y:S02]  /*11b0*/  MOV R16, 0x11d0 ;  /* 0x000011d000107802 */ /* 0x000fe40000000f00 */
        /* <DEDUP_REMOVED lines=19> */
[----:B01----:R-:W-:Y:S05]  /*12f0*/  BRA `(.L_x_1014) ;  /* 0xfffff7c000007947 */ /* 0x003fea000383ffff */
        .weak           $__internal_20_$__cuda_sm70_shflsync_bfly_p
        .type           $__internal_20_$__cuda_sm70_shflsync_bfly_p,@function
        .size           $__internal_20_$__cuda_sm70_shflsync_bfly_p,(.L_x_8208 - $__internal_20_$__cuda_sm70_shflsync_bfly_p)
$__internal_20_$__cuda_sm70_shflsync_bfly_p:
[----:B------:R-:W-:Y:S01]  /*1300*/  HFMA2.MMA R17, -RZ, RZ, 0, 0 ;  /* 0x00000000ff117435 */ /* 0x000fe200000001ff */
[----:B------:R-:W-:Y:S04]  /*1310*/  WARPSYNC R18 ;  /* 0x0000001200007348 */ /* 0x000fe80003800000 */
[----:B------:R0:W1:Y:S01]  /*1320*/  SHFL.BFLY PT, R18, R47, R30, R19 ;  /* 0x0c00001e2f127389 */ /* 0x00006200000e0013 */
[----:B------:R-:W-:Y:S05]  /*1330*/  RET.REL.NODEC R16 `(_ZN10layer_norm13ln_fwd_kernelINS_13Kernel_traitsI6__halfS2_S2_S2_fjLj256ELj1ELj4ELj1ELj16ENS_18Kernel_traits_baseILj256ES2_S2_S2_S2_fjLj128EEEEELb0ELb1ELb0ELb0EEEvNS_9FwdParamsE) ;  /* 0xffffecc010007950 */ /* 0x000fea0003c3ffff */
.L_x_1015:
        /* <DEDUP_REMOVED lines=12> */
.L_x_8208:


//--------------------- .text._ZN10layer_norm13ln_fwd_kernelINS_13Kernel_traitsI6__halfS2_S2_S2_fjLj256ELj1ELj4ELj1ELj16ENS_18Kernel_traits_baseILj256ES2_S2_S2_S2_fjLj128EEEEELb0ELb1ELb0ELb1EEEvNS_9FwdParamsE --------------------------
	.section	.text._ZN10layer_norm13ln_fwd_kernelINS_13Kernel_traitsI6__halfS2_S2_S2_fjLj256ELj1ELj4ELj1ELj16ENS_18Kernel_traits_baseILj256ES2_S2_S2_S2_fjLj128EEEEELb0ELb1ELb0ELb1EEEvNS_9FwdParamsE,"ax",@progbits
	.sectioninfo	@"SHI_REGISTERS=55"
	.align	128
        .global         _ZN10layer_norm13ln_fwd_kernelINS_13Kernel_traitsI6__halfS2_S2_S2_fjLj256ELj1ELj4ELj1ELj16ENS_18Kernel_traits_baseILj256ES2_S2_S2_S2_fjLj128EEEEELb0ELb1ELb0ELb1EEEvNS_9FwdParamsE
        .type           _ZN10layer_norm13ln_fwd_kernelINS_13Kernel_traitsI6__halfS2_S2_S2_fjLj256ELj1ELj4ELj1ELj16ENS_18Kernel_traits_baseILj256ES2_S2_S2_S2_fjLj128EEEEELb0ELb1ELb0ELb1EEEvNS_9FwdParamsE,@function
        .size           _ZN10layer_norm13ln_fwd_kernelINS_13Kernel_traitsI6__halfS2_S2_S2_fjLj256ELj1ELj4ELj1ELj16ENS_18Kernel_traits_baseILj256ES2_S2_S2_S2_fjLj128EEEEELb0ELb1ELb0ELb1EEEvNS_9FwdParamsE,(.L_x_8209 - _ZN10layer_norm13ln_fwd_kernelINS_13Kernel_traitsI6__halfS2_S2_S2_fjLj256ELj1ELj4ELj1ELj16ENS_18Kernel_traits_baseILj256ES2_S2_S2_S2_fjLj128EEEEELb0ELb1ELb0ELb1EEEvNS_9FwdParamsE)
        .other          _ZN10layer_norm13ln_fwd_kernelINS_13Kernel_traitsI6__halfS2_S2_S2_fjLj256ELj1ELj4ELj1ELj16ENS_18Kernel_traits_baseILj256ES2_S2_S2_S2_fjLj128EEEEELb0ELb1ELb0ELb1EEEvNS_9FwdParamsE,@"STO_CUDA_ENTRY STV_DEFAULT"
_ZN10layer_norm13ln_fwd_kernelINS_13Kernel_traitsI6__halfS2_S2_S2_fjLj256ELj1ELj4ELj1ELj16ENS_18Kernel_traits_baseILj256ES2_S2_S2_S2_fjLj128EEEEELb0ELb1ELb0ELb1EEEvNS_9FwdParamsE:
.text._ZN10layer_norm13ln_fwd_kernelINS_13Kernel_traitsI6__halfS2_S2_S2_fjLj256ELj1ELj4ELj1ELj16ENS_18Kernel_traits_baseILj256ES2_S2_S2_S2_fjLj128EEEEELb0ELb1ELb0ELb1EEEvNS_9FwdParamsE:
        /* <DEDUP_REMOVED lines=19> */
[----:B------:R-:W-:Y:S01]  /*0130*/  IADD3.X R17, RZ, c[0x0][0x1b4], RZ, P1, !PT ;  /* 0x00006d00ff117a10 */ /* 0x000fe20000ffe4ff */
[----:B------:R-:W2:Y:S05]  /*0140*/  LDG.E.128 R12, [R12.64] ;  /* 0x000000040c0c7981 */ /* 0x000eaa000c1e1d00 */
[----:B------:R-:W3:Y:S01]  /*0150*/  LDG.E.128 R16, [R16.64] ;  /* 0x0000000410107981 */ /* 0x000ee2000c1e1d00 */
        /* <DEDUP_REMOVED lines=19> */
[--C-:B---3--:R-:W-:Y:S02]  /*0290*/  HADD2.F32 R26, -RZ, R16.reuse.H0_H0 ;  /* 0x20000010ff1a7230 */ /* 0x108fe40000004100 */
[----:B------:R-:W-:-:S02]  /*02a0*/  HADD2.F32 R35, -RZ, R16.H1_H1 ;  /* 0x30000010ff237230 */ /* 0x000fc40000004100 */
[--C-:B------:R-:W-:Y:S02]  /*02b0*/  HADD2.F32 R34, -RZ, R17.reuse.H0_H0 ;  /* 0x20000011ff227230 */ /* 0x100fe40000004100 */
[----:B------:R-:W-:Y:S02]  /*02c0*/  HADD2.F32 R37, -RZ, R17.H1_H1 ;  /* 0x30000011ff257230 */ /* 0x000fe40000004100 */
[--C-:B------:R-:W-:Y:S02]  /*02d0*/  HADD2.F32 R36, -RZ, R18.reuse.H0_H0 ;  /* 0x20000012ff247230 */ /* 0x100fe40000004100 */
[----:B------:R-:W-:Y:S02]  /*02e0*/  HADD2.F32 R39, -RZ, R18.H1_H1 ;  /* 0x30000012ff277230 */ /* 0x000fe40000004100 */
[--C-:B------:R-:W-:Y:S02]  /*02f0*/  HADD2.F32 R38, -RZ, R19.reuse.H0_H0 ;  /* 0x20000013ff267230 */ /* 0x100fe40000004100 */
[----:B------:R-:W-:-:S02]  /*0300*/  HADD2.F32 R41, -RZ, R19.H1_H1 ;  /* 0x30000013ff297230 */ /* 0x000fc40000004100 */
.L_x_1018:
        /* <DEDUP_REMOVED lines=16> */
[----:B------:R-:W4:Y:S01]  /*0410*/  @P1 LDG.E.128 R12, [R28.64] ;  /* 0x000000041c0c1981 */ /* 0x000f22000c1e1d00 */
[----:B------:R-:W-:Y:S01]  /*0420*/  HFMA2.MMA R32, -RZ, RZ, 1.875, 0 ;  /* 0x3f800000ff207435 */ /* 0x000fe200000001ff */
[--C-:B--2---:R-:W-:Y:S02]  /*0430*/  HADD2.F32 R33, -RZ, R16.reuse.H0_H0 ;  /* 0x20000010ff217230 */ /* 0x104fe40000004100 */
[----:B------:R-:W-:Y:S02]  /*0440*/  HADD2.F32 R43, -RZ, R16.H1_H1 ;  /* 0x30000010ff2b7230 */ /* 0x000fe40000004100 */
[----:B---3--:R-:W-:Y:S02]  /*0450*/  @P0 HADD2.F32 R32, -RZ, R30.H0_H0 ;  /* 0x2000001eff200230 */ /* 0x008fe40000004100 */
[--C-:B------:R-:W-:Y:S02]  /*0460*/  HADD2.F32 R45, -RZ, R17.reuse.H0_H0 ;  /* 0x20000011ff2d7230 */ /* 0x100fe40000004100 */
[----:B------:R-:W-:-:S02]  /*0470*/  HADD2.F32 R47, -RZ, R17.H1_H1 ;  /* 0x30000011ff2f7230 */ /* 0x000fc40000004100 */
[--C-:B------:R-:W-:Y:S01]  /*0480*/  HADD2.F32 R17, -RZ, R18.reuse.H1_H1 ;  /* 0x30000012ff117230 */ /* 0x100fe20000004100 */
[-C--:B------:R-:W-:Y:S01]  /*0490*/  FMUL.FTZ R52, R33, R32.reuse ;  /* 0x0000002021347220 */ /* 0x080fe20000410000 */
[----:B------:R-:W-:Y:S01]  /*04a0*/  HADD2.F32 R31, -RZ, R18.H0_H0 ;  /* 0x20000012ff1f7230 */ /* 0x000fe20000004100 */
[-C--:B------:R-:W-:Y:S01]  /*04b0*/  FMUL.FTZ R43, R43, R32.reuse ;  /* 0x000000202b2b7220 */ /* 0x080fe20000410000 */
[--C-:B------:R-:W-:Y:S01]  /*04c0*/  HADD2.F32 R49, -RZ, R19.reuse.H0_H0 ;  /* 0x20000013ff317230 */ /* 0x100fe20000004100 */
[----:B------:R-:W-:Y:S01]  /*04d0*/  FMUL.FTZ R18, R17, R32 ;  /* 0x0000002011127220 */ /* 0x000fe20000410000 */
[----:B------:R-:W-:Y:S01]  /*04e0*/  HADD2.F32 R51, -RZ, R19.H1_H1 ;  /* 0x30000013ff337230 */ /* 0x000fe20000004100 */
[----:B------:R-:W-:Y:S01]  /*04f0*/  FMUL.FTZ R52, R11, R52 ;  /* 0x000000340b347220 */ /* 0x000fe20000410000 */
[--C-:B----4-:R-:W-:Y:S01]  /*0500*/  @P1 HADD2.F32 R17, -RZ, R12.reuse.H0_H0 ;  /* 0x2000000cff111230 */ /* 0x110fe20000004100 */
[----:B------:R-:W-:Y:S01]  /*0510*/  FMUL.FTZ R50, R20, R43 ;  /* 0x0000002b14327220 */ /* 0x000fe20000410000 */
[----:B------:R-:W-:Y:S01]  /*0520*/  @P1 HADD2.F32 R19, -RZ, R12.H1_H1 ;  /* 0x3000000cff131230 */ /* 0x000fe20000004100 */
[----:B------:R-:W-:-:S02]  /*0530*/  FMUL.FTZ R48, R45, R32 ;  /* 0x000000202d307220 */ /* 0x000fc40000410000 */
[----:B------:R-:W-:Y:S02]  /*0540*/  FMUL.FTZ R31, R31, R32 ;  /* 0x000000201f1f7220 */ /* 0x000fe40000410000 */
[----:B------:R-:W-:Y:S01]  /*0550*/  @P1 FADD.FTZ R52, R52, R17 ;  /* 0x0000001134341221 */ /* 0x000fe20000010000 */
[----:B------:R-:W-:Y:S01]  /*0560*/  @P1 HADD2.F32 R17, -RZ, R13.H0_H0 ;  /* 0x2000000dff111230 */ /* 0x000fe20000004100 */
[----:B------:R-:W-:Y:S01]  /*0570*/  @P1 FADD.FTZ R50, R50, R19 ;  /* 0x0000001332321221 */ /* 0x000fe20000010000 */
[----:B------:R-:W-:Y:S01]  /*0580*/  @P1 HADD2.F32 R19, -RZ, R14.H0_H0 ;  /* 0x2000000eff131230 */ /* 0x000fe20000004100 */
[----:B------:R-:W-:Y:S02]  /*0590*/  FMUL.FTZ R48, R21, R48 ;  /* 0x0000003015307220 */ /* 0x000fe40000410000 */
[-C--:B------:R-:W-:Y:S02]  /*05a0*/  FMUL.FTZ R16, R47, R32.reuse ;  /* 0x000000202f107220 */ /* 0x080fe40000410000 */
[----:B------:R-:W-:-:S02]  /*05b0*/  FMUL.FTZ R49, R49, R32 ;  /* 0x0000002031317220 */ /* 0x000fc40000410000 */
[----:B------:R-:W-:Y:S02]  /*05c0*/  FMUL.FTZ R46, R22, R31 ;  /* 0x0000001f162e7220 */ /* 0x000fe40000410000 */
[----:B------:R-:W-:Y:S02]  /*05d0*/  FMUL.FTZ R32, R51, R32 ;  /* 0x0000002033207220 */ /* 0x000fe40000410000 */
[----:B------:R-:W-:Y:S01]  /*05e0*/  @P1 FADD.FTZ R48, R48, R17 ;  /* 0x0000001130301221 */ /* 0x000fe20000010000 */
[----:B------:R-:W-:Y:S01]  /*05f0*/  @P1 HADD2.F32 R17, -RZ, R13.H1_H1 ;  /* 0x3000000dff111230 */ /* 0x000fe20000004100 */
[----:B------:R-:W-:Y:S01]  /*0600*/  @P1 FADD.FTZ R46, R46, R19 ;  /* 0x000000132e2e1221 */ /* 0x000fe20000010000 */
[--C-:B------:R-:W-:Y:S01]  /*0610*/  @P1 HADD2.F32 R29, -RZ, R15.reuse.H0_H0 ;  /* 0x2000000fff1d1230 */ /* 0x100fe20000004100 */
[----:B------:R-:W-:Y:S01]  /*0620*/  FMUL.FTZ R42, R27, R32 ;  /* 0x000000201b2a7220 */ /* 0x000fe20000410000 */
[----:B------:R-:W-:Y:S01]  /*0630*/  @P1 HADD2.F32 R33, -RZ, R15.H1_H1 ;  /* 0x3000000fff211230 */ /* 0x000fe20000004100 */
[----:B------:R-:W-:Y:S01]  /*0640*/  FMUL.FTZ R31, R23, R16 ;  /* 0x00000010171f7220 */ /* 0x000fe20000410000 */
[----:B------:R-:W-:Y:S01]  /*0650*/  @P1 HADD2.F32 R19, -RZ, R14.H1_H1 ;  /* 0x3000000eff131230 */ /* 0x000fe20000004100 */
[----:B------:R-:W-:Y:S01]  /*0660*/  FMUL.FTZ R44, R24, R49 ;  /* 0x00000031182c7220 */ /* 0x000fe20000410000 */
[----:B------:R-:W-:Y:S01]  /*0670*/  SHF.L.U32 R30, R40, 0x4, RZ ;  /* 0x00000004281e7819 */ /* 0x000fe200000006ff */
[----:B------:R-:W-:-:S02]  /*0680*/  FMUL.FTZ R32, R25, R18 ;  /* 0x0000001219207220 */ /* 0x000fc40000410000 */
[----:B------:R-:W-:Y:S01]  /*0690*/  @P1 FADD.FTZ R31, R31, R17 ;  /* 0x000000111f1f1221 */ /* 0x000fe20000010000 */
[----:B------:R-:W-:Y:S01]  /*06a0*/  SHF.R.U32.HI R40, RZ, 0x1c, R40 ;  /* 0x0000001cff287819 */ /* 0x000fe20000011628 */
[----:B------:R-:W-:Y:S01]  /*06b0*/  @P1 FADD.FTZ R44, R44, R29 ;  /* 0x0000001d2c2c1221 */ /* 0x000fe20000010000 */
[----:B------:R-:W-:Y:S01]  /*06c0*/  IADD3 R28, P0, R30, c[0x0][0x188], RZ ;  /* 0x000062001e1c7a10 */ /* 0x000fe20007f1e0ff */
[----:B------:R-:W-:Y:S02]  /*06d0*/  @P1 FADD.FTZ R42, R42, R33 ;  /* 0x000000212a2a1221 */ /* 0x000fe40000010000 */
[----:B------:R-:W-:Y:S02]  /*06e0*/  @P1 FADD.FTZ R32, R32, R19 ;  /* 0x0000001320201221 */ /* 0x000fe40000010000 */
[----:B------:R-:W-:Y:S01]  /*06f0*/  FADD.FTZ R17, RZ, R52 ;  /* 0x00000034ff117221 */ /* 0x000fe20000010000 */
[----:B------:R-:W-:Y:S02]  /*0700*/  IADD3.X R29, R40, c[0x0][0x18c], RZ, P0, !PT ;  /* 0x00006300281d7a10 */ /* 0x000fe400007fe4ff */
[----:B------:R-:W-:Y:S01]  /*0710*/  F2FP.PACK_AB R19, R42, R44 ;  /* 0x0000002c2a13723e */ /* 0x000fe200000000ff */
[----:B------:R-:W-:Y:S01]  /*0720*/  FADD.FTZ R33, R17, R50 ;  /* 0x0000003211217221 */ /* 0x000fe20000010000 */
[----:B------:R-:W-:-:S02]  /*0730*/  F2FP.PACK_AB R18, R32, R46 ;  /* 0x0000002e2012723e */ /* 0x000fc400000000ff */
[----:B------:R-:W-:Y:S02]  /*0740*/  F2FP.PACK_AB R17, R31, R48 ;  /* 0x000000301f11723e */ /* 0x000fe400000000ff */
[----:B------:R-:W-:Y:S01]  /*0750*/  F2FP.PACK_AB R16, R50, R52 ;  /* 0x000000343210723e */ /* 0x000fe200000000ff */
        /* <DEDUP_REMOVED lines=10> */
.L_x_1019:
        /* <DEDUP_REMOVED lines=36> */
.L_x_1020:
[----:B------:R-:W-:Y:S01]  /*0a40*/  FMUL.FTZ R16, R43, R43 ;  /* 0x0000002b2b107220 */ /* 0x000fe20000410000 */
[----:B------:R-:W-:Y:S01]  /*0a50*/  ISETP.NE.AND P0, PT, RZ, UR6, PT ;  /* 0x00000006ff007c0c */ /* 0x000fe2000bf05270 */
[----:B-1----:R-:W-:Y:S01]  /*0a60*/  FADD.FTZ R19, R19, R18 ;  /* 0x0000001213137221 */ /* 0x002fe20000010000 */
[----:B------:R-:W-:Y:S01]  /*0a70*/  MOV R28, c[0x0][0x1e0] ;  /* 0x00007800001c7a02 */ /* 0x000fe20000000f00 */
[----:B------:R-:W-:Y:S01]  /*0a80*/  HFMA2.MMA R49, -RZ, RZ, 0, 2.384185791015625e-07 ;  /* 0x00000004ff317435 */ /* 0x000fe200000001ff */
        /* <DEDUP_REMOVED lines=12> */
[C---:B------:R-:W-:Y:S02]  /*0b50*/  FADD.FTZ R42, -R17.reuse, R42 ;  /* 0x0000002a112a7221 */ /* 0x040fe40000010100 */
[----:B------:R-:W-:Y:S02]  /*0b60*/  FADD.FTZ R50, -R17, R50 ;  /* 0x0000003211327221 */ /* 0x000fe40000010100 */
[----:B--2---:R-:W-:-:S02]  /*0b70*/  FMUL.FTZ R32, R45, R32 ;  /* 0x000000202d207220 */ /* 0x004fc40000410000 */
[C---:B------:R-:W-:Y:S02]  /*0b80*/  FMUL.FTZ R48, R45.reuse, R48 ;  /* 0x000000302d307220 */ /* 0x040fe40000410000 */
[C---:B------:R-:W-:Y:S02]  /*0b90*/  FMUL.FTZ R16, R45.reuse, R16 ;  /* 0x000000102d107220 */ /* 0x040fe40000410000 */
[C---:B------:R-:W-:Y:S02]  /*0ba0*/  FMUL.FTZ R46, R45.reuse, R46 ;  /* 0x0000002e2d2e7220 */ /* 0x040fe40000410000 */
[C---:B------:R-:W-:Y:S02]  /*0bb0*/  FMUL.FTZ R44, R45.reuse, R44 ;  /* 0x0000002c2d2c7220 */ /* 0x040fe40000410000 */
[C---:B------:R-:W-:Y:S02]  /*0bc0*/  FMUL.FTZ R42, R45.reuse, R42 ;  /* 0x0000002a2d2a7220 */ /* 0x040fe40000410000 */
[----:B------:R-:W-:-:S02]  /*0bd0*/  FMUL.FTZ R52, R45, R52 ;  /* 0x000000342d347220 */ /* 0x000fc40000410000 */
[----:B------:R-:W-:Y:S02]  /*0be0*/  FMUL.FTZ R50, R45, R50 ;  /* 0x000000322d327220 */ /* 0x000fe40000410000 */
[----:B------:R-:W-:Y:S02]  /*0bf0*/  FFMA.FTZ R29, R39, R32, R8 ;  /* 0x00000020271d7223 */ /* 0x000fe40000010008 */
[----:B------:R-:W-:Y:S02]  /*0c00*/  FFMA.FTZ R17, R34, R48, R5 ;  /* 0x0000003022117223 */ /* 0x000fe40000010005 */
[----:B------:R-:W-:Y:S02]  /*0c10*/  FFMA.FTZ R32, R37, R16, R6 ;  /* 0x0000001025207223 */ /* 0x000fe40000010006 */
[----:B0-----:R-:W-:Y:S02]  /*0c20*/  FFMA.FTZ R18, R36, R46, R7 ;  /* 0x0000002e24127223 */ /* 0x001fe40000010007 */
[----:B------:R-:W-:Y:S01]  /*0c30*/  FFMA.FTZ R19, R38, R44, R9 ;  /* 0x0000002c26137223 */ /* 0x000fe20000010009 */
[----:B------:R-:W-:Y:S01]  /*0c40*/  F2FP.PACK_AB R17, R32, R17 ;  /* 0x000000112011723e */ /* 0x000fe200000000ff */
[----:B------:R-:W-:Y:S01]  /*0c50*/  FFMA.FTZ R42, R41, R42, R10 ;  /* 0x0000002a292a7223 */ /* 0x000fe2000001000a */
[----:B------:R-:W-:Y:S01]  /*0c60*/  F2FP.PACK_AB R18, R29, R18 ;  /* 0x000000121d12723e */ /* 0x000fe200000000ff */
[----:B------:R-:W-:Y:S01]  /*0c70*/  FFMA.FTZ R16, R26, R52, R3 ;  /* 0x000000341a107223 */ /* 0x000fe20000010003 */
[----:B------:R-:W-:Y:S01]  /*0c80*/  IADD3.X R29, R40, c[0x0][0x20c], RZ, P0, !PT ;  /* 0x00008300281d7a10 */ /* 0x000fe200007fe4ff */
[----:B------:R-:W-:Y:S01]  /*0c90*/  FFMA.FTZ R47, R35, R50, R4 ;  /* 0x00000032232f7223 */ /* 0x000fe20000010004 */
[----:B------:R-:W-:Y:S01]  /*0ca0*/  F2FP.PACK_AB R19, R42, R19 ;  /* 0x000000132a13723e */ /* 0x000fe200000000ff */
[----:B------:R-:W-:-:S03]  /*0cb0*/  @!P1 IMAD.WIDE R30, R2, R49, c[0x0][0x1a0] ;  /* 0x00006800021e9625 */ /* 0x000fc600078e0231 */
[----:B------:R-:W-:Y:S01]  /*0cc0*/  F2FP.PACK_AB R16, R47, R16 ;  /* 0x000000102f10723e */ /* 0x000fe200000000ff */
        /* <DEDUP_REMOVED lines=8> */
.L_x_1016:
[----:B0-----:R-:W-:Y:S02]  /*0d50*/  MOV R18, R33 ;  /* 0x0000002100127202 */ /* 0x001fe40000000f00 */
[----:B------:R-:W-:Y:S02]  /*0d60*/  MOV R29, 0x1 ;  /* 0x00000001001d7802 */ /* 0x000fe40000000f00 */
[----:B------:R-:W-:Y:S02]  /*0d70*/  MOV R28, 0x1f ;  /* 0x0000001f001c7802 */ /* 0x000fe40000000f00 */
[----:B------:R-:W-:Y:S02]  /*0d80*/  MOV R19, 0xffffffff ;  /* 0xffffffff00137802 */ /* 0x000fe40000000f00 */
[----:B------:R-:W-:Y:S02]  /*0d90*/  MOV R16, 0xdb0 ;  /* 0x00000db000107802 */ /* 0x000fe40000000f00 */
[----:B------:R-:W-:Y:S05]  /*0da0*/  CALL.REL.NOINC `($__internal_21_$__cuda_sm70_shflsync_bfly_p) ;  /* 0x0000049000007944 */ /* 0x000fea0003c00000 */
[----:B01----:R-:W-:Y:S05]  /*0db0*/  BRA `(.L_x_1019) ;  /* 0xfffffa4000007947 */ /* 0x003fea000383ffff */
.L_x_1017:
[----:B------:R-:W-:Y:S01]  /*0dc0*/  HFMA2.MMA R29, -RZ, RZ, 0, 1.1920928955078125e-07 ;  /* 0x00000002ff1d7435 */ /* 0x000fe200000001ff */
[----:B------:R-:W-:Y:S02]  /*0dd0*/  MOV R18, R33 ;  /* 0x0000002100127202 */ /* 0x000fe40000000f00 */
[----:B------:R-:W-:-:S02]  /*0de0*/  MOV R28, 0x1f ;  /* 0x0000001f001c7802 */ /* 0x000fc40000000f00 */
[----:B------:R-:W-:Y:S02]  /*0df0*/  MOV R19, 0xffffffff ;  /* 0xffffffff00137802 */ /* 0x000fe40000000f00 */
[----:B------:R-:W-:Y:S02]  /*0e00*/  MOV R16, 0xe20 ;  /* 0x00000e2000107802 */ /* 0x000fe40000000f00 */
[----:B------:R-:W-:Y:S05]  /*0e10*/  CALL.REL.NOINC `($__internal_21_$__cuda_sm70_shflsync_bfly_p) ;  /* 0x0000042000007944 */ /* 0x000fea0003c00000 */
[----:B0-----:R-:W-:Y:S01]  /*0e20*/  HFMA2.MMA R29, -RZ, RZ, 0, 2.384185791015625e-07 ;  /* 0x00000004ff1d7435 */ /* 0x001fe200000001ff */
[----:B-1----:R-:W-:Y:S01]  /*0e30*/  FADD.FTZ R18, R33, R19 ;  /* 0x0000001321127221 */ /* 0x002fe20000010000 */
[----:B------:R-:W-:Y:S02]  /*0e40*/  MOV R28, 0x1f ;  /* 0x0000001f001c7802 */ /* 0x000fe40000000f00 */
[----:B------:R-:W-:Y:S02]  /*0e50*/  MOV R19, 0xffffffff ;  /* 0xffffffff00137802 */ /* 0x000fe40000000f00 */
[----:B------:R-:W-:Y:S02]  /*0e60*/  MOV R16, 0xe80 ;  /* 0x00000e8000107802 */ /* 0x000fe40000000f00 */
[----:B------:R-:W-:Y:S05]  /*0e70*/  CALL.REL.NOINC `($__internal_21_$__cuda_sm70_shflsync_bfly_p) ;  /* 0x000003c000007944 */ /* 0x000fea0003c00000 */
[----:B0-----:R-:W-:Y:S01]  /*0e80*/  HFMA2.MMA R29, -RZ, RZ, 0, 4.76837158203125e-07 ;  /* 0x00000008ff1d7435 */ /* 0x001fe200000001ff */
[----:B-1----:R-:W-:Y:S01]  /*0e90*/  FADD.FTZ R18, R18, R19 ;  /* 0x0000001312127221 */ /* 0x002fe20000010000 */
[----:B------:R-:W-:-:S02]  /*0ea0*/  MOV R28, 0x1f ;  /* 0x0000001f001c7802 */ /* 0x000fc40000000f00 */
[----:B------:R-:W-:Y:S02]  /*0eb0*/  MOV R19, 0xffffffff ;  /* 0xffffffff00137802 */ /* 0x000fe40000000f00 */
[----:B------:R-:W-:Y:S02]  /*0ec0*/  MOV R16, 0xee0 ;  /* 0x00000ee000107802 */ /* 0x000fe40000000f00 */
[----:B------:R-:W-:Y:S05]  /*0ed0*/  CALL.REL.NOINC `($__internal_21_$__cuda_sm70_shflsync_bfly_p) ;  /* 0x0000036000007944 */ /* 0x000fea0003c00000 */
[----:B0-----:R-:W-:Y:S01]  /*0ee0*/  HFMA2.MMA R29, -RZ, RZ, 0, 9.5367431640625e-07 ;  /* 0x00000010ff1d7435 */ /* 0x001fe200000001ff */
[----:B-1----:R-:W-:Y:S01]  /*0ef0*/  FADD.FTZ R18, R18, R19 ;  /* 0x0000001312127221 */ /* 0x002fe20000010000 */
[----:B------:R-:W-:Y:S02]  /*0f00*/  MOV R28, 0x1f ;  /* 0x0000001f001c7802 */ /* 0x000fe40000000f00 */
[----:B------:R-:W-:Y:S02]  /*0f10*/  MOV R19, 0xffffffff ;  /* 0xffffffff00137802 */ /* 0x000fe40000000f00 */
[----:B------:R-:W-:Y:S02]  /*0f20*/  MOV R16, 0xf40 ;  /* 0x00000f4000107802 */ /* 0x000fe40000000f00 */
[----:B------:R-:W-:Y:S05]  /*0f30*/  CALL.REL.NOINC `($__internal_21_$__cuda_sm70_shflsync_bfly_p) ;  /* 0x0000030000007944 */ /* 0x000fea0003c00000 */
        /* <DEDUP_REMOVED lines=22> */
[----:B------:R-:W-:Y:S05]  /*10a0*/  CALL.REL.NOINC `($__internal_21_$__cuda_sm70_shflsync_bfly_p) ;  /* 0x0000019000007944 */ /* 0x000fea0003c00000 */
[----:B0-----:R-:W-:Y:S01]  /*10b0*/  HFMA2.MMA R29, -RZ, RZ, 0, 1.1920928955078125e-07 ;  /* 0x00000002ff1d7435 */ /* 0x001fe200000001ff */
[----:B-1----:R-:W-:Y:S01]  /*10c0*/  FADD.FTZ R18, R18, R19 ;  /* 0x0000001312127221 */ /* 0x002fe20000010000 */
[----:B------:R-:W-:Y:S02]  /*10d0*/  MOV R28, 0x1f ;  /* 0x0000001f001c7802 */ /* 0x000fe40000000f00 */
[----:B------:R-:W-:Y:S02]  /*10e0*/  MOV R19, 0xffffffff ;  /* 0xffffffff00137802 */ /* 0x000fe40000000f00 */
[----:B------:R-:W-:Y:S02]  /*10f0*/  MOV R16, 0x1110 ;  /* 0x0000111000107802 */ /* 0x000fe40000000f00 */
[----:B------:R-:W-:Y:S05]  /*1100*/  CALL.REL.NOINC `($__internal_21_$__cuda_sm70_shflsync_bfly_p) ;  /* 0x0000013000007944 */ /* 0x000fea0003c00000 */
[----:B0-----:R-:W-:Y:S01]  /*1110*/  HFMA2.MMA R29, -RZ, RZ, 0, 2.384185791015625e-07 ;  /* 0x00000004ff1d7435 */ /* 0x001fe200000001ff */
[----:B-1----:R-:W-:Y:S01]  /*1120*/  FADD.FTZ R18, R18, R19 ;  /* 0x0000001312127221 */ /* 0x002fe20000010000 */
[----:B------:R-:W-:Y:S02]  /*1130*/  MOV R28, 0x1f ;  /* 0x0000001f001c7802 */ /* 0x000fe40000000f00 */
[----:B------:R-:W-:-:S02]  /*1140*/  MOV R19, 0xffffffff ;  /* 0xffffffff00137802 */ /* 0x000fc40000000f00 */
[----:B------:R-:W-:Y:S02]  /*1150*/  MOV R16, 0x1170 ;  /* 0x0000117000107802 */ /* 0x000fe40000000f00 */
[----:B------:R-:W-:Y:S05]  /*1160*/  CALL.REL.NOINC `($__internal_21_$__cuda_sm70_shflsync_bfly_p) ;  /* 0x000000d000007944 */ /* 0x000fea0003c00000 */
[----:B0-----:R-:W-:Y:S01]  /*1170*/  HFMA2.MMA R29, -RZ, RZ, 0, 4.76837158203125e-07 ;  /* 0x00000008ff1d7435 */ /* 0x001fe200000001ff */
[----:B-1----:R-:W-:Y:S01]  /*1180*/  FADD.FTZ R18, R18, R19 ;  /* 0x0000001312127221 */ /* 0x002fe20000010000 */
[----:B------:R-:W-:Y:S02]  /*1190*/  MOV R28, 0x1f ;  /* 0x0000001f001c7802 */ /* 0x000fe40000000f00 */
[----:B------:R-:W-:Y:S02]  /*11a0*/  MOV R19, 0xffffffff ;  /* 0xffffffff00137802 */ /* 0x000fe40000000f00 */
[----:B------:R-:W-:Y:S02]  /*11b0*/  MOV R16, 0x11d0 ;  /* 0x000011d000107802 */ /* 0x000fe40000000f00 */
[----:B------:R-:W-:Y:S05]  /*11c0*/  CALL.REL.NOINC `($__internal_21_$__cuda_sm70_shflsync_bfly_p) ;  /* 0x0000007000007944 */ /* 0x000fea0003c00000 */
[----:B0-----:R-:W-:Y:S01]  /*11d0*/  HFMA2.MMA R29, -RZ, RZ, 0, 9.5367431640625e-07 ;  /* 0x00000010ff1d7435 */ /* 0x001fe200000001ff */
[----:B-1----:R-:W-:Y:S01]  /*11e0*/  FADD.FTZ R18, R18, R19 ;  /* 0x0000001312127221 */ /* 0x002fe20000010000 */
[----:B------:R-:W-:Y:S02]  /*11f0*/  MOV R28, 0x1f ;  /* 0x0000001f001c7802 */ /* 0x000fe40000000f00 */
[----:B------:R-:W-:-:S02]  /*1200*/  MOV R19, 0xffffffff ;  /* 0xffffffff00137802 */ /* 0x000fc40000000f00 */
[----:B------:R-:W-:Y:S02]  /*1210*/  MOV R16, 0x1230 ;  /* 0x0000123000107802 */ /* 0x000fe40000000f00 */
[----:B------:R-:W-:Y:S05]  /*1220*/  CALL.REL.NOINC `($__internal_21_$__cuda_sm70_shflsync_bfly_p) ;  /* 0x0000001000007944 */ /* 0x000fea0003c00000 */
[----:B01----:R-:W-:Y:S05]  /*1230*/  BRA `(.L_x_1020) ;  /* 0xfffff80000007947 */ /* 0x003fea000383ffff */
        .weak           $__internal_21_$__cuda_sm70_shflsync_bfly_p
        .type           $__internal_21_$__cuda_sm70_shflsync_bfly_p,@function
        .size           $__internal_21_$__cuda_sm70_shflsync_bfly_p,(.L_x_8209 - $__internal_21_$__cuda_sm70_shflsync_bfly_p)
$__internal_21_$__cuda_sm70_shflsync_bfly_p:
[----:B------:R-:W-:Y:S01]  /*1240*/  HFMA2.MMA R17, -RZ, RZ, 0, 0 ;  /* 0x00000000ff117435 */ /* 0x000fe200000001ff */
[----:B------:R-:W-:Y:S04]  /*1250*/  WARPSYNC R19 ;  /* 0x0000001300007348 */ /* 0x000fe80003800000 */
[----:B------:R0:W1:Y:S01]  /*1260*/  SHFL.BFLY PT, R19, R18, R29, R28 ;  /* 0x0c00001d12137389 */ /* 0x00006200000e001c */
[----:B------:R-:W-:Y:S05]  /*1270*/  RET.REL.NODEC R16 `(_ZN10layer_norm13ln_fwd_kernelINS_13Kernel_traitsI6__halfS2_S2_S2_fjLj256ELj1ELj4ELj1ELj16ENS_18Kernel_traits_baseILj256ES2_S2_S2_S2_fjLj128EEEEELb0ELb1ELb0ELb1EEEvNS_9FwdParamsE) ;  /* 0xffffed8010007950 */ /* 0x000fea0003c3ffff */
.L_x_1021:
        /* <DEDUP_REMOVED lines=16> */
.L_x_8209:


//--------------------- .text._ZN10layer_norm13ln_fwd_kernelINS_13Kernel_traitsI6__halfS2_S2_S2_fjLj256ELj1ELj4ELj1ELj16ENS_18Kernel_traits_baseILj256ES2_S2_S2_S2_fjLj128EEEEELb0ELb1ELb1ELb0EEEvNS_9FwdParamsE --------------------------
	.section	.text._ZN10layer_norm13ln_fwd_kernelINS_13Kernel_traitsI6__halfS2_S2_S2_fjLj256ELj1ELj4ELj1ELj16ENS_18Kernel_traits_baseILj256ES2_S2_S2_S2_fjLj128EEEEELb0ELb1ELb1ELb0EEEvNS_9FwdParamsE,"ax",@progbits
	.sectioninfo	@"SHI_REGISTERS=56"
	.align	128
        .global         _ZN10layer_norm13ln_fwd_kernelINS_13Kernel_traitsI6__halfS2_S2_S2_fjLj256ELj1ELj4ELj1ELj16ENS_18Kernel_traits_baseILj256ES2_S2_S2_S2_fjLj128EEEEELb0ELb1ELb1ELb0EEEvNS_9FwdParamsE
        .type           _ZN10layer_norm13ln_fwd_kernelINS_13Kernel_traitsI6__halfS2_S2_S2_fjLj256ELj1ELj4ELj1ELj16ENS_18Kernel_traits_baseILj256ES2_S2_S2_S2_fjLj128EEEEELb0ELb1ELb1ELb0EEEvNS_9FwdParamsE,@function
        .size           _ZN10layer_norm13ln_fwd_kernelINS_13Kernel_traitsI6__halfS2_S2_S2_fjLj256ELj1ELj4ELj1ELj16ENS_18Kernel_traits_baseILj256ES2_S2_S2_S2_fjLj128EEEEELb0ELb1ELb1ELb0EEEvNS_9FwdParamsE,(.L_x_8210 - _ZN10layer_norm13ln_fwd_kernelINS_13Kernel_traitsI6__halfS2_S2_S2_fjLj256ELj1ELj4ELj1ELj16ENS_18Kernel_traits_baseILj256ES2_S2_S2_S2_fjLj128EEEEELb0ELb1ELb1ELb0EEEvNS_9FwdParamsE)
        .other          _ZN10layer_norm13ln_fwd_kernelINS_13Kernel_traitsI6__halfS2_S2_S2_fjLj256ELj1ELj4ELj1ELj16ENS_18Kernel_traits_baseILj256ES2_S2_S2_S2_fjLj128EEEEELb0ELb1ELb1ELb0EEEvNS_9FwdParamsE,@"STO_CUDA_ENTRY STV_DEFAULT"
_ZN10layer_norm13ln_fwd_kernelINS_13Kernel_traitsI6__halfS2_S2_S2_fjLj256ELj1ELj4ELj1ELj16ENS_18Kernel_traits_baseILj256ES2_S2_S2_S2_fjLj128EEEEELb0ELb1ELb1ELb0EEEvNS_9FwdParamsE:
.text._ZN10layer_norm13ln_fwd_kernelINS_13Kernel_traitsI6__halfS2_S2_S2_fjLj256ELj1ELj4ELj1ELj16ENS_18Kernel_traits_baseILj256ES2_S2_S2_S2_fjLj128EEEEELb0ELb1ELb1ELb0EEEvNS_9FwdParamsE:
        /* <DEDUP_REMOVED lines=29> */
.L_x_1023:
[----:B0-----:R-:W-:Y:S05]  /*01d0*/  BSYNC B0 ;  /* 0x0000000000007941 */ /* 0x001fea0003800000 */
.L_x_1022:
        /* <DEDUP_REMOVED lines=26> */
.L_x_1055:
        /* <DEDUP_REMOVED lines=34> */
.L_x_1027:
[----:B-1---5:R-:W-:Y:S02]  /*05a0*/  HADD2.F32 R20, -RZ, R16.H0_H0 ;  /* 0x20000010ff147230 */ /* 0x022fe40000004100 */
[----:B------:R-:W-:-:S03]  /*05b0*/  @P0 HADD2.F32 R21, -RZ, R12.H0_H0 ;  /* 0x2000000cff150230 */ /* 0x000fc60000004100 */
[----:B------:R-:W-:-:S04]  /*05c0*/  FMUL.FTZ R20, R20, c[0x0][0x1ec] ;  /* 0x00007b0014147a20 */ /* 0x000fc80000410000 */
[----:B------:R-:W-:-:S04]  /*05d0*/  FMUL.FTZ R38, R9, R20 ;  /* 0x0000001409267220 */ /* 0x000fc80000410000 */
[----:B------:R-:W-:Y:S02]  /*05e0*/  @P0 FADD.FTZ R38, R21, R38 ;  /* 0x0000002615260221 */ /* 0x000fe40000010000 */
.L_x_1028:
[----:B------:R-:W-:Y:S05]  /*05f0*/  BSYNC B1 ;  /* 0x0000000000017941 */ /* 0x000fea0003800000 */
.L_x_1026:
[----:B------:R-:W-:Y:S01]  /*0600*/  BSSY B1, `(.L_x_1029) ;  /* 0x000000b000017945 */ /* 0x000fe20003800000 */
[----:B------:R-:W-:Y:S05]  /*0610*/  @P2 BRA `(.L_x_1030) ;  /* 0x0000004000002947 */ /* 0x000fea0003800000 */
[----:B------:R-:W-:Y:S01]  /*0620*/  HFMA2.MMA R41, -RZ, RZ, 0, 0 ;  /* 0x00000000ff297435 */ /* 0x000fe200000001ff */
[----:B------:R-:W-:Y:S05]  /*0630*/  @!P0 BRA `(.L_x_1031) ;  /* 0x0000007000008947 */ /* 0x000fea0003800000 */
[----:B-----5:R-:W-:Y:S01]  /*0640*/  HADD2.F32 R41, -RZ, R12.H1_H1 ;  /* 0x3000000cff297230 */ /* 0x020fe20000004100 */
[----:B------:R-:W-:Y:S05]  /*0650*/  BRA `(.L_x_1031) ;  /* 0x0000005000007947 */ /* 0x000fea0003800000 */
.L_x_1030:
[----:B-----5:R-:W-:-:S05]  /*0660*/  HADD2.F32 R20, -RZ, R16.H1_H1 ;  /* 0x30000010ff147230 */ /* 0x020fca0000004100 */
[----:B------:R-:W-:Y:S01]  /*0670*/  FMUL.FTZ R41, R20, c[0x0][0x1ec] ;  /* 0x00007b0014297a20 */ /* 0x000fe20000410000 */
[----:B------:R-:W-:-:S03]  /*0680*/  @P0 HADD2.F32 R20, -RZ, R12.H1_H1 ;  /* 0x3000000cff140230 */ /* 0x000fc60000004100 */
[----:B------:R-:W-:-:S04]  /*0690*/  FMUL.FTZ R41, R8, R41 ;  /* 0x0000002908297220 */ /* 0x000fc80000410000 */
[----:B------:R-:W-:Y:S02]  /*06a0*/  @P0 FADD.FTZ R41, R20, R41 ;  /* 0x0000002914290221 */ /* 0x000fe40000010000 */
.L_x_1031:
[----:B------:R-:W-:Y:S05]  /*06b0*/  BSYNC B1 ;  /* 0x0000000000017941 */ /* 0x000fea0003800000 */
.L_x_1029:
[----:B------:R-:W-:Y:S01]  /*06c0*/  BSSY B1, `(.L_x_1032) ;  /* 0x000000b000017945 */ /* 0x000fe20003800000 */
[----:B------:R-:W-:Y:S05]  /*06d0*/  @P2 BRA `(.L_x_1033) ;  /* 0x0000004000002947 */ /* 0x000fea0003800000 */
[----:B------:R-:W-:Y:S01]  /*06e0*/  MOV R40, RZ ;  /* 0x000000ff00287202 */ /* 0x000fe20000000f00 */
[----:B------:R-:W-:Y:S05]  /*06f0*/  @!P0 BRA `(.L_x_1034) ;  /* 0x0000007000008947 */ /* 0x000fea0003800000 */
[----:B-----5:R-:W-:Y:S01]  /*0700*/  HADD2.F32 R40, -RZ, R13.H0_H0 ;  /* 0x2000000dff287230 */ /* 0x020fe20000004100 */
[----:B------:R-:W-:Y:S05]  /*0710*/  BRA `(.L_x_1034) ;  /* 0x0000005000007947 */ /* 0x000fea0003800000 */
.L_x_1033:
[----:B-----5:R-:W-:Y:S02]  /*0720*/  HADD2.F32 R20, -RZ, R17.H0_H0 ;  /* 0x20000011ff147230 */ /* 0x020fe40000004100 */
[----:B------:R-:W-:-:S03]  /*0730*/  @P0 HADD2.F32 R21, -RZ, R13.H0_H0 ;  /* 0x2000000dff150230 */ /* 0x000fc60000004100 */
[----:B------:R-:W-:-:S04]  /*0740*/  FMUL.FTZ R20, R20, c[0x0][0x1ec] ;  /* 0x00007b0014147a20 */ /* 0x000fc80000410000 */
[----:B------:R-:W-:-:S04]  /*0750*/  FMUL.FTZ R40, R7, R20 ;  /* 0x0000001407287220 */ /* 0x000fc80000410000 */
[----:B------:R-:W-:Y:S02]  /*0760*/  @P0 FADD.FTZ R40, R21, R40 ;  /* 0x0000002815280221 */ /* 0x000fe40000010000 */
.L_x_1034:
[----:B------:R-:W-:Y:S05]  /*0770*/  BSYNC B1 ;  /* 0x0000000000017941 */ /* 0x000fea0003800000 */
.L_x_1032:
[----:B------:R-:W-:Y:S01]  /*0780*/  BSSY B1, `(.L_x_1035) ;  /* 0x000000b000017945 */ /* 0x000fe20003800000 */
[----:B------:R-:W-:Y:S05]  /*0790*/  @P2 BRA `(.L_x_1036) ;  /* 0x0000004000002947 */ /* 0x000fea0003800000 */
[----:B------:R-:W-:Y:S01]  /*07a0*/  HFMA2.MMA R43, -RZ, RZ, 0, 0 ;  /* 0x00000000ff2b7435 */ /* 0x000fe200000001ff */
[----:B------:R-:W-:Y:S05]  /*07b0*/  @!P0 BRA `(.L_x_1037) ;  /* 0x0000007000008947 */ /* 0x000fea0003800000 */
[----:B-----5:R-:W-:Y:S01]  /*07c0*/  HADD2.F32 R43, -RZ, R13.H1_H1 ;  /* 0x3000000dff2b7230 */ /* 0x020fe20000004100 */
[----:B------:R-:W-:Y:S05]  /*07d0*/  BRA `(.L_x_1037) ;  /* 0x0000005000007947 */ /* 0x000fea0003800000 */
.L_x_1036:
[----:B-----5:R-:W-:-:S05]  /*07e0*/  HADD2.F32 R20, -RZ, R17.H1_H1 ;  /* 0x30000011ff147230 */ /* 0x020fca0000004100 */
[----:B------:R-:W-:Y:S01]  /*07f0*/  FMUL.FTZ R43, R20, c[0x0][0x1ec] ;  /* 0x00007b00142b7a20 */ /* 0x000fe20000410000 */
[----:B------:R-:W-:-:S03]  /*0800*/  @P0 HADD2.F32 R20, -RZ, R13.H1_H1 ;  /* 0x3000000dff140230 */ /* 0x000fc60000004100 */
[----:B------:R-:W-:-:S04]  /*0810*/  FMUL.FTZ R43, R6, R43 ;  /* 0x0000002b062b7220 */ /* 0x000fc80000410000 */
[----:B------:R-:W-:Y:S02]  /*0820*/  @P0 FADD.FTZ R43, R20, R43 ;  /* 0x0000002b142b0221 */ /* 0x000fe40000010000 */
.L_x_1037:
[----:B------:R-:W-:Y:S05]  /*0830*/  BSYNC B1 ;  /* 0x0000000000017941 */ /* 0x000fea0003800000 */
.L_x_1035:
[----:B------:R-:W-:Y:S01]  /*0840*/  BSSY B1, `(.L_x_1038) ;  /* 0x000000b000017945 */ /* 0x000fe20003800000 */
[----:B------:R-:W-:Y:S05]  /*0850*/  @P2 BRA `(.L_x_1039) ;  /* 0x0000004000002947 */ /* 0x000fea0003800000 */
[----:B------:R-:W-:Y:S01]  /*0860*/  MOV R42, RZ ;  /* 0x000000ff002a7202 */ /* 0x000fe20000000f00 */
[----:B------:R-:W-:Y:S05]  /*0870*/  @!P0 BRA `(.L_x_1040) ;  /* 0x0000007000008947 */ /* 0x000fea0003800000 */
[----:B-----5:R-:W-:Y:S01]  /*0880*/  HADD2.F32 R42, -RZ, R14.H0_H0 ;  /* 0x2000000eff2a7230 */ /* 0x020fe20000004100 */
[----:B------:R-:W-:Y:S05]  /*0890*/  BRA `(.L_x_1040) ;  /* 0x0000005000007947 */ /* 0x000fea0003800000 */
.L_x_1039:
[----:B-----5:R-:W-:Y:S02]  /*08a0*/  HADD2.F32 R20, -RZ, R18.H0_H0 ;  /* 0x20000012ff147230 */ /* 0x020fe40000004100 */
[----:B------:R-:W-:-:S03]  /*08b0*/  @P0 HADD2.F32 R21, -RZ, R14.H0_H0 ;  /* 0x2000000eff150230 */ /* 0x000fc60000004100 */
[----:B------:R-:W-:-:S04]  /*08c0*/  FMUL.FTZ R20, R20, c[0x0][0x1ec] ;  /* 0x00007b0014147a20 */ /* 0x000fc80000410000 */
[----:B------:R-:W-:-:S04]  /*08d0*/  FMUL.FTZ R42, R5, R20 ;  /* 0x00000014052a7220 */ /* 0x000fc80000410000 */
[----:B------:R-:W-:Y:S02]  /*08e0*/  @P0 FADD.FTZ R42, R21, R42 ;  /* 0x0000002a152a0221 */ /* 0x000fe40000010000 */
.L_x_1040:
[----:B------:R-:W-:Y:S05]  /*08f0*/  BSYNC B1 ;  /* 0x0000000000017941 */ /* 0x000fea0003800000 */
.L_x_1038:
[----:B------:R-:W-:Y:S01]  /*0900*/  BSSY B1, `(.L_x_1041) ;  /* 0x000000b000017945 */ /* 0x000fe20003800000 */
[----:B------:R-:W-:Y:S05]  /*0910*/  @P2 BRA `(.L_x_1042) ;  /* 0x0000004000002947 */ /* 0x000fea0003800000 */
[----:B------:R-:W-:Y:S01]  /*0920*/  HFMA2.MMA R45, -RZ, RZ, 0, 0 ;  /* 0x00000000ff2d7435 */ /* 0x000fe200000001ff */
[----:B------:R-:W-:Y:S05]  /*0930*/  @!P0 BRA `(.L_x_1043) ;  /* 0x0000007000008947 */ /* 0x000fea0003800000 */
[----:B-----5:R-:W-:Y:S01]  /*0940*/  HADD2.F32 R45, -RZ, R14.H1_H1 ;  /* 0x3000000eff2d7230 */ /* 0x020fe20000004100 */
[----:B------:R-:W-:Y:S05]  /*0950*/  BRA `(.L_x_1043) ;  /* 0x0000005000007947 */ /* 0x000fea0003800000 */
.L_x_1042:
[----:B-----5:R-:W-:-:S05]  /*0960*/  HADD2.F32 R20, -RZ, R18.H1_H1 ;  /* 0x30000012ff147230 */ /* 0x020fca0000004100 */
[----:B------:R-:W-:Y:S01]  /*0970*/  FMUL.FTZ R45, R20, c[0x0][0x1ec] ;  /* 0x00007b00142d7a20 */ /* 0x000fe20000410000 */
[----:B------:R-:W-:-:S03]  /*0980*/  @P0 HADD2.F32 R20, -RZ, R14.H1_H1 ;  /* 0x3000000eff140230 */ /* 0x000fc60000004100 */
[----:B------:R-:W-:-:S04]  /*0990*/  FMUL.FTZ R45, R4, R45 ;  /* 0x0000002d042d7220 */ /* 0x000fc80000410000 */
[----:B------:R-:W-:Y:S02]  /*09a0*/  @P0 FADD.FTZ R45, R20, R45 ;  /* 0x0000002d142d0221 */ /* 0x000fe40000010000 */
.L_x_1043:
[----:B------:R-:W-:Y:S05]  /*09b0*/  BSYNC B1 ;  /* 0x0000000000017941 */ /* 0x000fea0003800000 */
.L_x_1041:
[----:B------:R-:W-:Y:S01]  /*09c0*/  BSSY B1, `(.L_x_1044) ;  /* 0x000000b000017945 */ /* 0x000fe20003800000 */
[----:B------:R-:W-:Y:S05]  /*09d0*/  @P2 BRA `(.L_x_1045) ;  /* 0x0000004000002947 */ /* 0x000fea0003800000 */
[----:B------:R-:W-:Y:S01]  /*09e0*/  MOV R44, RZ ;  /* 0x000000ff002c7202 */ /* 0x000fe20000000f00 */
[----:B------:R-:W-:Y:S05]  /*09f0*/  @!P0 BRA `(.L_x_1046) ;  /* 0x0000007000008947 */ /* 0x000fea0003800000 */
[----:B-----5:R-:W-:Y:S01]  /*0a00*/  HADD2.F32 R44, -RZ, R15.H0_H0 ;  /* 0x2000000fff2c7230 */ /* 0x020fe20000004100 */
[----:B------:R-:W-:Y:S05]  /*0a10*/  BRA `(.L_x_1046) ;  /* 0x0000005000007947 */ /* 0x000fea0003800000 */
.L_x_1045:
[----:B-----5:R-:W-:Y:S02]  /*0a20*/  HADD2.F32 R20, -RZ, R19.H0_H0 ;  /* 0x20000013ff147230 */ /* 0x020fe40000004100 */
[----:B------:R-:W-:-:S03]  /*0a30*/  @P0 HADD2.F32 R21, -RZ, R15.H0_H0 ;  /* 0x2000000fff150230 */ /* 0x000fc60000004100 */
[----:B------:R-:W-:-:S04]  /*0a40*/  FMUL.FTZ R20, R20, c[0x0][0x1ec] ;  /* 0x00007b0014147a20 */ /* 0x000fc80000410000 */
[----:B------:R-:W-:-:S04]  /*0a50*/  FMUL.FTZ R44, R3, R20 ;  /* 0x00000014032c7220 */ /* 0x000fc80000410000 */
[----:B------:R-:W-:Y:S02]  /*0a60*/  @P0 FADD.FTZ R44, R21, R44 ;  /* 0x0000002c152c0221 */ /* 0x000fe40000010000 */
.L_x_1046:
[----:B------:R-:W-:Y:S05]  /*0a70*/  BSYNC B1 ;  /* 0x0000000000017941 */ /* 0x000fea0003800000 */
.L_x_1044:
[----:B------:R-:W-:Y:S01]  /*0a80*/  BSSY B1, `(.L_x_1047) ;  /* 0x000000b000017945 */ /* 0x000fe20003800000 */
[----:B------:R-:W-:Y:S05]  /*0a90*/  @P2 BRA `(.L_x_1048) ;  /* 0x0000004000002947 */ /* 0x000fea0003800000 */
[----:B------:R-:W-:Y:S01]  /*0aa0*/  HFMA2.MMA R47, -RZ, RZ, 0, 0 ;  /* 0x00000000ff2f7435 */ /* 0x000fe200000001ff */
[----:B------:R-:W-:Y:S05]  /*0ab0*/  @!P0 BRA `(.L_x_1049) ;  /* 0x0000007000008947 */ /* 0x000fea0003800000 */
[----:B-----5:R-:W-:Y:S01]  /*0ac0*/  HADD2.F32 R47, -RZ, R15.H1_H1 ;  /* 0x3000000fff2f7230 */ /* 0x020fe20000004100 */
[----:B------:R-:W-:Y:S05]  /*0ad0*/  BRA `(.L_x_1049) ;  /* 0x0000005000007947 */ /* 0x000fea0003800000 */
.L_x_1048:
[----:B-----5:R-:W-:-:S05]  /*0ae0*/  HADD2.F32 R20, -RZ, R19.H1_H1 ;  /* 0x30000013ff147230 */ /* 0x020fca0000004100 */
[----:B------:R-:W-:Y:S01]  /*0af0*/  FMUL.FTZ R47, R20, c[0x0][0x1ec] ;  /* 0x00007b00142f7a20 */ /* 0x000fe20000410000 */
[----:B------:R-:W-:-:S03]  /*0b00*/  @P0 HADD2.F32 R20, -RZ, R15.H1_H1 ;  /* 0x3000000fff140230 */ /* 0x000fc60000004100 */
[----:B------:R-:W-:-:S04]  /*0b10*/  FMUL.FTZ R47, R2, R47 ;  /* 0x0000002f022f7220 */ /* 0x000fc80000410000 */
[----:B------:R-:W-:Y:S02]  /*0b20*/  @P0 FADD.FTZ R47, R20, R47 ;  /* 0x0000002f142f0221 */ /* 0x000fe40000010000 */
.L_x_1049:
[----:B------:R-:W-:Y:S05]  /*0b30*/  BSYNC B1 ;  /* 0x0000000000017941 */ /* 0x000fea0003800000 */
.L_x_1047:
[----:B------:R-:W-:Y:S02]  /*0b40*/  MOV R51, 0x10 ;  /* 0x0000001000337802 */ /* 0x000fe40000000f00 */
[----:B------:R-:W-:Y:S02]  /*0b50*/  F2FP.PACK_AB R23, R47, R44 ;  /* 0x0000002c2f17723e */ /* 0x000fe400000000ff */
[----:B------:R-:W-:Y:S01]  /*0b60*/  F2FP.PACK_AB R22, R45, R42 ;  /* 0x0000002a2d16723e */ /* 0x000fe200000000ff */
[----:B------:R-:W-:Y:S01]  /*0b70*/  IMAD.WIDE.U32 R50, R50, R51, c[0x0][0x188] ;  /* 0x0000620032327625 */ /* 0x000fe200078e0033 */
[----:B------:R-:W-:Y:S02]  /*0b80*/  F2FP.PACK_AB R21, R43, R40 ;  /* 0x000000282b15723e */ /* 0x000fe400000000ff */
[----:B------:R-:W-:-:S05]  /*0b90*/  F2FP.PACK_AB R20, R41, R38 ;  /* 0x000000262914723e */ /* 0x000fca00000000ff */
[----:B------:R1:W-:Y:S02]  /*0ba0*/  STG.E.128 [R50.64], R20 ;  /* 0x0000001432007986 */ /* 0x0003e4000c101d04 */
.L_x_1025:
[----:B------:R-:W-:Y:S05]  /*0bb0*/  BSYNC B0 ;  /* 0x0000000000007941 */ /* 0x000fea0003800000 */
.L_x_1024:
        /* <DEDUP_REMOVED lines=12> */
.L_x_1056:
        /* <DEDUP_REMOVED lines=37> */
.L_x_1057:
[----:B------:R-:W-:Y:S01]  /*0ed0*/  FMUL.FTZ R21, R22, R22 ;  /* 0x0000001616157220 */ /* 0x000fe20000410000 */
[----:B------:R-:W-:Y:S01]  /*0ee0*/  ISETP.NE.AND P0, PT, RZ, UR6, PT ;  /* 0x00000006ff007c0c */ /* 0x000fe2000bf05270 */
[----:B-1----:R-:W-:Y:S01]  /*0ef0*/  FADD.FTZ R23, R23, R50 ;  /* 0x0000003217177221 */ /* 0x002fe20000010000 */
[----:B------:R-:W-:Y:S01]  /*0f00*/  MOV R20, c[0x0][0x1e0] ;  /* 0x0000780000147a02 */ /* 0x000fe20000000f00 */
[----:B------:R-:W-:Y:S01]  /*0f10*/  BSSY B0, `(.L_x_1052) ;  /* 0x0000033000007945 */ /* 0x000fe20003800000 */
[----:B------:R-:W-:Y:S02]  /*0f20*/  FSEL R21, R21, RZ, P0 ;  /* 0x000000ff15157208 */ /* 0x000fe40000000000 */
[----:B0-----:R-:W-:Y:S01]  /*0f30*/  @!P2 LEA R50, P3, R11, c[0x0][0x1a0], 0x2 ;  /* 0x000068000b32aa11 */ /* 0x001fe200078610ff */
[----:B------:R-:W-:-:S03]  /*0f40*/  FFMA.FTZ R20, R23, R20, c[0x0][0x228] ;  /* 0x00008a0017147623 */ /* 0x000fc60000010014 */
[C---:B------:R-:W-:Y:S01]  /*0f50*/  @!P2 LEA.HI.X R51, R11.reuse, c[0x0][0x1a4], R46, 0x2, P3 ;  /* 0x000069000b33aa11 */ /* 0x040fe200018f142e */
[----:B------:R-:W-:Y:S01]  /*0f60*/  FADD.FTZ R23, R20, R21 ;  /* 0x0000001514177221 */ /* 0x000fe20000010000 */
[----:B------:R-:W-:-:S03]  /*0f70*/  @!P2 LEA R20, P3, R11, c[0x0][0x1a8], 0x2 ;  /* 0x00006a000b14aa11 */ /* 0x000fc600078610ff */
[----:B------:R0:W-:Y:S01]  /*0f80*/  @!P2 STG.E [R50.64], R22 ;  /* 0x000000163200a986 */ /* 0x0001e2000c101904 */
        /* <DEDUP_REMOVED lines=32> */
[----:B------:R-:W-:Y:S01]  /*1190*/  F2FP.PACK_AB R21, R46, R21 ;  /* 0x000000152e15723e */ /* 0x000fe200000000ff */
[----:B------:R-:W-:Y:S01]  /*11a0*/  FFMA.FTZ R22, R26, R22, R35 ;  /* 0x000000161a167223 */ /* 0x000fe20000010023 */
[----:B------:R-:W-:Y:S01]  /*11b0*/  F2FP.PACK_AB R20, R49, R48 ;  /* 0x000000303114723e */ /* 0x000fe200000000ff */
[----:B------:R-:W-:Y:S01]  /*11c0*/  HFMA2.MMA R49, -RZ, RZ, 0, 9.5367431640625e-07 ;  /* 0x00000010ff317435 */ /* 0x000fe200000001ff */
[----:B------:R-:W-:Y:S01]  /*11d0*/  LEA.HI R53, R53, R50, RZ, 0x3 ;  /* 0x0000003235357211 */ /* 0x000fe200078f18ff */
[----:B------:R-:W-:Y:S01]  /*11e0*/  FFMA.FTZ R51, R29, R51, R36 ;  /* 0x000000331d337223 */ /* 0x000fe20000010024 */
[----:B------:R-:W-:-:S02]  /*11f0*/  F2FP.PACK_AB R23, R52, R23 ;  /* 0x000000173417723e */ /* 0x000fc400000000ff */
[----:B------:R-:W-:Y:S02]  /*1200*/  LEA.HI.SX32 R48, R53, R10, 0x1d ;  /* 0x0000000a35307211 */ /* 0x000fe400078feaff */
[----:B------:R-:W-:-:S03]  /*1210*/  F2FP.PACK_AB R22, R51, R22 ;  /* 0x000000163316723e */ /* 0x000fc600000000ff */
[----:B------:R-:W-:-:S05]  /*1220*/  IMAD.WIDE.U32 R48, R48, R49, c[0x0][0x208] ;  /* 0x0000820030307625 */ /* 0x000fca00078e0031 */
[----:B------:R0:W-:Y:S02]  /*1230*/  STG.E.128 [R48.64], R20 ;  /* 0x0000001430007986 */ /* 0x0001e4000c101d04 */
.L_x_1053:
[----:B0-----:R-:W-:Y:S05]  /*1240*/  BSYNC B0 ;  /* 0x0000000000007941 */ /* 0x001fea0003800000 */
.L_x_1052:
[----:B------:R-:W-:-:S04]  /*1250*/  MOV R20, c[0x0][0x160] ;  /* 0x0000580000147a02 */ /* 0x000fc80000000f00 */
[----:B------:R-:W-:-:S04]  /*1260*/  LEA R11, R20, R11, 0x2 ;  /* 0x0000000b140b7211 */ /* 0x000fc800078e10ff */
[----:B------:R-:W-:-:S13]  /*1270*/  ISETP.GE.AND P0, PT, R11, c[0x0][0x164], PT ;  /* 0x000059000b007a0c */ /* 0x000fda0003f06270 */
[----:B------:R-:W-:Y:S01]  /*1280*/  @P0 CALL.REL.NOINC `(.L_x_1054) ;  /* 0x0000001000000944 */ /* 0x000fe20003c00000 */
[----:B------:R-:W-:Y:S05]  /*1290*/  BRA `(.L_x_1055) ;  /* 0xfffff0e000007947 */ /* 0x000fea000383ffff */
.L_x_1054:
[----:B------:R-:W-:Y:S05]  /*12a0*/  EXIT ;  /* 0x000000000000794d */ /* 0x000fea0003800000 */
.L_x_1050:
[----:B0-----:R-:W-:Y:S01]  /*12b0*/  HFMA2.MMA R49, -RZ, RZ, 0, 5.9604644775390625e-08 ;  /* 0x00000001ff317435 */ /* 0x001fe200000001ff */
[----:B------:R-:W-:Y:S02]  /*12c0*/  MOV R50, R22 ;  /* 0x0000001600327202 */ /* 0x000fe40000000f00 */
[----:B------:R-:W-:Y:S02]  /*12d0*/  MOV R52, 0x1f ;  /* 0x0000001f00347802 */ /* 0x000fe40000000f00 */
[----:B------:R-:W-:Y:S02]  /*12e0*/  MOV R23, 0xffffffff ;  /* 0xffffffff00177802 */ /* 0x000fe40000000f00 */
[----:B------:R-:W-:Y:S02]  /*12f0*/  MOV R20, 0x1310 ;  /* 0x0000131000147802 */ /* 0x000fe40000000f00 */
[----:B-----5:R-:W-:Y:S05]  /*1300*/  CALL.REL.NOINC `($__internal_22_$__cuda_sm70_shflsync_bfly_p) ;  /* 0x0000049000007944 */ /* 0x020fea0003c00000 */
[----:B01----:R-:W-:Y:S05]  /*1310*/  BRA `(.L_x_1056) ;  /* 0xfffff96000007947 */ /* 0x003fea000383ffff */
.L_x_1051:
[----:B0-----:R-:W-:Y:S01]  /*1320*/  HFMA2.MMA R49, -RZ, RZ, 0, 1.1920928955078125e-07 ;  /* 0x00000002ff317435 */ /* 0x001fe200000001ff */
[----:B------:R-:W-:Y:S02]  /*1330*/  MOV R52, 0x1f ;  /* 0x0000001f00347802 */ /* 0x000fe40000000f00 */
[----:B------:R-:W-:-:S02]  /*1340*/  MOV R23, 0xffffffff ;  /* 0xffffffff00177802 */ /* 0x000fc40000000f00 */
[----:B------:R-:W-:Y:S02]  /*1350*/  MOV R20, 0x1370 ;  /* 0x0000137000147802 */ /* 0x000fe40000000f00 */
[----:B-1---5:R-:W-:Y:S05]  /*1360*/  CALL.REL.NOINC `($__internal_22_$__cuda_sm70_shflsync_bfly_p) ;  /* 0x0000043000007944 */ /* 0x022fea0003c00000 */
[----:B0-----:R-:W-:Y:S01]  /*1370*/  HFMA2.MMA R49, -RZ, RZ, 0, 2.384185791015625e-07 ;  /* 0x00000004ff317435 */ /* 0x001fe200000001ff */
[----:B-1----:R-:W-:Y:S01]  /*1380*/  FADD.FTZ R50, R50, R23 ;  /* 0x0000001732327221 */ /* 0x002fe20000010000 */
[----:B------:R-:W-:Y:S02]  /*1390*/  MOV R52, 0x1f ;  /* 0x0000001f00347802 */ /* 0x000fe40000000f00 */
[----:B------:R-:W-:Y:S02]  /*13a0*/  MOV R23, 0xffffffff ;  /* 0xffffffff00177802 */ /* 0x000fe40000000f00 */
[----:B------:R-:W-:Y:S02]  /*13b0*/  MOV R20, 0x13d0 ;  /* 0x000013d000147802 */ /* 0x000fe40000000f00 */
[----:B------:R-:W-:Y:S05]  /*13c0*/  CALL.REL.NOINC `($__internal_22_$__cuda_sm70_shflsync_bfly_p) ;  /* 0x000003d000007944 */ /* 0x000fea0003c00000 */
[----:B0-----:R-:W-:Y:S01]  /*13d0*/  HFMA2.MMA R49, -RZ, RZ, 0, 4.76837158203125e-07 ;  /* 0x00000008ff317435 */ /* 0x001fe200000001ff */
[----:B-1----:R-:W-:Y:S01]  /*13e0*/  FADD.FTZ R50, R50, R23 ;  /* 0x0000001732327221 */ /* 0x002fe20000010000 */
[----:B------:R-:W-:Y:S02]  /*13f0*/  MOV R52, 0x1f ;  /* 0x0000001f00347802 */ /* 0x000fe40000000f00 */
[----:B------:R-:W-:-:S02]  /*1400*/  MOV R23, 0xffffffff ;  /* 0xffffffff00177802 */ /* 0x000fc40000000f00 */
[----:B------:R-:W-:Y:S02]  /*1410*/  MOV R20, 0x1430 ;  /* 0x0000143000147802 */ /* 0x000fe40000000f00 */
[----:B------:R-:W-:Y:S05]  /*1420*/  CALL.REL.NOINC `($__internal_22_$__cuda_sm70_shflsync_bfly_p) ;  /* 0x0000037000007944 */ /* 0x000fea0003c00000 */
[----:B0-----:R-:W-:Y:S01]  /*1430*/  HFMA2.MMA R49, -RZ, RZ, 0, 9.5367431640625e-07 ;  /* 0x00000010ff317435 */ /* 0x001fe200000001ff */
[----:B-1----:R-:W-:Y:S01]  /*1440*/  FADD.FTZ R50, R50, R23 ;  /* 0x0000001732327221 */ /* 0x002fe20000010000 */
[----:B------:R-:W-:Y:S02]  /*1450*/  MOV R52, 0x1f ;  /* 0x0000001f00347802 */ /* 0x000fe40000000f00 */
[----:B------:R-:W-:Y:S02]  /*1460*/  MOV R23, 0xffffffff ;  /* 0xffffffff00177802 */ /* 0x000fe40000000f00 */
[----:B------:R-:W-:Y:S02]  /*1470*/  MOV R20, 0x1490 ;  /* 0x0000149000147802 */ /* 0x000fe40000000f00 */
[----:B------:R-:W-:Y:S05]  /*1480*/  CALL.REL.NOINC `($__internal_22_$__cuda_sm70_shflsync_bfly_p) ;  /* 0x0000031000007944 */ /* 0x000fea0003c00000 */
        /* <DEDUP_REMOVED lines=23> */
[----:B------:R-:W-:Y:S05]  /*1600*/  CALL.REL.NOINC `($__internal_22_$__cuda_sm70_shflsync_bfly_p) ;  /* 0x0000019000007944 */ /* 0x000fea0003c00000 */
[----:B0-----:R-:W-:Y:S01]  /*1610*/  HFMA2.MMA R49, -RZ, RZ, 0, 1.1920928955078125e-07 ;  /* 0x00000002ff317435 */ /* 0x001fe200000001ff */
[----:B-1----:R-:W-:Y:S01]  /*1620*/  FADD.FTZ R50, R50, R23 ;  /* 0x0000001732327221 */ /* 0x002fe20000010000 */
[----:B------:R-:W-:Y:S02]  /*1630*/  MOV R52, 0x1f ;  /* 0x0000001f00347802 */ /* 0x000fe40000000f00 */
[----:B------:R-:W-:Y:S02]  /*1640*/  MOV R23, 0xffffffff ;  /* 0xffffffff00177802 */ /* 0x000fe40000000f00 */
[----:B------:R-:W-:Y:S02]  /*1650*/  MOV R20, 0x1670 ;  /* 0x0000167000147802 */ /* 0x000fe40000000f00 */
[----:B------:R-:W-:Y:S05]  /*1660*/  CALL.REL.NOINC `($__internal_22_$__cuda_sm70_shflsync_bfly_p) ;  /* 0x0000013000007944 */ /* 0x000fea0003c00000 */
[----:B0-----:R-:W-:Y:S01]  /*1670*/  HFMA2.MMA R49, -RZ, RZ, 0, 2.384185791015625e-07 ;  /* 0x00000004ff317435 */ /* 0x001fe200000001ff */
[----:B-1----:R-:W-:Y:S01]  /*1680*/  FADD.FTZ R50, R50, R23 ;  /* 0x0000001732327221 */ /* 0x002fe20000010000 */
[----:B------:R-:W-:-:S02]  /*1690*/  MOV R52, 0x1f ;  /* 0x0000001f00347802 */ /* 0x000fc40000000f00 */
[----:B------:R-:W-:Y:S02]  /*16a0*/  MOV R23, 0xffffffff ;  /* 0xffffffff00177802 */ /* 0x000fe40000000f00 */
[----:B------:R-:W-:Y:S02]  /*16b0*/  MOV R20, 0x16d0 ;  /* 0x000016d000147802 */ /* 0x000fe40000000f00 */
[----:B------:R-:W-:Y:S05]  /*16c0*/  CALL.REL.NOINC `($__internal_22_$__cuda_sm70_shflsync_bfly_p) ;  /* 0x000000d000007944 */ /* 0x000fea0003c00000 */
[----:B0-----:R-:W-:Y:S01]  /*16d0*/  HFMA2.MMA R49, -RZ, RZ, 0, 4.76837158203125e-07 ;  /* 0x00000008ff317435 */ /* 0x001fe200000001ff */
[----:B-1----:R-:W-:Y:S01]  /*16e0*/  FADD.FTZ R50, R50, R23 ;  /* 0x0000001732327221 */ /* 0x002fe20000010000 */
[----:B------:R-:W-:Y:S02]  /*16f0*/  MOV R52, 0x1f ;  /* 0x0000001f00347802 */ /* 0x000fe40000000f00 */
[----:B------:R-:W-:Y:S02]  /*1700*/  MOV R23, 0xffffffff ;  /* 0xffffffff00177802 */ /* 0x000fe40000000f00 */
[----:B------:R-:W-:Y:S02]  /*1710*/  MOV R20, 0x1730 ;  /* 0x0000173000147802 */ /* 0x000fe40000000f00 */
[----:B------:R-:W-:Y:S05]  /*1720*/  CALL.REL.NOINC `($__internal_22_$__cuda_sm70_shflsync_bfly_p) ;  /* 0x0000007000007944 */ /* 0x000fea0003c00000 */
[----:B0-----:R-:W-:Y:S01]  /*1730*/  HFMA2.MMA R49, -RZ, RZ, 0, 9.5367431640625e-07 ;  /* 0x00000010ff317435 */ /* 0x001fe200000001ff */
[----:B-1----:R-:W-:Y:S01]  /*1740*/  FADD.FTZ R50, R50, R23 ;  /* 0x0000001732327221 */ /* 0x002fe20000010000 */
[----:B------:R-:W-:-:S02]  /*1750*/  MOV R52, 0x1f ;  /* 0x0000001f00347802 */ /* 0x000fc40000000f00 */
[----:B------:R-:W-:Y:S02]  /*1760*/  MOV R23, 0xffffffff ;  /* 0xffffffff00177802 */ /* 0x000fe40000000f00 */
[----:B------:R-:W-:Y:S02]  /*1770*/  MOV R20, 0x1790 ;  /* 0x0000179000147802 */ /* 0x000fe40000000f00 */
[----:B------:R-:W-:Y:S05]  /*1780*/  CALL.REL.NOINC `($__internal_22_$__cuda_sm70_shflsync_bfly_p) ;  /* 0x0000001000007944 */ /* 0x000fea0003c00000 */
[----:B01----:R-:W-:Y:S05]  /*1790*/  BRA `(.L_x_1057) ;  /* 0xfffff73000007947 */ /* 0x003fea000383ffff */
        .weak           $__internal_22_$__cuda_sm70_shflsync_bfly_p
        .type           $__internal_22_$__cuda_sm70_shflsync_bfly_p,@function
        .size           $__internal_22_$__cuda_sm70_shflsync_bfly_p,(.L_x_8210 - $__internal_22_$__cuda_sm70_shflsync_bfly_p)
$__internal_22_$__cuda_sm70_shflsync_bfly_p:
[----:B------:R-:W-:Y:S01]  /*17a0*/  HFMA2.MMA R21, -RZ, RZ, 0, 0 ;  /* 0x00000000ff157435 */ /* 0x000fe200000001ff */
[----:B------:R-:W-:Y:S04]  /*17b0*/  WARPSYNC R23 ;  /* 0x0000001700007348 */ /* 0x000fe80003800000 */
[----:B------:R0:W1:Y:S01]  /*17c0*/  SHFL.BFLY PT, R23, R50, R49, R52 ;  /* 0x0c00003132177389 */ /* 0x00006200000e0034 */
[----:B------:R-:W-:Y:S05]  /*17d0*/  RET.REL.NODEC R20 `(_ZN10layer_norm13ln_fwd_kernelINS_13Kernel_traitsI6__halfS2_S2_S2_fjLj256ELj1ELj4ELj1ELj16ENS_18Kernel_traits_baseILj256ES2_S2_S2_S2_fjLj128EEEEELb0ELb1ELb1ELb0EEEvNS_9FwdParamsE) ;  /* 0xffffe82014007950 */ /* 0x000fea0003c3ffff */
.L_x_1058:
        /* <DEDUP_REMOVED lines=10> */
.L_x_8210:


//--------------------- .text._ZN10layer_norm13ln_fwd_kernelINS_13Kernel_traitsI6__halfS2_S2_S2_fjLj256ELj1ELj4ELj1ELj16ENS_18Kernel_traits_baseILj256ES2_S2_S2_S2_fjLj128EEEEELb0ELb1ELb1ELb1EEEvNS_9FwdParamsE --------------------------
	.section	.text._ZN10layer_norm13ln_fwd_kernelINS_13Kernel_traitsI6__halfS2_S2_S2_fjLj256ELj1ELj4ELj1ELj16ENS_18Kernel_traits_baseILj256ES2_S2_S2_S2_fjLj128EEEEELb0ELb1ELb1ELb1EEEvNS_9FwdParamsE,"ax",@progbits
	.sectioninfo	@"SHI_REGISTERS=56"
	.align	128
        .global         _ZN10layer_norm13ln_fwd_kernelINS_13Kernel_traitsI6__halfS2_S2_S2_fjLj256ELj1ELj4ELj1ELj16ENS_18Kernel_traits_baseILj256ES2_S2_S2_S2_fjLj128EEEEELb0ELb1ELb1ELb1EEEvNS_9FwdParamsE
        .type           _ZN10layer_norm13ln_fwd_kernelINS_13Kernel_traitsI6__halfS2_S2_S2_fjLj256ELj1ELj4ELj1ELj16ENS_18Kernel_traits_baseILj256ES2_S2_S2_S2_fjLj128EEEEELb0ELb1ELb1ELb1EEEvNS_9FwdParamsE,@function
        .size           _ZN10layer_norm13ln_fwd_kernelINS_13Kernel_traitsI6__halfS2_S2_S2_fjLj256ELj1ELj4ELj1ELj16ENS_18Kernel_traits_baseILj256ES2_S2_S2_S2_fjLj128EEEEELb0ELb1ELb1ELb1EEEvNS_9FwdParamsE,(.L_x_8211 - _ZN10layer_norm13ln_fwd_kernelINS_13Kernel_traitsI6__halfS2_S2_S2_fjLj256ELj1ELj4ELj1ELj16ENS_18Kernel_traits_baseILj256ES2_S2_S2_S2_fjLj128EEEEELb0ELb1ELb1ELb1EEEvNS_9FwdParamsE)
        .other          _ZN10layer_norm13ln_fwd_kernelINS_13Kernel_traitsI6__halfS2_S2_S2_fjLj256ELj1ELj4ELj1ELj16ENS_18Kernel_traits_baseILj256ES2_S2_S2_S2_fjLj128EEEEELb0ELb1ELb1ELb1EEEvNS_9FwdParamsE,@"STO_CUDA_ENTRY STV_DEFAULT"
_ZN10layer_norm13ln_fwd_kernelINS_13Kernel_traitsI6__halfS2_S2_S2_fjLj256ELj1ELj4ELj1ELj16ENS_18Kernel_traits_baseILj256ES2_S2_S2_S2_fjLj128EEEEELb0ELb1ELb1ELb1EEEvNS_9FwdParamsE:
.text._ZN10layer_norm13ln_fwd_kernelINS_13Kernel_traitsI6__halfS2_S2_S2_fjLj256ELj1ELj4ELj1ELj16ENS_18Kernel_traits_baseILj256ES2_S2_S2_S2_fjLj128EEEEELb0ELb1ELb1ELb1EEEvNS_9FwdParamsE:
        /* <DEDUP_REMOVED lines=49> */
.L_x_1088:
        /* <DEDUP_REMOVED lines=32> */
.L_x_1060:
[----:B-1---5:R-:W-:-:S05]  /*0510*/  HADD2.F32 R20, -RZ, R16.H0_H0 ;  /* 0x20000010ff147230 */ /* 0x022fca0000004100 */
[----:B------:R-:W-:Y:S01]  /*0520*/  FMUL.FTZ R47, R20, c[0x0][0x1ec] ;  /* 0x00007b00142f7a20 */ /* 0x000fe20000410000 */
[----:B------:R-:W-:-:S03]  /*0530*/  @P0 HADD2.F32 R20, -RZ, R12.H0_H0 ;  /* 0x2000000cff140230 */ /* 0x000fc60000004100 */
[----:B------:R-:W-:-:S04]  /*0540*/  FMUL.FTZ R47, R0, R47 ;  /* 0x0000002f002f7220 */ /* 0x000fc80000410000 */
[----:B------:R-:W-:Y:S02]  /*0550*/  @P0 FADD.FTZ R47, R47, R20 ;  /* 0x000000142f2f0221 */ /* 0x000fe40000010000 */
.L_x_1061:
[----:B------:R-:W-:Y:S05]  /*0560*/  BSYNC B0 ;  /* 0x0000000000007941 */ /* 0x000fea0003800000 */
.L_x_1059:
[----:B------:R-:W-:Y:S01]  /*0570*/  BSSY B0, `(.L_x_1062) ;  /* 0x000000b000007945 */ /* 0x000fe20003800000 */
[----:B------:R-:W-:Y:S05]  /*0580*/  @P1 BRA `(.L_x_1063) ;  /* 0x0000004000001947 */ /* 0x000fea0003800000 */
[----:B------:R-:W-:Y:S01]  /*0590*/  HFMA2.MMA R44, -RZ, RZ, 0, 0 ;  /* 0x00000000ff2c7435 */ /* 0x000fe200000001ff */
[----:B------:R-:W-:Y:S05]  /*05a0*/  @!P0 BRA `(.L_x_1064) ;  /* 0x0000007000008947 */ /* 0x000fea0003800000 */
[----:B-----5:R-:W-:Y:S01]  /*05b0*/  HADD2.F32 R44, -RZ, R12.H1_H1 ;  /* 0x3000000cff2c7230 */ /* 0x020fe20000004100 */
[----:B------:R-:W-:Y:S05]  /*05c0*/  BRA `(.L_x_1064) ;  /* 0x0000005000007947 */ /* 0x000fea0003800000 */
.L_x_1063:
[----:B-----5:R-:W-:Y:S02]  /*05d0*/  HADD2.F32 R20, -RZ, R16.H1_H1 ;  /* 0x30000010ff147230 */ /* 0x020fe40000004100 */
[----:B------:R-:W-:-:S03]  /*05e0*/  @P0 HADD2.F32 R21, -RZ, R12.H1_H1 ;  /* 0x3000000cff150230 */ /* 0x000fc60000004100 */
[----:B------:R-:W-:-:S04]  /*05f0*/  FMUL.FTZ R20, R20, c[0x0][0x1ec] ;  /* 0x00007b0014147a20 */ /* 0x000fc80000410000 */
[----:B------:R-:W-:-:S04]  /*0600*/  FMUL.FTZ R44, R25, R20 ;  /* 0x00000014192c7220 */ /* 0x000fc80000410000 */
[----:B------:R-:W-:Y:S02]  /*0610*/  @P0 FADD.FTZ R44, R44, R21 ;  /* 0x000000152c2c0221 */ /* 0x000fe40000010000 */
.L_x_1064:
[----:B------:R-:W-:Y:S05]  /*0620*/  BSYNC B0 ;  /* 0x0000000000007941 */ /* 0x000fea0003800000 */
.L_x_1062:
[----:B------:R-:W-:Y:S01]  /*0630*/  BSSY B0, `(.L_x_1065) ;  /* 0x000000b000007945 */ /* 0x000fe20003800000 */
[----:B------:R-:W-:Y:S05]  /*0640*/  @P1 BRA `(.L_x_1066) ;  /* 0x0000004000001947 */ /* 0x000fea0003800000 */
[----:B------:R-:W-:Y:S01]  /*0650*/  MOV R45, RZ ;  /* 0x000000ff002d7202 */ /* 0x000fe20000000f00 */
[----:B------:R-:W-:Y:S05]  /*0660*/  @!P0 BRA `(.L_x_1067) ;  /* 0x0000007000008947 */ /* 0x000fea0003800000 */
[----:B-----5:R-:W-:Y:S01]  /*0670*/  HADD2.F32 R45, -RZ, R13.H0_H0 ;  /* 0x2000000dff2d7230 */ /* 0x020fe20000004100 */
[----:B------:R-:W-:Y:S05]  /*0680*/  BRA `(.L_x_1067) ;  /* 0x0000005000007947 */ /* 0x000fea0003800000 */
.L_x_1066:
[----:B-----5:R-:W-:-:S05]  /*0690*/  HADD2.F32 R20, -RZ, R17.H0_H0 ;  /* 0x20000011ff147230 */ /* 0x020fca0000004100 */
[----:B------:R-:W-:Y:S01]  /*06a0*/  FMUL.FTZ R45, R20, c[0x0][0x1ec] ;  /* 0x00007b00142d7a20 */ /* 0x000fe20000410000 */
[----:B------:R-:W-:-:S03]  /*06b0*/  @P0 HADD2.F32 R20, -RZ, R13.H0_H0 ;  /* 0x2000000dff140230 */ /* 0x000fc60000004100 */
[----:B------:R-:W-:-:S04]  /*06c0*/  FMUL.FTZ R45, R24, R45 ;  /* 0x0000002d182d7220 */ /* 0x000fc80000410000 */
[----:B------:R-:W-:Y:S02]  /*06d0*/  @P0 FADD.FTZ R45, R45, R20 ;  /* 0x000000142d2d0221 */ /* 0x000fe40000010000 */
.L_x_1067:
[----:B------:R-:W-:Y:S05]  /*06e0*/  BSYNC B0 ;  /* 0x0000000000007941 */ /* 0x000fea0003800000 */
.L_x_1065:
[----:B------:R-:W-:Y:S01]  /*06f0*/  BSSY B0, `(.L_x_1068) ;  /* 0x000000b000007945 */ /* 0x000fe20003800000 */
[----:B------:R-:W-:Y:S05]  /*0700*/  @P1 BRA `(.L_x_1069) ;  /* 0x0000004000001947 */ /* 0x000fea0003800000 */
[----:B------:R-:W-:Y:S01]  /*0710*/  HFMA2.MMA R42, -RZ, RZ, 0, 0 ;  /* 0x00000000ff2a7435 */ /* 0x000fe200000001ff */
[----:B------:R-:W-:Y:S05]  /*0720*/  @!P0 BRA `(.L_x_1070) ;  /* 0x0000007000008947 */ /* 0x000fea0003800000 */
[----:B-----5:R-:W-:Y:S01]  /*0730*/  HADD2.F32 R42, -RZ, R13.H1_H1 ;  /* 0x3000000dff2a7230 */ /* 0x020fe20000004100 */
[----:B------:R-:W-:Y:S05]  /*0740*/  BRA `(.L_x_1070) ;  /* 0x0000005000007947 */ /* 0x000fea0003800000 */
.L_x_1069:
[----:B-----5:R-:W-:Y:S02]  /*0750*/  HADD2.F32 R20, -RZ, R17.H1_H1 ;  /* 0x30000011ff147230 */ /* 0x020fe40000004100 */
[----:B------:R-:W-:-:S03]  /*0760*/  @P0 HADD2.F32 R21, -RZ, R13.H1_H1 ;  /* 0x3000000dff150230 */ /* 0x000fc60000004100 */
[----:B------:R-:W-:-:S04]  /*0770*/  FMUL.FTZ R20, R20, c[0x0][0x1ec] ;  /* 0x00007b0014147a20 */ /* 0x000fc80000410000 */
[----:B------:R-:W-:-:S04]  /*0780*/  FMUL.FTZ R42, R27, R20 ;  /* 0x000000141b2a7220 */ /* 0x000fc80000410000 */
[----:B------:R-:W-:Y:S02]  /*0790*/  @P0 FADD.FTZ R42, R42, R21 ;  /* 0x000000152a2a0221 */ /* 0x000fe40000010000 */
.L_x_1070:
[----:B------:R-:W-:Y:S05]  /*07a0*/  BSYNC B0 ;  /* 0x0000000000007941 */ /* 0x000fea0003800000 */
.L_x_1068:
[----:B------:R-:W-:Y:S01]  /*07b0*/  BSSY B0, `(.L_x_1071) ;  /* 0x000000b000007945 */ /* 0x000fe20003800000 */
[----:B------:R-:W-:Y:S05]  /*07c0*/  @P1 BRA `(.L_x_1072) ;  /* 0x0000004000001947 */ /* 0x000fea0003800000 */
[----:B------:R-:W-:Y:S01]  /*07d0*/  MOV R43, RZ ;  /* 0x000000ff002b7202 */ /* 0x000fe20000000f00 */
[----:B------:R-:W-:Y:S05]  /*07e0*/  @!P0 BRA `(.L_x_1073) ;  /* 0x0000007000008947 */ /* 0x000fea0003800000 */
[----:B-----5:R-:W-:Y:S01]  /*07f0*/  HADD2.F32 R43, -RZ, R14.H0_H0 ;  /* 0x2000000eff2b7230 */ /* 0x020fe20000004100 */
[----:B------:R-:W-:Y:S05]  /*0800*/  BRA `(.L_x_1073) ;  /* 0x0000005000007947 */ /* 0x000fea0003800000 */
.L_x_1072:
[----:B-----5:R-:W-:-:S05]  /*0810*/  HADD2.F32 R20, -RZ, R18.H0_H0 ;  /* 0x20000012ff147230 */ /* 0x020fca0000004100 */
[----:B------:R-:W-:Y:S01]  /*0820*/  FMUL.FTZ R43, R20, c[0x0][0x1ec] ;  /* 0x00007b00142b7a20 */ /* 0x000fe20000410000 */
[----:B------:R-:W-:-:S03]  /*0830*/  @P0 HADD2.F32 R20, -RZ, R14.H0_H0 ;  /* 0x2000000eff140230 */ /* 0x000fc60000004100 */
[----:B------:R-:W-:-:S04]  /*0840*/  FMUL.FTZ R43, R26, R43 ;  /* 0x0000002b1a2b7220 */ /* 0x000fc80000410000 */
[----:B------:R-:W-:Y:S02]  /*0850*/  @P0 FADD.FTZ R43, R43, R20 ;  /* 0x000000142b2b0221 */ /* 0x000fe40000010000 */
.L_x_1073:
[----:B------:R-:W-:Y:S05]  /*0860*/  BSYNC B0 ;  /* 0x0000000000007941 */ /* 0x000fea0003800000 */
.L_x_1071:
[----:B------:R-:W-:Y:S01]  /*0870*/  BSSY B0, `(.L_x_1074) ;  /* 0x000000b000007945 */ /* 0x000fe20003800000 */
[----:B------:R-:W-:Y:S05]  /*0880*/  @P1 BRA `(.L_x_1075) ;  /* 0x0000004000001947 */ /* 0x000fea0003800000 */
[----:B------:R-:W-:Y:S01]  /*0890*/  HFMA2.MMA R40, -RZ, RZ, 0, 0 ;  /* 0x00000000ff287435 */ /* 0x000fe200000001ff */
[----:B------:R-:W-:Y:S05]  /*08a0*/  @!P0 BRA `(.L_x_1076) ;  /* 0x0000007000008947 */ /* 0x000fea0003800000 */
[----:B-----5:R-:W-:Y:S01]  /*08b0*/  HADD2.F32 R40, -RZ, R14.H1_H1 ;  /* 0x3000000eff287230 */ /* 0x020fe20000004100 */
[----:B------:R-:W-:Y:S05]  /*08c0*/  BRA `(.L_x_1076) ;  /* 0x0000005000007947 */ /* 0x000fea0003800000 */
.L_x_1075:
[----:B-----5:R-:W-:Y:S02]  /*08d0*/  HADD2.F32 R20, -RZ, R18.H1_H1 ;  /* 0x30000012ff147230 */ /* 0x020fe40000004100 */
[----:B------:R-:W-:-:S03]  /*08e0*/  @P0 HADD2.F32 R21, -RZ, R14.H1_H1 ;  /* 0x3000000eff150230 */ /* 0x000fc60000004100 */
[----:B------:R-:W-:-:S04]  /*08f0*/  FMUL.FTZ R20, R20, c[0x0][0x1ec] ;  /* 0x00007b0014147a20 */ /* 0x000fc80000410000 */
[----:B------:R-:W-:-:S04]  /*0900*/  FMUL.FTZ R40, R29, R20 ;  /* 0x000000141d287220 */ /* 0x000fc80000410000 */
[----:B------:R-:W-:Y:S02]  /*0910*/  @P0 FADD.FTZ R40, R40, R21 ;  /* 0x0000001528280221 */ /* 0x000fe40000010000 */
.L_x_1076:
[----:B------:R-:W-:Y:S05]  /*0920*/  BSYNC B0 ;  /* 0x0000000000007941 */ /* 0x000fea0003800000 */
.L_x_1074:
[----:B------:R-:W-:Y:S01]  /*0930*/  BSSY B0, `(.L_x_1077) ;  /* 0x000000b000007945 */ /* 0x000fe20003800000 */
[----:B------:R-:W-:Y:S05]  /*0940*/  @P1 BRA `(.L_x_1078) ;  /* 0x0000004000001947 */ /* 0x000fea0003800000 */
[----:B------:R-:W-:Y:S01]  /*0950*/  MOV R41, RZ ;  /* 0x000000ff00297202 */ /* 0x000fe20000000f00 */
[----:B------:R-:W-:Y:S05]  /*0960*/  @!P0 BRA `(.L_x_1079) ;  /* 0x0000007000008947 */ /* 0x000fea0003800000 */
[----:B-----5:R-:W-:Y:S01]  /*0970*/  HADD2.F32 R41, -RZ, R15.H0_H0 ;  /* 0x2000000fff297230 */ /* 0x020fe20000004100 */
[----:B------:R-:W-:Y:S05]  /*0980*/  BRA `(.L_x_1079) ;  /* 0x0000005000007947 */ /* 0x000fea0003800000 */
.L_x_1078:
[----:B-----5:R-:W-:-:S05]  /*0990*/  HADD2.F32 R20, -RZ, R19.H0_H0 ;  /* 0x20000013ff147230 */ /* 0x020fca0000004100 */
[----:B------:R-:W-:Y:S01]  /*09a0*/  FMUL.FTZ R41, R20, c[0x0][0x1ec] ;  /* 0x00007b0014297a20 */ /* 0x000fe20000410000 */
[----:B------:R-:W-:-:S03]  /*09b0*/  @P0 HADD2.F32 R20, -RZ, R15.H0_H0 ;  /* 0x2000000fff140230 */ /* 0x000fc60000004100 */
[----:B------:R-:W-:-:S04]  /*09c0*/  FMUL.FTZ R41, R28, R41 ;  /* 0x000000291c297220 */ /* 0x000fc80000410000 */
[----:B------:R-:W-:Y:S02]  /*09d0*/  @P0 FADD.FTZ R41, R41, R20 ;  /* 0x0000001429290221 */ /* 0x000fe40000010000 */
.L_x_1079:
[----:B------:R-:W-:Y:S05]  /*09e0*/  BSYNC B0 ;  /* 0x0000000000007941 */ /* 0x000fea0003800000 */
.L_x_1077:
[----:B------:R-:W-:Y:S01]  /*09f0*/  BSSY B0, `(.L_x_1080) ;  /* 0x000000b000007945 */ /* 0x000fe20003800000 */
[----:B------:R-:W-:Y:S05]  /*0a00*/  @P1 BRA `(.L_x_1081) ;  /* 0x0000004000001947 */ /* 0x000fea0003800000 */
[----:B------:R-:W-:Y:S01]  /*0a10*/  HFMA2.MMA R38, -RZ, RZ, 0, 0 ;  /* 0x00000000ff267435 */ /* 0x000fe200000001ff */
[----:B------:R-:W-:Y:S05]  /*0a20*/  @!P0 BRA `(.L_x_1082) ;  /* 0x0000007000008947 */ /* 0x000fea0003800000 */
[----:B-----5:R-:W-:Y:S01]  /*0a30*/  HADD2.F32 R38, -RZ, R15.H1_H1 ;  /* 0x3000000fff267230 */ /* 0x020fe20000004100 */
[----:B------:R-:W-:Y:S05]  /*0a40*/  BRA `(.L_x_1082) ;  /* 0x0000005000007947 */ /* 0x000fea0003800000 */
.L_x_1081:
[----:B-----5:R-:W-:Y:S02]  /*0a50*/  HADD2.F32 R20, -RZ, R19.H1_H1 ;  /* 0x30000013ff147230 */ /* 0x020fe40000004100 */
[----:B------:R-:W-:-:S03]  /*0a60*/  @P0 HADD2.F32 R21, -RZ, R15.H1_H1 ;  /* 0x3000000fff150230 */ /* 0x000fc60000004100 */
[----:B------:R-:W-:-:S04]  /*0a70*/  FMUL.FTZ R20, R20, c[0x0][0x1ec] ;  /* 0x00007b0014147a20 */ /* 0x000fc80000410000 */
[----:B------:R-:W-:-:S04]  /*0a80*/  FMUL.FTZ R38, R31, R20 ;  /* 0x000000141f267220 */ /* 0x000fc80000410000 */
[----:B------:R-:W-:Y:S02]  /*0a90*/  @P0 FADD.FTZ R38, R38, R21 ;  /* 0x0000001526260221 */ /* 0x000fe40000010000 */
.L_x_1082:
[----:B------:R-:W-:Y:S05]  /*0aa0*/  BSYNC B0 ;  /* 0x0000000000007941 */ /* 0x000fea0003800000 */
.L_x_1080:
        /* <DEDUP_REMOVED lines=18> */
.L_x_1089:
        /* <DEDUP_REMOVED lines=36> */
.L_x_1090:
        /* <DEDUP_REMOVED lines=54> */
.L_x_1086:
[----:B-1----:R-:W-:Y:S05]  /*1170*/  BSYNC B0 ;  /* 0x0000000000007941 */ /* 0x002fea0003800000 */
.L_x_1085:
[----:B0-----:R-:W-:-:S04]  /*1180*/  MOV R21, c[0x0][0x160] ;  /* 0x0000580000157a02 */ /* 0x001fc80000000f00 */
[----:B------:R-:W-:-:S04]  /*1190*/  LEA R10, R21, R10, 0x2 ;  /* 0x0000000a150a7211 */ /* 0x000fc800078e10ff */
[----:B------:R-:W-:-:S13]  /*11a0*/  ISETP.GE.AND P0, PT, R10, c[0x0][0x164], PT ;  /* 0x000059000a007a0c */ /* 0x000fda0003f06270 */
[----:B------:R-:W-:Y:S01]  /*11b0*/  @P0 CALL.REL.NOINC `(.L_x_1087) ;  /* 0x0000001000000944 */ /* 0x000fe20003c00000 */
[----:B------:R-:W-:Y:S05]  /*11c0*/  BRA `(.L_x_1088) ;  /* 0xfffff14000007947 */ /* 0x000fea000383ffff */
.L_x_1087:
[----:B------:R-:W-:Y:S05]  /*11d0*/  EXIT ;  /* 0x000000000000794d */ /* 0x000fea0003800000 */
.L_x_1083:
[----:B0-----:R-:W-:Y:S01]  /*11e0*/  HFMA2.MMA R51, -RZ, RZ, 0, 5.9604644775390625e-08 ;  /* 0x00000001ff337435 */ /* 0x001fe200000001ff */
[----:B------:R-:W-:Y:S02]  /*11f0*/  MOV R50, 0x1f ;  /* 0x0000001f00327802 */ /* 0x000fe40000000f00 */
[----:B------:R-:W-:Y:S02]  /*1200*/  MOV R23, 0xffffffff ;  /* 0xffffffff00177802 */ /* 0x000fe40000000f00 */
[----:B------:R-:W-:Y:S02]  /*1210*/  MOV R20, 0x1230 ;  /* 0x0000123000147802 */ /* 0x000fe40000000f00 */
[----:B-----5:R-:W-:Y:S05]  /*1220*/  CALL.REL.NOINC `($__internal_23_$__cuda_sm70_shflsync_bfly_p) ;  /* 0x0000048000007944 */ /* 0x020fea0003c00000 */
[----:B01----:R-:W-:Y:S05]  /*1230*/  BRA `(.L_x_1089) ;  /* 0xfffff99000007947 */ /* 0x003fea000383ffff */
.L_x_1084:
[----:B------:R-:W-:Y:S01]  /*1240*/  HFMA2.MMA R51, -RZ, RZ, 0, 1.1920928955078125e-07 ;  /* 0x00000002ff337435 */ /* 0x000fe200000001ff */
[----:B------:R-:W-:Y:S02]  /*1250*/  MOV R50, 0x1f ;  /* 0x0000001f00327802 */ /* 0x000fe40000000f00 */
[----:B------:R-:W-:Y:S02]  /*1260*/  MOV R23, 0xffffffff ;  /* 0xffffffff00177802 */ /* 0x000fe40000000f00 */
[----:B------:R-:W-:-:S02]  /*1270*/  MOV R20, 0x1290 ;  /* 0x0000129000147802 */ /* 0x000fc40000000f00 */
[----:B-----5:R-:W-:Y:S05]  /*1280*/  CALL.REL.NOINC `($__internal_23_$__cuda_sm70_shflsync_bfly_p) ;  /* 0x0000042000007944 */ /* 0x020fea0003c00000 */
[----:B0-----:R-:W-:Y:S01]  /*1290*/  HFMA2.MMA R51, -RZ, RZ, 0, 2.384185791015625e-07 ;  /* 0x00000004ff337435 */ /* 0x001fe200000001ff */
[----:B-1----:R-:W-:Y:S01]  /*12a0*/  FADD.FTZ R48, R48, R23 ;  /* 0x0000001730307221 */ /* 0x002fe20000010000 */
[----:B------:R-:W-:-:S02]  /*12b0*/  MOV R50, 0x1f ;  /* 0x0000001f00327802 */ /* 0x000fc40000000f00 */
[----:B------:R-:W-:Y:S02]  /*12c0*/  MOV R23, 0xffffffff ;  /* 0xffffffff00177802 */ /* 0x000fe40000000f00 */
[----:B------:R-:W-:Y:S02]  /*12d0*/  MOV R20, 0x12f0 ;  /* 0x000012f000147802 */ /* 0x000fe40000000f00 */
[----:B------:R-:W-:Y:S05]  /*12e0*/  CALL.REL.NOINC `($__internal_23_$__cuda_sm70_shflsync_bfly_p) ;  /* 0x000003c000007944 */ /* 0x000fea0003c00000 */
[----:B0-----:R-:W-:Y:S01]  /*12f0*/  HFMA2.MMA R51, -RZ, RZ, 0, 4.76837158203125e-07 ;  /* 0x00000008ff337435 */ /* 0x001fe200000001ff */
[----:B-1----:R-:W-:Y:S01]  /*1300*/  FADD.FTZ R48, R48, R23 ;  /* 0x0000001730307221 */ /* 0x002fe20000010000 */
[----:B------:R-:W-:Y:S02]  /*1310*/  MOV R50, 0x1f ;  /* 0x0000001f00327802 */ /* 0x000fe40000000f00 */
[----:B------:R-:W-:Y:S02]  /*1320*/  MOV R23, 0xffffffff ;  /* 0xffffffff00177802 */ /* 0x000fe40000000f00 */
[----:B------:R-:W-:Y:S02]  /*1330*/  MOV R20, 0x1350 ;  /* 0x0000135000147802 */ /* 0x000fe40000000f00 */
[----:B------:R-:W-:Y:S05]  /*1340*/  CALL.REL.NOINC `($__internal_23_$__cuda_sm70_shflsync_bfly_p) ;  /* 0x0000036000007944 */ /* 0x000fea0003c00000 */
[----:B0-----:R-:W-:Y:S01]  /*1350*/  HFMA2.MMA R51, -RZ, RZ, 0, 9.5367431640625e-07 ;  /* 0x00000010ff337435 */ /* 0x001fe200000001ff */
[----:B-1----:R-:W-:Y:S01]  /*1360*/  FADD.FTZ R48, R48, R23 ;  /* 0x0000001730307221 */ /* 0x002fe20000010000 */
[----:B------:R-:W-:-:S02]  /*1370*/  MOV R50, 0x1f ;  /* 0x0000001f00327802 */ /* 0x000fc40000000f00 */
[----:B------:R-:W-:Y:S02]  /*1380*/  MOV R23, 0xffffffff ;  /* 0xffffffff00177802 */ /* 0x000fe40000000f00 */
[----:B------:R-:W-:Y:S02]  /*1390*/  MOV R20, 0x13b0 ;  /* 0x000013b000147802 */ /* 0x000fe40000000f00 */
[----:B------:R-:W-:Y:S05]  /*13a0*/  CALL.REL.NOINC `($__internal_23_$__cuda_sm70_shflsync_bfly_p) ;  /* 0x0000030000007944 */ /* 0x000fea0003c00000 */
        /* <DEDUP_REMOVED lines=22> */
[----:B------:R-:W-:Y:S05]  /*1510*/  CALL.REL.NOINC `($__internal_23_$__cuda_sm70_shflsync_bfly_p) ;  /* 0x0000019000007944 */ /* 0x000fea0003c00000 */
[----:B0-----:R-:W-:Y:S01]  /*1520*/  HFMA2.MMA R51, -RZ, RZ, 0, 1.1920928955078125e-07 ;  /* 0x00000002ff337435 */ /* 0x001fe200000001ff */
[----:B-1----:R-:W-:Y:S01]  /*1530*/  FADD.FTZ R48, R48, R23 ;  /* 0x0000001730307221 */ /* 0x002fe20000010000 */
[----:B------:R-:W-:Y:S02]  /*1540*/  MOV R50, 0x1f ;  /* 0x0000001f00327802 */ /* 0x000fe40000000f00 */
[----:B------:R-:W-:Y:S02]  /*1550*/  MOV R23, 0xffffffff ;  /* 0xffffffff00177802 */ /* 0x000fe40000000f00 */
[----:B------:R-:W-:Y:S02]  /*1560*/  MOV R20, 0x1580 ;  /* 0x0000158000147802 */ /* 0x000fe40000000f00 */
[----:B------:R-:W-:Y:S05]  /*1570*/  CALL.REL.NOINC `($__internal_23_$__cuda_sm70_shflsync_bfly_p) ;  /* 0x0000013000007944 */ /* 0x000fea0003c00000 */
[----:B0-----:R-:W-:Y:S01]  /*1580*/  HFMA2.MMA R51, -RZ, RZ, 0, 2.384185791015625e-07 ;  /* 0x00000004ff337435 */ /* 0x001fe200000001ff */
[----:B-1----:R-:W-:Y:S01]  /*1590*/  FADD.FTZ R48, R48, R23 ;  /* 0x0000001730307221 */ /* 0x002fe20000010000 */
[----:B------:R-:W-:Y:S02]  /*15a0*/  MOV R50, 0x1f ;  /* 0x0000001f00327802 */ /* 0x000fe40000000f00 */
[----:B------:R-:W-:-:S02]  /*15b0*/  MOV R23, 0xffffffff ;  /* 0xffffffff00177802 */ /* 0x000fc40000000f00 */
        /* <DEDUP_REMOVED lines=10> */
[----:B------:R-:W-:Y:S02]  /*1660*/  MOV R50, 0x1f ;  /* 0x0000001f00327802 */ /* 0x000fe40000000f00 */
[----:B------:R-:W-:-:S02]  /*1670*/  MOV R23, 0xffffffff ;  /* 0xffffffff00177802 */ /* 0x000fc40000000f00 */
[----:B------:R-:W-:Y:S02]  /*1680*/  MOV R20, 0x16a0 ;  /* 0x000016a000147802 */ /* 0x000fe40000000f00 */
[----:B------:R-:W-:Y:S05]  /*1690*/  CALL.REL.NOINC `($__internal_23_$__cuda_sm70_shflsync_bfly_p) ;  /* 0x0000001000007944 */ /* 0x000fea0003c00000 */
[----:B01----:R-:W-:Y:S05]  /*16a0*/  BRA `(.L_x_1090) ;  /* 0xfffff76000007947 */ /* 0x003fea000383ffff */
        .weak           $__internal_23_$__cuda_sm70_shflsync_bfly_p
        .type           $__internal_23_$__cuda_sm70_shflsync_bfly_p,@function
        .size           $__internal_23_$__cuda_sm70_shflsync_bfly_p,(.L_x_8211 - $__internal_23_$__cuda_sm70_shflsync_bfly_p)
$__internal_23_$__cuda_sm70_shflsync_bfly_p:
[----:B------:R-:W-:Y:S01]  /*16b0*/  HFMA2.MMA R21, -RZ, RZ, 0, 0 ;  /* 0x00000000ff157435 */ /* 0x000fe200000001ff */
[----:B------:R-:W-:Y:S04]  /*16c0*/  WARPSYNC R23 ;  /* 0x0000001700007348 */ /* 0x000fe80003800000 */
[----:B------:R0:W1:Y:S01]  /*16d0*/  SHFL.BFLY PT, R23, R48, R51, R50 ;  /* 0x0c00003330177389 */ /* 0x00006200000e0032 */
[----:B------:R-:W-:Y:S05]  /*16e0*/  RET.REL.NODEC R20 `(_ZN10layer_norm13ln_fwd_kernelINS_13Kernel_traitsI6__halfS2_S2_S2_fjLj256ELj1ELj4ELj1ELj16ENS_18Kernel_traits_baseILj256ES2_S2_S2_S2_fjLj128EEEEELb0ELb1ELb1ELb1EEEvNS_9FwdParamsE) ;  /* 0xffffe91014007950 */ /* 0x000fea0003c3ffff */
.L_x_1091:
        /* <DEDUP_REMOVED lines=9> */
.L_x_8211:


//--------------------- .text._ZN10layer_norm13ln_fwd_kernelINS_13Kernel_traitsI6__halfS2_S2_S2_fjLj256ELj1ELj4ELj1ELj16ENS_18Kernel_traits_baseILj256ES2_S2_S2_S2_fjLj128EEEEELb1ELb0ELb0ELb0EEEvNS_9FwdParamsE --------------------------
	.section	.text._ZN10layer_norm13ln_fwd_kernelINS_13Kernel_traitsI6__halfS2_S2_S2_fjLj256ELj1ELj4ELj1ELj16ENS_18Kernel_traits_baseILj256ES2_S2_S2_S2_fjLj128EEEEELb1ELb0ELb0ELb0EEEvNS_9FwdParamsE,"ax",@progbits
	.sectioninfo	@"SHI_REGISTERS=56"
	.align	128
        .global         _ZN10layer_norm13ln_fwd_kernelINS_13Kernel_traitsI6__halfS2_S2_S2_fjLj256ELj1ELj4ELj1ELj16ENS_18Kernel_traits_baseILj256ES2_S2_S2_S2_fjLj128EEEEELb1ELb0ELb0ELb0EEEvNS_9FwdParamsE
        .type           _ZN10layer_norm13ln_fwd_kernelINS_13Kernel_traitsI6__halfS2_S2_S2_fjLj256ELj1ELj4ELj1ELj16ENS_18Kernel_traits_baseILj256ES2_S2_S2_S2_fjLj128EEEEELb1ELb0ELb0ELb0EEEvNS_9FwdParamsE,@function
        .size           _ZN10layer_norm13ln_fwd_kernelINS_13Kernel_traitsI6__halfS2_S2_S2_fjLj256ELj1ELj4ELj1ELj16ENS_18Kernel_traits_baseILj256ES2_S2_S2_S2_fjLj128EEEEELb1ELb0ELb0ELb0EEEvNS_9FwdParamsE,(.L_x_8212 - _ZN10layer_norm13ln_fwd_kernelINS_13Kernel_traitsI6__halfS2_S2_S2_fjLj256ELj1ELj4ELj1ELj16ENS_18Kernel_traits_baseILj256ES2_S2_S2_S2_fjLj128EEEEELb1ELb0ELb0ELb0EEEvNS_9FwdParamsE)
        .other          _ZN10layer_norm13ln_fwd_kernelINS_13Kernel_traitsI6__halfS2_S2_S2_fjLj256ELj1ELj4ELj1ELj16ENS_18Kernel_traits_baseILj256ES2_S2_S2_S2_fjLj128EEEEELb1ELb0ELb0ELb0EEEvNS_9FwdParamsE,@"STO_CUDA_ENTRY STV_DEFAULT"
_ZN10layer_norm13ln_fwd_kernelINS_13Kernel_traitsI6__halfS2_S2_S2_fjLj256ELj1ELj4ELj1ELj16ENS_18Kernel_traits_baseILj256ES2_S2_S2_S2_fjLj128EEEEELb1ELb0ELb0ELb0EEEvNS_9FwdParamsE:
.text._ZN10layer_norm13ln_fwd_kernelINS_13Kernel_traitsI6__halfS2_S2_S2_fjLj256ELj1ELj4ELj1ELj16ENS_18Kernel_traits_baseILj256ES2_S2_S2_S2_fjLj128EEEEELb1ELb0ELb0ELb0EEEvNS_9FwdParamsE:
[----:B------:R-:W-:Y:S02]  /*0000*/  IMAD.MOV.U32 R1, RZ, RZ, c[0x0][0x28] ;  /* 0x00000a00ff017624 */ /* 0x000fe400078e00ff */
[----:B------:R-:W-:Y:S02]  /*0010*/  ULDC.U8 UR4, c[0x0][0x244] ;  /* 0x0000910000047ab9 */ /* 0x000fe40000000000 */
[----:B------:R-:W-:Y:S01]  /*0020*/  ISETP.NE.AND P1, PT, RZ, UR4, PT ;  /* 0x00000004ff007c0c */ /* 0x000fe2000bf25270 */
[----:B------:R-:W-:Y:S01]  /*0030*/  ULDC.64 UR4, c[0x0][0x230] ;  /* 0x00008c0000047ab9 */ /* 0x000fe20000000a00 */
[----:B------:R-:W-:Y:S01]  /*0040*/  IMAD.MOV.U32 R30, RZ, RZ, c[0x0][0x238] ;  /* 0x00008e00ff1e7624 */ /* 0x000fe200078e00ff */
[----:B------:R-:W-:Y:S01]  /*0050*/  MOV R3, UR5 ;  /* 0x0000000500037c02 */ /* 0x000fe20008000f00 */
[----:B------:R-:W-:Y:S01]  /*0060*/  IMAD.MOV.U32 R31, RZ, RZ, c[0x0][0x23c] ;  /* 0x00008f00ff1f7624 */ /* 0x000fe200078e00ff */
[----:B------:R-:W-:Y:S01]  /*0070*/  ULDC.64 UR6, c[0x0][0x118] ;  /* 0x0000460000067ab9 */ /* 0x000fe20000000a00 */
[----:B------:R-:W-:-:S07]  /*0080*/  IMAD.U32 R2, RZ, RZ, UR4 ;  /* 0x00000004ff027e24 */ /* 0x000fce000f8e00ff */
[----:B------:R-:W2:Y:S04]  /*0090*/  @P1 LDG.E.64 R4, [R30.64] ;  /* 0x000000061e041981 */ /* 0x000ea8000c1e1b00 */
[----:B------:R-:W3:Y:S04]  /*00a0*/  @P1 LDG.E.64 R2, [R2.64] ;  /* 0x0000000602021981 */ /* 0x000ee8000c1e1b00 */
[----:B------:R-:W0:Y:S01]  /*00b0*/  S2R R8, SR_TID.X ;  /* 0x0000000000087919 */ /* 0x000e220000002100 */
[----:B------:R-:W-:-:S03]  /*00c0*/  MOV R0, c[0x0][0x168] ;  /* 0x00005a0000007a02 */ /* 0x000fc60000000f00 */
[----:B------:R-:W1:Y:S01]  /*00d0*/  S2R R9, SR_CTAID.X ;  /* 0x0000000000097919 */ /* 0x000e620000002500 */
        /* <DEDUP_REMOVED lines=17> */
[----:B------:R-:W-:-:S03]  /*01f0*/  HFMA2.MMA R13, -RZ, RZ, 0, 9.5367431640625e-07 ;  /* 0x00000010ff0d7435 */ /* 0x000fc600000001ff */
[----:B------:R-:W-:-:S13]  /*0200*/  ISETP.NE.AND.EX P1, PT, RZ, c[0x0][0x21c], PT, P1 ;  /* 0x00008700ff007a0c */ /* 0x000fda0003f25310 */
[----:B------:R-:W-:-:S04]  /*0210*/  @P1 IMAD.WIDE.U32 R2, R4, R13, c[0x0][0x218] ;  /* 0x0000860004021625 */ /* 0x000fc800078e000d */
[----:B------:R-:W-:Y:S01]  /*0220*/  IMAD.WIDE.U32 R12, R4, R13, c[0x0][0x1b0] ;  /* 0x00006c00040c7625 */ /* 0x000fe200078e000d */
[----:B------:R0:W5:Y:S05]  /*0230*/  @P1 LDG.E.128 R16, [R2.64] ;  /* 0x0000000602101981 */ /* 0x00016a000c1e1d00 */
[----:B------:R-:W5:Y:S01]  /*0240*/  LDG.E.128 R12, [R12.64] ;  /* 0x000000060c0c7981 */ /* 0x000f62000c1e1d00 */
[----:B------:R-:W-:Y:S01]  /*0250*/  @!P1 CS2R R16, SRZ ;  /* 0x0000000000109805 */ /* 0x000fe2000001ff00 */
[----:B------:R-:W-:Y:S02]  /*0260*/  @!P1 CS2R R18, SRZ ;  /* 0x0000000000129805 */ /* 0x000fe4000001ff00 */
.L_x_1093:
[----:B0-----:R-:W-:Y:S05]  /*0270*/  BSYNC B0 ;  /* 0x0000000000007941 */ /* 0x001fea0003800000 */
.L_x_1092:
        /* <DEDUP_REMOVED lines=14> */
[----:B-----5:R-:W-:Y:S01]  /*0360*/  HADD2.F32 R22, -RZ, R15.H1_H1 ;  /* 0x3000000fff167230 */ /* 0x020fe20000004100 */
[----:B------:R-:W-:Y:S01]  /*0370*/  UIADD3 UR12, UR5, 0x76cf5d0a, URZ ;  /* 0x76cf5d0a050c7890 */ /* 0x000fe2000fffe03f */
[----:B------:R-:W-:Y:S01]  /*0380*/  IMAD R9, R5, -0x326172a9, RZ ;  /* 0xcd9e8d5705097824 */ /* 0x000fe200078e02ff */
[----:B------:R-:W-:Y:S01]  /*0390*/  LOP3.LUT R10, R10, UR10, R11, 0x96, !PT ;  /* 0x0000000a0a0a7c12 */ /* 0x000fe2000f8e960b */
[----:B------:R-:W-:Y:S01]  /*03a0*/  IMAD.HI.U32 R8, R0, -0x326172a9, RZ ;  /* 0xcd9e8d5700087827 */ /* 0x000fe200078e00ff */
[----:B------:R-:W-:Y:S01]  /*03b0*/  UIADD3 UR13, UR4, -0x255992d5, URZ ;  /* 0xdaa66d2b040d7890 */ /* 0x000fe2000fffe03f */
[----:B------:R-:W-:Y:S01]  /*03c0*/  HADD2.F32 R23, -RZ, R16.H1_H1 ;  /* 0x30000010ff177230 */ /* 0x000fe20000004100 */
[----:B------:R-:W-:Y:S01]  /*03d0*/  UIADD3 UR14, UR5, 0x32370b8f, URZ ;  /* 0x32370b8f050e7890 */ /* 0x000fe2000fffe03f */
[----:B------:R-:W-:Y:S01]  /*03e0*/  IMAD R20, R7, -0x2daee0ad, RZ ;  /* 0xd2511f5307147824 */ /* 0x000fe200078e02ff */
[----:B------:R-:W-:Y:S01]  /*03f0*/  LOP3.LUT R8, R8, UR9, R9, 0x96, !PT ;  /* 0x0000000908087c12 */ /* 0x000fe2000f8e9609 */
[----:B------:R-:W-:Y:S01]  /*0400*/  IMAD R9, R0, -0x326172a9, RZ ;  /* 0xcd9e8d5700097824 */ /* 0x000fe200078e02ff */
[----:B------:R-:W-:Y:S01]  /*0410*/  UIADD3 UR15, UR4, 0x78dde6e4, URZ ;  /* 0x78dde6e4040f7890 */ /* 0x000fe2000fffe03f */
[----:B------:R-:W-:Y:S01]  /*0420*/  IMAD.HI.U32 R0, R10, -0x326172a9, RZ ;  /* 0xcd9e8d570a007827 */ /* 0x000fe200078e00ff */
[----:B------:R-:W-:Y:S01]  /*0430*/  UIADD3 UR16, UR5, -0x126145ec, URZ ;  /* 0xed9eba1405107890 */ /* 0x000fe2000fffe03f */
[----:B------:R-:W-:Y:S01]  /*0440*/  HADD2.F32 R25, -RZ, R17.H1_H1 ;  /* 0x30000011ff197230 */ /* 0x000fe20000004100 */
[----:B------:R-:W-:Y:S01]  /*0450*/  UIADD3 UR17, UR4, 0x1715609d, URZ ;  /* 0x1715609d04117890 */ /* 0x000fe2000fffe03f */
[----:B------:R-:W-:Y:S01]  /*0460*/  IMAD.HI.U32 R7, R8, -0x2daee0ad, RZ ;  /* 0xd2511f5308077827 */ /* 0x000fe200078e00ff */
[----:B------:R-:W-:Y:S01]  /*0470*/  LOP3.LUT R0, R0, UR11, R9, 0x96, !PT ;  /* 0x0000000b00007c12 */ /* 0x000fe2000f8e9609 */
[----:B------:R-:W-:Y:S01]  /*0480*/  UIADD3 UR18, UR5, -0x56f99767, URZ ;  /* 0xa906689905127890 */ /* 0x000fe2000fffe03f */
[----:B------:R-:W-:Y:S01]  /*0490*/  HADD2.F32 R26, -RZ, R18.H0_H0 ;  /* 0x20000012ff1a7230 */ /* 0x000fe20000004100 */
[----:B------:R-:W-:Y:S01]  /*04a0*/  IMAD R9, R10, -0x326172a9, RZ ;  /* 0xcd9e8d570a097824 */ /* 0x000fe200078e02ff */
[----:B------:R-:W-:Y:S01]  /*04b0*/  LOP3.LUT R7, R7, UR12, R20, 0x96, !PT ;  /* 0x0000000c07077c12 */ /* 0x000fe2000f8e9614 */
[----:B------:R-:W-:Y:S01]  /*04c0*/  IMAD R20, R8, -0x2daee0ad, RZ ;  /* 0xd2511f5308147824 */ /* 0x000fe200078e02ff */
[----:B------:R-:W-:Y:S01]  /*04d0*/  UIADD3 UR19, UR4, -0x4ab325aa, URZ ;  /* 0xb54cda5604137890 */ /* 0x000fe2000fffe03f */
[----:B------:R-:W-:Y:S01]  /*04e0*/  IMAD.HI.U32 R11, R0, -0x2daee0ad, RZ ;  /* 0xd2511f53000b7827 */ /* 0x000fe200078e00ff */
[----:B------:R-:W-:Y:S01]  /*04f0*/  UIADD3 UR20, UR5, 0x646e171e, URZ ;  /* 0x646e171e05147890 */ /* 0x000fe2000fffe03f */
[----:B------:R-:W-:Y:S01]  /*0500*/  HADD2.F32 R35, -RZ, R19.H1_H1 ;  /* 0x30000013ff237230 */ /* 0x000fe20000004100 */
[----:B------:R-:W-:Y:S01]  /*0510*/  UIADD3 UR21, UR4, 0x5384540f, URZ ;  /* 0x5384540f04157890 */ /* 0x000fe2000fffe03f */
[----:B------:R-:W-:Y:S01]  /*0520*/  IMAD.HI.U32 R8, R7, -0x326172a9, RZ ;  /* 0xcd9e8d5707087827 */ /* 0x000fe200078e00ff */
[----:B------:R-:W-:Y:S01]  /*0530*/  LOP3.LUT R11, R11, UR14, R20, 0x96, !PT ;  /* 0x0000000e0b0b7c12 */ /* 0x000fe2000f8e9614 */
[----:B------:R-:W-:-:S02]  /*0540*/  UIADD3 UR22, UR5, 0x1fd5c5a3, URZ ;  /* 0x1fd5c5a305167890 */ /* 0x000fc4000fffe03f */
[----:B------:R-:W-:Y:S01]  /*0550*/  IMAD R10, R7, -0x326172a9, RZ ;  /* 0xcd9e8d57070a7824 */ /* 0x000fe200078e02ff */
[----:B------:R-:W-:Y:S01]  /*0560*/  LOP3.LUT R8, R8, UR13, R9, 0x96, !PT ;  /* 0x0000000d08087c12 */ /* 0x000fe2000f8e9609 */
[----:B------:R-:W-:Y:S01]  /*0570*/  IMAD R9, R0, -0x2daee0ad, RZ ;  /* 0xd2511f5300097824 */ /* 0x000fe200078e02ff */
[----:B------:R-:W-:Y:S01]  /*0580*/  UIADD3 UR23, UR4, -0xe443238, URZ ;  /* 0xf1bbcdc804177890 */ /* 0x000fe2000fffe03f */
        /* <DEDUP_REMOVED lines=20> */
[----:B------:R-:W-:Y:S01]  /*06d0*/  IMAD.HI.U32 R0, R11, -0x2daee0ad, RZ ;  /* 0xd2511f530b007827 */ /* 0x000fe200078e00ff */
[----:B------:R-:W-:-:S03]  /*06e0*/  HADD2.F32 R10, -RZ, R13.H1_H1 ;  /* 0x3000000dff0a7230 */ /* 0x000fc60000004100 */
[----:B------:R-:W-:Y:S01]  /*06f0*/  IMAD R8, R9, -0x326172a9, RZ ;  /* 0xcd9e8d5709087824 */ /* 0x000fe200078e02ff */
[----:B------:R-:W-:Y:S01]  /*0700*/  LOP3.LUT R28, R0, UR22, R21, 0x96, !PT ;  /* 0x00000016001c7c12 */ /* 0x000fe2000f8e9615 */
[----:B------:R-:W-:Y:S01]  /*0710*/  IMAD.HI.U32 R7, R20, -0x326172a9, RZ ;  /* 0xcd9e8d5714077827 */ /* 0x000fe200078e00ff */
[----:B------:R-:W-:Y:S02]  /*0720*/  HADD2.F32 R0, -RZ, R12.H0_H0 ;  /* 0x2000000cff007230 */ /* 0x000fe40000004100 */
[----:B------:R-:W-:Y:S01]  /*0730*/  HADD2.F32 R9, -RZ, R14.H0_H0 ;  /* 0x2000000eff097230 */ /* 0x000fe20000004100 */
[----:B------:R-:W-:Y:S01]  /*0740*/  IMAD R24, R11, -0x2daee0ad, RZ ;  /* 0xd2511f530b187824 */ /* 0x000fe200078e02ff */
[----:B------:R-:W-:Y:S01]  /*0750*/  LOP3.LUT R27, R7, UR21, R8, 0x96, !PT ;  /* 0x00000015071b7c12 */ /* 0x000fe2000f8e9608 */
[----:B------:R-:W-:Y:S01]  /*0760*/  HADD2.F32 R8, -RZ, R12.H1_H1 ;  /* 0x3000000cff087230 */ /* 0x000fe20000004100 */
[----:B------:R-:W-:Y:S01]  /*0770*/  IMAD.HI.U32 R12, R28, -0x326172a9, RZ ;  /* 0xcd9e8d571c0c7827 */ /* 0x000fe200078e00ff */
[----:B------:R-:W-:-:S02]  /*0780*/  HADD2.F32 R7, -RZ, R13.H0_H0 ;  /* 0x2000000dff077230 */ /* 0x000fc40000004100 */
[----:B------:R-:W-:Y:S01]  /*0790*/  HADD2.F32 R11, -RZ, R15.H0_H0 ;  /* 0x2000000fff0b7230 */ /* 0x000fe20000004100 */
[----:B------:R-:W-:Y:S01]  /*07a0*/  IMAD R13, R20, -0x326172a9, RZ ;  /* 0xcd9e8d57140d7824 */ /* 0x000fe200078e02ff */
[----:B------:R-:W-:Y:S01]  /*07b0*/  HADD2.F32 R20, -RZ, R14.H1_H1 ;  /* 0x3000000eff147230 */ /* 0x000fe20000004100 */
[----:B------:R-:W-:-:S03]  /*07c0*/  IMAD.HI.U32 R21, R27, -0x2daee0ad, RZ ;  /* 0xd2511f531b157827 */ /* 0x000fc600078e00ff */
[----:B------:R-:W-:Y:S01]  /*07d0*/  LOP3.LUT R12, R12, UR23, R13, 0x96, !PT ;  /* 0x000000170c0c7c12 */ /* 0x000fe2000f8e960d */
[----:B------:R-:W-:Y:S01]  /*07e0*/  IMAD R13, R28, -0x326172a9, RZ ;  /* 0xcd9e8d571c0d7824 */ /* 0x000fe200078e02ff */
[----:B------:R-:W-:Y:S01]  /*07f0*/  LOP3.LUT R32, R21, UR24, R24, 0x96, !PT ;  /* 0x0000001815207c12 */ /* 0x000fe2000f8e9618 */
[----:B------:R-:W-:Y:S01]  /*0800*/  IMAD R14, R27, -0x2daee0ad, RZ ;  /* 0xd2511f531b0e7824 */ /* 0x000fe200078e02ff */
[----:B------:R-:W-:Y:S01]  /*0810*/  HADD2.F32 R21, -RZ, R16.H0_H0 ;  /* 0x20000010ff157230 */ /* 0x000fe20000004100 */
[----:B------:R-:W-:Y:S01]  /*0820*/  IMAD.HI.U32 R31, R12, -0x2daee0ad, RZ ;  /* 0xd2511f530c1f7827 */ /* 0x000fe200078e00ff */
[----:B------:R-:W-:Y:S02]  /*0830*/  HADD2.F32 R24, -RZ, R17.H0_H0 ;  /* 0x20000011ff187230 */ /* 0x000fe40000004100 */
[----:B------:R-:W-:Y:S01]  /*0840*/  HADD2.F32 R27, -RZ, R18.H1_H1 ;  /* 0x30000012ff1b7230 */ /* 0x000fe20000004100 */
[----:B------:R-:W-:Y:S01]  /*0850*/  IMAD.WIDE.U32 R32, R32, -0x326172a9, RZ ;  /* 0xcd9e8d5720207825 */ /* 0x000fe200078e00ff */
[----:B------:R-:W-:Y:S01]  /*0860*/  HADD2.F32 R28, -RZ, R19.H0_H0 ;  /* 0x20000013ff1c7230 */ /* 0x000fe20000004100 */
[----:B------:R-:W-:-:S02]  /*0870*/  LOP3.LUT R31, R31, UR26, R14, 0x96, !PT ;  /* 0x0000001a1f1f7c12 */ /* 0x000fc4000f8e960e */
[----:B------:R-:W-:Y:S01]  /*0880*/  IMAD.MOV.U32 R29, RZ, RZ, RZ ;  /* 0x000000ffff1d7224 */ /* 0x000fe200078e00ff */
[----:B------:R-:W-:Y:S01]  /*0890*/  LOP3.LUT R33, R33, UR25, R13, 0x96, !PT ;  /* 0x0000001921217c12 */ /* 0x000fe2000f8e960d */
[----:B------:R-:W-:Y:S02]  /*08a0*/  IMAD R30, R12, -0x2daee0ad, RZ ;  /* 0xd2511f530c1e7824 */ /* 0x000fe400078e02ff */
.L_x_1158:
[----:B------:R-:W-:-:S04]  /*08b0*/  ISETP.NE.U32.AND P1, PT, RZ, c[0x0][0x1c0], PT ;  /* 0x00007000ff007a0c */ /* 0x000fc80003f25070 */
[----:B------:R-:W-:-:S13]  /*08c0*/  ISETP.NE.AND.EX P1, PT, RZ, c[0x0][0x1c4], PT, P1 ;  /* 0x00007100ff007a0c */ /* 0x000fda0003f25310 */
[----:B------:R-:W-:-:S04]  /*08d0*/  @P1 IMAD.MOV.U32 R17, RZ, RZ, 0x2 ;  /* 0x00000002ff111424 */ /* 0x000fc800078e00ff */
[----:B------:R-:W-:-:S06]  /*08e0*/  @P1 IMAD.WIDE R16, R6, R17, c[0x0][0x1c0] ;  /* 0x0000700006101625 */ /* 0x000fcc00078e0211 */
[----:B------:R-:W2:Y:S01]  /*08f0*/  @P1 LDG.E.U16 R16, [R16.64] ;  /* 0x0000000610101981 */ /* 0x000ea2000c1e1500 */
[----:B------:R-:W-:Y:S01]  /*0900*/  IMAD R18, R6, c[0x0][0x168], RZ ;  /* 0x00005a0006127a24 */ /* 0x000fe200078e02ff */
[----:B------:R-:W-:Y:S01]  /*0910*/  BSSY B0, `(.L_x_1095) ;  /* 0x00002c8000007945 */ /* 0x000fe20003800000 */
[----:B------:R-:W-:-:S03]  /*0920*/  MOV R44, 0x3f800000 ;  /* 0x3f800000002c7802 */ /* 0x000fc60000000f00 */
[----:B------:R-:W-:-:S04]  /*0930*/  SHF.R.S32.HI R19, RZ, 0x1f, R18 ;  /* 0x0000001fff137819 */ /* 0x000fc80000011412 */
[----:B------:R-:W-:-:S04]  /*0940*/  LEA.HI R19, R19, R18, RZ, 0x3 ;  /* 0x0000001213137211 */ /* 0x000fc800078f18ff */
[----:B------:R-:W-:Y:S01]  /*0950*/  LEA.HI.SX32 R34, R19, R4, 0x1d ;  /* 0x0000000413227211 */ /* 0x000fe200078feaff */
[----:B--2---:R-:W-:Y:S01]  /*0960*/  @P1 HADD2.F32 R44, -RZ, R16.H0_H0 ;  /* 0x20000010ff2c1230 */ /* 0x004fe20000004100 */
        /* <DEDUP_REMOVED lines=20> */
.L_x_1098:
[----:B0-----:R-:W-:Y:S02]  /*0ab0*/  IMAD.MOV.U32 R40, RZ, RZ, R32 ;  /* 0x000000ffff287224 */ /* 0x001fe400078e0020 */
.L_x_1099:
[----:B------:R-:W-:Y:S05]  /*0ac0*/  BSYNC B2 ;  /* 0x0000000000027941 */ /* 0x000fea0003800000 */
.L_x_1097:
        /* <DEDUP_REMOVED lines=16> */
.L_x_1103:
[----:B------:R-:W-:Y:S05]  /*0bd0*/  BSYNC B3 ;  /* 0x0000000000037941 */ /* 0x000fea0003800000 */
.L_x_1102:
        /* <DEDUP_REMOVED lines=37> */
[----:B------:R-:W-:Y:S01]  /*0e30*/  IMAD.WIDE.U32 R32, R32, -0x326172a9, RZ ;  /* 0xcd9e8d5720207825 */ /* 0x000fe200078e00ff */
[----:B------:R-:W-:-:S03]  /*0e40*/  HFMA2.MMA R39, -RZ, RZ, 0, 0 ;  /* 0x00000000ff277435 */ /* 0x000fc600000001ff */
[----:B------:R-:W-:Y:S01]  /*0e50*/  IMAD.WIDE.U32 R30, R30, -0x2daee0ad, RZ ;  /* 0xd2511f531e1e7825 */ /* 0x000fe200078e00ff */
[----:B------:R-:W-:-:S04]  /*0e60*/  LOP3.LUT R33, R33, UR25, R38, 0x96, !PT ;  /* 0x0000001921217c12 */ /* 0x000fc8000f8e9626 */
[----:B------:R-:W-:Y:S02]  /*0e70*/  LOP3.LUT R31, R31, UR26, R36, 0x96, !PT ;  /* 0x0000001a1f1f7c12 */ /* 0x000fe4000f8e9624 */
.L_x_1101:
[----:B------:R-:W-:Y:S05]  /*0e80*/  BSYNC B2 ;  /* 0x0000000000027941 */ /* 0x000fea0003800000 */
.L_x_1100:
[----:B------:R-:W0:Y:S01]  /*0e90*/  I2F.U32 R37, R40 ;  /* 0x0000002800257306 */ /* 0x000e220000201000 */
[----:B-----5:R-:W-:Y:S01]  /*0ea0*/  HADD2.F32 R41, -RZ, R16.H0_H0 ;  /* 0x20000010ff297230 */ /* 0x020fe20000004100 */
[----:B------:R-:W-:Y:S01]  /*0eb0*/  IMAD.MOV.U32 R46, RZ, RZ, 0x2f800000 ;  /* 0x2f800000ff2e7424 */ /* 0x000fe200078e00ff */
[C---:B------:R-:W-:Y:S01]  /*0ec0*/  ISETP.NE.AND P2, PT, R39.reuse, 0x1, PT ;  /* 0x000000012700780c */ /* 0x040fe20003f45270 */
[----:B------:R-:W-:Y:S01]  /*0ed0*/  BSSY B2, `(.L_x_1104) ;  /* 0x0000014000027945 */ /* 0x000fe20003800000 */
[----:B------:R-:W-:Y:S01]  /*0ee0*/  IADD3 R38, R39, 0x1, RZ ;  /* 0x0000000127267810 */ /* 0x000fe20007ffe0ff */
[----:B------:R-:W-:-:S04]  /*0ef0*/  FMUL.FTZ R41, R41, R44 ;  /* 0x0000002c29297220 */ /* 0x000fc80000410000 */
[----:B------:R-:W-:Y:S02]  /*0f00*/  FMUL.FTZ R41, R41, c[0x0][0x1e8] ;  /* 0x00007a0029297a20 */ /* 0x000fe40000410000 */
[----:B0-----:R-:W-:-:S05]  /*0f10*/  FFMA.FTZ R37, R37, R46, 1.1641532182693481445e-10 ;  /* 0x2f00000025257423 */ /* 0x001fca000001002e */
[----:B------:R-:W-:Y:S01]  /*0f20*/  FSETP.GTU.FTZ.AND P3, PT, R37, c[0x0][0x1e4], PT ;  /* 0x0000790025007a0b */ /* 0x000fe20003f7c000 */
[----:B------:R-:W-:-:S03]  /*0f30*/  @P1 HADD2.F32 R37, -RZ, R12.H0_H0 ;  /* 0x2000000cff251230 */ /* 0x000fc60000004100 */
[----:B------:R-:W-:Y:S02]  /*0f40*/  FSEL R36, R41, RZ, !P3 ;  /* 0x000000ff29247208 */ /* 0x000fe40005800000 */
[----:B------:R-:W-:-:S03]  /*0f50*/  P2R R47, PR, RZ, 0x8 ;  /* 0x00000008ff2f7803 */ /* 0x000fc60000000000 */
        /* <DEDUP_REMOVED lines=10> */
.L_x_1105:
[----:B------:R-:W-:Y:S02]  /*1000*/  MOV R42, R32 ;  /* 0x00000020002a7202 */ /* 0x000fe40000000f00 */
.L_x_1106:
[----:B------:R-:W-:Y:S05]  /*1010*/  BSYNC B2 ;  /* 0x0000000000027941 */ /* 0x000fea0003800000 */
.L_x_1104:
        /* <DEDUP_REMOVED lines=16> */
.L_x_1110:
[----:B------:R-:W-:Y:S05]  /*1120*/  BSYNC B3 ;  /* 0x0000000000037941 */ /* 0x000fea0003800000 */
.L_x_1109:
        /* <DEDUP_REMOVED lines=42> */
.L_x_1108:
[----:B------:R-:W-:Y:S05]  /*13d0*/  BSYNC B2 ;  /* 0x0000000000027941 */ /* 0x000fea0003800000 */
.L_x_1107:
[----:B------:R-:W0:Y:S01]  /*13e0*/  I2F.U32 R37, R42 ;  /* 0x0000002a00257306 */ /* 0x000e220000201000 */
[----:B------:R-:W-:Y:S01]  /*13f0*/  HADD2.F32 R39, -RZ, R16.H1_H1 ;  /* 0x30000010ff277230 */ /* 0x000fe20000004100 */
[----:B------:R-:W-:Y:S01]  /*1400*/  ISETP.NE.AND P2, PT, R38, 0x1, PT ;  /* 0x000000012600780c */ /* 0x000fe20003f45270 */
[----:B------:R-:W-:Y:S01]  /*1410*/  @P1 HADD2.F32 R16, -RZ, R12.H1_H1 ;  /* 0x3000000cff101230 */ /* 0x000fe20000004100 */
[----:B------:R-:W-:Y:S02]  /*1420*/  BSSY B2, `(.L_x_1111) ;  /* 0x0000013000027945 */ /* 0x000fe40003800000 */
[----:B------:R-:W-:-:S04]  /*1430*/  FMUL.FTZ R39, R39, R44 ;  /* 0x0000002c27277220 */ /* 0x000fc80000410000 */
[----:B------:R-:W-:Y:S02]  /*1440*/  FMUL.FTZ R39, R39, c[0x0][0x1e8] ;  /* 0x00007a0027277a20 */ /* 0x000fe40000410000 */
[----:B0-----:R-:W-:-:S05]  /*1450*/  FFMA.FTZ R37, R37, R46, 1.1641532182693481445e-10 ;  /* 0x2f00000025257423 */ /* 0x001fca000001002e */
[----:B------:R-:W-:-:S04]  /*1460*/  FSETP.GTU.FTZ.AND P3, PT, R37, c[0x0][0x1e4], PT ;  /* 0x0000790025007a0b */ /* 0x000fc80003f7c000 */
[----:B------:R-:W-:Y:S02]  /*1470*/  FSEL R37, R39, RZ, !P3 ;  /* 0x000000ff27257208 */ /* 0x000fe40005800000 */
[----:B------:R-:W-:Y:S02]  /*1480*/  P2R R49, PR, RZ, 0x8 ;  /* 0x00000008ff317803 */ /* 0x000fe40000000000 */
[----:B------:R-:W-:Y:S01]  /*1490*/  IADD3 R39, R38, 0x1, RZ ;  /* 0x0000000126277810 */ /* 0x000fe20007ffe0ff */
        /* <DEDUP_REMOVED lines=10> */
.L_x_1112:
[----:B------:R-:W-:Y:S02]  /*1540*/  MOV R16, R32 ;  /* 0x0000002000107202 */ /* 0x000fe40000000f00 */
.L_x_1113:
[----:B------:R-:W-:Y:S05]  /*1550*/  BSYNC B2 ;  /* 0x0000000000027941 */ /* 0x000fea0003800000 */
.L_x_1111:
        /* <DEDUP_REMOVED lines=16> */
.L_x_1117:
[----:B------:R-:W-:Y:S05]  /*1660*/  BSYNC B3 ;  /* 0x0000000000037941 */ /* 0x000fea0003800000 */
.L_x_1116:
        /* <DEDUP_REMOVED lines=42> */
.L_x_1115:
[----:B------:R-:W-:Y:S05]  /*1910*/  BSYNC B2 ;  /* 0x0000000000027941 */ /* 0x000fea0003800000 */
.L_x_1114:
[----:B------:R-:W0:Y:S01]  /*1920*/  I2F.U32 R41, R16 ;  /* 0x0000001000297306 */ /* 0x000e220000201000 */
[----:B------:R-:W-:Y:S01]  /*1930*/  HADD2.F32 R43, -RZ, R17.H0_H0 ;  /* 0x20000011ff2b7230 */ /* 0x000fe20000004100 */
[C---:B------:R-:W-:Y:S01]  /*1940*/  ISETP.NE.AND P2, PT, R39.reuse, 0x1, PT ;  /* 0x000000012700780c */ /* 0x040fe20003f45270 */
[----:B------:R-:W-:Y:S01]  /*1950*/  BSSY B2, `(.L_x_1118) ;  /* 0x0000014000027945 */ /* 0x000fe20003800000 */
[----:B------:R-:W-:Y:S02]  /*1960*/  IADD3 R40, R39, 0x1, RZ ;  /* 0x0000000127287810 */ /* 0x000fe40007ffe0ff */
        /* <DEDUP_REMOVED lines=17> */
.L_x_1119:
[----:B------:R-:W-:Y:S02]  /*1a80*/  MOV R16, R32 ;  /* 0x0000002000107202 */ /* 0x000fe40000000f00 */
.L_x_1120:
[----:B------:R-:W-:Y:S05]  /*1a90*/  BSYNC B2 ;  /* 0x0000000000027941 */ /* 0x000fea0003800000 */
.L_x_1118:
        /* <DEDUP_REMOVED lines=16> */
.L_x_1124:
[----:B------:R-:W-:Y:S05]  /*1ba0*/  BSYNC B3 ;  /* 0x0000000000037941 */ /* 0x000fea0003800000 */
.L_x_1123:
        /* <DEDUP_REMOVED lines=42> */
.L_x_1122:
[----:B------:R-:W-:Y:S05]  /*1e50*/  BSYNC B2 ;  /* 0x0000000000027941 */ /* 0x000fea0003800000 */
.L_x_1121:
        /* <DEDUP_REMOVED lines=21> */
.L_x_1126:
[----:B------:R-:W-:Y:S02]  /*1fb0*/  MOV R42, R32 ;  /* 0x00000020002a7202 */ /* 0x000fe40000000f00 */
.L_x_1127:
[----:B------:R-:W-:Y:S05]  /*1fc0*/  BSYNC B2 ;  /* 0x0000000000027941 */ /* 0x000fea0003800000 */
.L_x_1125:
        /* <DEDUP_REMOVED lines=16> */
.L_x_1131:
[----:B------:R-:W-:Y:S05]  /*20d0*/  BSYNC B3 ;  /* 0x0000000000037941 */ /* 0x000fea0003800000 */
.L_x_1130:
        /* <DEDUP_REMOVED lines=42> */
.L_x_1129:
[----:B------:R-:W-:Y:S05]  /*2380*/  BSYNC B2 ;  /* 0x0000000000027941 */ /* 0x000fea0003800000 */
.L_x_1128:
        /* <DEDUP_REMOVED lines=10> */
[----:B------:R-:W-:-:S05]  /*2430*/  FSEL R40, R43, RZ, !P3 ;  /* 0x000000ff2b287208 */ /* 0x000fca0005800000 */
        /* <DEDUP_REMOVED lines=10> */
.L_x_1133:
[----:B------:R-:W-:Y:S02]  /*24e0*/  MOV R50, R32 ;  /* 0x0000002000327202 */ /* 0x000fe40000000f00 */
.L_x_1134:
[----:B------:R-:W-:Y:S05]  /*24f0*/  BSYNC B2 ;  /* 0x0000000000027941 */ /* 0x000fea0003800000 */
.L_x_1132:
        /* <DEDUP_REMOVED lines=16> */
.L_x_1138:
[----:B------:R-:W-:Y:S05]  /*2600*/  BSYNC B3 ;  /* 0x0000000000037941 */ /* 0x000fea0003800000 */
.L_x_1137:
        /* <DEDUP_REMOVED lines=42> */
.L_x_1136:
[----:B------:R-:W-:Y:S05]  /*28b0*/  BSYNC B2 ;  /* 0x0000000000027941 */ /* 0x000fea0003800000 */
.L_x_1135:
        /* <DEDUP_REMOVED lines=21> */
.L_x_1140:
[----:B------:R-:W-:Y:S02]  /*2a10*/  MOV R18, R32 ;  /* 0x0000002000127202 */ /* 0x000fe40000000f00 */
.L_x_1141:
[----:B------:R-:W-:Y:S05]  /*2a20*/  BSYNC B2 ;  /* 0x0000000000027941 */ /* 0x000fea0003800000 */
.L_x_1139:
        /* <DEDUP_REMOVED lines=16> */
.L_x_1145:
[----:B------:R-:W-:Y:S05]  /*2b30*/  BSYNC B3 ;  /* 0x0000000000037941 */ /* 0x000fea0003800000 */
.L_x_1144:
        /* <DEDUP_REMOVED lines=42> */
.L_x_1143:
[----:B------:R-:W-:Y:S05]  /*2de0*/  BSYNC B2 ;  /* 0x0000000000027941 */ /* 0x000fea0003800000 */
.L_x_1142:
[----:B------:R-:W0:Y:S01]  /*2df0*/  I2F.U32 R43, R18 ;  /* 0x00000012002b7306 */ /* 0x000e220000201000 */
[----:B------:R-:W-:Y:S01]  /*2e00*/  HADD2.F32 R51, -RZ, R19.H0_H0 ;  /* 0x20000013ff337230 */ /* 0x000fe20000004100 */
[----:B------:R-:W-:Y:S01]  /*2e10*/  ISETP.NE.AND P6, PT, R17, 0x1, PT ;  /* 0x000000011100780c */ /* 0x000fe20003fc5270 */
[----:B------:R-:W-:Y:S01]  /*2e20*/  @P1 HADD2.F32 R53, -RZ, R15.H0_H0 ;  /* 0x2000000fff351230 */ /* 0x000fe20000004100 */
        /* <DEDUP_REMOVED lines=17> */
.L_x_1147:
[----:B------:R-:W-:Y:S02]  /*2f40*/  MOV R18, R32 ;  /* 0x0000002000127202 */ /* 0x000fe40000000f00 */
.L_x_1148:
[----:B------:R-:W-:Y:S05]  /*2f50*/  BSYNC B2 ;  /* 0x0000000000027941 */ /* 0x000fea0003800000 */
.L_x_1146:
        /* <DEDUP_REMOVED lines=18> */
.L_x_1152:
[----:B------:R-:W-:Y:S05]  /*3080*/  BSYNC B3 ;  /* 0x0000000000037941 */ /* 0x000fea0003800000 */
.L_x_1151:
        /* <DEDUP_REMOVED lines=9> */
[----:B------:R-:W-:Y:S01]  /*3120*/  IMAD.WIDE.U32 R50, R43, -0x2daee0ad, RZ ;  /* 0xd2511f532b327825 */ /* 0x000fe200078e00ff */
[----:B------:R-:W-:-:S03]  /*3130*/  HFMA2.MMA R43, -RZ, RZ, 0, 0 ;  /* 0x00000000ff2b7435 */ /* 0x000fc600000001ff */
        /* <DEDUP_REMOVED lines=31> */
.L_x_1150:
[----:B------:R-:W-:Y:S05]  /*3330*/  BSYNC B2 ;  /* 0x0000000000027941 */ /* 0x000fea0003800000 */
.L_x_1149:
[----:B------:R0:W1:Y:S01]  /*3340*/  I2F.U32 R17, R18 ;  /* 0x0000001200117306 */ /* 0x0000620000201000 */
[----:B------:R-:W-:Y:S01]  /*3350*/  HADD2.F32 R19, -RZ, R19.H1_H1 ;  /* 0x30000013ff137230 */ /* 0x000fe20000004100 */
[----:B------:R-:W-:Y:S01]  /*3360*/  SEL R50, RZ, 0x10000, P5 ;  /* 0x00010000ff327807 */ /* 0x000fe20002800000 */
[----:B------:R-:W-:Y:S01]  /*3370*/  @P1 HADD2.F32 R16, -RZ, R15.H1_H1 ;  /* 0x3000000fff101230 */ /* 0x000fe20000004100 */
[----:B------:R-:W-:Y:S02]  /*3380*/  ISETP.NE.AND P6, PT, R47, RZ, PT ;  /* 0x000000ff2f00720c */ /* 0x000fe40003fc5270 */
[----:B------:R-:W-:Y:S01]  /*3390*/  FMUL.FTZ R19, R19, R44 ;  /* 0x0000002c13137220 */ /* 0x000fe20000410000 */
[----:B------:R-:W-:Y:S01]  /*33a0*/  SEL R52, RZ, 0x1, P2 ;  /* 0x00000001ff347807 */ /* 0x000fe20001000000 */
[----:B------:R-:W-:Y:S01]  /*33b0*/  IMAD.WIDE.U32 R44, R34, R45, c[0x0][0x188] ;  /* 0x00006200222c7625 */ /* 0x000fe200078e002d */
[----:B0-----:R-:W-:-:S03]  /*33c0*/  F2FP.PACK_AB R18, R41, R40 ;  /* 0x000000282912723e */ /* 0x001fc600000000ff */
[----:B------:R-:W-:Y:S02]  /*33d0*/  FMUL.FTZ R19, R19, c[0x0][0x1e8] ;  /* 0x00007a0013137a20 */ /* 0x000fe40000410000 */
[----:B------:R-:W-:-:S04]  /*33e0*/  IMAD.WIDE.U32 R52, R52, 0x1000000, RZ ;  /* 0x0100000034347825 */ /* 0x000fc800078e00ff */
[----:B-1----:R-:W-:Y:S01]  /*33f0*/  FFMA.FTZ R17, R17, R46, 1.1641532182693481445e-10 ;  /* 0x2f00000011117423 */ /* 0x002fe2000001002e */
[----:B------:R-:W-:-:S04]  /*3400*/  SEL R46, RZ, 0x100, P4 ;  /* 0x00000100ff2e7807 */ /* 0x000fc80002000000 */
[----:B------:R-:W-:Y:S02]  /*3410*/  FSETP.GTU.FTZ.AND P5, PT, R17, c[0x0][0x1e4], PT ;  /* 0x0000790011007a0b */ /* 0x000fe40003fbc000 */
[----:B------:R-:W-:Y:S02]  /*3420*/  F2FP.PACK_AB R17, R39, R38 ;  /* 0x000000262711723e */ /* 0x000fe400000000ff */
[----:B------:R-:W-:Y:S02]  /*3430*/  FSEL R47, R19, RZ, !P5 ;  /* 0x000000ff132f7208 */ /* 0x000fe40006800000 */
[----:B------:R-:W-:Y:S02]  /*3440*/  SEL R51, RZ, 0x1000000, P5 ;  /* 0x01000000ff337807 */ /* 0x000fe40002800000 */
[----:B------:R-:W-:Y:S01]  /*3450*/  ISETP.NE.AND P5, PT, R49, RZ, PT ;  /* 0x000000ff3100720c */ /* 0x000fe20003fa5270 */
[----:B------:R-:W-:Y:S01]  /*3460*/  @P1 FADD.FTZ R47, R16, R47 ;  /* 0x0000002f102f1221 */ /* 0x000fe20000010000 */
[----:B------:R-:W-:-:S02]  /*3470*/  ISETP.NE.AND P1, PT, R48, RZ, PT ;  /* 0x000000ff3000720c */ /* 0x000fc40003f25270 */
[----:B------:R-:W-:Y:S02]  /*3480*/  LOP3.LUT R51, R46, R51, R50, 0xfe, !PT ;  /* 0x000000332e337212 */ /* 0x000fe400078efe32 */
[----:B------:R-:W-:Y:S02]  /*3490*/  SEL R49, RZ, 0x1, P3 ;  /* 0x00000001ff317807 */ /* 0x000fe40001800000 */
[----:B------:R-:W-:Y:S02]  /*34a0*/  SEL R50, RZ, 0x1, P1 ;  /* 0x00000001ff327807 */ /* 0x000fe40000800000 */
[----:B------:R-:W-:Y:S02]  /*34b0*/  SEL R48, RZ, 0x1, P5 ;  /* 0x00000001ff307807 */ /* 0x000fe40002800000 */
[----:B------:R-:W-:Y:S02]  /*34c0*/  F2FP.PACK_AB R16, R37, R36 ;  /* 0x000000242510723e */ /* 0x000fe400000000ff */
[----:B------:R-:W-:-:S02]  /*34d0*/  F2FP.PACK_AB R19, R47, R42 ;  /* 0x0000002a2f13723e */ /* 0x000fc400000000ff */
[----:B------:R-:W-:Y:S01]  /*34e0*/  LOP3.LUT R53, R53, R51, R49, 0xfe, !PT ;  /* 0x0000003335357212 */ /* 0x000fe200078efe31 */
[----:B------:R-:W-:Y:S02]  /*34f0*/  IMAD.WIDE.U32 R50, R50, 0x10000, RZ ;  /* 0x0001000032327825 */ /* 0x000fe400078e00ff */
[----:B------:R0:W-:Y:S02]  /*3500*/  STG.E.128 [R44.64], R16 ;  /* 0x000000102c007986 */ /* 0x0001e4000c101d06 */
[----:B------:R-:W-:-:S05]  /*3510*/  IMAD.WIDE.U32 R48, R48, 0x100, RZ ;  /* 0x0000010030307825 */ /* 0x000fca00078e00ff */
[----:B------:R-:W-:Y:S02]  /*3520*/  LOP3.LUT R52, R48, R52, R50, 0xfe, !PT ;  /* 0x0000003430347212 */ /* 0x000fe400078efe32 */
[----:B------:R-:W-:Y:S02]  /*3530*/  LOP3.LUT R49, R49, R53, R51, 0xfe, !PT ;  /* 0x0000003531317212 */ /* 0x000fe400078efe33 */
[----:B0-----:R-:W-:Y:S01]  /*3540*/  SEL R17, RZ, 0x1, P6 ;  /* 0x00000001ff117807 */ /* 0x001fe20003000000 */
[----:B------:R-:W-:-:S03]  /*3550*/  IMAD.MOV.U32 R19, RZ, RZ, 0x8 ;  /* 0x00000008ff137424 */ /* 0x000fc600078e00ff */
[----:B------:R-:W-:Y:S01]  /*3560*/  LOP3.LUT R48, R52, R17, RZ, 0xfc, !PT ;  /* 0x0000001134307212 */ /* 0x000fe200078efcff */
[----:B------:R-:W-:-:S05]  /*3570*/  IMAD.WIDE.U32 R16, R34, R19, c[0x0][0x190] ;  /* 0x0000640022107625 */ /* 0x000fca00078e0013 */
[----:B------:R0:W-:Y:S02]  /*3580*/  STG.E.64 [R16.64], R48 ;  /* 0x0000003010007986 */ /* 0x0001e4000c101b06 */
.L_x_1096:
[----:B------:R-:W-:Y:S05]  /*3590*/  BSYNC B0 ;  /* 0x0000000000007941 */ /* 0x000fea0003800000 */
.L_x_1095:
        /* <DEDUP_REMOVED lines=12> */
.L_x_1159:
        /* <DEDUP_REMOVED lines=37> */
.L_x_1160:
[----:B------:R-:W-:Y:S01]  /*38b0*/  ULDC.U8 UR8, c[0x0][0x1f0] ;  /* 0x00007c0000087ab9 */ /* 0x000fe20000000000 */
[----:B------:R-:W-:Y:S01]  /*38c0*/  FMUL.FTZ R16, R49, R49 ;  /* 0x0000003131107220 */ /* 0x000fe20000410000 */
[----:B------:R-:W-:Y:S01]  /*38d0*/  MOV R44, c[0x0][0x1e0] ;  /* 0x00007800002c7a02 */ /* 0x000fe20000000f00 */
[----:B-1----:R-:W-:Y:S01]  /*38e0*/  FADD.FTZ R19, R19, R18 ;  /* 0x0000001213137221 */ /* 0x002fe20000010000 */
[----:B------:R-:W-:Y:S01]  /*38f0*/  ISETP.NE.AND P1, PT, RZ, UR8, PT ;  /* 0x00000008ff007c0c */ /* 0x000fe2000bf25270 */
[----:B------:R-:W-:Y:S03]  /*3900*/  BSSY B0, `(.L_x_1155) ;  /* 0x000002c000007945 */ /* 0x000fe60003800000 */
[----:B------:R-:W-:Y:S01]  /*3910*/  FSEL R17, R16, RZ, P1 ;  /* 0x000000ff10117208 */ /* 0x000fe20000800000 */
[----:B------:R-:W-:Y:S02]  /*3920*/  FFMA.FTZ R16, R19, R44, c[0x0][0x228] ;  /* 0x00008a0013107623 */ /* 0x000fe4000001002c */
[----:B------:R-:W-:-:S02]  /*3930*/  @!P2 IMAD.MOV.U32 R19, RZ, RZ, 0x4 ;  /* 0x00000004ff13a424 */ /* 0x000fc400078e00ff */
        /* <DEDUP_REMOVED lines=28> */
[----:B------:R-:W-:Y:S01]  /*3b00*/  F2FP.PACK_AB R18, R49, R46 ;  /* 0x0000002e3112723e */ /* 0x000fe200000000ff */
[----:B------:R-:W-:Y:S02]  /*3b10*/  FFMA.FTZ R44, R0, R17, R21 ;  /* 0x00000011002c7223 */ /* 0x000fe40000010015 */
[----:B------:R-:W-:Y:S02]  /*3b20*/  FFMA.FTZ R46, R10, R45, R25 ;  /* 0x0000002d0a2e7223 */ /* 0x000fe40000010019 */
[----:B------:R-:W-:Y:S02]  /*3b30*/  FFMA.FTZ R45, R8, R16, R23 ;  /* 0x00000010082d7223 */ /* 0x000fe40000010017 */
[----:B------:R-:W-:Y:S02]  /*3b40*/  FFMA.FTZ R19, R11, R19, R28 ;  /* 0x000000130b137223 */ /* 0x000fe4000001001c */
[----:B------:R-:W-:Y:S01]  /*3b50*/  FFMA.FTZ R17, R7, R48, R24 ;  /* 0x0000003007117223 */ /* 0x000fe20000010018 */
[----:B------:R-:W-:Y:S01]  /*3b60*/  F2FP.PACK_AB R16, R45, R44 ;  /* 0x0000002c2d10723e */ /* 0x000fe200000000ff */
[----:B------:R-:W-:Y:S01]  /*3b70*/  IMAD.MOV.U32 R49, RZ, RZ, 0x10 ;  /* 0x00000010ff317424 */ /* 0x000fe200078e00ff */
[----:B------:R-:W-:-:S02]  /*3b80*/  F2FP.PACK_AB R19, R50, R19 ;  /* 0x000000133213723e */ /* 0x000fc400000000ff */
[----:B------:R-:W-:Y:S01]  /*3b90*/  F2FP.PACK_AB R17, R46, R17 ;  /* 0x000000112e11723e */ /* 0x000fe200000000ff */
[----:B------:R-:W-:-:S05]  /*3ba0*/  IMAD.WIDE.U32 R44, R34, R49, c[0x0][0x208] ;  /* 0x00008200222c7625 */ /* 0x000fca00078e0031 */
[----:B------:R0:W-:Y:S02]  /*3bb0*/  STG.E.128 [R44.64], R16 ;  /* 0x000000102c007986 */ /* 0x0001e4000c101d06 */
.L_x_1156:
[----:B------:R-:W-:Y:S05]  /*3bc0*/  BSYNC B0 ;  /* 0x0000000000007941 */ /* 0x000fea0003800000 */
.L_x_1155:
[----:B01----:R-:W-:-:S10]  /*3bd0*/  HFMA2.MMA R17, -RZ, RZ, 0, 2.384185791015625e-07 ;  /* 0x00000004ff117435 */ /* 0x003fd400000001ff */
[----:B------:R-:W-:-:S05]  /*3be0*/  IMAD R6, R17, c[0x0][0x160], R6 ;  /* 0x0000580011067a24 */ /* 0x000fca00078e0206 */
[----:B------:R-:W-:-:S13]  /*3bf0*/  ISETP.GE.AND P1, PT, R6, c[0x0][0x164], PT ;  /* 0x0000590006007a0c */ /* 0x000fda0003f26270 */
[----:B------:R-:W-:Y:S01]  /*3c00*/  @P1 CALL.REL.NOINC `(.L_x_1157) ;  /* 0x0000001000001944 */ /* 0x000fe20003c00000 */
[----:B------:R-:W-:Y:S05]  /*3c10*/  BRA `(.L_x_1158) ;  /* 0xffffcc9000007947 */ /* 0x000fea000383ffff */
.L_x_1157:
[----:B------:R-:W-:Y:S05]  /*3c20*/  BSYNC B1 ;  /* 0x0000000000017941 */ /* 0x000fea0003800000 */
.L_x_1094:
[----:B------:R-:W-:Y:S05]  /*3c30*/  EXIT ;  /* 0x000000000000794d */ /* 0x000fea0003800000 */
.L_x_1153:
[----:B------:R-:W-:Y:S01]  /*3c40*/  IMAD.MOV.U32 R45, RZ, RZ, 0x1 ;  /* 0x00000001ff2d7424 */ /* 0x000fe200078e00ff */
[----:B------:R-:W-:Y:S01]  /*3c50*/  MOV R44, 0x1f ;  /* 0x0000001f002c7802 */ /* 0x000fe20000000f00 */
[----:B------:R-:W-:Y:S01]  /*3c60*/  IMAD.MOV.U32 R19, RZ, RZ, -0x1 ;  /* 0xffffffffff137424 */ /* 0x000fe200078e00ff */
[----:B------:R-:W-:Y:S02]  /*3c70*/  MOV R16, 0x3c90 ;  /* 0x00003c9000107802 */ /* 0x000fe40000000f00 */
[----:B------:R-:W-:Y:S05]  /*3c80*/  CALL.REL.NOINC `($__internal_24_$__cuda_sm70_shflsync_bfly_p) ;  /* 0x000004a000007944 */ /* 0x000fea0003c00000 */
[----:B01----:R-:W-:Y:S05]  /*3c90*/  BRA `(.L_x_1159) ;  /* 0xfffff9c000007947 */ /* 0x003fea000383ffff */
.L_x_1154:
[----:B------:R-:W-:Y:S01]  /*3ca0*/  HFMA2.MMA R44, -RZ, RZ, 0, 1.847743988037109375e-06 ;  /* 0x0000001fff2c7435 */ /* 0x000fe200000001ff */
[----:B0-----:R-:W-:Y:S01]  /*3cb0*/  MOV R18, R46 ;  /* 0x0000002e00127202 */ /* 0x001fe20000000f00 */
[----:B------:R-:W-:Y:S01]  /*3cc0*/  IMAD.MOV.U32 R45, RZ, RZ, 0x2 ;  /* 0x00000002ff2d7424 */ /* 0x000fe200078e00ff */
[----:B------:R-:W-:Y:S01]  /*3cd0*/  MOV R16, 0x3d00 ;  /* 0x00003d0000107802 */ /* 0x000fe20000000f00 */
[----:B------:R-:W-:Y:S02]  /*3ce0*/  IMAD.MOV.U32 R19, RZ, RZ, -0x1 ;  /* 0xffffffffff137424 */ /* 0x000fe400078e00ff */
[----:B------:R-:W-:Y:S05]  /*3cf0*/  CALL.REL.NOINC `($__internal_24_$__cuda_sm70_shflsync_bfly_p) ;  /* 0x0000043000007944 */ /* 0x000fea0003c00000 */
[----:B01----:R-:W-:Y:S01]  /*3d00*/  FADD.FTZ R18, R46, R19 ;  /* 0x000000132e127221 */ /* 0x003fe20000010000 */
[----:B------:R-:W-:Y:S01]  /*3d10*/  MOV R45, 0x4 ;  /* 0x00000004002d7802 */ /* 0x000fe20000000f00 */
[----:B------:R-:W-:Y:S01]  /*3d20*/  IMAD.MOV.U32 R44, RZ, RZ, 0x1f ;  /* 0x0000001fff2c7424 */ /* 0x000fe200078e00ff */
[----:B------:R-:W-:-:S02]  /*3d30*/  MOV R19, 0xffffffff ;  /* 0xffffffff00137802 */ /* 0x000fc40000000f00 */
[----:B------:R-:W-:Y:S02]  /*3d40*/  MOV R16, 0x3d60 ;  /* 0x00003d6000107802 */ /* 0x000fe40000000f00 */
[----:B------:R-:W-:Y:S05]  /*3d50*/  CALL.REL.NOINC `($__internal_24_$__cuda_sm70_shflsync_bfly_p) ;  /* 0x000003d000007944 */ /* 0x000fea0003c00000 */
[----:B0-----:R-:W-:Y:S01]  /*3d60*/  HFMA2.MMA R44, -RZ, RZ, 0, 1.847743988037109375e-06 ;  /* 0x0000001fff2c7435 */ /* 0x001fe200000001ff */
[----:B-1----:R-:W-:Y:S01]  /*3d70*/  FADD.FTZ R18, R18, R19 ;  /* 0x0000001312127221 */ /* 0x002fe20000010000 */
[----:B------:R-:W-:Y:S01]  /*3d80*/  MOV R16, 0x3dc0 ;  /* 0x00003dc000107802 */ /* 0x000fe20000000f00 */
[----:B------:R-:W-:Y:S02]  /*3d90*/  IMAD.MOV.U32 R45, RZ, RZ, 0x8 ;  /* 0x00000008ff2d7424 */ /* 0x000fe400078e00ff */
[----:B------:R-:W-:Y:S02]  /*3da0*/  IMAD.MOV.U32 R19, RZ, RZ, -0x1 ;  /* 0xffffffffff137424 */ /* 0x000fe400078e00ff */
[----:B------:R-:W-:Y:S05]  /*3db0*/  CALL.REL.NOINC `($__internal_24_$__cuda_sm70_shflsync_bfly_p) ;  /* 0x0000037000007944 */ /* 0x000fea0003c00000 */
[----:B01----:R-:W-:Y:S01]  /*3dc0*/  FADD.FTZ R18, R18, R19 ;  /* 0x0000001312127221 */ /* 0x003fe20000010000 */
[----:B------:R-:W-:Y:S01]  /*3dd0*/  MOV R45, 0x10 ;  /* 0x00000010002d7802 */ /* 0x000fe20000000f00 */
[----:B------:R-:W-:Y:S01]  /*3de0*/  IMAD.MOV.U32 R44, RZ, RZ, 0x1f ;  /* 0x0000001fff2c7424 */ /* 0x000fe200078e00ff */
[----:B------:R-:W-:Y:S02]  /*3df0*/  MOV R19, 0xffffffff ;  /* 0xffffffff00137802 */ /* 0x000fe40000000f00 */
[----:B------:R-:W-:-:S02]  /*3e00*/  MOV R16, 0x3e20 ;  /* 0x00003e2000107802 */ /* 0x000fc40000000f00 */
[----:B------:R-:W-:Y:S05]  /*3e10*/  CALL.REL.NOINC `($__internal_24_$__cuda_sm70_shflsync_bfly_p) ;  /* 0x0000031000007944 */ /* 0x000fea0003c00000 */
[----:B-1----:R-:W-:Y:S01]  /*3e20*/  FADD.FTZ R19, R18, R19 ;  /* 0x0000001312137221 */ /* 0x002fe20000010000 */
[----:B0-----:R-:W-:Y:S01]  /*3e30*/  HFMA2.MMA R44, -RZ, RZ, 0, 1.847743988037109375e-06 ;  /* 0x0000001fff2c7435 */ /* 0x001fe200000001ff */
[----:B------:R-:W-:-:S02]  /*3e40*/  IMAD.MOV.U32 R45, RZ, RZ, 0x1 ;  /* 0x00000001ff2d7424 */ /* 0x000fc400078e00ff */
        /* <DEDUP_REMOVED lines=20> */
[----:B------:R-:W-:Y:S05]  /*3f90*/  CALL.REL.NOINC `($__internal_24_$__cuda_sm70_shflsync_bfly_p) ;  /* 0x0000019000007944 */ /* 0x000fea0003c00000 */
[----:B01----:R-:W-:Y:S01]  /*3fa0*/  FADD.FTZ R18, R18, R19 ;  /* 0x0000001312127221 */ /* 0x003fe20000010000 */
[----:B------:R-:W-:Y:S01]  /*3fb0*/  MOV R45, 0x2 ;  /* 0x00000002002d7802 */ /* 0x000fe20000000f00 */
[----:B------:R-:W-:Y:S01]  /*3fc0*/  IMAD.MOV.U32 R44, RZ, RZ, 0x1f ;  /* 0x0000001fff2c7424 */ /* 0x000fe200078e00ff */
[----:B------:R-:W-:Y:S02]  /*3fd0*/  MOV R19, 0xffffffff ;  /* 0xffffffff00137802 */ /* 0x000fe40000000f00 */
[----:B------:R-:W-:Y:S02]  /*3fe0*/  MOV R16, 0x4000 ;  /* 0x0000400000107802 */ /* 0x000fe40000000f00 */
[----:B------:R-:W-:Y:S05]  /*3ff0*/  CALL.REL.NOINC `($__internal_24_$__cuda_sm70_shflsync_bfly_p) ;  /* 0x0000013000007944 */ /* 0x000fea0003c00000 */
[----:B0-----:R-:W-:Y:S01]  /*4000*/  HFMA2.MMA R44, -RZ, RZ, 0, 1.847743988037109375e-06 ;  /* 0x0000001fff2c7435 */ /* 0x001fe200000001ff */
[----:B-1----:R-:W-:Y:S01]  /*4010*/  FADD.FTZ R18, R18, R19 ;  /* 0x0000001312127221 */ /* 0x002fe20000010000 */
[----:B------:R-:W-:Y:S01]  /*4020*/  MOV R16, 0x4060 ;  /* 0x0000406000107802 */ /* 0x000fe20000000f00 */
[----:B------:R-:W-:-:S02]  /*4030*/  IMAD.MOV.U32 R45, RZ, RZ, 0x4 ;  /* 0x00000004ff2d7424 */ /* 0x000fc400078e00ff */
[----:B------:R-:W-:Y:S02]  /*4040*/  IMAD.MOV.U32 R19, RZ, RZ, -0x1 ;  /* 0xffffffffff137424 */ /* 0x000fe400078e00ff */
        /* <DEDUP_REMOVED lines=10> */
[----:B------:R-:W-:Y:S02]  /*40f0*/  IMAD.MOV.U32 R45, RZ, RZ, 0x10 ;  /* 0x00000010ff2d7424 */ /* 0x000fe400078e00ff */
[----:B------:R-:W-:-:S02]  /*4100*/  IMAD.MOV.U32 R19, RZ, RZ, -0x1 ;  /* 0xffffffffff137424 */ /* 0x000fc400078e00ff */
[----:B------:R-:W-:Y:S05]  /*4110*/  CALL.REL.NOINC `($__internal_24_$__cuda_sm70_shflsync_bfly_p) ;  /* 0x0000001000007944 */ /* 0x000fea0003c00000 */
[----:B01----:R-:W-:Y:S05]  /*4120*/  BRA `(.L_x_1160) ;  /* 0xfffff78000007947 */ /* 0x003fea000383ffff */
        .weak           $__internal_24_$__cuda_sm70_shflsync_bfly_p
        .type           $__internal_24_$__cuda_sm70_shflsync_bfly_p,@function
        .size           $__internal_24_$__cuda_sm70_shflsync_bfly_p,(.L_x_8212 - $__internal_24_$__cuda_sm70_shflsync_bfly_p)
$__internal_24_$__cuda_sm70_shflsync_bfly_p:
[----:B------:R-:W-:Y:S01]  /*4130*/  MOV R17, 0x0 ;  /* 0x0000000000117802 */ /* 0x000fe20000000f00 */
[----:B------:R-:W-:Y:S04]  /*4140*/  WARPSYNC R19 ;  /* 0x0000001300007348 */ /* 0x000fe80003800000 */
[----:B------:R0:W1:Y:S01]  /*4150*/  SHFL.BFLY PT, R19, R18, R45, R44 ;  /* 0x0c00002d12137389 */ /* 0x00006200000e002c */
[----:B------:R-:W-:Y:S05]  /*4160*/  RET.REL.NODEC R16 `(_ZN10layer_norm13ln_fwd_kernelINS_13Kernel_traitsI6__halfS2_S2_S2_fjLj256ELj1ELj4ELj1ELj16ENS_18Kernel_traits_baseILj256ES2_S2_S2_S2_fjLj128EEEEELb1ELb0ELb0ELb0EEEvNS_9FwdParamsE) ;  /* 0xffffbe9010007950 */ /* 0x000fea0003c3ffff */
.L_x_1161:
        /* <DEDUP_REMOVED lines=9> */
.L_x_8212:


//--------------------- .text._ZN10layer_norm13ln_fwd_kernelINS_13Kernel_traitsI6__halfS2_S2_S2_fjLj256ELj1ELj4ELj1ELj16ENS_18Kernel_traits_baseILj256ES2_S2_S2_S2_fjLj128EEEEELb1ELb0ELb0ELb1EEEvNS_9FwdParamsE --------------------------
	.section	.text._ZN10layer_norm13ln_fwd_kernelINS_13Kernel_traitsI6__halfS2_S2_S2_fjLj256ELj1ELj4ELj1ELj16ENS_18Kernel_traits_baseILj256ES2_S2_S2_S2_fjLj128EEEEELb1ELb0ELb0ELb1EEEvNS_9FwdParamsE,"ax",@progbits
	.sectioninfo	@"SHI_REGISTERS=56"
	.align	128
        .global         _ZN10layer_norm13ln_fwd_kernelINS_13Kernel_traitsI6__halfS2_S2_S2_fjLj256ELj1ELj4ELj1ELj16ENS_18Kernel_traits_baseILj256ES2_S2_S2_S2_fjLj128EEEEELb1ELb0ELb0ELb1EEEvNS_9FwdParamsE
        .type           _ZN10layer_norm13ln_fwd_kernelINS_13Kernel_traitsI6__halfS2_S2_S2_fjLj256ELj1ELj4ELj1ELj16ENS_18Kernel_traits_baseILj256ES2_S2_S2_S2_fjLj128EEEEELb1ELb0ELb0ELb1EEEvNS_9FwdParamsE,@function
        .size           _ZN10layer_norm13ln_fwd_kernelINS_13Kernel_traitsI6__halfS2_S2_S2_fjLj256ELj1ELj4ELj1ELj16ENS_18Kernel_traits_baseILj256ES2_S2_S2_S2_fjLj128EEEEELb1ELb0ELb0ELb1EEEvNS_9FwdParamsE,(.L_x_8213 - _ZN10layer_norm13ln_fwd_kernelINS_13Kernel_traitsI6__halfS2_S2_S2_fjLj256ELj1ELj4ELj1ELj16ENS_18Kernel_traits_baseILj256ES2_S2_S2_S2_fjLj128EEEEELb1ELb0ELb0ELb1EEEvNS_9FwdParamsE)
        .other          _ZN10layer_norm13ln_fwd_kernelINS_13Kernel_traitsI6__halfS2_S2_S2_fjLj256ELj1ELj4ELj1ELj16ENS_18Kernel_traits_baseILj256ES2_S2_S2_S2_fjLj128EEEEELb1ELb0ELb0ELb1EEEvNS_9FwdParamsE,@"STO_CUDA_ENTRY STV_DEFAULT"
_ZN10layer_norm13ln_fwd_kernelINS_13Kernel_traitsI6__halfS2_S2_S2_fjLj256ELj1ELj4ELj1ELj16ENS_18Kernel_traits_baseILj256ES2_S2_S2_S2_fjLj128EEEEELb1ELb0ELb0ELb1EEEvNS_9FwdParamsE:
.text._ZN10layer_norm13ln_fwd_kernelINS_13Kernel_traitsI6__halfS2_S2_S2_fjLj256ELj1ELj4ELj1ELj16ENS_18Kernel_traits_baseILj256ES2_S2_S2_S2_fjLj128EEEEELb1ELb0ELb0ELb1EEEvNS_9FwdParamsE:
        /* <DEDUP_REMOVED lines=8> */
[----:B------:R-:W-:Y:S01]  /*0080*/  MOV R3, UR5 ;  /* 0x0000000500037c02 */ /* 0x000fe20008000f00 */
[----:B------:R-:W-:Y:S01]  /*0090*/  ULDC.64 UR6, c[0x0][0x118] ;  /* 0x0000460000067ab9 */ /* 0x000fe20000000a00 */
[----:B------:R-:W-:-:S02]  /*00a0*/  IMAD.MOV.U32 R38, RZ, RZ, c[0x0][0x238] ;  /* 0x00008e00ff267624 */ /* 0x000fc400078e00ff */
[----:B------:R-:W-:-:S05]  /*00b0*/  IMAD.MOV.U32 R39, RZ, RZ, c[0x0][0x23c] ;  /* 0x00008f00ff277624 */ /* 0x000fca00078e00ff */
        /* <DEDUP_REMOVED lines=8> */
[----:B0-----:R-:W-:-:S04]  /*0140*/  LEA R5, R0, R5, 0x2 ;  /* 0x0000000500057211 */ /* 0x001fc800078e10ff */
[----:B------:R-:W-:Y:S01]  /*0150*/  ISETP.GE.AND P2, PT, R5, c[0x0][0x164], PT ;  /* 0x0000590005007a0c */ /* 0x000fe20003f46270 */
[----:B--2---:R1:W0:Y:S08]  /*0160*/  @P1 R2UR UR4, R2 ;  /* 0x00000000020413c2 */ /* 0x00423000000e0000 */
[----:B------:R1:W2:Y:S04]  /*0170*/  @P1 R2UR UR5, R3 ;  /* 0x00000000030513c2 */ /* 0x0002a800000e0000 */
[----:B012---:R-:W-:Y:S05]  /*0180*/  @P2 EXIT ;  /* 0x000000000000294d */ /* 0x007fea0003800000 */
[----:B------:R-:W-:-:S04]  /*0190*/  IMAD.MOV.U32 R17, RZ, RZ, 0x10 ;  /* 0x00000010ff117424 */ /* 0x000fc800078e00ff */
[----:B------:R-:W-:-:S06]  /*01a0*/  IMAD.WIDE.U32 R16, R6, R17, c[0x0][0x1b0] ;  /* 0x00006c0006107625 */ /* 0x000fcc00078e0011 */
[----:B------:R-:W2:Y:S01]  /*01b0*/  LDG.E.128 R16, [R16.64] ;  /* 0x0000000610107981 */ /* 0x000ea2000c1e1d00 */
[----:B-----5:R-:W-:Y:S01]  /*01c0*/  @P1 IADD3 R38, P2, R8, c[0x0][0x240], RZ ;  /* 0x0000900008261a10 */ /* 0x020fe20007f5e0ff */
[----:B------:R-:W-:Y:S01]  /*01d0*/  IMAD R4, R0, c[0x0][0x0], R4 ;  /* 0x0000000000047a24 */ /* 0x000fe200078e0204 */
[----:B------:R-:W-:Y:S01]  /*01e0*/  UIADD3 UR10, UR5, -0x4498517b, URZ ;  /* 0xbb67ae85050a7890 */ /* 0x000fe2000fffe03f */
[----:B------:R-:W-:Y:S01]  /*01f0*/  @!P0 CS2R R12, SRZ ;  /* 0x00000000000c8805 */ /* 0x000fe2000001ff00 */
[----:B------:R-:W-:Y:S01]  /*0200*/  @P1 IADD3.X R39, RZ, R9, RZ, P2, !PT ;  /* 0x00000009ff271210 */ /* 0x000fe200017fe4ff */
[----:B------:R-:W-:Y:S01]  /*0210*/  IMAD.HI.U32 R7, R4, -0x326172a9, RZ ;  /* 0xcd9e8d5704077827 */ /* 0x000fe200078e00ff */
[----:B------:R-:W-:Y:S01]  /*0220*/  UIADD3 UR9, UR4, -0x61c88647, URZ ;  /* 0x9e3779b904097890 */ /* 0x000fe2000fffe03f */
        /* <DEDUP_REMOVED lines=8> */
[----:B------:R-:W-:Y:S01]  /*02b0*/  UIADD3 UR12, UR5, 0x76cf5d0a, URZ ;  /* 0x76cf5d0a050c7890 */ /* 0x000fe2000fffe03f */
[----:B------:R-:W-:Y:S01]  /*02c0*/  HADD2.F32 R25, -RZ, R15.H1_H1 ;  /* 0x3000000fff197230 */ /* 0x000fe20000004100 */
        /* <DEDUP_REMOVED lines=15> */
[----:B------:R-:W-:Y:S01]  /*03c0*/  UIADD3 UR17, UR4, 0x1715609d, URZ ;  /* 0x1715609d04117890 */ /* 0x000fe2000fffe03f */
        /* <DEDUP_REMOVED lines=8> */
[----:B------:R-:W-:Y:S02]  /*0450*/  UIADD3 UR22, UR5, 0x1fd5c5a3, URZ ;  /* 0x1fd5c5a305167890 */ /* 0x000fe4000fffe03f */
[----:B------:R-:W-:Y:S01]  /*0460*/  UIADD3 UR21, UR4, 0x5384540f, URZ ;  /* 0x5384540f04157890 */ /* 0x000fe2000fffe03f */
[----:B------:R-:W-:Y:S01]  /*0470*/  IMAD.HI.U32 R8, R7, -0x326172a9, RZ ;  /* 0xcd9e8d5707087827 */ /* 0x000fe200078e00ff */
[----:B------:R-:W-:Y:S01]  /*0480*/  LOP3.LUT R11, R11, UR14, R20, 0x96, !PT ;  /* 0x0000000e0b0b7c12 */ /* 0x000fe2000f8e9614 */
[----:B------:R-:W-:-:S02]  /*0490*/  UIADD3 UR23, UR4, -0xe443238, URZ ;  /* 0xf1bbcdc804177890 */ /* 0x000fc4000fffe03f */
[----:B------:R-:W-:Y:S01]  /*04a0*/  IMAD R10, R7, -0x326172a9, RZ ;  /* 0xcd9e8d57070a7824 */ /* 0x000fe200078e02ff */
[----:B------:R-:W-:Y:S01]  /*04b0*/  LOP3.LUT R8, R8, UR13, R9, 0x96, !PT ;  /* 0x0000000d08087c12 */ /* 0x000fe2000f8e9609 */
[----:B------:R-:W-:Y:S01]  /*04c0*/  IMAD.HI.U32 R7, R11, -0x326172a9, RZ ;  /* 0xcd9e8d570b077827 */ /* 0x000fe200078e00ff */
[----:B------:R-:W-:Y:S02]  /*04d0*/  UIADD3 UR24, UR5, -0x24c28bd8, URZ ;  /* 0xdb3d742805187890 */ /* 0x000fe4000fffe03f */
[----:B------:R-:W-:Y:S01]  /*04e0*/  UIADD3 UR26, UR5, -0x695add53, URZ ;  /* 0x96a522ad051a7890 */ /* 0x000fe2000fffe03f */
[----:B------:R-:W-:Y:S01]  /*04f0*/  IMAD R9, R0, -0x2daee0ad, RZ ;  /* 0xd2511f5300097824 */ /* 0x000fe200078e02ff */
[----:B------:R-:W-:Y:S01]  /*0500*/  LOP3.LUT R7, R7, UR15, R10, 0x96, !PT ;  /* 0x0000000f07077c12 */ /* 0x000fe2000f8e960a */
[C---:B------:R-:W-:Y:S01]  /*0510*/  IMAD.HI.U32 R0, R8.reuse, -0x2daee0ad, RZ ;  /* 0xd2511f5308007827 */ /* 0x040fe200078e00ff */
        /* <DEDUP_REMOVED lines=20> */
[----:B------:R-:W-:-:S03]  /*0660*/  HADD2.F32 R10, -RZ, R13.H1_H1 ;  /* 0x3000000dff0a7230 */ /* 0x000fc60000004100 */
[----:B------:R-:W-:Y:S01]  /*0670*/  IMAD.MOV.U32 R37, RZ, RZ, RZ ;  /* 0x000000ffff257224 */ /* 0x000fe200078e00ff */
[----:B------:R-:W-:Y:S01]  /*0680*/  LOP3.LUT R11, R8, UR21, R9, 0x96, !PT ;  /* 0x00000015080b7c12 */ /* 0x000fe2000f8e9609 */
[----:B------:R-:W-:Y:S02]  /*0690*/  IMAD R8, R7, -0x326172a9, RZ ;  /* 0xcd9e8d5707087824 */ /* 0x000fe400078e02ff */
[----:B------:R-:W-:-:S04]  /*06a0*/  IMAD.HI.U32 R7, R20, -0x326172a9, RZ ;  /* 0xcd9e8d5714077827 */ /* 0x000fc800078e00ff */
[----:B------:R-:W-:Y:S01]  /*06b0*/  IMAD R9, R0, -0x2daee0ad, RZ ;  /* 0xd2511f5300097824 */ /* 0x000fe200078e02ff */
[----:B------:R-:W-:Y:S01]  /*06c0*/  LOP3.LUT R36, R7, UR23, R8, 0x96, !PT ;  /* 0x0000001707247c12 */ /* 0x000fe2000f8e9608 */
[C---:B------:R-:W-:Y:S01]  /*06d0*/  IMAD.HI.U32 R0, R11.reuse, -0x2daee0ad, RZ ;  /* 0xd2511f530b007827 */ /* 0x040fe200078e00ff */
[----:B------:R-:W-:Y:S02]  /*06e0*/  HADD2.F32 R7, -RZ, R13.H0_H0 ;  /* 0x2000000dff077230 */ /* 0x000fe40000004100 */
[--C-:B------:R-:W-:Y:S01]  /*06f0*/  HADD2.F32 R8, -RZ, R12.reuse.H1_H1 ;  /* 0x3000000cff087230 */ /* 0x100fe20000004100 */
[----:B------:R-:W-:Y:S01]  /*0700*/  IMAD R21, R11, -0x2daee0ad, RZ ;  /* 0xd2511f530b157824 */ /* 0x000fe200078e02ff */
[----:B------:R-:W-:Y:S01]  /*0710*/  LOP3.LUT R22, R0, UR24, R9, 0x96, !PT ;  /* 0x0000001800167c12 */ /* 0x000fe2000f8e9609 */
[----:B------:R-:W-:Y:S01]  /*0720*/  IMAD.HI.U32 R24, R36, -0x2daee0ad, RZ ;  /* 0xd2511f5324187827 */ /* 0x000fe200078e00ff */
[----:B------:R-:W-:Y:S02]  /*0730*/  HADD2.F32 R0, -RZ, R12.H0_H0 ;  /* 0x2000000cff007230 */ /* 0x000fe40000004100 */
[--C-:B------:R-:W-:Y:S01]  /*0740*/  HADD2.F32 R9, -RZ, R14.reuse.H0_H0 ;  /* 0x2000000eff097230 */ /* 0x100fe20000004100 */
[----:B------:R-:W-:Y:S01]  /*0750*/  IMAD R13, R20, -0x326172a9, RZ ;  /* 0xcd9e8d57140d7824 */ /* 0x000fe200078e02ff */
[----:B------:R-:W-:Y:S01]  /*0760*/  LOP3.LUT R24, R24, UR26, R21, 0x96, !PT ;  /* 0x0000001a18187c12 */ /* 0x000fe2000f8e9615 */
[----:B------:R-:W-:Y:S01]  /*0770*/  IMAD.WIDE.U32 R22, R22, -0x326172a9, RZ ;  /* 0xcd9e8d5716167825 */ /* 0x000fe200078e00ff */
[----:B------:R-:W-:-:S02]  /*0780*/  HADD2.F32 R20, -RZ, R14.H1_H1 ;  /* 0x3000000eff147230 */ /* 0x000fc40000004100 */
[----:B------:R-:W-:Y:S01]  /*0790*/  HADD2.F32 R11, -RZ, R15.H0_H0 ;  /* 0x2000000fff0b7230 */ /* 0x000fe20000004100 */
[----:B------:R-:W-:Y:S01]  /*07a0*/  IMAD R36, R36, -0x2daee0ad, RZ ;  /* 0xd2511f5324247824 */ /* 0x000fe200078e02ff */
[----:B------:R-:W-:Y:S01]  /*07b0*/  LOP3.LUT R23, R23, UR25, R13, 0x96, !PT ;  /* 0x0000001917177c12 */ /* 0x000fe2000f8e960d */
[--C-:B--2---:R-:W-:Y:S02]  /*07c0*/  HADD2.F32 R21, -RZ, R16.reuse.H0_H0 ;  /* 0x20000010ff157230 */ /* 0x104fe40000004100 */
[----:B------:R-:W-:Y:S02]  /*07d0*/  HADD2.F32 R27, -RZ, R16.H1_H1 ;  /* 0x30000010ff1b7230 */ /* 0x000fe40000004100 */
[--C-:B------:R-:W-:Y:S02]  /*07e0*/  HADD2.F32 R26, -RZ, R17.reuse.H0_H0 ;  /* 0x20000011ff1a7230 */ /* 0x100fe40000004100 */
[----:B------:R-:W-:Y:S02]  /*07f0*/  HADD2.F32 R29, -RZ, R17.H1_H1 ;  /* 0x30000011ff1d7230 */ /* 0x000fe40000004100 */
[----:B------:R-:W-:-:S02]  /*0800*/  HADD2.F32 R28, -RZ, R18.H0_H0 ;  /* 0x20000012ff1c7230 */ /* 0x000fc40000004100 */
[----:B------:R-:W-:Y:S02]  /*0810*/  HADD2.F32 R33, -RZ, R18.H1_H1 ;  /* 0x30000012ff217230 */ /* 0x000fe40000004100 */
[--C-:B------:R-:W-:Y:S02]  /*0820*/  HADD2.F32 R32, -RZ, R19.reuse.H0_H0 ;  /* 0x20000013ff207230 */ /* 0x100fe40000004100 */
[----:B------:R-:W-:Y:S02]  /*0830*/  HADD2.F32 R40, -RZ, R19.H1_H1 ;  /* 0x30000013ff287230 */ /* 0x000fe40000004100 */
.L_x_1222:
[----:B------:R-:W-:Y:S01]  /*0840*/  ISETP.NE.U32.AND P1, PT, RZ, c[0x0][0x1c0], PT ;  /* 0x00007000ff007a0c */ /* 0x000fe20003f25070 */
[----:B------:R-:W-:Y:S01]  /*0850*/  IMAD R16, R5, c[0x0][0x168], RZ ;  /* 0x00005a0005107a24 */ /* 0x000fe200078e02ff */
[----:B------:R-:W-:Y:S02]  /*0860*/  ISETP.NE.U32.AND P0, PT, RZ, c[0x0][0x180], PT ;  /* 0x00006000ff007a0c */ /* 0x000fe40003f05070 */
[----:B------:R-:W-:Y:S02]  /*0870*/  ISETP.NE.AND.EX P1, PT, RZ, c[0x0][0x1c4], PT, P1 ;  /* 0x00007100ff007a0c */ /* 0x000fe40003f25310 */
[----:B------:R-:W-:-:S02]  /*0880*/  ISETP.NE.AND.EX P0, PT, RZ, c[0x0][0x184], PT, P0 ;  /* 0x00006100ff007a0c */ /* 0x000fc40003f05300 */
[----:B------:R-:W-:-:S04]  /*0890*/  SHF.R.S32.HI R17, RZ, 0x1f, R16 ;  /* 0x0000001fff117819 */ /* 0x000fc80000011410 */
[----:B------:R-:W-:Y:S01]  /*08a0*/  LEA.HI R17, R17, R16, RZ, 0x3 ;  /* 0x0000001011117211 */ /* 0x000fe200078f18ff */
[----:B------:R-:W-:-:S03]  /*08b0*/  HFMA2.MMA R16, -RZ, RZ, 0, 9.5367431640625e-07 ;  /* 0x00000010ff107435 */ /* 0x000fc600000001ff */
[----:B------:R-:W-:Y:S01]  /*08c0*/  LEA.HI.SX32 R41, R17, R6, 0x1d ;  /* 0x0000000611297211 */ /* 0x000fe200078feaff */
[----:B------:R-:W-:-:S03]  /*08d0*/  @P1 IMAD.MOV.U32 R42, RZ, RZ, 0x2 ;  /* 0x00000002ff2a1424 */ /* 0x000fc600078e00ff */
[----:B------:R-:W-:Y:S01]  /*08e0*/  @P0 LEA R30, P2, R41, c[0x0][0x180], 0x4 ;  /* 0x00006000291e0a11 */ /* 0x000fe200078420ff */
[----:B------:R-:W-:-:S03]  /*08f0*/  @P1 IMAD.WIDE R42, R5, R42, c[0x0][0x1c0] ;  /* 0x00007000052a1625 */ /* 0x000fc600078e022a */
[C---:B------:R-:W-:Y:S01]  /*0900*/  @P0 LEA.HI.X R31, R41.reuse, c[0x0][0x184], RZ, 0x4, P2 ;  /* 0x00006100291f0a11 */ /* 0x040fe200010f24ff */
[----:B------:R-:W-:Y:S02]  /*0910*/  IMAD.WIDE.U32 R16, R41, R16, c[0x0][0x170] ;  /* 0x00005c0029107625 */ /* 0x000fe400078e0010 */
[----:B------:R-:W2:Y:S04]  /*0920*/  @P1 LDG.E.U16 R42, [R42.64] ;  /* 0x000000062a2a1981 */ /* 0x000ea8000c1e1500 */
[----:B------:R-:W5:Y:S04]  /*0930*/  LDG.E.128 R16, [R16.64] ;  /* 0x0000000610107981 */ /* 0x000f68000c1e1d00 */
[----:B------:R0:W5:Y:S01]  /*0940*/  @P0 LDG.E.128 R12, [R30.64] ;  /* 0x000000061e0c0981 */ /* 0x000162000c1e1d00 */
[C---:B------:R-:W-:Y:S01]  /*0950*/  ISETP.NE.AND P2, PT, R38.reuse, 0x1, PT ;  /* 0x000000012600780c */ /* 0x040fe20003f45270 */
[----:B------:R-:W-:Y:S01]  /*0960*/  BSSY B1, `(.L_x_1163) ;  /* 0x000000e000017945 */ /* 0x000fe20003800000 */
[----:B------:R-:W-:Y:S01]  /*0970*/  IMAD.MOV.U32 R35, RZ, RZ, 0x3f800000 ;  /* 0x3f800000ff237424 */ /* 0x000fe200078e00ff */
[----:B------:R-:W-:Y:S01]  /*0980*/  IADD3 R44, R38, 0x1, RZ ;  /* 0x00000001262c7810 */ /* 0x000fe20007ffe0ff */
[----:B--2---:R-:W-:-:S09]  /*0990*/  @P1 HADD2.F32 R35, -RZ, R42.H0_H0 ;  /* 0x2000002aff231230 */ /* 0x004fd20000004100 */
        /* <DEDUP_REMOVED lines=9> */
.L_x_1164:
[----:B0-----:R-:W-:Y:S02]  /*0a30*/  IMAD.MOV.U32 R34, RZ, RZ, R22 ;  /* 0x000000ffff227224 */ /* 0x001fe400078e0016 */
.L_x_1165:
[----:B------:R-:W-:Y:S05]  /*0a40*/  BSYNC B1 ;  /* 0x0000000000017941 */ /* 0x000fea0003800000 */
.L_x_1163:
        /* <DEDUP_REMOVED lines=16> */
.L_x_1169:
[----:B------:R-:W-:Y:S05]  /*0b50*/  BSYNC B2 ;  /* 0x0000000000027941 */ /* 0x000fea0003800000 */
.L_x_1168:
        /* <DEDUP_REMOVED lines=43> */
.L_x_1167:
[----:B------:R-:W-:Y:S05]  /*0e10*/  BSYNC B1 ;  /* 0x0000000000017941 */ /* 0x000fea0003800000 */
.L_x_1166:
        /* <DEDUP_REMOVED lines=23> */
.L_x_1171:
[----:B------:R-:W-:Y:S02]  /*0f90*/  MOV R34, R22 ;  /* 0x0000001600227202 */ /* 0x000fe40000000f00 */
.L_x_1172:
[----:B------:R-:W-:Y:S05]  /*0fa0*/  BSYNC B1 ;  /* 0x0000000000017941 */ /* 0x000fea0003800000 */
.L_x_1170:
        /* <DEDUP_REMOVED lines=16> */
.L_x_1176:
[----:B------:R-:W-:Y:S05]  /*10b0*/  BSYNC B2 ;  /* 0x0000000000027941 */ /* 0x000fea0003800000 */
.L_x_1175:
        /* <DEDUP_REMOVED lines=43> */
.L_x_1174:
[----:B------:R-:W-:Y:S05]  /*1370*/  BSYNC B1 ;  /* 0x0000000000017941 */ /* 0x000fea0003800000 */
.L_x_1173:
[----:B------:R-:W0:Y:S01]  /*1380*/  I2F.U32 R30, R34 ;  /* 0x00000022001e7306 */ /* 0x000e220000201000 */
[----:B------:R-:W-:Y:S01]  /*1390*/  HADD2.F32 R16, -RZ, R16.H1_H1 ;  /* 0x30000010ff107230 */ /* 0x000fe20000004100 */
[C---:B------:R-:W-:Y:S01]  /*13a0*/  ISETP.NE.AND P1, PT, R31.reuse, 0x1, PT ;  /* 0x000000011f00780c */ /* 0x040fe20003f25270 */
[----:B------:R-:W-:Y:S01]  /*13b0*/  @P0 HADD2.F32 R45, -RZ, R12.H1_H1 ;  /* 0x3000000cff2d0230 */ /* 0x000fe20000004100 */
[----:B------:R-:W-:Y:S01]  /*13c0*/  BSSY B1, `(.L_x_1177) ;  /* 0x0000013000017945 */ /* 0x000fe20003800000 */
[----:B------:R-:W-:Y:S01]  /*13d0*/  IADD3 R38, R31, 0x1, RZ ;  /* 0x000000011f267810 */ /* 0x000fe20007ffe0ff */
[----:B------:R-:W-:-:S04]  /*13e0*/  FMUL.FTZ R16, R16, R35 ;  /* 0x0000002310107220 */ /* 0x000fc80000410000 */
        /* <DEDUP_REMOVED lines=15> */
.L_x_1178:
[----:B------:R-:W-:Y:S02]  /*14e0*/  MOV R16, R22 ;  /* 0x0000001600107202 */ /* 0x000fe40000000f00 */
.L_x_1179:
[----:B------:R-:W-:Y:S05]  /*14f0*/  BSYNC B1 ;  /* 0x0000000000017941 */ /* 0x000fea0003800000 */
.L_x_1177:
        /* <DEDUP_REMOVED lines=16> */
.L_x_1183:
[----:B------:R-:W-:Y:S05]  /*1600*/  BSYNC B2 ;  /* 0x0000000000027941 */ /* 0x000fea0003800000 */
.L_x_1182:
[----:B------:R-:W-:Y:S01]  /*1610*/  IMAD.HI.U32 R23, R4, -0x326172a9, RZ ;  /* 0xcd9e8d5704177827 */ /* 0x000fe200078e00ff */
[----:B------:R-:W-:Y:S01]  /*1620*/  LOP3.LUT R22, R22, UR5, R37, 0x96, !PT ;  /* 0x0000000516167c12 */ /* 0x000fe2000f8e9625 */
[----:B------:R-:W-:Y:S02]  /*1630*/  HFMA2.MMA R38, -RZ, RZ, 0, 0 ;  /* 0x00000000ff267435 */ /* 0x000fe400000001ff */
        /* <DEDUP_REMOVED lines=40> */
.L_x_1181:
[----:B------:R-:W-:Y:S05]  /*18c0*/  BSYNC B1 ;  /* 0x0000000000017941 */ /* 0x000fea0003800000 */
.L_x_1180:
        /* <DEDUP_REMOVED lines=21> */
.L_x_1185:
[----:B------:R-:W-:Y:S02]  /*1a20*/  MOV R16, R22 ;  /* 0x0000001600107202 */ /* 0x000fe40000000f00 */
.L_x_1186:
[----:B------:R-:W-:Y:S05]  /*1a30*/  BSYNC B1 ;  /* 0x0000000000017941 */ /* 0x000fea0003800000 */
.L_x_1184:
        /* <DEDUP_REMOVED lines=16> */
.L_x_1190:
[----:B------:R-:W-:Y:S05]  /*1b40*/  BSYNC B2 ;  /* 0x0000000000027941 */ /* 0x000fea0003800000 */
.L_x_1189:
        /* <DEDUP_REMOVED lines=43> */
.L_x_1188:
[----:B------:R-:W-:Y:S05]  /*1e00*/  BSYNC B1 ;  /* 0x0000000000017941 */ /* 0x000fea0003800000 */
.L_x_1187:
        /* <DEDUP_REMOVED lines=19> */
[----:B------:R-:W-:Y:S01]  /*1f40*/  MOV R38, R36 ;  /* 0x0000002400267202 */ /* 0x000fe20000000f00 */
[----:B------:R-:W-:Y:S05]  /*1f50*/  BRA `(.L_x_1193) ;  /* 0x0000001000007947 */ /* 0x000fea0003800000 */
.L_x_1192:
[----:B------:R-:W-:Y:S02]  /*1f60*/  IMAD.MOV.U32 R38, RZ, RZ, R22 ;  /* 0x000000ffff267224 */ /* 0x000fe400078e0016 */
.L_x_1193:
[----:B------:R-:W-:Y:S05]  /*1f70*/  BSYNC B1 ;  /* 0x0000000000017941 */ /* 0x000fea0003800000 */
.L_x_1191:
        /* <DEDUP_REMOVED lines=14> */
[----:B------:R-:W-:-:S04]  /*2060*/  @P4 IADD3 R17, R37, RZ, RZ ;  /* 0x000000ff25114210 */ /* 0x000fc80007ffe0ff */
[----:B------:R-:W-:Y:S02]  /*2070*/  @!P3 MOV R37, R17 ;  /* 0x000000110025b202 */ /* 0x000fe40000000f00 */
.L_x_1197:
[----:B------:R-:W-:Y:S05]  /*2080*/  BSYNC B2 ;  /* 0x0000000000027941 */ /* 0x000fea0003800000 */
.L_x_1196:
        /* <DEDUP_REMOVED lines=43> */
.L_x_1195:
[----:B------:R-:W-:Y:S05]  /*2340*/  BSYNC B1 ;  /* 0x0000000000017941 */ /* 0x000fea0003800000 */
.L_x_1194:
        /* <DEDUP_REMOVED lines=21> */
.L_x_1199:
[----:B------:R-:W-:Y:S02]  /*24a0*/  MOV R38, R22 ;  /* 0x0000001600267202 */ /* 0x000fe40000000f00 */
.L_x_1200:
[----:B------:R-:W-:Y:S05]  /*24b0*/  BSYNC B1 ;  /* 0x0000000000017941 */ /* 0x000fea0003800000 */
.L_x_1198:
        /* <DEDUP_REMOVED lines=16> */
.L_x_1204:
[----:B------:R-:W-:Y:S05]  /*25c0*/  BSYNC B2 ;  /* 0x0000000000027941 */ /* 0x000fea0003800000 */
.L_x_1203:
        /* <DEDUP_REMOVED lines=43> */
.L_x_1202:
[----:B------:R-:W-:Y:S05]  /*2880*/  BSYNC B1 ;  /* 0x0000000000017941 */ /* 0x000fea0003800000 */
.L_x_1201:
        /* <DEDUP_REMOVED lines=21> */
.L_x_1206:
[----:B------:R-:W-:Y:S02]  /*29e0*/  IMAD.MOV.U32 R18, RZ, RZ, R22 ;  /* 0x000000ffff127224 */ /* 0x000fe400078e0016 */
.L_x_1207:
[----:B------:R-:W-:Y:S05]  /*29f0*/  BSYNC B1 ;  /* 0x0000000000017941 */ /* 0x000fea0003800000 */
.L_x_1205:
        /* <DEDUP_REMOVED lines=16> */
.L_x_1211:
[----:B------:R-:W-:Y:S05]  /*2b00*/  BSYNC B2 ;  /* 0x0000000000027941 */ /* 0x000fea0003800000 */
.L_x_1210:
        /* <DEDUP_REMOVED lines=43> */
.L_x_1209:
[----:B------:R-:W-:Y:S05]  /*2dc0*/  BSYNC B1 ;  /* 0x0000000000017941 */ /* 0x000fea0003800000 */
.L_x_1208:
[----:B------:R-:W0:Y:S01]  /*2dd0*/  I2F.U32 R16, R18 ;  /* 0x0000001200107306 */ /* 0x000e220000201000 */
[----:B------:R-:W-:Y:S01]  /*2de0*/  HADD2.F32 R30, -RZ, R19.H0_H0 ;  /* 0x20000013ff1e7230 */ /* 0x000fe20000004100 */
[C---:B------:R-:W-:Y:S01]  /*2df0*/  ISETP.NE.AND P6, PT, R17.reuse, 0x1, PT ;  /* 0x000000011100780c */ /* 0x040fe20003fc5270 */
[----:B------:R-:W-:Y:S01]  /*2e00*/  @P0 HADD2.F32 R50, -RZ, R15.H0_H0 ;  /* 0x2000000fff320230 */ /* 0x000fe20000004100 */
        /* <DEDUP_REMOVED lines=17> */
.L_x_1213:
[----:B------:R-:W-:Y:S02]  /*2f20*/  MOV R18, R22 ;  /* 0x0000001600127202 */ /* 0x000fe40000000f00 */
.L_x_1214:
[----:B------:R-:W-:Y:S05]  /*2f30*/  BSYNC B1 ;  /* 0x0000000000017941 */ /* 0x000fea0003800000 */
.L_x_1212:
        /* <DEDUP_REMOVED lines=18> */
.L_x_1218:
[----:B------:R-:W-:Y:S05]  /*3060*/  BSYNC B2 ;  /* 0x0000000000027941 */ /* 0x000fea0003800000 */
.L_x_1217:
        /* <DEDUP_REMOVED lines=43> */
.L_x_1216:
[----:B------:R-:W-:Y:S05]  /*3320*/  BSYNC B1 ;  /* 0x0000000000017941 */ /* 0x000fea0003800000 */
.L_x_1215:
[----:B------:R0:W1:Y:S01]  /*3330*/  I2F.U32 R16, R18 ;  /* 0x0000001200107306 */ /* 0x0000620000201000 */
[----:B------:R-:W-:Y:S01]  /*3340*/  HADD2.F32 R30, -RZ, R19.H1_H1 ;  /* 0x30000013ff1e7230 */ /* 0x000fe20000004100 */
[----:B------:R-:W-:Y:S01]  /*3350*/  SEL R51, RZ, 0x10000, P5 ;  /* 0x00010000ff337807 */ /* 0x000fe20002800000 */
[----:B------:R-:W-:Y:S01]  /*3360*/  @P0 HADD2.F32 R17, -RZ, R15.H1_H1 ;  /* 0x3000000fff110230 */ /* 0x000fe20000004100 */
[----:B------:R-:W-:Y:S02]  /*3370*/  ISETP.NE.AND P6, PT, R46, RZ, PT ;  /* 0x000000ff2e00720c */ /* 0x000fe40003fc5270 */
[----:B------:R-:W-:Y:S01]  /*3380*/  FMUL.FTZ R30, R30, R35 ;  /* 0x000000231e1e7220 */ /* 0x000fe20000410000 */
[----:B------:R-:W-:Y:S02]  /*3390*/  SHF.L.U32 R46, R41, 0x4, RZ ;  /* 0x00000004292e7819 */ /* 0x000fe400000006ff */
[----:B0-----:R-:W-:Y:S01]  /*33a0*/  F2FP.PACK_AB R18, R48, R45 ;  /* 0x0000002d3012723e */ /* 0x001fe200000000ff */
[----:B------:R-:W-:Y:S01]  /*33b0*/  FMUL.FTZ R30, R30, c[0x0][0x1e8] ;  /* 0x00007a001e1e7a20 */ /* 0x000fe20000410000 */
[----:B------:R-:W-:Y:S01]  /*33c0*/  SEL R52, RZ, 0x1, P2 ;  /* 0x00000001ff347807 */ /* 0x000fe20001000000 */
[----:B-1----:R-:W-:Y:S01]  /*33d0*/  FFMA.FTZ R16, R16, R43, 1.1641532182693481445e-10 ;  /* 0x2f00000010107423 */ /* 0x002fe2000001002b */
[----:B------:R-:W-:-:S03]  /*33e0*/  SHF.R.U32.HI R43, RZ, 0x1c, R41 ;  /* 0x0000001cff2b7819 */ /* 0x000fc60000011629 */
[----:B------:R-:W-:Y:S01]  /*33f0*/  IMAD.WIDE.U32 R52, R52, 0x1000000, RZ ;  /* 0x0100000034347825 */ /* 0x000fe200078e00ff */
[----:B------:R-:W-:Y:S02]  /*3400*/  FSETP.GTU.FTZ.AND P5, PT, R16, c[0x0][0x1e4], PT ;  /* 0x0000790010007a0b */ /* 0x000fe40003fbc000 */
[----:B------:R-:W-:Y:S02]  /*3410*/  F2FP.PACK_AB R16, R44, R39 ;  /* 0x000000272c10723e */ /* 0x000fe400000000ff */
[----:B------:R-:W-:Y:S02]  /*3420*/  FSEL R50, R30, RZ, !P5 ;  /* 0x000000ff1e327208 */ /* 0x000fe40006800000 */
[----:B------:R-:W-:-:S03]  /*3430*/  SEL R35, RZ, 0x1000000, P5 ;  /* 0x01000000ff237807 */ /* 0x000fc60002800000 */
[----:B------:R-:W-:Y:S01]  /*3440*/  @P0 FADD.FTZ R50, R50, R17 ;  /* 0x0000001132320221 */ /* 0x000fe20000010000 */
[----:B------:R-:W-:Y:S02]  /*3450*/  IADD3 R30, P0, R46, c[0x0][0x188], RZ ;  /* 0x000062002e1e7a10 */ /* 0x000fe40007f1e0ff */
[----:B------:R-:W-:Y:S02]  /*3460*/  F2FP.PACK_AB R17, R47, R42 ;  /* 0x0000002a2f11723e */ /* 0x000fe400000000ff */
[----:B------:R-:W-:Y:S02]  /*3470*/  IADD3.X R31, R43, c[0x0][0x18c], RZ, P0, !PT ;  /* 0x000063002b1f7a10 */ /* 0x000fe400007fe4ff */
[----:B------:R-:W-:Y:S02]  /*3480*/  F2FP.PACK_AB R19, R50, R49 ;  /* 0x000000313213723e */ /* 0x000fe400000000ff */
        /* <DEDUP_REMOVED lines=27> */
.L_x_1223:
        /* <DEDUP_REMOVED lines=36> */
.L_x_1224:
        /* <DEDUP_REMOVED lines=19> */
[----:B------:R-:W-:Y:S02]  /*39b0*/  FMUL.FTZ R42, R31, R42 ;  /* 0x0000002a1f2a7220 */ /* 0x000fe40000410000 */
[----:B------:R-:W-:Y:S02]  /*39c0*/  FFMA.FTZ R19, R32, R34, R11 ;  /* 0x0000002220137223 */ /* 0x000fe4000001000b */
[----:B------:R-:W-:Y:S01]  /*39d0*/  FADD.FTZ R34, -R17, R47 ;  /* 0x0000002f11227221 */ /* 0x000fe20000010100 */
[----:B------:R-:W-:Y:S01]  /*39e0*/  IADD3.X R47, R43, c[0x0][0x20c], RZ, P1, !PT ;  /* 0x000083002b2f7a10 */ /* 0x000fe20000ffe4ff */
[----:B------:R-:W-:Y:S01]  /*39f0*/  FFMA.FTZ R17, R26, R42, R7 ;  /* 0x0000002a1a117223 */ /* 0x000fe20000010007 */
[----:B------:R-:W-:Y:S01]  /*3a00*/  HFMA2.MMA R42, -RZ, RZ, 0, 2.384185791015625e-07 ;  /* 0x00000004ff2a7435 */ /* 0x000fe200000001ff */
        /* <DEDUP_REMOVED lines=25> */
.L_x_1221:
[----:B------:R-:W-:Y:S05]  /*3ba0*/  BSYNC B0 ;  /* 0x0000000000007941 */ /* 0x000fea0003800000 */
.L_x_1162:
[----:B------:R-:W-:Y:S05]  /*3bb0*/  EXIT ;  /* 0x000000000000794d */ /* 0x000fea0003800000 */
.L_x_1219:
[----:B------:R-:W-:Y:S01]  /*3bc0*/  IMAD.MOV.U32 R31, RZ, RZ, 0x1 ;  /* 0x00000001ff1f7424 */ /* 0x000fe200078e00ff */
[----:B0-----:R-:W-:Y:S01]  /*3bd0*/  MOV R34, 0x1f ;  /* 0x0000001f00227802 */ /* 0x001fe20000000f00 */
[----:B------:R-:W-:Y:S01]  /*3be0*/  IMAD.MOV.U32 R19, RZ, RZ, -0x1 ;  /* 0xffffffffff137424 */ /* 0x000fe200078e00ff */
[----:B------:R-:W-:Y:S02]  /*3bf0*/  MOV R16, 0x3c10 ;  /* 0x00003c1000107802 */ /* 0x000fe40000000f00 */
[----:B------:R-:W-:Y:S05]  /*3c00*/  CALL.REL.NOINC `($__internal_25_$__cuda_sm70_shflsync_bfly_p) ;  /* 0x0000049000007944 */ /* 0x000fea0003c00000 */
[----:B01----:R-:W-:Y:S05]  /*3c10*/  BRA `(.L_x_1223) ;  /* 0xfffffa2000007947 */ /* 0x003fea000383ffff */
.L_x_1220:
[----:B------:R-:W-:Y:S01]  /*3c20*/  HFMA2.MMA R34, -RZ, RZ, 0, 1.847743988037109375e-06 ;  /* 0x0000001fff227435 */ /* 0x000fe200000001ff */
[----:B-1----:R-:W-:Y:S01]  /*3c30*/  MOV R18, R35 ;  /* 0x0000002300127202 */ /* 0x002fe20000000f00 */
[----:B------:R-:W-:Y:S01]  /*3c40*/  IMAD.MOV.U32 R31, RZ, RZ, 0x2 ;  /* 0x00000002ff1f7424 */ /* 0x000fe200078e00ff */
[----:B------:R-:W-:Y:S01]  /*3c50*/  MOV R16, 0x3c80 ;  /* 0x00003c8000107802 */ /* 0x000fe20000000f00 */
[----:B------:R-:W-:Y:S02]  /*3c60*/  IMAD.MOV.U32 R19, RZ, RZ, -0x1 ;  /* 0xffffffffff137424 */ /* 0x000fe400078e00ff */
[----:B------:R-:W-:Y:S05]  /*3c70*/  CALL.REL.NOINC `($__internal_25_$__cuda_sm70_shflsync_bfly_p) ;  /* 0x0000042000007944 */ /* 0x000fea0003c00000 */
[----:B01----:R-:W-:Y:S01]  /*3c80*/  FADD.FTZ R18, R35, R19 ;  /* 0x0000001323127221 */ /* 0x003fe20000010000 */
[----:B------:R-:W-:Y:S01]  /*3c90*/  MOV R31, 0x4 ;  /* 0x00000004001f7802 */ /* 0x000fe20000000f00 */
[----:B------:R-:W-:Y:S01]  /*3ca0*/  IMAD.MOV.U32 R34, RZ, RZ, 0x1f ;  /* 0x0000001fff227424 */ /* 0x000fe200078e00ff */
[----:B------:R-:W-:-:S02]  /*3cb0*/  MOV R19, 0xffffffff ;  /* 0xffffffff00137802 */ /* 0x000fc40000000f00 */
[----:B------:R-:W-:Y:S02]  /*3cc0*/  MOV R16, 0x3ce0 ;  /* 0x00003ce000107802 */ /* 0x000fe40000000f00 */
[----:B------:R-:W-:Y:S05]  /*3cd0*/  CALL.REL.NOINC `($__internal_25_$__cuda_sm70_shflsync_bfly_p) ;  /* 0x000003c000007944 */ /* 0x000fea0003c00000 */
[----:B0-----:R-:W-:Y:S01]  /*3ce0*/  HFMA2.MMA R34, -RZ, RZ, 0, 1.847743988037109375e-06 ;  /* 0x0000001fff227435 */ /* 0x001fe200000001ff */
[----:B-1----:R-:W-:Y:S01]  /*3cf0*/  FADD.FTZ R18, R18, R19 ;  /* 0x0000001312127221 */ /* 0x002fe20000010000 */
[----:B------:R-:W-:Y:S01]  /*3d00*/  MOV R16, 0x3d40 ;  /* 0x00003d4000107802 */ /* 0x000fe20000000f00 */
[----:B------:R-:W-:Y:S02]  /*3d10*/  IMAD.MOV.U32 R31, RZ, RZ, 0x8 ;  /* 0x00000008ff1f7424 */ /* 0x000fe400078e00ff */
[----:B------:R-:W-:Y:S02]  /*3d20*/  IMAD.MOV.U32 R19, RZ, RZ, -0x1 ;  /* 0xffffffffff137424 */ /* 0x000fe400078e00ff */
[----:B------:R-:W-:Y:S05]  /*3d30*/  CALL.REL.NOINC `($__internal_25_$__cuda_sm70_shflsync_bfly_p) ;  /* 0x0000036000007944 */ /* 0x000fea0003c00000 */
[----:B01----:R-:W-:Y:S01]  /*3d40*/  FADD.FTZ R18, R18, R19 ;  /* 0x0000001312127221 */ /* 0x003fe20000010000 */
[----:B------:R-:W-:Y:S01]  /*3d50*/  MOV R31, 0x10 ;  /* 0x00000010001f7802 */ /* 0x000fe20000000f00 */
[----:B------:R-:W-:Y:S01]  /*3d60*/  IMAD.MOV.U32 R34, RZ, RZ, 0x1f ;  /* 0x0000001fff227424 */ /* 0x000fe200078e00ff */
[----:B------:R-:W-:Y:S02]  /*3d70*/  MOV R19, 0xffffffff ;  /* 0xffffffff00137802 */ /* 0x000fe40000000f00 */
[----:B------:R-:W-:-:S02]  /*3d80*/  MOV R16, 0x3da0 ;  /* 0x00003da000107802 */ /* 0x000fc40000000f00 */
[----:B------:R-:W-:Y:S05]  /*3d90*/  CALL.REL.NOINC `($__internal_25_$__cuda_sm70_shflsync_bfly_p) ;  /* 0x0000030000007944 */ /* 0x000fea0003c00000 */
[----:B-1----:R-:W-:Y:S01]  /*3da0*/  FADD.FTZ R19, R18, R19 ;  /* 0x0000001312137221 */ /* 0x002fe20000010000 */
[----:B0-----:R-:W-:Y:S01]  /*3db0*/  HFMA2.MMA R34, -RZ, RZ, 0, 1.847743988037109375e-06 ;  /* 0x0000001fff227435 */ /* 0x001fe200000001ff */
[----:B------:R-:W-:-:S02]  /*3dc0*/  IMAD.MOV.U32 R31, RZ, RZ, 0x1 ;  /* 0x00000001ff1f7424 */ /* 0x000fc400078e00ff */
        /* <DEDUP_REMOVED lines=15> */
[----:B------:R-:W-:Y:S02]  /*3ec0*/  FFMA.FTZ R16, R19, R19, R16 ;  /* 0x0000001313107223 */ /* 0x000fe40000010010 */
[----:B------:R-:W-:Y:S02]  /*3ed0*/  IMAD.MOV.U32 R19, RZ, RZ, -0x1 ;  /* 0xffffffffff137424 */ /* 0x000fe400078e00ff */
[----:B------:R-:W-:Y:S01]  /*3ee0*/  FFMA.FTZ R18, R17, R17, R16 ;  /* 0x0000001111127223 */ /* 0x000fe20000010010 */
[----:B------:R-:W-:Y:S02]  /*3ef0*/  MOV R16, 0x3f10 ;  /* 0x00003f1000107802 */ /* 0x000fe40000000f00 */
        /* <DEDUP_REMOVED lines=19> */
[----:B0-----:R-:W-:Y:S01]  /*4030*/  HFMA2.MMA R34, -RZ, RZ, 0, 1.847743988037109375e-06 ;  /* 0x0000001fff227435 */ /* 0x001fe200000001ff */
[----:B-1----:R-:W-:Y:S01]  /*4040*/  FADD.FTZ R18, R18, R19 ;  /* 0x0000001312127221 */ /* 0x002fe20000010000 */
[----:B------:R-:W-:Y:S01]  /*4050*/  MOV R16, 0x4090 ;  /* 0x0000409000107802 */ /* 0x000fe20000000f00 */
[----:B------:R-:W-:-:S02]  /*4060*/  IMAD.MOV.U32 R31, RZ, RZ, 0x10 ;  /* 0x00000010ff1f7424 */ /* 0x000fc400078e00ff */
[----:B------:R-:W-:Y:S02]  /*4070*/  IMAD.MOV.U32 R19, RZ, RZ, -0x1 ;  /* 0xffffffffff137424 */ /* 0x000fe400078e00ff */
[----:B------:R-:W-:Y:S05]  /*4080*/  CALL.REL.NOINC `($__internal_25_$__cuda_sm70_shflsync_bfly_p) ;  /* 0x0000001000007944 */ /* 0x000fea0003c00000 */
[----:B01----:R-:W-:Y:S05]  /*4090*/  BRA `(.L_x_1224) ;  /* 0xfffff7e000007947 */ /* 0x003fea000383ffff */
        .weak           $__internal_25_$__cuda_sm70_shflsync_bfly_p
        .type           $__internal_25_$__cuda_sm70_shflsync_bfly_p,@function
        .size           $__internal_25_$__cuda_sm70_shflsync_bfly_p,(.L_x_8213 - $__internal_25_$__cuda_sm70_shflsync_bfly_p)
$__internal_25_$__cuda_sm70_shflsync_bfly_p:
[----:B------:R-:W-:Y:S01]  /*40a0*/  MOV R17, 0x0 ;  /* 0x0000000000117802 */ /* 0x000fe20000000f00 */
[----:B------:R-:W-:Y:S04]  /*40b0*/  WARPSYNC R19 ;  /* 0x0000001300007348 */ /* 0x000fe80003800000 */
[----:B------:R0:W1:Y:S01]  /*40c0*/  SHFL.BFLY PT, R19, R18, R31, R34 ;  /* 0x0c00001f12137389 */ /* 0x00006200000e0022 */
[----:B------:R-:W-:Y:S05]  /*40d0*/  RET.REL.NODEC R16 `(_ZN10layer_norm13ln_fwd_kernelINS_13Kernel_traitsI6__halfS2_S2_S2_fjLj256ELj1ELj4ELj1ELj16ENS_18Kernel_traits_baseILj256ES2_S2_S2_S2_fjLj128EEEEELb1ELb0ELb0ELb1EEEvNS_9FwdParamsE) ;  /* 0xffffbf2010007950 */ /* 0x000fea0003c3ffff */
.L_x_1225:
        /* <DEDUP_REMOVED lines=10> */
.L_x_8213:


//--------------------- .text._ZN10layer_norm13ln_fwd_kernelINS_13Kernel_traitsI6__halfS2_S2_S2_fjLj256ELj1ELj4ELj1ELj16ENS_18Kernel_traits_baseILj256ES2_S2_S2_S2_fjLj128EEEEELb1ELb0ELb1ELb0EEEvNS_9FwdParamsE --------------------------
	.section	.text._ZN10layer_norm13ln_fwd_kernelINS_13Kernel_traitsI6__halfS2_S2_S2_fjLj256ELj1ELj4ELj1ELj16ENS_18Kernel_traits_baseILj256ES2_S2_S2_S2_fjLj128EEEEELb1ELb0ELb1ELb0EEEvNS_9FwdParamsE,"ax",@progbits
	.sectioninfo	@"SHI_REGISTERS=64"
	.align	128
        .global         _ZN10layer_norm13ln_fwd_kernelINS_13Kernel_traitsI6__halfS2_S2_S2_fjLj256ELj1ELj4ELj1ELj16ENS_18Kernel_traits_baseILj256ES2_S2_S2_S2_fjLj128EEEEELb1ELb0ELb1ELb0EEEvNS_9FwdParamsE
        .type           _ZN10layer_norm13ln_fwd_kernelINS_13Kernel_traitsI6__halfS2_S2_S2_fjLj256ELj1ELj4ELj1ELj16ENS_18Kernel_traits_baseILj256ES2_S2_S2_S2_fjLj128EEEEELb1ELb0ELb1ELb0EEEvNS_9FwdParamsE,@function
        .size           _ZN10layer_norm13ln_fwd_kernelINS_13Kernel_traitsI6__halfS2_S2_S2_fjLj256ELj1ELj4ELj1ELj16ENS_18Kernel_traits_baseILj256ES2_S2_S2_S2_fjLj128EEEEELb1ELb0ELb1ELb0EEEvNS_9FwdParamsE,(.L_x_8214 - _ZN10layer_norm13ln_fwd_kernelINS_13Kernel_traitsI6__halfS2_S2_S2_fjLj256ELj1ELj4ELj1ELj16ENS_18Kernel_traits_baseILj256ES2_S2_S2_S2_fjLj128EEEEELb1ELb0ELb1ELb0EEEvNS_9FwdParamsE)
        .other          _ZN10layer_norm13ln_fwd_kernelINS_13Kernel_traitsI6__halfS2_S2_S2_fjLj256ELj1ELj4ELj1ELj16ENS_18Kernel_traits_baseILj256ES2_S2_S2_S2_fjLj128EEEEELb1ELb0ELb1ELb0EEEvNS_9FwdParamsE,@"STO_CUDA_ENTRY STV_DEFAULT"
_ZN10layer_norm13ln_fwd_kernelINS_13Kernel_traitsI6__halfS2_S2_S2_fjLj256ELj1ELj4ELj1ELj16ENS_18Kernel_traits_baseILj256ES2_S2_S2_S2_fjLj128EEEEELb1ELb0ELb1ELb0EEEvNS_9FwdParamsE:
.text._ZN10layer_norm13ln_fwd_kernelINS_13Kernel_traitsI6__halfS2_S2_S2_fjLj256ELj1ELj4ELj1ELj16ENS_18Kernel_traits_baseILj256ES2_S2_S2_S2_fjLj128EEEEELb1ELb0ELb1ELb0EEEvNS_9FwdParamsE:
        /* <DEDUP_REMOVED lines=21> */
[C---:B-1----:R-:W-:Y:S02]  /*0150*/  IMAD R35, R6.reuse, 0x4, R35 ;  /* 0x0000000406237824 */ /* 0x042fe400078e0223 */
[----:B------:R-:W-:Y:S01]  /*0160*/  IMAD R11, R6, c[0x0][0x0], R25 ;  /* 0x00000000060b7a24 */ /* 0x000fe200078e0219 */
[----:B------:R-:W-:-:S02]  /*0170*/  LOP3.LUT R25, R25, 0x1f, RZ, 0xc0, !PT ;  /* 0x0000001f19197812 */ /* 0x000fc400078ec0ff */
[----:B------:R-:W-:Y:S02]  /*0180*/  ISETP.GE.AND P2, PT, R35, c[0x0][0x164], PT ;  /* 0x0000590023007a0c */ /* 0x000fe40003f46270 */
[----:B--2---:R-:W-:Y:S01]  /*0190*/  @P0 IADD3 R20, P3, R4, c[0x0][0x240], RZ ;  /* 0x0000900004140a10 */ /* 0x004fe20007f7e0ff */
[----:B---3--:R0:W1:Y:S04]  /*01a0*/  @P0 R2UR UR4, R2 ;  /* 0x00000000020403c2 */ /* 0x00806800000e0000 */
[----:B------:R-:W-:-:S04]  /*01b0*/  @P0 IMAD.X R21, RZ, RZ, R5, P3 ;  /* 0x000000ffff150224 */ /* 0x000fc800018e0605 */
[----:B------:R0:W2:Y:S02]  /*01c0*/  @P0 R2UR UR5, R3 ;  /* 0x00000000030503c2 */ /* 0x0000a400000e0000 */
[----:B012---:R-:W-:Y:S05]  /*01d0*/  @!P1 BRA `(.L_x_1227) ;  /* 0x000000a000009947 */ /* 0x007fea0003800000 */
[----:B------:R-:W-:Y:S01]  /*01e0*/  ISETP.NE.U32.AND P0, PT, RZ, c[0x0][0x218], PT ;  /* 0x00008600ff007a0c */ /* 0x000fe20003f05070 */
[----:B------:R-:W-:-:S03]  /*01f0*/  IMAD.MOV.U32 R16, RZ, RZ, 0x10 ;  /* 0x00000010ff107424 */ /* 0x000fc600078e00ff */
[----:B------:R-:W-:Y:S01]  /*0200*/  ISETP.NE.AND.EX P0, PT, RZ, c[0x0][0x21c], PT, P0 ;  /* 0x00008700ff007a0c */ /* 0x000fe20003f05300 */
[----:B------:R-:W-:-:S06]  /*0210*/  IMAD.WIDE.U32 R16, R25, R16, c[0x0][0x1b0] ;  /* 0x00006c0019107625 */ /* 0x000fcc00078e0010 */
[----:B------:R-:W5:Y:S06]  /*0220*/  LDG.E.128 R16, [R16.64] ;  /* 0x0000000610107981 */ /* 0x000f6c000c1e1d00 */
[----:B------:R-:W-:-:S04]  /*0230*/  @P0 LEA R2, P3, R25, c[0x0][0x218], 0x4 ;  /* 0x0000860019020a11 */ /* 0x000fc800078620ff */
[----:B------:R-:W-:-:S05]  /*0240*/  @P0 IADD3.X R3, RZ, c[0x0][0x21c], RZ, P3, !PT ;  /* 0x00008700ff030a10 */ /* 0x000fca0001ffe4ff */
[----:B------:R0:W5:Y:S01]  /*0250*/  @P0 LDG.E.128 R12, [R2.64] ;  /* 0x00000006020c0981 */ /* 0x000162000c1e1d00 */
[----:B------:R-:W-:Y:S01]  /*0260*/  @!P0 CS2R R12, SRZ ;  /* 0x00000000000c8805 */ /* 0x000fe2000001ff00 */
[----:B------:R-:W-:Y:S02]  /*0270*/  @!P0 CS2R R14, SRZ ;  /* 0x00000000000e8805 */ /* 0x000fe4000001ff00 */
.L_x_1227:
[----:B0-----:R-:W-:Y:S05]  /*0280*/  BSYNC B0 ;  /* 0x0000000000007941 */ /* 0x001fea0003800000 */
.L_x_1226:
[----:B------:R-:W-:Y:S05]  /*0290*/  @P2 EXIT ;  /* 0x000000000000294d */ /* 0x000fea0003800000 */
[--C-:B------:R-:W-:Y:S01]  /*02a0*/  SHF.R.U64 R24, R20, 0x2, R21.reuse ;  /* 0x0000000214187819 */ /* 0x100fe20000001215 */
[----:B------:R-:W-:Y:S01]  /*02b0*/  IMAD.HI.U32 R3, R11, -0x326172a9, RZ ;  /* 0xcd9e8d570b037827 */ /* 0x000fe200078e00ff */
[----:B------:R-:W-:Y:S01]  /*02c0*/  SHF.R.U32.HI R10, RZ, 0x2, R21 ;  /* 0x00000002ff0a7819 */ /* 0x000fe20000011615 */
[----:B------:R-:W-:Y:S01]  /*02d0*/  UIADD3 UR9, UR4, -0x61c88647, URZ ;  /* 0x9e3779b904097890 */ /* 0x000fe2000fffe03f */
[--C-:B-----5:R-:W-:Y:S01]  /*02e0*/  HADD2.F32 R9, -RZ, R16.reuse.H0_H0 ;  /* 0x20000010ff097230 */ /* 0x120fe20000004100 */
[----:B------:R-:W-:Y:S01]  /*02f0*/  IMAD.HI.U32 R0, R24, -0x2daee0ad, RZ ;  /* 0xd2511f5318007827 */ /* 0x000fe200078e00ff */
[----:B------:R-:W-:Y:S01]  /*0300*/  LOP3.LUT R3, R3, UR4, R10, 0x96, !PT ;  /* 0x0000000403037c12 */ /* 0x000fe2000f8e960a */
[----:B------:R-:W-:Y:S01]  /*0310*/  UIADD3 UR10, UR5, -0x4498517b, URZ ;  /* 0xbb67ae85050a7890 */ /* 0x000fe2000fffe03f */
[----:B------:R-:W-:Y:S01]  /*0320*/  HADD2.F32 R8, -RZ, R16.H1_H1 ;  /* 0x30000010ff087230 */ /* 0x000fe20000004100 */
[----:B------:R-:W-:Y:S01]  /*0330*/  IMAD R5, R11, -0x326172a9, RZ ;  /* 0xcd9e8d570b057824 */ /* 0x000fe200078e02ff */
[----:B------:R-:W-:Y:S01]  /*0340*/  LOP3.LUT R0, R0, UR5, RZ, 0x3c, !PT ;  /* 0x0000000500007c12 */ /* 0x000fe2000f8e3cff */
[----:B------:R-:W-:Y:S01]  /*0350*/  IMAD R7, R24, -0x2daee0ad, RZ ;  /* 0xd2511f5318077824 */ /* 0x000fe200078e02ff */
[----:B------:R-:W-:Y:S01]  /*0360*/  UIADD3 UR12, UR5, 0x76cf5d0a, URZ ;  /* 0x76cf5d0a050c7890 */ /* 0x000fe2000fffe03f */
[C---:B------:R-:W-:Y:S01]  /*0370*/  IMAD.HI.U32 R4, R3.reuse, -0x2daee0ad, RZ ;  /* 0xd2511f5303047827 */ /* 0x040fe200078e00ff */
[----:B------:R-:W-:Y:S01]  /*0380*/  UIADD3 UR11, UR4, 0x3c6ef372, URZ ;  /* 0x3c6ef372040b7890 */ /* 0x000fe2000fffe03f */
[--C-:B------:R-:W-:Y:S01]  /*0390*/  HADD2.F32 R26, -RZ, R13.reuse.H0_H0 ;  /* 0x2000000dff1a7230 */ /* 0x100fe20000004100 */
[----:B------:R-:W-:Y:S01]  /*03a0*/  UIADD3 UR13, UR4, -0x255992d5, URZ ;  /* 0xdaa66d2b040d7890 */ /* 0x000fe2000fffe03f */
[----:B------:R-:W-:Y:S01]  /*03b0*/  IMAD.HI.U32 R2, R0, -0x326172a9, RZ ;  /* 0xcd9e8d5700027827 */ /* 0x000fe200078e00ff */
[----:B------:R-:W-:Y:S01]  /*03c0*/  LOP3.LUT R4, R4, UR10, R7, 0x96, !PT ;  /* 0x0000000a04047c12 */ /* 0x000fe2000f8e9607 */
[----:B------:R-:W-:Y:S01]  /*03d0*/  UIADD3 UR14, UR5, 0x32370b8f, URZ ;  /* 0x32370b8f050e7890 */ /* 0x000fe2000fffe03f */
[----:B------:R-:W-:Y:S01]  /*03e0*/  HADD2.F32 R29, -RZ, R13.H1_H1 ;  /* 0x3000000dff1d7230 */ /* 0x000fe20000004100 */
[----:B------:R-:W-:Y:S01]  /*03f0*/  IMAD R6, R3, -0x2daee0ad, RZ ;  /* 0xd2511f5303067824 */ /* 0x000fe200078e02ff */
[----:B------:R-:W-:Y:S01]  /*0400*/  LOP3.LUT R2, R2, UR9, R5, 0x96, !PT ;  /* 0x0000000902027c12 */ /* 0x000fe2000f8e9605 */
[----:B------:R-:W-:Y:S01]  /*0410*/  IMAD R3, R0, -0x326172a9, RZ ;  /* 0xcd9e8d5700037824 */ /* 0x000fe200078e02ff */
[----:B------:R-:W-:Y:S01]  /*0420*/  UIADD3 UR16, UR5, -0x126145ec, URZ ;  /* 0xed9eba1405107890 */ /* 0x000fe2000fffe03f */
[----:B------:R-:W-:Y:S01]  /*0430*/  IMAD.HI.U32 R0, R4, -0x326172a9, RZ ;  /* 0xcd9e8d5704007827 */ /* 0x000fe200078e00ff */
[----:B------:R-:W-:Y:S01]  /*0440*/  UIADD3 UR15, UR4, 0x78dde6e4, URZ ;  /* 0x78dde6e4040f7890 */ /* 0x000fe2000fffe03f */
[----:B------:R-:W-:Y:S01]  /*0450*/  BSSY B1, `(.L_x_1228) ;  /* 0x00003e2000017945 */ /* 0x000fe20003800000 */
[----:B------:R-:W-:Y:S01]  /*0460*/  UIADD3 UR17, UR4, 0x1715609d, URZ ;  /* 0x1715609d04117890 */ /* 0x000fe2000fffe03f */
[----:B------:R-:W-:Y:S01]  /*0470*/  IMAD.HI.U32 R5, R2, -0x2daee0ad, RZ ;  /* 0xd2511f5302057827 */ /* 0x000fe200078e00ff */
[----:B------:R-:W-:Y:S01]  /*0480*/  LOP3.LUT R0, R0, UR11, R3, 0x96, !PT ;  /* 0x0000000b00007c12 */ /* 0x000fe2000f8e9603 */
[----:B------:R-:W-:Y:S01]  /*0490*/  UIADD3 UR18, UR5, -0x56f99767, URZ ;  /* 0xa906689905127890 */ /* 0x000fe2000fffe03f */
[----:B------:R-:W-:Y:S01]  /*04a0*/  HADD2.F32 R27, -RZ, R12.H1_H1 ;  /* 0x3000000cff1b7230 */ /* 0x000fe20000004100 */
[----:B------:R-:W-:Y:S01]  /*04b0*/  IMAD R4, R4, -0x326172a9, RZ ;  /* 0xcd9e8d5704047824 */ /* 0x000fe200078e02ff */
[----:B------:R-:W-:Y:S01]  /*04c0*/  LOP3.LUT R5, R5, UR12, R6, 0x96, !PT ;  /* 0x0000000c05057c12 */ /* 0x000fe2000f8e9606 */
[----:B------:R-:W-:Y:S01]  /*04d0*/  IMAD R7, R2, -0x2daee0ad, RZ ;  /* 0xd2511f5302077824 */ /* 0x000fe200078e02ff */
[----:B------:R-:W-:Y:S01]  /*04e0*/  UIADD3 UR20, UR5, 0x646e171e, URZ ;  /* 0x646e171e05147890 */ /* 0x000fe2000fffe03f */
[----:B------:R-:W-:Y:S01]  /*04f0*/  IMAD.HI.U32 R2, R0, -0x2daee0ad, RZ ;  /* 0xd2511f5300027827 */ /* 0x000fe200078e00ff */
[----:B------:R-:W-:Y:S01]  /*0500*/  UIADD3 UR19, UR4, -0x4ab325aa, URZ ;  /* 0xb54cda5604137890 */ /* 0x000fe2000fffe03f */
[--C-:B------:R-:W-:Y:S01]  /*0510*/  HADD2.F32 R28, -RZ, R14.reuse.H0_H0 ;  /* 0x2000000eff1c7230 */ /* 0x100fe20000004100 */
[----:B------:R-:W-:Y:S01]  /*0520*/  UIADD3 UR21, UR4, 0x5384540f, URZ ;  /* 0x5384540f04157890 */ /* 0x000fe2000fffe03f */
        /* <DEDUP_REMOVED lines=9> */
[----:B------:R-:W-:Y:S01]  /*05c0*/  UIADD3 UR23, UR4, -0xe443238, URZ ;  /* 0xf1bbcdc804177890 */ /* 0x000fe2000fffe03f */
[--C-:B------:R-:W-:Y:S01]  /*05d0*/  HADD2.F32 R30, -RZ, R15.reuse.H0_H0 ;  /* 0x2000000fff1e7230 */ /* 0x100fe20000004100 */
[----:B------:R-:W-:Y:S01]  /*05e0*/  UIADD3 UR25, UR4, -0x700cb87f, URZ ;  /* 0x8ff3478104197890 */ /* 0x000fe2000fffe03f */
[C---:B------:R-:W-:Y:S01]  /*05f0*/  IMAD.HI.U32 R4, R3.reuse, -0x2daee0ad, RZ ;  /* 0xd2511f5303047827 */ /* 0x040fe200078e00ff */
[----:B------:R-:W-:Y:S01]  /*0600*/  LOP3.LUT R0, R0, UR15, R5, 0x96, !PT ;  /* 0x0000000f00007c12 */ /* 0x000fe2000f8e9605 */
[----:B------:R-:W-:Y:S01]  /*0610*/  UIADD3 UR26, UR5, -0x695add53, URZ ;  /* 0x96a522ad051a7890 */ /* 0x000fe2000fffe03f */
[----:B------:R-:W-:Y:S01]  /*0620*/  HADD2.F32 R33, -RZ, R15.H1_H1 ;  /* 0x3000000fff217230 */ /* 0x000fe20000004100 */
[----:B------:R-:W-:Y:S01]  /*0630*/  IMAD R5, R2, -0x326172a9, RZ ;  /* 0xcd9e8d5702057824 */ /* 0x000fe200078e02ff */
[----:B------:R-:W-:Y:S01]  /*0640*/  LOP3.LUT R4, R4, UR16, R7, 0x96, !PT ;  /* 0x0000001004047c12 */ /* 0x000fe2000f8e9607 */
[----:B------:R-:W-:-:S02]  /*0650*/  IMAD R6, R3, -0x2daee0ad, RZ ;  /* 0xd2511f5303067824 */ /* 0x000fc400078e02ff */
        /* <DEDUP_REMOVED lines=12> */
[----:B------:R-:W-:Y:S01]  /*0720*/  HADD2.F32 R7, -RZ, R17.H0_H0 ;  /* 0x20000011ff077230 */ /* 0x000fe20000004100 */
[----:B------:R-:W-:-:S04]  /*0730*/  IMAD.HI.U32 R2, R0, -0x2daee0ad, RZ ;  /* 0xd2511f5300027827 */ /* 0x000fc800078e00ff */
[----:B------:R-:W-:Y:S01]  /*0740*/  IMAD.HI.U32 R3, R4, -0x326172a9, RZ ;  /* 0xcd9e8d5704037827 */ /* 0x000fe200078e00ff */
[----:B------:R-:W-:Y:S01]  /*0750*/  LOP3.LUT R22, R2, UR22, R5, 0x96, !PT ;  /* 0x0000001602167c12 */ /* 0x000fe2000f8e9605 */
[--C-:B------:R-:W-:Y:S02]  /*0760*/  HADD2.F32 R5, -RZ, R18.reuse.H0_H0 ;  /* 0x20000012ff057230 */ /* 0x100fe40000004100 */
[----:B------:R-:W-:Y:S01]  /*0770*/  IMAD R23, R0, -0x2daee0ad, RZ ;  /* 0xd2511f5300177824 */ /* 0x000fe200078e02ff */
[----:B------:R-:W-:Y:S01]  /*0780*/  LOP3.LUT R21, R3, UR21, R6, 0x96, !PT ;  /* 0x0000001503157c12 */ /* 0x000fe2000f8e9606 */
[----:B------:R-:W-:Y:S01]  /*0790*/  HADD2.F32 R6, -RZ, R17.H1_H1 ;  /* 0x30000011ff067230 */ /* 0x000fe20000004100 */
[----:B------:R-:W-:Y:S01]  /*07a0*/  IMAD R17, R4, -0x326172a9, RZ ;  /* 0xcd9e8d5704117824 */ /* 0x000fe200078e02ff */
[----:B------:R-:W-:Y:S01]  /*07b0*/  HADD2.F32 R4, -RZ, R18.H1_H1 ;  /* 0x30000012ff047230 */ /* 0x000fe20000004100 */
[----:B------:R-:W-:Y:S01]  /*07c0*/  IMAD.HI.U32 R0, R22, -0x326172a9, RZ ;  /* 0xcd9e8d5716007827 */ /* 0x000fe200078e00ff */
[----:B------:R-:W-:-:S02]  /*07d0*/  HADD2.F32 R3, -RZ, R19.H0_H0 ;  /* 0x20000013ff037230 */ /* 0x000fc40000004100 */
[----:B------:R-:W-:Y:S01]  /*07e0*/  HADD2.F32 R2, -RZ, R19.H1_H1 ;  /* 0x30000013ff027230 */ /* 0x000fe20000004100 */
[C---:B------:R-:W-:Y:S01]  /*07f0*/  IMAD.HI.U32 R16, R21.reuse, -0x2daee0ad, RZ ;  /* 0xd2511f5315107827 */ /* 0x040fe200078e00ff */
[----:B------:R-:W-:Y:S01]  /*0800*/  LOP3.LUT R17, R0, UR23, R17, 0x96, !PT ;  /* 0x0000001700117c12 */ /* 0x000fe2000f8e9611 */
[----:B------:R-:W-:Y:S02]  /*0810*/  HADD2.F32 R0, -RZ, R12.H0_H0 ;  /* 0x2000000cff007230 */ /* 0x000fe40000004100 */
[----:B------:R-:W-:Y:S01]  /*0820*/  IMAD R13, R22, -0x326172a9, RZ ;  /* 0xcd9e8d57160d7824 */ /* 0x000fe200078e02ff */
[----:B------:R-:W-:Y:S01]  /*0830*/  LOP3.LUT R16, R16, UR24, R23, 0x96, !PT ;  /* 0x0000001810107c12 */ /* 0x000fe2000f8e9617 */
[----:B------:R-:W-:Y:S02]  /*0840*/  IMAD R21, R21, -0x2daee0ad, RZ ;  /* 0xd2511f5315157824 */ /* 0x000fe400078e02ff */
[----:B------:R-:W-:-:S04]  /*0850*/  IMAD.HI.U32 R32, R17, -0x2daee0ad, RZ ;  /* 0xd2511f5311207827 */ /* 0x000fc800078e00ff */
[----:B------:R-:W-:Y:S01]  /*0860*/  IMAD.WIDE.U32 R36, R16, -0x326172a9, RZ ;  /* 0xcd9e8d5710247825 */ /* 0x000fe200078e00ff */
[----:B------:R-:W-:-:S03]  /*0870*/  LOP3.LUT R32, R32, UR26, R21, 0x96, !PT ;  /* 0x0000001a20207c12 */ /* 0x000fc6000f8e9615 */
[----:B------:R-:W-:Y:S01]  /*0880*/  IMAD.MOV.U32 R38, RZ, RZ, RZ ;  /* 0x000000ffff267224 */ /* 0x000fe200078e00ff */
[----:B------:R-:W-:Y:S01]  /*0890*/  LOP3.LUT R34, R37, UR25, R13, 0x96, !PT ;  /* 0x0000001925227c12 */ /* 0x000fe2000f8e960d */
[----:B------:R-:W-:Y:S01]  /*08a0*/  IMAD R40, R17, -0x2daee0ad, RZ ;  /* 0xd2511f5311287824 */ /* 0x000fe200078e02ff */
[----:B------:R-:W-:Y:S02]  /*08b0*/  LOP3.LUT R37, R20, 0x3, RZ, 0xc0, !PT ;  /* 0x0000000314257812 */ /* 0x000fe400078ec0ff */
.L_x_1316:
[----:B------:R-:W-:-:S10]  /*08c0*/  HFMA2.MMA R20, -RZ, RZ, 0, 2.384185791015625e-07 ;  /* 0x00000004ff147435 */ /* 0x000fd400000001ff */
        /* <DEDUP_REMOVED lines=32> */
[----:B------:R-:W-:Y:S01]  /*0ad0*/  MOV R20, R37 ;  /* 0x0000002500147202 */ /* 0x000fe20000000f00 */
[----:B-----5:R-:W-:Y:S01]  /*0ae0*/  HADD2.F32 R39, -RZ, R12.H0_H0 ;  /* 0x2000000cff277230 */ /* 0x020fe20000004100 */
[----:B------:R-:W-:Y:S05]  /*0af0*/  BRA `(.L_x_1233) ;  /* 0x0000055000007947 */ /* 0x000fea0003800000 */
.L_x_1232:
[C---:B0-----:R-:W-:Y:S01]  /*0b00*/  ISETP.NE.AND P4, PT, R37.reuse, 0x1, PT ;  /* 0x000000012500780c */ /* 0x041fe20003f85270 */
        /* <DEDUP_REMOVED lines=11> */
.L_x_1235:
[----:B------:R-:W-:Y:S02]  /*0bc0*/  IMAD.MOV.U32 R42, RZ, RZ, R36 ;  /* 0x000000ffff2a7224 */ /* 0x000fe400078e0024 */
.L_x_1236:
[----:B------:R-:W-:Y:S05]  /*0bd0*/  BSYNC B3 ;  /* 0x0000000000037941 */ /* 0x000fea0003800000 */
.L_x_1234:
        /* <DEDUP_REMOVED lines=16> */
.L_x_1240:
[----:B------:R-:W-:Y:S05]  /*0ce0*/  BSYNC B4 ;  /* 0x0000000000047941 */ /* 0x000fea0003800000 */
.L_x_1239:
[----:B------:R-:W-:Y:S01]  /*0cf0*/  IMAD.HI.U32 R23, R11, -0x326172a9, RZ ;  /* 0xcd9e8d570b177827 */ /* 0x000fe200078e00ff */
[----:B------:R-:W-:-:S04]  /*0d00*/  LOP3.LUT R21, R21, UR5, R38, 0x96, !PT ;  /* 0x0000000515157c12 */ /* 0x000fc8000f8e9626 */
[----:B------:R-:W-:Y:S01]  /*0d10*/  LOP3.LUT R40, R23, UR4, R10, 0x96, !PT ;  /* 0x0000000417287c12 */ /* 0x000fe2000f8e960a */
[----:B------:R-:W-:Y:S02]  /*0d20*/  IMAD R23, R11, -0x326172a9, RZ ;  /* 0xcd9e8d570b177824 */ /* 0x000fe400078e02ff */
        /* <DEDUP_REMOVED lines=38> */
.L_x_1238:
[----:B------:R-:W-:Y:S05]  /*0f90*/  BSYNC B3 ;  /* 0x0000000000037941 */ /* 0x000fea0003800000 */
.L_x_1237:
[----:B------:R-:W0:Y:S01]  /*0fa0*/  I2F.U32 R21, R42 ;  /* 0x0000002a00157306 */ /* 0x000e220000201000 */
[----:B------:R-:W-:Y:S01]  /*0fb0*/  HFMA2.MMA R44, -RZ, RZ, 0.1171875, 0 ;  /* 0x2f800000ff2c7435 */ /* 0x000fe200000001ff */
[----:B-----5:R-:W-:-:S05]  /*0fc0*/  HADD2.F32 R22, -RZ, R16.H0_H0 ;  /* 0x20000010ff167230 */ /* 0x020fca0000004100 */
[----:B------:R-:W-:-:S04]  /*0fd0*/  FMUL.FTZ R22, R22, c[0x0][0x1ec] ;  /* 0x00007b0016167a20 */ /* 0x000fc80000410000 */
[----:B------:R-:W-:Y:S02]  /*0fe0*/  FMUL.FTZ R22, R22, c[0x0][0x1e8] ;  /* 0x00007a0016167a20 */ /* 0x000fe40000410000 */
[----:B0-----:R-:W-:Y:S01]  /*0ff0*/  FFMA.FTZ R21, R21, R44, 1.1641532182693481445e-10 ;  /* 0x2f00000015157423 */ /* 0x001fe2000001002c */
[----:B------:R-:W-:-:S04]  /*1000*/  @P0 HADD2.F32 R44, -RZ, R12.H0_H0 ;  /* 0x2000000cff2c0230 */ /* 0x000fc80000004100 */
[----:B------:R-:W-:-:S04]  /*1010*/  FSETP.GTU.FTZ.AND P4, PT, R21, c[0x0][0x1e4], PT ;  /* 0x0000790015007a0b */ /* 0x000fc80003f9c000 */
[----:B------:R-:W-:Y:S02]  /*1020*/  FSEL R39, R22, RZ, !P4 ;  /* 0x000000ff16277208 */ /* 0x000fe40006000000 */
[----:B------:R-:W-:-:S03]  /*1030*/  SEL R41, RZ, 0x1, P4 ;  /* 0x00000001ff297807 */ /* 0x000fc60002000000 */
[----:B------:R-:W-:Y:S02]  /*1040*/  @P0 FADD.FTZ R39, R44, R39 ;  /* 0x000000272c270221 */ /* 0x000fe40000010000 */
.L_x_1233:
[----:B------:R-:W-:Y:S05]  /*1050*/  BSYNC B2 ;  /* 0x0000000000027941 */ /* 0x000fea0003800000 */
.L_x_1231:
[----:B------:R-:W-:Y:S01]  /*1060*/  BSSY B2, `(.L_x_1241) ;  /* 0x000005e000027945 */ /* 0x000fe20003800000 */
[----:B------:R-:W-:Y:S05]  /*1070*/  @P3 BRA `(.L_x_1242) ;  /* 0x0000006000003947 */ /* 0x000fea0003800000 */
[----:B------:R-:W-:Y:S02]  /*1080*/  IMAD.MOV.U32 R42, RZ, RZ, RZ ;  /* 0x000000ffff2a7224 */ /* 0x000fe400078e00ff */
[----:B------:R-:W-:Y:S01]  /*1090*/  IMAD.MOV.U32 R21, RZ, RZ, R20 ;  /* 0x000000ffff157224 */ /* 0x000fe200078e0014 */
[----:B------:R-:W-:Y:S05]  /*10a0*/  @!P0 BRA `(.L_x_1243) ;  /* 0x0000059000008947 */ /* 0x000fea0003800000 */
[----:B------:R-:W-:Y:S01]  /*10b0*/  MOV R21, R20 ;  /* 0x0000001400157202 */ /* 0x000fe20000000f00 */
[----:B-----5:R-:W-:Y:S01]  /*10c0*/  HADD2.F32 R42, -RZ, R12.H1_H1 ;  /* 0x3000000cff2a7230 */ /* 0x020fe20000004100 */
[----:B------:R-:W-:Y:S05]  /*10d0*/  BRA `(.L_x_1243) ;  /* 0x0000056000007947 */ /* 0x000fea0003800000 */
.L_x_1242:
        /* <DEDUP_REMOVED lines=12> */
.L_x_1245:
[----:B------:R-:W-:Y:S02]  /*11a0*/  IMAD.MOV.U32 R44, RZ, RZ, R36 ;  /* 0x000000ffff2c7224 */ /* 0x000fe400078e0024 */
.L_x_1246:
[----:B------:R-:W-:Y:S05]  /*11b0*/  BSYNC B3 ;  /* 0x0000000000037941 */ /* 0x000fea0003800000 */
.L_x_1244:
        /* <DEDUP_REMOVED lines=16> */
.L_x_1250:
[----:B------:R-:W-:Y:S05]  /*12c0*/  BSYNC B4 ;  /* 0x0000000000047941 */ /* 0x000fea0003800000 */
.L_x_1249:
        /* <DEDUP_REMOVED lines=43> */
.L_x_1248:
[----:B------:R-:W-:Y:S05]  /*1580*/  BSYNC B3 ;  /* 0x0000000000037941 */ /* 0x000fea0003800000 */
.L_x_1247:
[----:B------:R-:W0:Y:S01]  /*1590*/  I2F.U32 R20, R44 ;  /* 0x0000002c00147306 */ /* 0x000e220000201000 */
[----:B-----5:R-:W-:Y:S01]  /*15a0*/  HADD2.F32 R22, -RZ, R16.H1_H1 ;  /* 0x30000010ff167230 */ /* 0x020fe20000004100 */
[----:B------:R-:W-:-:S04]  /*15b0*/  IMAD.MOV.U32 R23, RZ, RZ, 0x2f800000 ;  /* 0x2f800000ff177424 */ /* 0x000fc800078e00ff */
[----:B------:R-:W-:-:S04]  /*15c0*/  FMUL.FTZ R22, R22, c[0x0][0x1ec] ;  /* 0x00007b0016167a20 */ /* 0x000fc80000410000 */
[----:B------:R-:W-:Y:S02]  /*15d0*/  FMUL.FTZ R22, R22, c[0x0][0x1e8] ;  /* 0x00007a0016167a20 */ /* 0x000fe40000410000 */
[----:B0-----:R-:W-:Y:S01]  /*15e0*/  FFMA.FTZ R20, R20, R23, 1.1641532182693481445e-10 ;  /* 0x2f00000014147423 */ /* 0x001fe20000010017 */
[----:B------:R-:W-:-:S04]  /*15f0*/  @P0 HADD2.F32 R23, -RZ, R12.H1_H1 ;  /* 0x3000000cff170230 */ /* 0x000fc80000004100 */
[----:B------:R-:W-:-:S04]  /*1600*/  FSETP.GTU.FTZ.AND P4, PT, R20, c[0x0][0x1e4], PT ;  /* 0x0000790014007a0b */ /* 0x000fc80003f9c000 */
[----:B------:R-:W-:Y:S02]  /*1610*/  FSEL R42, R22, RZ, !P4 ;  /* 0x000000ff162a7208 */ /* 0x000fe40006000000 */
[----:B------:R-:W-:-:S03]  /*1620*/  SEL R43, RZ, 0x1, P4 ;  /* 0x00000001ff2b7807 */ /* 0x000fc60002000000 */
[----:B------:R-:W-:Y:S02]  /*1630*/  @P0 FADD.FTZ R42, R23, R42 ;  /* 0x0000002a172a0221 */ /* 0x000fe40000010000 */
.L_x_1243:
[----:B------:R-:W-:Y:S05]  /*1640*/  BSYNC B2 ;  /* 0x0000000000027941 */ /* 0x000fea0003800000 */
.L_x_1241:
[----:B------:R-:W-:Y:S01]  /*1650*/  BSSY B2, `(.L_x_1251) ;  /* 0x000005e000027945 */ /* 0x000fe20003800000 */
[----:B------:R-:W-:Y:S05]  /*1660*/  @P3 BRA `(.L_x_1252) ;  /* 0x0000006000003947 */ /* 0x000fea0003800000 */
[----:B------:R-:W-:Y:S01]  /*1670*/  IMAD.MOV.U32 R44, RZ, RZ, RZ ;  /* 0x000000ffff2c7224 */ /* 0x000fe200078e00ff */
[----:B------:R-:W-:Y:S01]  /*1680*/  MOV R20, R21 ;  /* 0x0000001500147202 */ /* 0x000fe20000000f00 */
[----:B------:R-:W-:Y:S05]  /*1690*/  @!P0 BRA `(.L_x_1253) ;  /* 0x0000059000008947 */ /* 0x000fea0003800000 */
[----:B------:R-:W-:Y:S01]  /*16a0*/  IMAD.MOV.U32 R20, RZ, RZ, R21 ;  /* 0x000000ffff147224 */ /* 0x000fe200078e0015 */
[----:B-----5:R-:W-:Y:S01]  /*16b0*/  HADD2.F32 R44, -RZ, R13.H0_H0 ;  /* 0x2000000dff2c7230 */ /* 0x020fe20000004100 */
[----:B------:R-:W-:Y:S05]  /*16c0*/  BRA `(.L_x_1253) ;  /* 0x0000056000007947 */ /* 0x000fea0003800000 */
.L_x_1252:
        /* <DEDUP_REMOVED lines=12> */
.L_x_1255:
[----:B------:R-:W-:Y:S02]  /*1790*/  IMAD.MOV.U32 R47, RZ, RZ, R36 ;  /* 0x000000ffff2f7224 */ /* 0x000fe400078e0024 */
.L_x_1256:
[----:B------:R-:W-:Y:S05]  /*17a0*/  BSYNC B3 ;  /* 0x0000000000037941 */ /* 0x000fea0003800000 */
.L_x_1254:
        /* <DEDUP_REMOVED lines=16> */
.L_x_1260:
[----:B------:R-:W-:Y:S05]  /*18b0*/  BSYNC B4 ;  /* 0x0000000000047941 */ /* 0x000fea0003800000 */
.L_x_1259:
        /* <DEDUP_REMOVED lines=43> */
.L_x_1258:
[----:B------:R-:W-:Y:S05]  /*1b70*/  BSYNC B3 ;  /* 0x0000000000037941 */ /* 0x000fea0003800000 */
.L_x_1257:
[----:B------:R-:W0:Y:S01]  /*1b80*/  I2F.U32 R21, R47 ;  /* 0x0000002f00157306 */ /* 0x000e220000201000 */
[----:B-----5:R-:W-:Y:S01]  /*1b90*/  HADD2.F32 R22, -RZ, R17.H0_H0 ;  /* 0x20000011ff167230 */ /* 0x020fe20000004100 */
[----:B------:R-:W-:-:S04]  /*1ba0*/  IMAD.MOV.U32 R44, RZ, RZ, 0x2f800000 ;  /* 0x2f800000ff2c7424 */ /* 0x000fc800078e00ff */
[----:B------:R-:W-:-:S04]  /*1bb0*/  FMUL.FTZ R22, R22, c[0x0][0x1ec] ;  /* 0x00007b0016167a20 */ /* 0x000fc80000410000 */
[----:B------:R-:W-:Y:S02]  /*1bc0*/  FMUL.FTZ R22, R22, c[0x0][0x1e8] ;  /* 0x00007a0016167a20 */ /* 0x000fe40000410000 */
[----:B0-----:R-:W-:-:S05]  /*1bd0*/  FFMA.FTZ R21, R21, R44, 1.1641532182693481445e-10 ;  /* 0x2f00000015157423 */ /* 0x001fca000001002c */
[----:B------:R-:W-:Y:S01]  /*1be0*/  FSETP.GTU.FTZ.AND P4, PT, R21, c[0x0][0x1e4], PT ;  /* 0x0000790015007a0b */ /* 0x000fe20003f9c000 */
[----:B------:R-:W-:-:S03]  /*1bf0*/  @P0 HADD2.F32 R21, -RZ, R13.H0_H0 ;  /* 0x2000000dff150230 */ /* 0x000fc60000004100 */
[----:B------:R-:W-:Y:S02]  /*1c00*/  FSEL R44, R22, RZ, !P4 ;  /* 0x000000ff162c7208 */ /* 0x000fe40006000000 */
[----:B------:R-:W-:-:S03]  /*1c10*/  SEL R45, RZ, 0x1, P4 ;  /* 0x00000001ff2d7807 */ /* 0x000fc60002000000 */
[----:B------:R-:W-:Y:S02]  /*1c20*/  @P0 FADD.FTZ R44, R21, R44 ;  /* 0x0000002c152c0221 */ /* 0x000fe40000010000 */
.L_x_1253:
[----:B------:R-:W-:Y:S05]  /*1c30*/  BSYNC B2 ;  /* 0x0000000000027941 */ /* 0x000fea0003800000 */
.L_x_1251:
[----:B------:R-:W-:Y:S01]  /*1c40*/  BSSY B2, `(.L_x_1261) ;  /* 0x000005e000027945 */ /* 0x000fe20003800000 */
[----:B------:R-:W-:Y:S05]  /*1c50*/  @P3 BRA `(.L_x_1262) ;  /* 0x0000006000003947 */ /* 0x000fea0003800000 */
[----:B------:R-:W-:Y:S01]  /*1c60*/  HFMA2.MMA R47, -RZ, RZ, 0, 0 ;  /* 0x00000000ff2f7435 */ /* 0x000fe200000001ff */
[----:B------:R-:W-:Y:S01]  /*1c70*/  IMAD.MOV.U32 R21, RZ, RZ, R20 ;  /* 0x000000ffff157224 */ /* 0x000fe200078e0014 */
[----:B------:R-:W-:Y:S05]  /*1c80*/  @!P0 BRA `(.L_x_1263) ;  /* 0x0000059000008947 */ /* 0x000fea0003800000 */
[----:B------:R-:W-:Y:S01]  /*1c90*/  IMAD.MOV.U32 R21, RZ, RZ, R20 ;  /* 0x000000ffff157224 */ /* 0x000fe200078e0014 */
[----:B-----5:R-:W-:Y:S01]  /*1ca0*/  HADD2.F32 R47, -RZ, R13.H1_H1 ;  /* 0x3000000dff2f7230 */ /* 0x020fe20000004100 */
[----:B------:R-:W-:Y:S05]  /*1cb0*/  BRA `(.L_x_1263) ;  /* 0x0000056000007947 */ /* 0x000fea0003800000 */
.L_x_1262:
        /* <DEDUP_REMOVED lines=12> */
.L_x_1265:
[----:B------:R-:W-:Y:S02]  /*1d80*/  IMAD.MOV.U32 R48, RZ, RZ, R36 ;  /* 0x000000ffff307224 */ /* 0x000fe400078e0024 */
.L_x_1266:
[----:B------:R-:W-:Y:S05]  /*1d90*/  BSYNC B3 ;  /* 0x0000000000037941 */ /* 0x000fea0003800000 */
.L_x_1264:
        /* <DEDUP_REMOVED lines=16> */
.L_x_1270:
[----:B------:R-:W-:Y:S05]  /*1ea0*/  BSYNC B4 ;  /* 0x0000000000047941 */ /* 0x000fea0003800000 */
.L_x_1269:
        /* <DEDUP_REMOVED lines=43> */
.L_x_1268:
[----:B------:R-:W-:Y:S05]  /*2160*/  BSYNC B3 ;  /* 0x0000000000037941 */ /* 0x000fea0003800000 */
.L_x_1267:
[----:B------:R-:W0:Y:S01]  /*2170*/  I2F.U32 R20, R48 ;  /* 0x0000003000147306 */ /* 0x000e220000201000 */
[----:B-----5:R-:W-:Y:S01]  /*2180*/  HADD2.F32 R22, -RZ, R17.H1_H1 ;  /* 0x30000011ff167230 */ /* 0x020fe20000004100 */
[----:B------:R-:W-:-:S04]  /*2190*/  IMAD.MOV.U32 R23, RZ, RZ, 0x2f800000 ;  /* 0x2f800000ff177424 */ /* 0x000fc800078e00ff */
[----:B------:R-:W-:-:S04]  /*21a0*/  FMUL.FTZ R22, R22, c[0x0][0x1ec] ;  /* 0x00007b0016167a20 */ /* 0x000fc80000410000 */
[----:B------:R-:W-:Y:S02]  /*21b0*/  FMUL.FTZ R22, R22, c[0x0][0x1e8] ;  /* 0x00007a0016167a20 */ /* 0x000fe40000410000 */
[----:B0-----:R-:W-:-:S05]  /*21c0*/  FFMA.FTZ R20, R20, R23, 1.1641532182693481445e-10 ;  /* 0x2f00000014147423 */ /* 0x001fca0000010017 */
[----:B------:R-:W-:Y:S01]  /*21d0*/  FSETP.GTU.FTZ.AND P4, PT, R20, c[0x0][0x1e4], PT ;  /* 0x0000790014007a0b */ /* 0x000fe20003f9c000 */
[----:B------:R-:W-:-:S03]  /*21e0*/  @P0 HADD2.F32 R20, -RZ, R13.H1_H1 ;  /* 0x3000000dff140230 */ /* 0x000fc60000004100 */
[----:B------:R-:W-:Y:S02]  /*21f0*/  FSEL R47, R22, RZ, !P4 ;  /* 0x000000ff162f7208 */ /* 0x000fe40006000000 */
[----:B------:R-:W-:-:S03]  /*2200*/  SEL R46, RZ, 0x1, P4 ;  /* 0x00000001ff2e7807 */ /* 0x000fc60002000000 */
[----:B------:R-:W-:Y:S02]  /*2210*/  @P0 FADD.FTZ R47, R20, R47 ;  /* 0x0000002f142f0221 */ /* 0x000fe40000010000 */
.L_x_1263:
[----:B------:R-:W-:Y:S05]  /*2220*/  BSYNC B2 ;  /* 0x0000000000027941 */ /* 0x000fea0003800000 */
.L_x_1261:
[----:B------:R-:W-:Y:S01]  /*2230*/  BSSY B2, `(.L_x_1271) ;  /* 0x000005e000027945 */ /* 0x000fe20003800000 */
[----:B------:R-:W-:Y:S05]  /*2240*/  @P3 BRA `(.L_x_1272) ;  /* 0x0000006000003947 */ /* 0x000fea0003800000 */
[----:B------:R-:W-:Y:S01]  /*2250*/  MOV R48, RZ ;  /* 0x000000ff00307202 */ /* 0x000fe20000000f00 */
[----:B------:R-:W-:Y:S01]  /*2260*/  IMAD.MOV.U32 R20, RZ, RZ, R21 ;  /* 0x000000ffff147224 */ /* 0x000fe200078e0015 */
[----:B------:R-:W-:Y:S05]  /*2270*/  @!P0 BRA `(.L_x_1273) ;  /* 0x0000059000008947 */ /* 0x000fea0003800000 */
[----:B------:R-:W-:Y:S01]  /*2280*/  MOV R20, R21 ;  /* 0x0000001500147202 */ /* 0x000fe20000000f00 */
[----:B-----5:R-:W-:Y:S01]  /*2290*/  HADD2.F32 R48, -RZ, R14.H0_H0 ;  /* 0x2000000eff307230 */ /* 0x020fe20000004100 */
[----:B------:R-:W-:Y:S05]  /*22a0*/  BRA `(.L_x_1273) ;  /* 0x0000056000007947 */ /* 0x000fea0003800000 */
.L_x_1272:
        /* <DEDUP_REMOVED lines=12> */
.L_x_1275:
[----:B------:R-:W-:Y:S02]  /*2370*/  MOV R51, R36 ;  /* 0x0000002400337202 */ /* 0x000fe40000000f00 */
.L_x_1276:
[----:B------:R-:W-:Y:S05]  /*2380*/  BSYNC B3 ;  /* 0x0000000000037941 */ /* 0x000fea0003800000 */
.L_x_1274:
        /* <DEDUP_REMOVED lines=16> */
.L_x_1280:
[----:B------:R-:W-:Y:S05]  /*2490*/  BSYNC B4 ;  /* 0x0000000000047941 */ /* 0x000fea0003800000 */
.L_x_1279:
        /* <DEDUP_REMOVED lines=43> */
.L_x_1278:
[----:B------:R-:W-:Y:S05]  /*2750*/  BSYNC B3 ;  /* 0x0000000000037941 */ /* 0x000fea0003800000 */
.L_x_1277:
[----:B------:R-:W0:Y:S01]  /*2760*/  I2F.U32 R21, R51 ;  /* 0x0000003300157306 */ /* 0x000e220000201000 */
[----:B------:R-:W-:Y:S01]  /*2770*/  HFMA2.MMA R48, -RZ, RZ, 0.1171875, 0 ;  /* 0x2f800000ff307435 */ /* 0x000fe200000001ff */
[----:B-----5:R-:W-:-:S05]  /*2780*/  HADD2.F32 R22, -RZ, R18.H0_H0 ;  /* 0x20000012ff167230 */ /* 0x020fca0000004100 */
        /* <DEDUP_REMOVED lines=8> */
.L_x_1273:
[----:B------:R-:W-:Y:S05]  /*2810*/  BSYNC B2 ;  /* 0x0000000000027941 */ /* 0x000fea0003800000 */
.L_x_1271:
[----:B------:R-:W-:Y:S01]  /*2820*/  BSSY B2, `(.L_x_1281) ;  /* 0x000005e000027945 */ /* 0x000fe20003800000 */
[----:B------:R-:W-:Y:S05]  /*2830*/  @P3 BRA `(.L_x_1282) ;  /* 0x0000006000003947 */ /* 0x000fea0003800000 */
[----:B------:R-:W-:Y:S01]  /*2840*/  IMAD.MOV.U32 R51, RZ, RZ, RZ ;  /* 0x000000ffff337224 */ /* 0x000fe200078e00ff */
[----:B------:R-:W-:Y:S01]  /*2850*/  MOV R21, R20 ;  /* 0x0000001400157202 */ /* 0x000fe20000000f00 */
[----:B------:R-:W-:Y:S05]  /*2860*/  @!P0 BRA `(.L_x_1283) ;  /* 0x0000059000008947 */ /* 0x000fea0003800000 */
[----:B------:R-:W-:Y:S01]  /*2870*/  IMAD.MOV.U32 R21, RZ, RZ, R20 ;  /* 0x000000ffff157224 */ /* 0x000fe200078e0014 */
[----:B-----5:R-:W-:Y:S01]  /*2880*/  HADD2.F32 R51, -RZ, R14.H1_H1 ;  /* 0x3000000eff337230 */ /* 0x020fe20000004100 */
[----:B------:R-:W-:Y:S05]  /*2890*/  BRA `(.L_x_1283) ;  /* 0x0000056000007947 */ /* 0x000fea0003800000 */
.L_x_1282:
        /* <DEDUP_REMOVED lines=12> */
.L_x_1285:
[----:B------:R-:W-:Y:S02]  /*2960*/  IMAD.MOV.U32 R52, RZ, RZ, R36 ;  /* 0x000000ffff347224 */ /* 0x000fe400078e0024 */
.L_x_1286:
[----:B------:R-:W-:Y:S05]  /*2970*/  BSYNC B3 ;  /* 0x0000000000037941 */ /* 0x000fea0003800000 */
.L_x_1284:
        /* <DEDUP_REMOVED lines=16> */
.L_x_1290:
[----:B------:R-:W-:Y:S05]  /*2a80*/  BSYNC B4 ;  /* 0x0000000000047941 */ /* 0x000fea0003800000 */
.L_x_1289:
        /* <DEDUP_REMOVED lines=43> */
.L_x_1288:
[----:B------:R-:W-:Y:S05]  /*2d40*/  BSYNC B3 ;  /* 0x0000000000037941 */ /* 0x000fea0003800000 */
.L_x_1287:
        /* <DEDUP_REMOVED lines=11> */
.L_x_1283:
[----:B------:R-:W-:Y:S05]  /*2e00*/  BSYNC B2 ;  /* 0x0000000000027941 */ /* 0x000fea0003800000 */
.L_x_1281:
        /* <DEDUP_REMOVED lines=8> */
.L_x_1292:
        /* <DEDUP_REMOVED lines=12> */
.L_x_1295:
[----:B------:R-:W-:Y:S02]  /*2f50*/  MOV R55, R36 ;  /* 0x0000002400377202 */ /* 0x000fe40000000f00 */
.L_x_1296:
[----:B------:R-:W-:Y:S05]  /*2f60*/  BSYNC B3 ;  /* 0x0000000000037941 */ /* 0x000fea0003800000 */
.L_x_1294:
        /* <DEDUP_REMOVED lines=16> */
.L_x_1300:
[----:B------:R-:W-:Y:S05]  /*3070*/  BSYNC B4 ;  /* 0x0000000000047941 */ /* 0x000fea0003800000 */
.L_x_1299:
        /* <DEDUP_REMOVED lines=43> */
.L_x_1298:
[----:B------:R-:W-:Y:S05]  /*3330*/  BSYNC B3 ;  /* 0x0000000000037941 */ /* 0x000fea0003800000 */
.L_x_1297:
        /* <DEDUP_REMOVED lines=11> */
.L_x_1293:
[----:B------:R-:W-:Y:S05]  /*33f0*/  BSYNC B2 ;  /* 0x0000000000027941 */ /* 0x000fea0003800000 */
.L_x_1291:
        /* <DEDUP_REMOVED lines=8> */
.L_x_1302:
        /* <DEDUP_REMOVED lines=12> */
.L_x_1305:
[----:B------:R-:W-:Y:S02]  /*3540*/  IMAD.MOV.U32 R59, RZ, RZ, R36 ;  /* 0x000000ffff3b7224 */ /* 0x000fe400078e0024 */
.L_x_1306:
[----:B------:R-:W-:Y:S05]  /*3550*/  BSYNC B3 ;  /* 0x0000000000037941 */ /* 0x000fea0003800000 */
.L_x_1304:
        /* <DEDUP_REMOVED lines=16> */
.L_x_1310:
[----:B------:R-:W-:Y:S05]  /*3660*/  BSYNC B4 ;  /* 0x0000000000047941 */ /* 0x000fea0003800000 */
.L_x_1309:
        /* <DEDUP_REMOVED lines=39> */
[----:B------:R-:W-:Y:S01]  /*38e0*/  IMAD.WIDE.U32 R20, R21, -0x2daee0ad, RZ ;  /* 0xd2511f5315147825 */ /* 0x000fe200078e00ff */
[----:B------:R-:W-:-:S03]  /*38f0*/  HFMA2.MMA R37, -RZ, RZ, 0, 0 ;  /* 0x00000000ff257435 */ /* 0x000fc600000001ff */
[----:B------:R-:W-:Y:S01]  /*3900*/  IMAD.MOV.U32 R40, RZ, RZ, R20 ;  /* 0x000000ffff287224 */ /* 0x000fe200078e0014 */
[----:B------:R-:W-:Y:S02]  /*3910*/  LOP3.LUT R32, R21, UR26, R22, 0x96, !PT ;  /* 0x0000001a15207c12 */ /* 0x000fe4000f8e9616 */
.L_x_1308:
[----:B------:R-:W-:Y:S05]  /*3920*/  BSYNC B3 ;  /* 0x0000000000037941 */ /* 0x000fea0003800000 */
.L_x_1307:
        /* <DEDUP_REMOVED lines=11> */
.L_x_1303:
[----:B------:R-:W-:Y:S05]  /*39e0*/  BSYNC B2 ;  /* 0x0000000000027941 */ /* 0x000fea0003800000 */
.L_x_1301:
[----:B------:R-:W-:Y:S02]  /*39f0*/  MOV R61, 0x10 ;  /* 0x00000010003d7802 */ /* 0x000fe40000000f00 */
[----:B------:R-:W-:Y:S02]  /*3a00*/  F2FP.PACK_AB R23, R55, R52 ;  /* 0x000000343717723e */ /* 0x000fe400000000ff */
[----:B------:R-:W-:Y:S01]  /*3a10*/  F2FP.PACK_AB R22, R51, R48 ;  /* 0x000000303316723e */ /* 0x000fe200000000ff */
[----:B------:R-:W-:Y:S01]  /*3a20*/  IMAD.WIDE.U32 R60, R60, R61, c[0x0][0x188] ;  /* 0x000062003c3c7625 */ /* 0x000fe200078e003d */
[----:B------:R-:W-:Y:S02]  /*3a30*/  F2FP.PACK_AB R21, R47, R44 ;  /* 0x0000002c2f15723e */ /* 0x000fe400000000ff */
[----:B------:R-:W-:-:S05]  /*3a40*/  F2FP.PACK_AB R20, R42, R39 ;  /* 0x000000272a14723e */ /* 0x000fca00000000ff */
[----:B------:R0:W-:Y:S01]  /*3a50*/  STG.E.128 [R60.64], R20 ;  /* 0x000000143c007986 */ /* 0x0001e2000c101d06 */
[----:B------:R-:W-:Y:S05]  /*3a60*/  @!P2 BRA `(.L_x_1230) ;  /* 0x000001000000a947 */ /* 0x000fea0003800000 */
[----:B0-----:R-:W-:Y:S02]  /*3a70*/  IMAD.U32 R20, R53, 0x10000, RZ ;  /* 0x0001000035147824 */ /* 0x001fe400078e00ff */
[----:B------:R-:W-:-:S03]  /*3a80*/  IMAD.WIDE.U32 R60, R46, 0x1000000, RZ ;  /* 0x010000002e3c7825 */ /* 0x000fc600078e00ff */
[----:B------:R-:W-:Y:S01]  /*3a90*/  LOP3.LUT R21, R20, 0xff0000, RZ, 0xc0, !PT ;  /* 0x00ff000014157812 */ /* 0x000fe200078ec0ff */
[----:B------:R-:W-:Y:S01]  /*3aa0*/  IMAD.WIDE.U32 R22, R45, 0x10000, RZ ;  /* 0x000100002d167825 */ /* 0x000fe200078e00ff */
[----:B------:R-:W-:Y:S02]  /*3ab0*/  SHF.L.U32 R20, R50, 0x8, RZ ;  /* 0x0000000832147819 */ /* 0x000fe400000006ff */
[----:B------:R-:W-:Y:S01]  /*3ac0*/  PRMT R21, R21, 0x4210, R54 ;  /* 0x0000421015157816 */ /* 0x000fe20000000036 */
[----:B------:R-:W-:-:S03]  /*3ad0*/  IMAD.MOV.U32 R59, RZ, RZ, 0x8 ;  /* 0x00000008ff3b7424 */ /* 0x000fc600078e00ff */
[----:B------:R-:W-:Y:S01]  /*3ae0*/  LOP3.LUT R20, R21, 0xff00, R20, 0xf8, !PT ;  /* 0x0000ff0015147812 */ /* 0x000fe200078ef814 */
[----:B------:R-:W-:-:S03]  /*3af0*/  IMAD.WIDE.U32 R58, R58, R59, c[0x0][0x190] ;  /* 0x000064003a3a7625 */ /* 0x000fc600078e003b */
[----:B------:R-:W-:-:S04]  /*3b00*/  LOP3.LUT R21, R20, 0xff, R49, 0xf8, !PT ;  /* 0x000000ff14157812 */ /* 0x000fc800078ef831 */
[----:B------:R-:W-:Y:S01]  /*3b10*/  LOP3.LUT R23, R23, R21, R61, 0xfe, !PT ;  /* 0x0000001517177212 */ /* 0x000fe200078efe3d */
[----:B------:R-:W-:-:S05]  /*3b20*/  IMAD.WIDE.U32 R20, R43, 0x100, RZ ;  /* 0x000001002b147825 */ /* 0x000fca00078e00ff */
[----:B------:R-:W-:Y:S02]  /*3b30*/  LOP3.LUT R22, R20, R60, R22, 0xfe, !PT ;  /* 0x0000003c14167212 */ /* 0x000fe400078efe16 */
[----:B------:R-:W-:Y:S02]  /*3b40*/  LOP3.LUT R21, R23, R21, RZ, 0xfc, !PT ;  /* 0x0000001517157212 */ /* 0x000fe400078efcff */
[----:B------:R-:W-:-:S05]  /*3b50*/  LOP3.LUT R20, R22, 0xff, R41, 0xf8, !PT ;  /* 0x000000ff16147812 */ /* 0x000fca00078ef829 */
[----:B------:R0:W-:Y:S02]  /*3b60*/  STG.E.64 [R58.64], R20 ;  /* 0x000000143a007986 */ /* 0x0001e4000c101b06 */
.L_x_1230:
[----:B------:R-:W-:Y:S05]  /*3b70*/  BSYNC B0 ;  /* 0x0000000000007941 */ /* 0x000fea0003800000 */
.L_x_1229:
        /* <DEDUP_REMOVED lines=12> */
.L_x_1317:
        /* <DEDUP_REMOVED lines=37> */
.L_x_1318:
[----:B------:R-:W-:Y:S01]  /*3e90*/  ULDC.U8 UR8, c[0x0][0x1f0] ;  /* 0x00007c0000087ab9 */ /* 0x000fe20000000000 */
[----:B------:R-:W-:Y:S01]  /*3ea0*/  FMUL.FTZ R22, R21, R21 ;  /* 0x0000001515167220 */ /* 0x000fe20000410000 */
[----:B------:R-:W-:Y:S01]  /*3eb0*/  ISETP.NE.AND P0, PT, RZ, UR8, PT ;  /* 0x00000008ff007c0c */ /* 0x000fe2000bf05270 */
[----:B01----:R-:W-:Y:S01]  /*3ec0*/  FADD.FTZ R59, R58, R59 ;  /* 0x0000003b3a3b7221 */ /* 0x003fe20000010000 */
[----:B------:R-:W-:Y:S01]  /*3ed0*/  MOV R20, c[0x0][0x1e0] ;  /* 0x0000780000147a02 */ /* 0x000fe20000000f00 */
[----:B------:R-:W-:Y:S01]  /*3ee0*/  BSSY B0, `(.L_x_1313) ;  /* 0x0000033000007945 */ /* 0x000fe20003800000 */
[----:B------:R-:W-:Y:S02]  /*3ef0*/  FSEL R23, R22, RZ, P0 ;  /* 0x000000ff16177208 */ /* 0x000fe40000000000 */
[----:B------:R-:W-:Y:S01]  /*3f00*/  @!P2 LEA R58, P3, R35, c[0x0][0x1a0], 0x2 ;  /* 0x00006800233aaa11 */ /* 0x000fe200078610ff */
[----:B------:R-:W-:-:S03]  /*3f10*/  FFMA.FTZ R20, R59, R20, c[0x0][0x228] ;  /* 0x00008a003b147623 */ /* 0x000fc60000010014 */
[C---:B------:R-:W-:Y:S01]  /*3f20*/  @!P2 LEA.HI.X R59, R35.reuse, c[0x0][0x1a4], R56, 0x2, P3 ;  /* 0x00006900233baa11 */ /* 0x040fe200018f1438 */
[----:B------:R-:W-:Y:S01]  /*3f30*/  FADD.FTZ R20, R20, R23 ;  /* 0x0000001714147221 */ /* 0x000fe20000010000 */
[----:B------:R-:W-:-:S03]  /*3f40*/  @!P2 LEA R22, P3, R35, c[0x0][0x1a8], 0x2 ;  /* 0x00006a002316aa11 */ /* 0x000fc600078610ff */
[----:B------:R-:W0:Y:S01]  /*3f50*/  MUFU.RSQ R61, R20 ;  /* 0x00000014003d7308 */ /* 0x000e220000001400 */
[----:B------:R-:W-:Y:S01]  /*3f60*/  @!P2 LEA.HI.X R23, R35, c[0x0][0x1ac], R56, 0x2, P3 ;  /* 0x00006b002317aa11 */ /* 0x000fe200018f1438 */
        /* <DEDUP_REMOVED lines=9> */
[C---:B------:R-:W-:Y:S02]  /*4000*/  FMUL.FTZ R22, R61.reuse, R22 ;  /* 0x000000163d167220 */ /* 0x040fe40000410000 */
[----:B------:R-:W-:Y:S02]  /*4010*/  FMUL.FTZ R59, R61, R59 ;  /* 0x0000003b3d3b7220 */ /* 0x000fe40000410000 */
[--C-:B------:R-:W-:Y:S02]  /*4020*/  FADD.FTZ R21, R39, -R60.reuse ;  /* 0x8000003c27157221 */ /* 0x100fe40000010000 */
[----:B------:R-:W-:-:S02]  /*4030*/  FADD.FTZ R56, R44, -R60 ;  /* 0x8000003c2c387221 */ /* 0x000fc40000010000 */
[----:B------:R-:W-:Y:S02]  /*4040*/  FFMA.FTZ R22, R5, R22, R28 ;  /* 0x0000001605167223 */ /* 0x000fe4000001001c */
[----:B------:R-:W-:Y:S02]  /*4050*/  FFMA.FTZ R59, R4, R59, R31 ;  /* 0x0000003b043b7223 */ /* 0x000fe4000001001f */
[C---:B------:R-:W-:Y:S02]  /*4060*/  FMUL.FTZ R21, R61.reuse, R21 ;  /* 0x000000153d157220 */ /* 0x040fe40000410000 */
[----:B------:R-:W-:Y:S01]  /*4070*/  FMUL.FTZ R56, R61, R56 ;  /* 0x000000383d387220 */ /* 0x000fe20000410000 */
[----:B------:R-:W-:Y:S01]  /*4080*/  F2FP.PACK_AB R22, R59, R22 ;  /* 0x000000163b16723e */ /* 0x000fe200000000ff */
[----:B------:R-:W-:Y:S02]  /*4090*/  IMAD R57, R57, c[0x0][0x168], RZ ;  /* 0x00005a0039397a24 */ /* 0x000fe400078e02ff */
[----:B------:R-:W-:-:S02]  /*40a0*/  FFMA.FTZ R59, R9, R21, R0 ;  /* 0x00000015093b7223 */ /* 0x000fc40000010000 */
[--C-:B------:R-:W-:Y:S02]  /*40b0*/  FADD.FTZ R20, R42, -R60.reuse ;  /* 0x8000003c2a147221 */ /* 0x100fe40000010000 */
[--C-:B------:R-:W-:Y:S02]  /*40c0*/  FADD.FTZ R58, R47, -R60.reuse ;  /* 0x8000003c2f3a7221 */ /* 0x100fe40000010000 */
[----:B------:R-:W-:Y:S02]  /*40d0*/  FADD.FTZ R23, R52, -R60 ;  /* 0x8000003c34177221 */ /* 0x000fe40000010000 */
[----:B------:R-:W-:Y:S01]  /*40e0*/  FFMA.FTZ R21, R7, R56, R26 ;  /* 0x0000003807157223 */ /* 0x000fe2000001001a */
[----:B------:R-:W-:Y:S01]  /*40f0*/  SHF.R.S32.HI R56, RZ, 0x1f, R57 ;  /* 0x0000001fff387819 */ /* 0x000fe20000011439 */
[----:B------:R-:W-:Y:S02]  /*4100*/  FADD.FTZ R60, R55, -R60 ;  /* 0x8000003c373c7221 */ /* 0x000fe40000010000 */
[C---:B------:R-:W-:Y:S01]  /*4110*/  FMUL.FTZ R20, R61.reuse, R20 ;  /* 0x000000143d147220 */ /* 0x040fe20000410000 */
[----:B------:R-:W-:Y:S01]  /*4120*/  LEA.HI R56, R56, R57, RZ, 0x3 ;  /* 0x0000003938387211 */ /* 0x000fe200078f18ff */
[----:B------:R-:W-:-:S02]  /*4130*/  FMUL.FTZ R58, R61, R58 ;  /* 0x0000003a3d3a7220 */ /* 0x000fc40000410000 */
[C---:B------:R-:W-:Y:S01]  /*4140*/  FMUL.FTZ R23, R61.reuse, R23 ;  /* 0x000000173d177220 */ /* 0x040fe20000410000 */
[----:B------:R-:W-:Y:S01]  /*4150*/  LEA.HI.SX32 R56, R56, R25, 0x1d ;  /* 0x0000001938387211 */ /* 0x000fe200078feaff */
[----:B------:R-:W-:Y:S02]  /*4160*/  FMUL.FTZ R60, R61, R60 ;  /* 0x0000003c3d3c7220 */ /* 0x000fe40000410000 */
        /* <DEDUP_REMOVED lines=10> */
.L_x_1314:
[----:B-1----:R-:W-:Y:S05]  /*4210*/  BSYNC B0 ;  /* 0x0000000000007941 */ /* 0x002fea0003800000 */
.L_x_1313:
[----:B0-----:R-:W-:-:S05]  /*4220*/  MOV R20, c[0x0][0x160] ;  /* 0x0000580000147a02 */ /* 0x001fca0000000f00 */
[----:B------:R-:W-:-:S05]  /*4230*/  IMAD R35, R20, 0x4, R35 ;  /* 0x0000000414237824 */ /* 0x000fca00078e0223 */
[----:B------:R-:W-:-:S13]  /*4240*/  ISETP.GE.AND P0, PT, R35, c[0x0][0x164], PT ;  /* 0x0000590023007a0c */ /* 0x000fda0003f06270 */
[----:B------:R-:W-:Y:S01]  /*4250*/  @P0 CALL.REL.NOINC `(.L_x_1315) ;  /* 0x0000001000000944 */ /* 0x000fe20003c00000 */
[----:B------:R-:W-:Y:S05]  /*4260*/  BRA `(.L_x_1316) ;  /* 0xffffc65000007947 */ /* 0x000fea000383ffff */
.L_x_1315:
[----:B------:R-:W-:Y:S05]  /*4270*/  BSYNC B1 ;  /* 0x0000000000017941 */ /* 0x000fea0003800000 */
.L_x_1228:
[----:B------:R-:W-:Y:S05]  /*4280*/  EXIT ;  /* 0x000000000000794d */ /* 0x000fea0003800000 */
.L_x_1311:
[----:B------:R-:W-:Y:S01]  /*4290*/  HFMA2.MMA R23, -RZ, RZ, 0, 1.847743988037109375e-06 ;  /* 0x0000001fff177435 */ /* 0x000fe200000001ff */
[----:B------:R-:W-:Y:S01]  /*42a0*/  MOV R59, R21 ;  /* 0x00000015003b7202 */ /* 0x000fe20000000f00 */
[----:B------:R-:W-:Y:S01]  /*42b0*/  IMAD.MOV.U32 R58, RZ, RZ, 0x1 ;  /* 0x00000001ff3a7424 */ /* 0x000fe200078e00ff */
[----:B------:R-:W-:Y:S01]  /*42c0*/  MOV R20, 0x42f0 ;  /* 0x000042f000147802 */ /* 0x000fe20000000f00 */
[----:B------:R-:W-:Y:S02]  /*42d0*/  IMAD.MOV.U32 R22, RZ, RZ, -0x1 ;  /* 0xffffffffff167424 */ /* 0x000fe400078e00ff */
[----:B-----5:R-:W-:Y:S05]  /*42e0*/  CALL.REL.NOINC `($__internal_26_$__cuda_sm70_shflsync_bfly_p) ;  /* 0x0000049000007944 */ /* 0x020fea0003c00000 */
[----:B01----:R-:W-:Y:S05]  /*42f0*/  BRA `(.L_x_1317) ;  /* 0xfffff94000007947 */ /* 0x003fea000383ffff */
.L_x_1312:
[----:B------:R-:W-:Y:S01]  /*4300*/  MOV R58, 0x2 ;  /* 0x00000002003a7802 */ /* 0x000fe20000000f00 */
[----:B------:R-:W-:Y:S01]  /*4310*/  IMAD.MOV.U32 R23, RZ, RZ, 0x1f ;  /* 0x0000001fff177424 */ /* 0x000fe200078e00ff */
[----:B------:R-:W-:Y:S02]  /*4320*/  MOV R22, 0xffffffff ;  /* 0xffffffff00167802 */ /* 0x000fe40000000f00 */
[----:B------:R-:W-:Y:S02]  /*4330*/  MOV R20, 0x4350 ;  /* 0x0000435000147802 */ /* 0x000fe40000000f00 */
[----:B0----5:R-:W-:Y:S05]  /*4340*/  CALL.REL.NOINC `($__internal_26_$__cuda_sm70_shflsync_bfly_p) ;  /* 0x0000043000007944 */ /* 0x021fea0003c00000 */
[----:B0-----:R-:W-:Y:S01]  /*4350*/  HFMA2.MMA R23, -RZ, RZ, 0, 1.847743988037109375e-06 ;  /* 0x0000001fff177435 */ /* 0x001fe200000001ff */
[----:B-1----:R-:W-:Y:S01]  /*4360*/  FADD.FTZ R59, R59, R58 ;  /* 0x0000003a3b3b7221 */ /* 0x002fe20000010000 */
[----:B------:R-:W-:Y:S01]  /*4370*/  MOV R20, 0x43b0 ;  /* 0x000043b000147802 */ /* 0x000fe20000000f00 */
[----:B------:R-:W-:-:S02]  /*4380*/  IMAD.MOV.U32 R58, RZ, RZ, 0x4 ;  /* 0x00000004ff3a7424 */ /* 0x000fc400078e00ff */
[----:B------:R-:W-:Y:S02]  /*4390*/  IMAD.MOV.U32 R22, RZ, RZ, -0x1 ;  /* 0xffffffffff167424 */ /* 0x000fe400078e00ff */
[----:B------:R-:W-:Y:S05]  /*43a0*/  CALL.REL.NOINC `($__internal_26_$__cuda_sm70_shflsync_bfly_p) ;  /* 0x000003d000007944 */ /* 0x000fea0003c00000 */
[----:B01----:R-:W-:Y:S01]  /*43b0*/  FADD.FTZ R59, R59, R58 ;  /* 0x0000003a3b3b7221 */ /* 0x003fe20000010000 */
[----:B------:R-:W-:Y:S01]  /*43c0*/  MOV R58, 0x8 ;  /* 0x00000008003a7802 */ /* 0x000fe20000000f00 */
[----:B------:R-:W-:Y:S01]  /*43d0*/  IMAD.MOV.U32 R23, RZ, RZ, 0x1f ;  /* 0x0000001fff177424 */ /* 0x000fe200078e00ff */
[----:B------:R-:W-:Y:S02]  /*43e0*/  MOV R22, 0xffffffff ;  /* 0xffffffff00167802 */ /* 0x000fe40000000f00 */
[----:B------:R-:W-:Y:S02]  /*43f0*/  MOV R20, 0x4410 ;  /* 0x0000441000147802 */ /* 0x000fe40000000f00 */
[----:B------:R-:W-:Y:S05]  /*4400*/  CALL.REL.NOINC `($__internal_26_$__cuda_sm70_shflsync_bfly_p) ;  /* 0x0000037000007944 */ /* 0x000fea0003c00000 */
[----:B0-----:R-:W-:Y:S01]  /*4410*/  HFMA2.MMA R23, -RZ, RZ, 0, 1.847743988037109375e-06 ;  /* 0x0000001fff177435 */ /* 0x001fe200000001ff */
[----:B-1----:R-:W-:Y:S01]  /*4420*/  FADD.FTZ R59, R59, R58 ;  /* 0x0000003a3b3b7221 */ /* 0x002fe20000010000 */
[----:B------:R-:W-:Y:S01]  /*4430*/  MOV R20, 0x4470 ;  /* 0x0000447000147802 */ /* 0x000fe20000000f00 */
[----:B------:R-:W-:Y:S02]  /*4440*/  IMAD.MOV.U32 R58, RZ, RZ, 0x10 ;  /* 0x00000010ff3a7424 */ /* 0x000fe400078e00ff */
[----:B------:R-:W-:-:S02]  /*4450*/  IMAD.MOV.U32 R22, RZ, RZ, -0x1 ;  /* 0xffffffffff167424 */ /* 0x000fc400078e00ff */
[----:B------:R-:W-:Y:S05]  /*4460*/  CALL.REL.NOINC `($__internal_26_$__cuda_sm70_shflsync_bfly_p) ;  /* 0x0000031000007944 */ /* 0x000fea0003c00000 */
[----:B-1----:R-:W-:Y:S01]  /*4470*/  FADD.FTZ R21, R59, R58 ;  /* 0x0000003a3b157221 */ /* 0x002fe20000010000 */
[----:B------:R-:W-:-:S02]  /*4480*/  MOV R58, 0x1 ;  /* 0x00000001003a7802 */ /* 0x000fc40000000f00 */
[----:B0-----:R-:W-:Y:S01]  /*4490*/  MOV R22, 0xffffffff ;  /* 0xffffffff00167802 */ /* 0x001fe20000000f00 */
        /* <DEDUP_REMOVED lines=20> */
[----:B------:R-:W-:Y:S05]  /*45e0*/  CALL.REL.NOINC `($__internal_26_$__cuda_sm70_shflsync_bfly_p) ;  /* 0x0000019000007944 */ /* 0x000fea0003c00000 */
[----:B0-----:R-:W-:Y:S01]  /*45f0*/  HFMA2.MMA R23, -RZ, RZ, 0, 1.847743988037109375e-06 ;  /* 0x0000001fff177435 */ /* 0x001fe200000001ff */
[----:B-1----:R-:W-:Y:S01]  /*4600*/  FADD.FTZ R59, R59, R58 ;  /* 0x0000003a3b3b7221 */ /* 0x002fe20000010000 */
[----:B------:R-:W-:Y:S01]  /*4610*/  MOV R20, 0x4650 ;  /* 0x0000465000147802 */ /* 0x000fe20000000f00 */
[----:B------:R-:W-:Y:S02]  /*4620*/  IMAD.MOV.U32 R58, RZ, RZ, 0x2 ;  /* 0x00000002ff3a7424 */ /* 0x000fe400078e00ff */
[----:B------:R-:W-:Y:S02]  /*4630*/  IMAD.MOV.U32 R22, RZ, RZ, -0x1 ;  /* 0xffffffffff167424 */ /* 0x000fe400078e00ff */
[----:B------:R-:W-:Y:S05]  /*4640*/  CALL.REL.NOINC `($__internal_26_$__cuda_sm70_shflsync_bfly_p) ;  /* 0x0000013000007944 */ /* 0x000fea0003c00000 */
[----:B01----:R-:W-:Y:S01]  /*4650*/  FADD.FTZ R59, R59, R58 ;  /* 0x0000003a3b3b7221 */ /* 0x003fe20000010000 */
[----:B------:R-:W-:Y:S01]  /*4660*/  MOV R58, 0x4 ;  /* 0x00000004003a7802 */ /* 0x000fe20000000f00 */
[----:B------:R-:W-:Y:S01]  /*4670*/  IMAD.MOV.U32 R23, RZ, RZ, 0x1f ;  /* 0x0000001fff177424 */ /* 0x000fe200078e00ff */
[----:B------:R-:W-:-:S02]  /*4680*/  MOV R22, 0xffffffff ;  /* 0xffffffff00167802 */ /* 0x000fc40000000f00 */
        /* <DEDUP_REMOVED lines=11> */
[----:B------:R-:W-:Y:S02]  /*4740*/  MOV R22, 0xffffffff ;  /* 0xffffffff00167802 */ /* 0x000fe40000000f00 */
[----:B------:R-:W-:-:S02]  /*4750*/  MOV R20, 0x4770 ;  /* 0x0000477000147802 */ /* 0x000fc40000000f00 */
[----:B------:R-:W-:Y:S05]  /*4760*/  CALL.REL.NOINC `($__internal_26_$__cuda_sm70_shflsync_bfly_p) ;  /* 0x0000001000007944 */ /* 0x000fea0003c00000 */
[----:B01----:R-:W-:Y:S05]  /*4770*/  BRA `(.L_x_1318) ;  /* 0xfffff71000007947 */ /* 0x003fea000383ffff */
        .weak           $__internal_26_$__cuda_sm70_shflsync_bfly_p
        .type           $__internal_26_$__cuda_sm70_shflsync_bfly_p,@function
        .size           $__internal_26_$__cuda_sm70_shflsync_bfly_p,(.L_x_8214 - $__internal_26_$__cuda_sm70_shflsync_bfly_p)
$__internal_26_$__cuda_sm70_shflsync_bfly_p:
[----:B------:R-:W-:Y:S01]  /*4780*/  HFMA2.MMA R61, -RZ, RZ, 0, 0 ;  /* 0x00000000ff3d7435 */ /* 0x000fe200000001ff */
[----:B------:R-:W-:Y:S01]  /*4790*/  IMAD.MOV.U32 R60, RZ, RZ, R20 ;  /* 0x000000ffff3c7224 */ /* 0x000fe200078e0014 */
[----:B------:R-:W-:Y:S04]  /*47a0*/  WARPSYNC R22 ;  /* 0x0000001600007348 */ /* 0x000fe80003800000 */
[----:B------:R0:W1:Y:S01]  /*47b0*/  SHFL.BFLY PT, R58, R59, R58, R23 ;  /* 0x0c00003a3b3a7389 */ /* 0x00006200000e0017 */
[----:B------:R-:W-:Y:S05]  /*47c0*/  RET.REL.NODEC R60 `(_ZN10layer_norm13ln_fwd_kernelINS_13Kernel_traitsI6__halfS2_S2_S2_fjLj256ELj1ELj4ELj1ELj16ENS_18Kernel_traits_baseILj256ES2_S2_S2_S2_fjLj128EEEEELb1ELb0ELb1ELb0EEEvNS_9FwdParamsE) ;  /* 0xffffb8303c007950 */ /* 0x000fea0003c3ffff */
.L_x_1319:
        /* <DEDUP_REMOVED lines=11> */
.L_x_8214:


//--------------------- .text._ZN10layer_norm13ln_fwd_kernelINS_13Kernel_traitsI6__halfS2_S2_S2_fjLj256ELj1ELj4ELj1ELj16ENS_18Kernel_traits_baseILj256ES2_S2_S2_S2_fjLj128EEEEELb1ELb0ELb1ELb1EEEvNS_9FwdParamsE --------------------------
	.section	.text._ZN10layer_norm13ln_fwd_kernelINS_13Kernel_traitsI6__halfS2_S2_S2_fjLj256ELj1ELj4ELj1ELj16ENS_18Kernel_traits_baseILj256ES2_S2_S2_S2_fjLj128EEEEELb1ELb0ELb1ELb1EEEvNS_9FwdParamsE,"ax",@progbits
	.sectioninfo	@"SHI_REGISTERS=61"
	.align	128
        .global         _ZN10layer_norm13ln_fwd_kernelINS_13Kernel_traitsI6__halfS2_S2_S2_fjLj256ELj1ELj4ELj1ELj16ENS_18Kernel_traits_baseILj256ES2_S2_S2_S2_fjLj128EEEEELb1ELb0ELb1ELb1EEEvNS_9FwdParamsE
        .type           _ZN10layer_norm13ln_fwd_kernelINS_13Kernel_traitsI6__halfS2_S2_S2_fjLj256ELj1ELj4ELj1ELj16ENS_18Kernel_traits_baseILj256ES2_S2_S2_S2_fjLj128EEEEELb1ELb0ELb1ELb1EEEvNS_9FwdParamsE,@function
        .size           _ZN10layer_norm13ln_fwd_kernelINS_13Kernel_traitsI6__halfS2_S2_S2_fjLj256ELj1ELj4ELj1ELj16ENS_18Kernel_traits_baseILj256ES2_S2_S2_S2_fjLj128EEEEELb1ELb0ELb1ELb1EEEvNS_9FwdParamsE,(.L_x_8215 - _ZN10layer_norm13ln_fwd_kernelINS_13Kernel_traitsI6__halfS2_S2_S2_fjLj256ELj1ELj4ELj1ELj16ENS_18Kernel_traits_baseILj256ES2_S2_S2_S2_fjLj128EEEEELb1ELb0ELb1ELb1EEEvNS_9FwdParamsE)
        .other          _ZN10layer_norm13ln_fwd_kernelINS_13Kernel_traitsI6__halfS2_S2_S2_fjLj256ELj1ELj4ELj1ELj16ENS_18Kernel_traits_baseILj256ES2_S2_S2_S2_fjLj128EEEEELb1ELb0ELb1ELb1EEEvNS_9FwdParamsE,@"STO_CUDA_ENTRY STV_DEFAULT"
_ZN10layer_norm13ln_fwd_kernelINS_13Kernel_traitsI6__halfS2_S2_S2_fjLj256ELj1ELj4ELj1ELj16ENS_18Kernel_traits_baseILj256ES2_S2_S2_S2_fjLj128EEEEELb1ELb0ELb1ELb1EEEvNS_9FwdParamsE:
.text._ZN10layer_norm13ln_fwd_kernelINS_13Kernel_traitsI6__halfS2_S2_S2_fjLj256ELj1ELj4ELj1ELj16ENS_18Kernel_traits_baseILj256ES2_S2_S2_S2_fjLj128EEEEELb1ELb0ELb1ELb1EEEvNS_9FwdParamsE:
        /* <DEDUP_REMOVED lines=16> */
[----:B------:R-:W-:-:S04]  /*0100*/  @P0 LEA R4, P2, R42, c[0x0][0x218], 0x4 ;  /* 0x000086002a040a11 */ /* 0x000fc800078420ff */
[----:B------:R-:W-:-:S06]  /*0110*/  @P0 IADD3.X R5, RZ, c[0x0][0x21c], RZ, P2, !PT ;  /* 0x00008700ff050a10 */ /* 0x000fcc00017fe4ff */
[----:B------:R-:W5:Y:S01]  /*0120*/  @P0 LDG.E.128 R4, [R4.64] ;  /* 0x0000000604040981 */ /* 0x000f62000c1e1d00 */
[----:B------:R-:W-:Y:S01]  /*0130*/  SHF.R.U32.HI R41, RZ, 0x5, R40 ;  /* 0x00000005ff297819 */ /* 0x000fe20000011628 */
[----:B------:R-:W-:-:S05]  /*0140*/  IMAD.SHL.U32 R0, R40, 0x10, RZ ;  /* 0x0000001028007824 */ /* 0x000fca00078e00ff */
[----:B------:R-:W-:Y:S01]  /*0150*/  LOP3.LUT R0, R0, 0x1f0, RZ, 0xc0, !PT ;  /* 0x000001f000007812 */ /* 0x000fe200078ec0ff */
[----:B0-----:R-:W-:-:S03]  /*0160*/  IMAD R41, R16, 0x4, R41 ;  /* 0x0000000410297824 */ /* 0x001fc600078e0229 */
[----:B------:R-:W-:Y:S02]  /*0170*/  IADD3 R12, P3, R0, c[0x0][0x1b0], RZ ;  /* 0x00006c00000c7a10 */ /* 0x000fe40007f7e0ff */
[----:B------:R-:W-:Y:S02]  /*0180*/  ISETP.GE.AND P2, PT, R41, c[0x0][0x164], PT ;  /* 0x0000590029007a0c */ /* 0x000fe40003f46270 */
[----:B------:R-:W-:Y:S01]  /*0190*/  IADD3.X R13, RZ, c[0x0][0x1b4], RZ, P3, !PT ;  /* 0x00006d00ff0d7a10 */ /* 0x000fe20001ffe4ff */
        /* <DEDUP_REMOVED lines=15> */
[----:B------:R-:W-:Y:S01]  /*0290*/  UIADD3 UR13, UR4, -0x255992d5, URZ ;  /* 0xdaa66d2b040d7890 */ /* 0x000fe2000fffe03f */
[----:B------:R-:W-:Y:S01]  /*02a0*/  SHF.R.U32.HI R36, RZ, 0x2, R9 ;  /* 0x00000002ff247819 */ /* 0x000fe20000011609 */
[----:B------:R-:W-:Y:S01]  /*02b0*/  IMAD R9, R40, -0x326172a9, RZ ;  /* 0xcd9e8d5728097824 */ /* 0x000fe200078e02ff */
[----:B------:R-:W-:Y:S01]  /*02c0*/  UIADD3 UR14, UR5, 0x32370b8f, URZ ;  /* 0x32370b8f050e7890 */ /* 0x000fe2000fffe03f */
[----:B------:R-:W-:Y:S01]  /*02d0*/  IMAD.HI.U32 R0, R37, -0x2daee0ad, RZ ;  /* 0xd2511f5325007827 */ /* 0x000fe200078e00ff */
[----:B------:R-:W-:Y:S01]  /*02e0*/  LOP3.LUT R3, R3, UR4, R36, 0x96, !PT ;  /* 0x0000000403037c12 */ /* 0x000fe2000f8e9624 */
[----:B------:R-:W-:Y:S01]  /*02f0*/  UIADD3 UR15, UR4, 0x78dde6e4, URZ ;  /* 0x78dde6e4040f7890 */ /* 0x000fe2000fffe03f */
[--C-:B------:R-:W-:Y:S01]  /*0300*/  HADD2.F32 R35, -RZ, R4.reuse.H0_H0 ;  /* 0x20000004ff237230 */ /* 0x100fe20000004100 */
[----:B------:R-:W-:Y:S01]  /*0310*/  IMAD R11, R37, -0x2daee0ad, RZ ;  /* 0xd2511f53250b7824 */ /* 0x000fe200078e02ff */
[----:B------:R-:W-:Y:S01]  /*0320*/  LOP3.LUT R0, R0, UR5, RZ, 0x3c, !PT ;  /* 0x0000000500007c12 */ /* 0x000fe2000f8e3cff */
[C---:B------:R-:W-:Y:S01]  /*0330*/  IMAD.HI.U32 R10, R3.reuse, -0x2daee0ad, RZ ;  /* 0xd2511f53030a7827 */ /* 0x040fe200078e00ff */
[----:B------:R-:W-:Y:S01]  /*0340*/  UIADD3 UR16, UR5, -0x126145ec, URZ ;  /* 0xed9eba1405107890 */ /* 0x000fe2000fffe03f */
[----:B------:R-:W-:Y:S01]  /*0350*/  HADD2.F32 R34, -RZ, R4.H1_H1 ;  /* 0x30000004ff227230 */ /* 0x000fe20000004100 */
[----:B------:R-:W-:Y:S01]  /*0360*/  UIADD3 UR17, UR4, 0x1715609d, URZ ;  /* 0x1715609d04117890 */ /* 0x000fe2000fffe03f */
[----:B------:R-:W-:Y:S01]  /*0370*/  IMAD.HI.U32 R2, R0, -0x326172a9, RZ ;  /* 0xcd9e8d5700027827 */ /* 0x000fe200078e00ff */
[----:B------:R-:W-:Y:S01]  /*0380*/  LOP3.LUT R10, R10, UR11, R11, 0x96, !PT ;  /* 0x0000000b0a0a7c12 */ /* 0x000fe2000f8e960b */
[----:B------:R-:W-:Y:S01]  /*0390*/  UIADD3 UR18, UR5, -0x56f99767, URZ ;  /* 0xa906689905127890 */ /* 0x000fe2000fffe03f */
[--C-:B------:R-:W-:Y:S01]  /*03a0*/  HADD2.F32 R29, -RZ, R7.reuse.H0_H0 ;  /* 0x20000007ff1d7230 */ /* 0x100fe20000004100 */
        /* <DEDUP_REMOVED lines=10> */
[----:B------:R-:W-:Y:S01]  /*0450*/  UIADD3 UR22, UR5, 0x1fd5c5a3, URZ ;  /* 0x1fd5c5a305167890 */ /* 0x000fe2000fffe03f */
[----:B------:R-:W-:Y:S01]  /*0460*/  HFMA2.MMA R7, -RZ, RZ, 0, 0 ;  /* 0x00000000ff077435 */ /* 0x000fe200000001ff */
[----:B------:R-:W-:Y:S01]  /*0470*/  IMAD R9, R10, -0x326172a9, RZ ;  /* 0xcd9e8d570a097824 */ /* 0x000fe200078e02ff */
[----:B------:R-:W-:Y:S01]  /*0480*/  LOP3.LUT R3, R3, UR9, R16, 0x96, !PT ;  /* 0x0000000903037c12 */ /* 0x000fe2000f8e9610 */
[----:B------:R-:W-:Y:S01]  /*0490*/  IMAD R16, R2, -0x2daee0ad, RZ ;  /* 0xd2511f5302107824 */ /* 0x000fe200078e02ff */
[----:B------:R-:W-:Y:S01]  /*04a0*/  UIADD3 UR23, UR4, -0xe443238, URZ ;  /* 0xf1bbcdc804177890 */ /* 0x000fe2000fffe03f */
[----:B------:R-:W-:Y:S01]  /*04b0*/  IMAD.HI.U32 R11, R0, -0x2daee0ad, RZ ;  /* 0xd2511f53000b7827 */ /* 0x000fe200078e00ff */
[----:B------:R-:W-:Y:S01]  /*04c0*/  UIADD3 UR24, UR5, -0x24c28bd8, URZ ;  /* 0xdb3d742805187890 */ /* 0x000fe2000fffe03f */
[----:B------:R-:W-:Y:S01]  /*04d0*/  BSSY B0, `(.L_x_1320) ;  /* 0x00003d1000007945 */ /* 0x000fe20003800000 */
[----:B------:R-:W-:Y:S01]  /*04e0*/  UIADD3 UR25, UR4, -0x700cb87f, URZ ;  /* 0x8ff3478104197890 */ /* 0x000fe2000fffe03f */
[----:B------:R-:W-:Y:S01]  /*04f0*/  IMAD.HI.U32 R2, R3, -0x326172a9, RZ ;  /* 0xcd9e8d5703027827 */ /* 0x000fe200078e00ff */
[----:B------:R-:W-:Y:S01]  /*0500*/  LOP3.LUT R11, R11, UR14, R16, 0x96, !PT ;  /* 0x0000000e0b0b7c12 */ /* 0x000fe2000f8e9610 */
[----:B------:R-:W-:Y:S01]  /*0510*/  UIADD3 UR26, UR5, -0x695add53, URZ ;  /* 0x96a522ad051a7890 */ /* 0x000fe2000fffe03f */
[--C-:B------:R-:W-:Y:S01]  /*0520*/  HADD2.F32 R31, -RZ, R6.reuse.H0_H0 ;  /* 0x20000006ff1f7230 */ /* 0x100fe20000004100 */
[----:B------:R-:W-:Y:S01]  /*0530*/  IMAD R10, R3, -0x326172a9, RZ ;  /* 0xcd9e8d57030a7824 */ /* 0x000fe200078e02ff */
[----:B------:R-:W-:Y:S01]  /*0540*/  LOP3.LUT R2, R2, UR13, R9, 0x96, !PT ;  /* 0x0000000d02027c12 */ /* 0x000fe2000f8e9609 */
[----:B------:R-:W-:Y:S01]  /*0550*/  IMAD R9, R0, -0x2daee0ad, RZ ;  /* 0xd2511f5300097824 */ /* 0x000fe200078e02ff */
[----:B------:R-:W-:Y:S01]  /*0560*/  HADD2.F32 R30, -RZ, R6.H1_H1 ;  /* 0x30000006ff1e7230 */ /* 0x000fe20000004100 */
[----:B------:R-:W-:Y:S01]  /*0570*/  IMAD.HI.U32 R3, R11, -0x326172a9, RZ ;  /* 0xcd9e8d570b037827 */ /* 0x000fe200078e00ff */
[--C-:B------:R-:W-:Y:S01]  /*0580*/  HADD2.F32 R33, -RZ, R5.reuse.H0_H0 ;  /* 0x20000005ff217230 */ /* 0x100fe20000004100 */
[----:B------:R-:W-:Y:S01]  /*0590*/  LOP3.LUT R8, R8, 0x3, RZ, 0xc0, !PT ;  /* 0x0000000308087812 */ /* 0x000fe200078ec0ff */
[----:B------:R-:W-:Y:S01]  /*05a0*/  HADD2.F32 R32, -RZ, R5.H1_H1 ;  /* 0x30000005ff207230 */ /* 0x000fe20000004100 */
[----:B------:R-:W-:Y:S01]  /*05b0*/  IMAD.HI.U32 R0, R2, -0x2daee0ad, RZ ;  /* 0xd2511f5302007827 */ /* 0x000fe200078e00ff */
[----:B------:R-:W-:Y:S01]  /*05c0*/  LOP3.LUT R3, R3, UR15, R10, 0x96, !PT ;  /* 0x0000000f03037c12 */ /* 0x000fe2000f8e960a */
[----:B------:R-:W-:-:S02]  /*05d0*/  ULDC.U8 UR8, c[0x0][0x1f0] ;  /* 0x00007c0000087ab9 */ /* 0x000fc40000000000 */
        /* <DEDUP_REMOVED lines=28> */
[----:B------:R-:W-:Y:S01]  /*07a0*/  IMAD.WIDE.U32 R2, R0, -0x326172a9, RZ ;  /* 0xcd9e8d5700027825 */ /* 0x000fe200078e00ff */
[----:B------:R-:W-:-:S03]  /*07b0*/  LOP3.LUT R11, R11, UR26, R4, 0x96, !PT ;  /* 0x0000001a0b0b7c12 */ /* 0x000fc6000f8e9604 */
[----:B------:R-:W-:Y:S01]  /*07c0*/  IMAD.MOV.U32 R10, RZ, RZ, R2 ;  /* 0x000000ffff0a7224 */ /* 0x000fe200078e0002 */
[----:B------:R-:W-:Y:S01]  /*07d0*/  LOP3.LUT R9, R3, UR25, R9, 0x96, !PT ;  /* 0x0000001903097c12 */ /* 0x000fe2000f8e9609 */
[----:B------:R-:W-:Y:S02]  /*07e0*/  IMAD R6, R16, -0x2daee0ad, RZ ;  /* 0xd2511f5310067824 */ /* 0x000fe400078e02ff */
.L_x_1408:
[----:B------:R-:W-:-:S04]  /*07f0*/  IMAD.MOV.U32 R50, RZ, RZ, 0x4 ;  /* 0x00000004ff327424 */ /* 0x000fc800078e00ff */
[----:B------:R-:W-:-:S05]  /*0800*/  IMAD.WIDE R24, R41, R50, c[0x0][0x1d0] ;  /* 0x0000740029187625 */ /* 0x000fca00078e0232 */
[----:B------:R0:W2:Y:S01]  /*0810*/  LDG.E R48, [R24.64] ;  /* 0x0000000618307981 */ /* 0x0000a2000c1e1900 */
[----:B------:R-:W-:Y:S01]  /*0820*/  ISETP.NE.U32.AND P0, PT, RZ, c[0x0][0x180], PT ;  /* 0x00006000ff007a0c */ /* 0x000fe20003f05070 */
[C---:B------:R-:W-:Y:S02]  /*0830*/  IMAD R26, R41.reuse, c[0x0][0x168], RZ ;  /* 0x00005a00291a7a24 */ /* 0x040fe400078e02ff */
[----:B------:R-:W-:Y:S01]  /*0840*/  IMAD.MOV.U32 R46, RZ, RZ, RZ ;  /* 0x000000ffff2e7224 */ /* 0x000fe200078e00ff */
[----:B------:R-:W-:Y:S01]  /*0850*/  ISETP.NE.AND.EX P0, PT, RZ, c[0x0][0x184], PT, P0 ;  /* 0x00006100ff007a0c */ /* 0x000fe20003f05300 */
[----:B------:R-:W-:-:S05]  /*0860*/  IMAD.WIDE R50, R41, R50, c[0x0][0x1d8] ;  /* 0x0000760029327625 */ /* 0x000fca00078e0232 */
[----:B------:R1:W5:Y:S07]  /*0870*/  LDG.E R47, [R50.64] ;  /* 0x00000006322f7981 */ /* 0x00036e000c1e1900 */
        /* <DEDUP_REMOVED lines=19> */
[----:B-1----:R-:W-:Y:S01]  /*09b0*/  IMAD.MOV.U32 R49, RZ, RZ, RZ ;  /* 0x000000ffff317224 */ /* 0x002fe200078e00ff */
[----:B------:R-:W-:Y:S01]  /*09c0*/  MOV R24, R8 ;  /* 0x0000000800187202 */ /* 0x000fe20000000f00 */
[----:B------:R-:W-:Y:S05]  /*09d0*/  @!P0 BRA `(.L_x_1323) ;  /* 0x0000059000008947 */ /* 0x000fea0003800000 */
[----:B------:R-:W-:Y:S01]  /*09e0*/  IMAD.MOV.U32 R24, RZ, RZ, R8 ;  /* 0x000000ffff187224 */ /* 0x000fe200078e0008 */
[----:B-----5:R-:W-:Y:S01]  /*09f0*/  HADD2.F32 R49, -RZ, R16.H0_H0 ;  /* 0x20000010ff317230 */ /* 0x020fe20000004100 */
[----:B------:R-:W-:Y:S05]  /*0a00*/  BRA `(.L_x_1323) ;  /* 0x0000056000007947 */ /* 0x000fea0003800000 */
.L_x_1322:
        /* <DEDUP_REMOVED lines=12> */
.L_x_1325:
[----:B------:R-:W-:Y:S02]  /*0ad0*/  IMAD.MOV.U32 R39, RZ, RZ, R10 ;  /* 0x000000ffff277224 */ /* 0x000fe400078e000a */
.L_x_1326:
[----:B------:R-:W-:Y:S05]  /*0ae0*/  BSYNC B2 ;  /* 0x0000000000027941 */ /* 0x000fea0003800000 */
.L_x_1324:
        /* <DEDUP_REMOVED lines=16> */
.L_x_1330:
[----:B------:R-:W-:Y:S05]  /*0bf0*/  BSYNC B3 ;  /* 0x0000000000037941 */ /* 0x000fea0003800000 */
.L_x_1329:
        /* <DEDUP_REMOVED lines=43> */
.L_x_1328:
[----:B------:R-:W-:Y:S05]  /*0eb0*/  BSYNC B2 ;  /* 0x0000000000027941 */ /* 0x000fea0003800000 */
.L_x_1327:
[----:B------:R-:W0:Y:S01]  /*0ec0*/  I2F.U32 R5, R39 ;  /* 0x0000002700057306 */ /* 0x000e220000201000 */
[----:B-----5:R-:W-:Y:S01]  /*0ed0*/  HADD2.F32 R8, -RZ, R20.H0_H0 ;  /* 0x20000014ff087230 */ /* 0x020fe20000004100 */
[----:B------:R-:W-:-:S04]  /*0ee0*/  IMAD.MOV.U32 R26, RZ, RZ, 0x2f800000 ;  /* 0x2f800000ff1a7424 */ /* 0x000fc800078e00ff */
        /* <DEDUP_REMOVED lines=8> */
.L_x_1323:
[----:B------:R-:W-:Y:S05]  /*0f70*/  BSYNC B1 ;  /* 0x0000000000017941 */ /* 0x000fea0003800000 */
.L_x_1321:
        /* <DEDUP_REMOVED lines=8> */
.L_x_1332:
        /* <DEDUP_REMOVED lines=12> */
.L_x_1335:
[----:B------:R-:W-:Y:S02]  /*10c0*/  MOV R39, R10 ;  /* 0x0000000a00277202 */ /* 0x000fe40000000f00 */
.L_x_1336:
[----:B------:R-:W-:Y:S05]  /*10d0*/  BSYNC B2 ;  /* 0x0000000000027941 */ /* 0x000fea0003800000 */
.L_x_1334:
        /* <DEDUP_REMOVED lines=16> */
.L_x_1340:
[----:B------:R-:W-:Y:S05]  /*11e0*/  BSYNC B3 ;  /* 0x0000000000037941 */ /* 0x000fea0003800000 */
.L_x_1339:
        /* <DEDUP_REMOVED lines=43> */
.L_x_1338:
[----:B------:R-:W-:Y:S05]  /*14a0*/  BSYNC B2 ;  /* 0x0000000000027941 */ /* 0x000fea0003800000 */
.L_x_1337:
[----:B------:R-:W0:Y:S01]  /*14b0*/  I2F.U32 R4, R39 ;  /* 0x0000002700047306 */ /* 0x000e220000201000 */
[----:B------:R-:W-:Y:S01]  /*14c0*/  HFMA2.MMA R25, -RZ, RZ, 0.1171875, 0 ;  /* 0x2f800000ff197435 */ /* 0x000fe200000001ff */
[----:B-----5:R-:W-:-:S05]  /*14d0*/  HADD2.F32 R24, -RZ, R20.H1_H1 ;  /* 0x30000014ff187230 */ /* 0x020fca0000004100 */
        /* <DEDUP_REMOVED lines=8> */
.L_x_1333:
[----:B------:R-:W-:Y:S05]  /*1560*/  BSYNC B1 ;  /* 0x0000000000017941 */ /* 0x000fea0003800000 */
.L_x_1331:
        /* <DEDUP_REMOVED lines=8> */
.L_x_1342:
        /* <DEDUP_REMOVED lines=12> */
.L_x_1345:
[----:B------:R-:W-:Y:S02]  /*16b0*/  IMAD.MOV.U32 R39, RZ, RZ, R10 ;  /* 0x000000ffff277224 */ /* 0x000fe400078e000a */
.L_x_1346:
[----:B------:R-:W-:Y:S05]  /*16c0*/  BSYNC B2 ;  /* 0x0000000000027941 */ /* 0x000fea0003800000 */
.L_x_1344:
        /* <DEDUP_REMOVED lines=16> */
.L_x_1350:
[----:B------:R-:W-:Y:S05]  /*17d0*/  BSYNC B3 ;  /* 0x0000000000037941 */ /* 0x000fea0003800000 */
.L_x_1349:
        /* <DEDUP_REMOVED lines=43> */
.L_x_1348:
[----:B------:R-:W-:Y:S05]  /*1a90*/  BSYNC B2 ;  /* 0x0000000000027941 */ /* 0x000fea0003800000 */
.L_x_1347:
        /* <DEDUP_REMOVED lines=11> */
.L_x_1343:
[----:B------:R-:W-:Y:S05]  /*1b50*/  BSYNC B1 ;  /* 0x0000000000017941 */ /* 0x000fea0003800000 */
.L_x_1341:
[----:B------:R-:W-:Y:S01]  /*1b60*/  BSSY B1, `(.L_x_1351) ;  /* 0x000005e000017945 */ /* 0x000fe20003800000 */
[----:B------:R-:W-:Y:S05]  /*1b70*/  @P2 BRA `(.L_x_1352) ;  /* 0x0000006000002947 */ /* 0x000fea0003800000 */
[----:B------:R-:W-:Y:S01]  /*1b80*/  MOV R52, RZ ;  /* 0x000000ff00347202 */ /* 0x000fe20000000f00 */
[----:B------:R-:W-:Y:S01]  /*1b90*/  IMAD.MOV.U32 R8, RZ, RZ, R24 ;  /* 0x000000ffff087224 */ /* 0x000fe200078e0018 */
[----:B------:R-:W-:Y:S05]  /*1ba0*/  @!P0 BRA `(.L_x_1353) ;  /* 0x0000059000008947 */ /* 0x000fea0003800000 */
[----:B------:R-:W-:Y:S01]  /*1bb0*/  MOV R8, R24 ;  /* 0x0000001800087202 */ /* 0x000fe20000000f00 */
[----:B-----5:R-:W-:Y:S01]  /*1bc0*/  HADD2.F32 R52, -RZ, R17.H1_H1 ;  /* 0x30000011ff347230 */ /* 0x020fe20000004100 */
[----:B------:R-:W-:Y:S05]  /*1bd0*/  BRA `(.L_x_1353) ;  /* 0x0000056000007947 */ /* 0x000fea0003800000 */
.L_x_1352:
        /* <DEDUP_REMOVED lines=12> */
.L_x_1355:
[----:B------:R-:W-:Y:S02]  /*1ca0*/  MOV R39, R10 ;  /* 0x0000000a00277202 */ /* 0x000fe40000000f00 */
.L_x_1356:
[----:B------:R-:W-:Y:S05]  /*1cb0*/  BSYNC B2 ;  /* 0x0000000000027941 */ /* 0x000fea0003800000 */
.L_x_1354:
        /* <DEDUP_REMOVED lines=16> */
.L_x_1360:
[----:B------:R-:W-:Y:S05]  /*1dc0*/  BSYNC B3 ;  /* 0x0000000000037941 */ /* 0x000fea0003800000 */
.L_x_1359:
        /* <DEDUP_REMOVED lines=43> */
.L_x_1358:
[----:B------:R-:W-:Y:S05]  /*2080*/  BSYNC B2 ;  /* 0x0000000000027941 */ /* 0x000fea0003800000 */
.L_x_1357:
        /* <DEDUP_REMOVED lines=11> */
.L_x_1353:
[----:B------:R-:W-:Y:S05]  /*2140*/  BSYNC B1 ;  /* 0x0000000000017941 */ /* 0x000fea0003800000 */
.L_x_1351:
        /* <DEDUP_REMOVED lines=8> */
.L_x_1362:
        /* <DEDUP_REMOVED lines=12> */
.L_x_1365:
[----:B------:R-:W-:Y:S02]  /*2290*/  IMAD.MOV.U32 R39, RZ, RZ, R10 ;  /* 0x000000ffff277224 */ /* 0x000fe400078e000a */
.L_x_1366:
[----:B------:R-:W-:Y:S05]  /*22a0*/  BSYNC B2 ;  /* 0x0000000000027941 */ /* 0x000fea0003800000 */
.L_x_1364:
        /* <DEDUP_REMOVED lines=16> */
.L_x_1370:
[----:B------:R-:W-:Y:S05]  /*23b0*/  BSYNC B3 ;  /* 0x0000000000037941 */ /* 0x000fea0003800000 */
.L_x_1369:
        /* <DEDUP_REMOVED lines=43> */
.L_x_1368:
[----:B------:R-:W-:Y:S05]  /*2670*/  BSYNC B2 ;  /* 0x0000000000027941 */ /* 0x000fea0003800000 */
.L_x_1367:
[----:B------:R-:W0:Y:S01]  /*2680*/  I2F.U32 R0, R39 ;  /* 0x0000002700007306 */ /* 0x000e220000201000 */
[----:B-----5:R-:W-:Y:S01]  /*2690*/  HADD2.F32 R8, -RZ, R22.H0_H0 ;  /* 0x20000016ff087230 */ /* 0x020fe20000004100 */
[----:B------:R-:W-:Y:S01]  /*26a0*/  IMAD.MOV.U32 R25, RZ, RZ, 0x2f800000 ;  /* 0x2f800000ff197424 */ /* 0x000fe200078e00ff */
[----:B------:R-:W-:-:S03]  /*26b0*/  @P0 HADD2.F32 R26, -RZ, R18.H0_H0 ;  /* 0x20000012ff1a0230 */ /* 0x000fc60000004100 */
[----:B------:R-:W-:-:S04]  /*26c0*/  FMUL.FTZ R8, R8, c[0x0][0x1ec] ;  /* 0x00007b0008087a20 */ /* 0x000fc80000410000 */
[----:B------:R-:W-:Y:S02]  /*26d0*/  FMUL.FTZ R8, R8, c[0x0][0x1e8] ;  /* 0x00007a0008087a20 */ /* 0x000fe40000410000 */
[----:B0-----:R-:W-:-:S05]  /*26e0*/  FFMA.FTZ R0, R0, R25, 1.1641532182693481445e-10 ;  /* 0x2f00000000007423 */ /* 0x001fca0000010019 */
[----:B------:R-:W-:-:S04]  /*26f0*/  FSETP.GTU.FTZ.AND P3, PT, R0, c[0x0][0x1e4], PT ;  /* 0x0000790000007a0b */ /* 0x000fc80003f7c000 */
[----:B------:R-:W-:Y:S02]  /*2700*/  FSEL R53, R8, RZ, !P3 ;  /* 0x000000ff08357208 */ /* 0x000fe40005800000 */
[----:B------:R-:W-:-:S03]  /*2710*/  SEL R0, RZ, 0x1, P3 ;  /* 0x00000001ff007807 */ /* 0x000fc60001800000 */
[----:B------:R-:W-:Y:S02]  /*2720*/  @P0 FADD.FTZ R53, R53, R26 ;  /* 0x0000001a35350221 */ /* 0x000fe40000010000 */
.L_x_1363:
[----:B------:R-:W-:Y:S05]  /*2730*/  BSYNC B1 ;  /* 0x0000000000017941 */ /* 0x000fea0003800000 */
.L_x_1361:
        /* <DEDUP_REMOVED lines=8> */
.L_x_1372:
        /* <DEDUP_REMOVED lines=12> */
.L_x_1375:
[----:B------:R-:W-:Y:S02]  /*2880*/  MOV R39, R10 ;  /* 0x0000000a00277202 */ /* 0x000fe40000000f00 */
.L_x_1376:
[----:B------:R-:W-:Y:S05]  /*2890*/  BSYNC B2 ;  /* 0x0000000000027941 */ /* 0x000fea0003800000 */
.L_x_1374:
        /* <DEDUP_REMOVED lines=16> */
.L_x_1380:
[----:B------:R-:W-:Y:S05]  /*29a0*/  BSYNC B3 ;  /* 0x0000000000037941 */ /* 0x000fea0003800000 */
.L_x_1379:
        /* <DEDUP_REMOVED lines=43> */
.L_x_1378:
[----:B------:R-:W-:Y:S05]  /*2c60*/  BSYNC B2 ;  /* 0x0000000000027941 */ /* 0x000fea0003800000 */
.L_x_1377:
        /* <DEDUP_REMOVED lines=11> */
.L_x_1373:
[----:B------:R-:W-:Y:S05]  /*2d20*/  BSYNC B1 ;  /* 0x0000000000017941 */ /* 0x000fea0003800000 */
.L_x_1371:
        /* <DEDUP_REMOVED lines=8> */
.L_x_1382:
        /* <DEDUP_REMOVED lines=12> */
.L_x_1385:
[----:B------:R-:W-:Y:S02]  /*2e70*/  IMAD.MOV.U32 R39, RZ, RZ, R10 ;  /* 0x000000ffff277224 */ /* 0x000fe400078e000a */
.L_x_1386:
[----:B------:R-:W-:Y:S05]  /*2e80*/  BSYNC B2 ;  /* 0x0000000000027941 */ /* 0x000fea0003800000 */
.L_x_1384:
        /* <DEDUP_REMOVED lines=16> */
.L_x_1390:
[----:B------:R-:W-:Y:S05]  /*2f90*/  BSYNC B3 ;  /* 0x0000000000037941 */ /* 0x000fea0003800000 */
.L_x_1389:
        /* <DEDUP_REMOVED lines=43> */
.L_x_1388:
[----:B------:R-:W-:Y:S05]  /*3250*/  BSYNC B2 ;  /* 0x0000000000027941 */ /* 0x000fea0003800000 */
.L_x_1387:
        /* <DEDUP_REMOVED lines=11> */
.L_x_1383:
[----:B------:R-:W-:Y:S05]  /*3310*/  BSYNC B1 ;  /* 0x0000000000017941 */ /* 0x000fea0003800000 */
.L_x_1381:
        /* <DEDUP_REMOVED lines=8> */
.L_x_1392:
        /* <DEDUP_REMOVED lines=12> */
.L_x_1395:
[----:B------:R-:W-:Y:S02]  /*3460*/  MOV R39, R10 ;  /* 0x0000000a00277202 */ /* 0x000fe40000000f00 */
.L_x_1396:
[----:B------:R-:W-:Y:S05]  /*3470*/  BSYNC B2 ;  /* 0x0000000000027941 */ /* 0x000fea0003800000 */
.L_x_1394:
        /* <DEDUP_REMOVED lines=16> */
.L_x_1400:
[----:B------:R-:W-:Y:S05]  /*3580*/  BSYNC B3 ;  /* 0x0000000000037941 */ /* 0x000fea0003800000 */
.L_x_1399:
        /* <DEDUP_REMOVED lines=43> */
.L_x_1398:
[----:B------:R-:W-:Y:S05]  /*3840*/  BSYNC B2 ;  /* 0x0000000000027941 */ /* 0x000fea0003800000 */
.L_x_1397:
        /* <DEDUP_REMOVED lines=11> */
.L_x_1393:
[----:B------:R-:W-:Y:S05]  /*3900*/  BSYNC B1 ;  /* 0x0000000000017941 */ /* 0x000fea0003800000 */
.L_x_1391:
[----:B------:R-:W-:Y:S01]  /*3910*/  IMAD.MOV.U32 R39, RZ, RZ, 0x10 ;  /* 0x00000010ff277424 */ /* 0x000fe200078e00ff */
[----:B------:R-:W-:Y:S01]  /*3920*/  F2FP.PACK_AB R27, R56, R55 ;  /* 0x00000037381b723e */ /* 0x000fe200000000ff */
[----:B------:R-:W-:Y:S01]  /*3930*/  FADD.FTZ R57, RZ, R49 ;  /* 0x00000031ff397221 */ /* 0x000fe20000010000 */
[----:B------:R-:W-:Y:S01]  /*3940*/  F2FP.PACK_AB R26, R54, R53 ;  /* 0x00000035361a723e */ /* 0x000fe200000000ff */
[----:B------:R-:W-:Y:S01]  /*3950*/  IMAD.WIDE.U32 R38, R38, R39, c[0x0][0x188] ;  /* 0x0000620026267625 */ /* 0x000fe200078e0027 */
[----:B------:R-:W-:Y:S01]  /*3960*/  F2FP.PACK_AB R25, R52, R51 ;  /* 0x000000333419723e */ /* 0x000fe200000000ff */
[----:B------:R-:W-:Y:S01]  /*3970*/  BSSY B1, `(.L_x_1401) ;  /* 0x000001b000017945 */ /* 0x000fe20003800000 */
        /* <DEDUP_REMOVED lines=10> */
[----:B0-----:R-:W-:-:S04]  /*3a20*/  SHF.L.U32 R24, R44, 0x10, RZ ;  /* 0x000000102c187819 */ /* 0x001fc800000006ff */
[----:B------:R-:W-:Y:S01]  /*3a30*/  LOP3.LUT R26, R24, 0xff0000, RZ, 0xc0, !PT ;  /* 0x00ff0000181a7812 */ /* 0x000fe200078ec0ff */
[----:B------:R-:W-:-:S03]  /*3a40*/  IMAD.SHL.U32 R24, R43, 0x100, RZ ;  /* 0x000001002b187824 */ /* 0x000fc600078e00ff */
[----:B------:R-:W-:Y:S01]  /*3a50*/  PRMT R39, R26, 0x4210, R45 ;  /* 0x000042101a277816 */ /* 0x000fe2000000002d */
[----:B------:R-:W-:-:S03]  /*3a60*/  IMAD.WIDE.U32 R26, R3, 0x10000, RZ ;  /* 0x00010000031a7825 */ /* 0x000fc600078e00ff */
[----:B------:R-:W-:Y:S01]  /*3a70*/  LOP3.LUT R39, R39, 0xff00, R24, 0xf8, !PT ;  /* 0x0000ff0027277812 */ /* 0x000fe200078ef818 */
[----:B------:R-:W-:-:S03]  /*3a80*/  IMAD.WIDE.U32 R24, R2, 0x1000000, RZ ;  /* 0x0100000002187825 */ /* 0x000fc600078e00ff */
[----:B------:R-:W-:-:S04]  /*3a90*/  LOP3.LUT R39, R39, 0xff, R0, 0xf8, !PT ;  /* 0x000000ff27277812 */ /* 0x000fc800078ef800 */
[----:B------:R-:W-:Y:S01]  /*3aa0*/  LOP3.LUT R25, R27, R39, R25, 0xfe, !PT ;  /* 0x000000271b197212 */ /* 0x000fe200078efe19 */
[----:B------:R-:W-:-:S05]  /*3ab0*/  IMAD.WIDE.U32 R38, R4, 0x100, RZ ;  /* 0x0000010004267825 */ /* 0x000fca00078e00ff */
[----:B------:R-:W-:Y:S02]  /*3ac0*/  LOP3.LUT R39, R25, R39, RZ, 0xfc, !PT ;  /* 0x0000002719277212 */ /* 0x000fe400078efcff */
[----:B------:R-:W-:Y:S02]  /*3ad0*/  LOP3.LUT R24, R38, R24, R26, 0xfe, !PT ;  /* 0x0000001826187212 */ /* 0x000fe400078efe1a */
[----:B------:R-:W-:Y:S02]  /*3ae0*/  MOV R25, 0x8 ;  /* 0x0000000800197802 */ /* 0x000fe40000000f00 */
[----:B------:R-:W-:-:S03]  /*3af0*/  LOP3.LUT R38, R24, 0xff, R5, 0xf8, !PT ;  /* 0x000000ff18267812 */ /* 0x000fc600078ef805 */
[----:B------:R-:W-:-:S05]  /*3b00*/  IMAD.WIDE.U32 R24, R46, R25, c[0x0][0x190] ;  /* 0x000064002e187625 */ /* 0x000fca00078e0019 */
[----:B------:R0:W-:Y:S02]  /*3b10*/  STG.E.64 [R24.64], R38 ;  /* 0x0000002618007986 */ /* 0x0001e4000c101b06 */
.L_x_1402:
[----:B0-----:R-:W-:Y:S05]  /*3b20*/  BSYNC B1 ;  /* 0x0000000000017941 */ /* 0x001fea0003800000 */
.L_x_1401:
[----:B------:R-:W-:Y:S01]  /*3b30*/  FADD.FTZ R26, R57, R56 ;  /* 0x00000038391a7221 */ /* 0x000fe20000010000 */
[----:B------:R-:W-:Y:S05]  /*3b40*/  BRA.DIV ~URZ, `(.L_x_1403) ;  /* 0x000006b27f007947 */ /* 0x000fea000b800000 */
[----:B------:R0:W1:Y:S02]  /*3b50*/  SHFL.BFLY PT, R27, R26, 0x1, 0x1f ;  /* 0x0c201f001a1b7f89 */ /* 0x00006400000e0000 */
.L_x_1409:
        /* <DEDUP_REMOVED lines=36> */
.L_x_1410:
        /* <DEDUP_REMOVED lines=8> */
[C-C-:B------:R-:W-:Y:S01]  /*3e20*/  @!P2 LEA.HI.X R27, R41.reuse, c[0x0][0x1a4], R48.reuse, 0x2, P1 ;  /* 0x00006900291baa11 */ /* 0x140fe200008f1430 */
[----:B------:R-:W-:Y:S01]  /*3e30*/  FADD.FTZ R57, R24, R25 ;  /* 0x0000001918397221 */ /* 0x000fe20000010000 */
[----:B------:R-:W-:Y:S02]  /*3e40*/  @!P2 LEA R24, P3, R41, c[0x0][0x1a8], 0x2 ;  /* 0x00006a002918aa11 */ /* 0x000fe400078610ff */
        /* <DEDUP_REMOVED lines=9> */
[----:B------:R-:W-:Y:S02]  /*3ee0*/  FADD.FTZ R48, -R39, R55 ;  /* 0x0000003727307221 */ /* 0x000fe40000010100 */
[----:B------:R-:W-:Y:S02]  /*3ef0*/  FMUL.FTZ R46, R57, R38 ;  /* 0x00000026392e7220 */ /* 0x000fe40000410000 */
[----:B------:R-:W-:Y:S02]  /*3f00*/  FADD.FTZ R50, -R39, R50 ;  /* 0x0000003227327221 */ /* 0x000fe40000010100 */
[----:B------:R-:W-:Y:S01]  /*3f10*/  FMUL.FTZ R38, R57, R48 ;  /* 0x0000003039267220 */ /* 0x000fe20000410000 */
[----:B------:R-:W-:Y:S01]  /*3f20*/  HADD2.F32 R48, -RZ, R14.H0_H0 ;  /* 0x2000000eff307230 */ /* 0x000fe20000004100 */
[----:B------:R-:W-:-:S02]  /*3f30*/  FADD.FTZ R24, -R39, R49 ;  /* 0x0000003127187221 */ /* 0x000fc40000010100 */
[C---:B------:R-:W-:Y:S01]  /*3f40*/  FADD.FTZ R26, -R39.reuse, R51 ;  /* 0x00000033271a7221 */ /* 0x040fe20000010100 */
[--C-:B------:R-:W-:Y:S01]  /*3f50*/  HADD2.F32 R51, -RZ, R15.reuse.H1_H1 ;  /* 0x3000000fff337230 */ /* 0x100fe20000004100 */
[C---:B------:R-:W-:Y:S02]  /*3f60*/  FADD.FTZ R52, -R39.reuse, R52 ;  /* 0x0000003427347221 */ /* 0x040fe40000010100 */
[----:B------:R-:W-:Y:S02]  /*3f70*/  FADD.FTZ R54, -R39, R54 ;  /* 0x0000003627367221 */ /* 0x000fe40000010100 */
[----:B------:R-:W-:Y:S02]  /*3f80*/  IMAD R47, R47, c[0x0][0x168], RZ ;  /* 0x00005a002f2f7a24 */ /* 0x000fe400078e02ff */
[----:B------:R-:W-:Y:S01]  /*3f90*/  FADD.FTZ R56, -R39, R56 ;  /* 0x0000003827387221 */ /* 0x000fe20000010100 */
[----:B------:R-:W-:Y:S01]  /*3fa0*/  HADD2.F32 R39, -RZ, R15.H0_H0 ;  /* 0x2000000fff277230 */ /* 0x000fe20000004100 */
[C---:B------:R-:W-:Y:S01]  /*3fb0*/  FMUL.FTZ R25, R57.reuse, R50 ;  /* 0x0000003239197220 */ /* 0x040fe20000410000 */
[----:B------:R-:W-:Y:S01]  /*3fc0*/  HADD2.F32 R50, -RZ, R14.H1_H1 ;  /* 0x3000000eff327230 */ /* 0x000fe20000004100 */
[----:B------:R-:W-:-:S02]  /*3fd0*/  FMUL.FTZ R24, R57, R24 ;  /* 0x0000001839187220 */ /* 0x000fc40000410000 */
[C---:B------:R-:W-:Y:S02]  /*3fe0*/  FMUL.FTZ R26, R57.reuse, R26 ;  /* 0x0000001a391a7220 */ /* 0x040fe40000410000 */
[C---:B------:R-:W-:Y:S01]  /*3ff0*/  FMUL.FTZ R27, R57.reuse, R52 ;  /* 0x00000034391b7220 */ /* 0x040fe20000410000 */
[--C-:B------:R-:W-:Y:S01]  /*4000*/  HADD2.F32 R52, -RZ, R13.reuse.H1_H1 ;  /* 0x3000000dff347230 */ /* 0x100fe20000004100 */
[C---:B------:R-:W-:Y:S02]  /*4010*/  FMUL.FTZ R49, R57.reuse, R54 ;  /* 0x0000003639317220 */ /* 0x040fe40000410000 */
[----:B------:R-:W-:Y:S01]  /*4020*/  FFMA.FTZ R46, R46, R48, R31 ;  /* 0x000000302e2e7223 */ /* 0x000fe2000001001f */
[----:B------:R-:W-:Y:S01]  /*4030*/  SHF.R.S32.HI R48, RZ, 0x1f, R47 ;  /* 0x0000001fff307819 */ /* 0x000fe2000001142f */
[----:B------:R-:W-:Y:S02]  /*4040*/  FMUL.FTZ R57, R57, R56 ;  /* 0x0000003839397220 */ /* 0x000fe40000410000 */
[----:B------:R-:W-:Y:S01]  /*4050*/  FFMA.FTZ R38, R38, R39, R29 ;  /* 0x0000002726267223 */ /* 0x000fe2000001001d */
[----:B------:R-:W-:Y:S01]  /*4060*/  LEA.HI R47, R48, R47, RZ, 0x3 ;  /* 0x0000002f302f7211 */ /* 0x000fe200078f18ff */
[----:B------:R-:W-:Y:S01]  /*4070*/  FFMA.FTZ R53, R49, R50, R30 ;  /* 0x0000003231357223 */ /* 0x000fe2000001001e */
[--C-:B------:R-:W-:Y:S01]  /*4080*/  HADD2.F32 R49, -RZ, R12.reuse.H0_H0 ;  /* 0x2000000cff317230 */ /* 0x100fe20000004100 */
[----:B------:R-:W-:Y:S01]  /*4090*/  FFMA.FTZ R39, R57, R51, R28 ;  /* 0x0000003339277223 */ /* 0x000fe2000001001c */
[----:B------:R-:W-:Y:S01]  /*40a0*/  HADD2.F32 R51, -RZ, R13.H0_H0 ;  /* 0x2000000dff337230 */ /* 0x000fe20000004100 */
[----:B------:R-:W-:Y:S01]  /*40b0*/  HFMA2.MMA R48, -RZ, RZ, 0, 9.5367431640625e-07 ;  /* 0x00000010ff307435 */ /* 0x000fe200000001ff */
[----:B------:R-:W-:Y:S01]  /*40c0*/  HADD2.F32 R50, -RZ, R12.H1_H1 ;  /* 0x3000000cff327230 */ /* 0x000fe20000004100 */
[----:B------:R-:W-:Y:S01]  /*40d0*/  FFMA.FTZ R24, R24, R49, R35 ;  /* 0x0000003118187223 */ /* 0x000fe20000010023 */
[----:B------:R-:W-:Y:S01]  /*40e0*/  LEA.HI.SX32 R47, R47, R42, 0x1d ;  /* 0x0000002a2f2f7211 */ /* 0x000fe200078feaff */
        /* <DEDUP_REMOVED lines=9> */
.L_x_1406:
[----:B------:R-:W-:Y:S05]  /*4180*/  BSYNC B1 ;  /* 0x0000000000017941 */ /* 0x000fea0003800000 */
.L_x_1405:
[----:B0-----:R-:W-:-:S05]  /*4190*/  IMAD.MOV.U32 R24, RZ, RZ, c[0x0][0x160] ;  /* 0x00005800ff187624 */ /* 0x001fca00078e00ff */
[----:B------:R-:W-:-:S04]  /*41a0*/  LEA R41, R24, R41, 0x2 ;  /* 0x0000002918297211 */ /* 0x000fc800078e10ff */
[----:B------:R-:W-:-:S13]  /*41b0*/  ISETP.GE.AND P0, PT, R41, c[0x0][0x164], PT ;  /* 0x0000590029007a0c */ /* 0x000fda0003f06270 */
[----:B------:R-:W-:Y:S01]  /*41c0*/  @P0 CALL.REL.NOINC `(.L_x_1407) ;  /* 0x0000001000000944 */ /* 0x000fe20003c00000 */
[----:B------:R-:W-:Y:S05]  /*41d0*/  BRA `(.L_x_1408) ;  /* 0xffffc61000007947 */ /* 0x000fea000383ffff */
.L_x_1407:
[----:B------:R-:W-:Y:S05]  /*41e0*/  BSYNC B0 ;  /* 0x0000000000007941 */ /* 0x000fea0003800000 */
.L_x_1320:
[----:B------:R-:W-:Y:S05]  /*41f0*/  EXIT ;  /* 0x000000000000794d */ /* 0x000fea0003800000 */
.L_x_1403:
[----:B------:R-:W-:Y:S01]  /*4200*/  IMAD.MOV.U32 R46, RZ, RZ, 0x1 ;  /* 0x00000001ff2e7424 */ /* 0x000fe200078e00ff */
[----:B------:R-:W-:Y:S01]  /*4210*/  MOV R38, 0x1f ;  /* 0x0000001f00267802 */ /* 0x000fe20000000f00 */
[----:B------:R-:W-:Y:S01]  /*4220*/  IMAD.MOV.U32 R27, RZ, RZ, -0x1 ;  /* 0xffffffffff1b7424 */ /* 0x000fe200078e00ff */
[----:B------:R-:W-:Y:S02]  /*4230*/  MOV R24, 0x4250 ;  /* 0x0000425000187802 */ /* 0x000fe40000000f00 */
[----:B-----5:R-:W-:Y:S05]  /*4240*/  CALL.REL.NOINC `($__internal_27_$__cuda_sm70_shflsync_bfly_p) ;  /* 0x0000049000007944 */ /* 0x020fea0003c00000 */
[----:B01----:R-:W-:Y:S05]  /*4250*/  BRA `(.L_x_1409) ;  /* 0xfffff90000007947 */ /* 0x003fea000383ffff */
.L_x_1404:
[----:B------:R-:W-:Y:S01]  /*4260*/  HFMA2.MMA R38, -RZ, RZ, 0, 1.847743988037109375e-06 ;  /* 0x0000001fff267435 */ /* 0x000fe200000001ff */
[----:B0-----:R-:W-:Y:S01]  /*4270*/  MOV R26, R57 ;  /* 0x00000039001a7202 */ /* 0x001fe20000000f00 */
[----:B------:R-:W-:Y:S01]  /*4280*/  IMAD.MOV.U32 R46, RZ, RZ, 0x2 ;  /* 0x00000002ff2e7424 */ /* 0x000fe200078e00ff */
[----:B------:R-:W-:Y:S01]  /*4290*/  MOV R24, 0x42c0 ;  /* 0x000042c000187802 */ /* 0x000fe20000000f00 */
[----:B------:R-:W-:Y:S02]  /*42a0*/  IMAD.MOV.U32 R27, RZ, RZ, -0x1 ;  /* 0xffffffffff1b7424 */ /* 0x000fe400078e00ff */
[----:B-----5:R-:W-:Y:S05]  /*42b0*/  CALL.REL.NOINC `($__internal_27_$__cuda_sm70_shflsync_bfly_p) ;  /* 0x0000042000007944 */ /* 0x020fea0003c00000 */
[----:B01----:R-:W-:Y:S01]  /*42c0*/  FADD.FTZ R26, R57, R27 ;  /* 0x0000001b391a7221 */ /* 0x003fe20000010000 */
[----:B------:R-:W-:Y:S01]  /*42d0*/  MOV R46, 0x4 ;  /* 0x00000004002e7802 */ /* 0x000fe20000000f00 */
[----:B------:R-:W-:Y:S01]  /*42e0*/  IMAD.MOV.U32 R38, RZ, RZ, 0x1f ;  /* 0x0000001fff267424 */ /* 0x000fe200078e00ff */
[----:B------:R-:W-:-:S02]  /*42f0*/  MOV R27, 0xffffffff ;  /* 0xffffffff001b7802 */ /* 0x000fc40000000f00 */
[----:B------:R-:W-:Y:S02]  /*4300*/  MOV R24, 0x4320 ;  /* 0x0000432000187802 */ /* 0x000fe40000000f00 */
[----:B------:R-:W-:Y:S05]  /*4310*/  CALL.REL.NOINC `($__internal_27_$__cuda_sm70_shflsync_bfly_p) ;  /* 0x000003c000007944 */ /* 0x000fea0003c00000 */
[----:B0-----:R-:W-:Y:S01]  /*4320*/  HFMA2.MMA R38, -RZ, RZ, 0, 1.847743988037109375e-06 ;  /* 0x0000001fff267435 */ /* 0x001fe200000001ff */
[----:B-1----:R-:W-:Y:S01]  /*4330*/  FADD.FTZ R26, R26, R27 ;  /* 0x0000001b1a1a7221 */ /* 0x002fe20000010000 */
[----:B------:R-:W-:Y:S01]  /*4340*/  MOV R24, 0x4380 ;  /* 0x0000438000187802 */ /* 0x000fe20000000f00 */
[----:B------:R-:W-:Y:S02]  /*4350*/  IMAD.MOV.U32 R46, RZ, RZ, 0x8 ;  /* 0x00000008ff2e7424 */ /* 0x000fe400078e00ff */
[----:B------:R-:W-:Y:S02]  /*4360*/  IMAD.MOV.U32 R27, RZ, RZ, -0x1 ;  /* 0xffffffffff1b7424 */ /* 0x000fe400078e00ff */
[----:B------:R-:W-:Y:S05]  /*4370*/  CALL.REL.NOINC `($__internal_27_$__cuda_sm70_shflsync_bfly_p) ;  /* 0x0000036000007944 */ /* 0x000fea0003c00000 */
[----:B01----:R-:W-:Y:S01]  /*4380*/  FADD.FTZ R26, R26, R27 ;  /* 0x0000001b1a1a7221 */ /* 0x003fe20000010000 */
[----:B------:R-:W-:Y:S01]  /*4390*/  MOV R46, 0x10 ;  /* 0x00000010002e7802 */ /* 0x000fe20000000f00 */
[----:B------:R-:W-:Y:S01]  /*43a0*/  IMAD.MOV.U32 R38, RZ, RZ, 0x1f ;  /* 0x0000001fff267424 */ /* 0x000fe200078e00ff */
[----:B------:R-:W-:Y:S02]  /*43b0*/  MOV R27, 0xffffffff ;  /* 0xffffffff001b7802 */ /* 0x000fe40000000f00 */
[----:B------:R-:W-:-:S02]  /*43c0*/  MOV R24, 0x43e0 ;  /* 0x000043e000187802 */ /* 0x000fc40000000f00 */
[----:B------:R-:W-:Y:S05]  /*43d0*/  CALL.REL.NOINC `($__internal_27_$__cuda_sm70_shflsync_bfly_p) ;  /* 0x0000030000007944 */ /* 0x000fea0003c00000 */
[----:B-1----:R-:W-:Y:S01]  /*43e0*/  FADD.FTZ R27, R26, R27 ;  /* 0x0000001b1a1b7221 */ /* 0x002fe20000010000 */
[----:B0-----:R-:W-:Y:S01]  /*43f0*/  HFMA2.MMA R38, -RZ, RZ, 0, 1.847743988037109375e-06 ;  /* 0x0000001fff267435 */ /* 0x001fe200000001ff */
[----:B------:R-:W-:-:S02]  /*4400*/  IMAD.MOV.U32 R46, RZ, RZ, 0x1 ;  /* 0x00000001ff2e7424 */ /* 0x000fc400078e00ff */
        /* <DEDUP_REMOVED lines=19> */
[----:B------:R-:W-:Y:S05]  /*4540*/  CALL.REL.NOINC `($__internal_27_$__cuda_sm70_shflsync_bfly_p) ;  /* 0x0000019000007944 */ /* 0x000fea0003c00000 */
        /* <DEDUP_REMOVED lines=18> */
[----:B0-----:R-:W-:Y:S01]  /*4670*/  HFMA2.MMA R38, -RZ, RZ, 0, 1.847743988037109375e-06 ;  /* 0x0000001fff267435 */ /* 0x001fe200000001ff */
[----:B-1----:R-:W-:Y:S01]  /*4680*/  FADD.FTZ R26, R26, R27 ;  /* 0x0000001b1a1a7221 */ /* 0x002fe20000010000 */
[----:B------:R-:W-:Y:S01]  /*4690*/  MOV R24, 0x46d0 ;  /* 0x000046d000187802 */ /* 0x000fe20000000f00 */
[----:B------:R-:W-:-:S02]  /*46a0*/  IMAD.MOV.U32 R46, RZ, RZ, 0x10 ;  /* 0x00000010ff2e7424 */ /* 0x000fc400078e00ff */
[----:B------:R-:W-:Y:S02]  /*46b0*/  IMAD.MOV.U32 R27, RZ, RZ, -0x1 ;  /* 0xffffffffff1b7424 */ /* 0x000fe400078e00ff */
[----:B------:R-:W-:Y:S05]  /*46c0*/  CALL.REL.NOINC `($__internal_27_$__cuda_sm70_shflsync_bfly_p) ;  /* 0x0000001000007944 */ /* 0x000fea0003c00000 */
[----:B01----:R-:W-:Y:S05]  /*46d0*/  BRA `(.L_x_1410) ;  /* 0xfffff6c000007947 */ /* 0x003fea000383ffff */
        .weak           $__internal_27_$__cuda_sm70_shflsync_bfly_p
        .type           $__internal_27_$__cuda_sm70_shflsync_bfly_p,@function
        .size           $__internal_27_$__cuda_sm70_shflsync_bfly_p,(.L_x_8215 - $__internal_27_$__cuda_sm70_shflsync_bfly_p)
$__internal_27_$__cuda_sm70_shflsync_bfly_p:
[----:B------:R-:W-:Y:S01]  /*46e0*/  MOV R25, 0x0 ;  /* 0x0000000000197802 */ /* 0x000fe20000000f00 */
[----:B------:R-:W-:Y:S04]  /*46f0*/  WARPSYNC R27 ;  /* 0x0000001b00007348 */ /* 0x000fe80003800000 */
[----:B------:R0:W1:Y:S01]  /*4700*/  SHFL.BFLY PT, R27, R26, R46, R38 ;  /* 0x0c00002e1a1b7389 */ /* 0x00006200000e0026 */
[----:B------:R-:W-:Y:S05]  /*4710*/  RET.REL.NODEC R24 `(_ZN10layer_norm13ln_fwd_kernelINS_13Kernel_traitsI6__halfS2_S2_S2_fjLj256ELj1ELj4ELj1ELj16ENS_18Kernel_traits_baseILj256ES2_S2_S2_S2_fjLj128EEEEELb1ELb0ELb1ELb1EEEvNS_9FwdParamsE) ;  /* 0xffffb8e018007950 */ /* 0x000fea0003c3ffff */
.L_x_1411:
        /* <DEDUP_REMOVED lines=14> */
.L_x_8215:


//--------------------- .text._ZN10layer_norm13ln_fwd_kernelINS_13Kernel_traitsI6__halfS2_S2_S2_fjLj256ELj1ELj4ELj1ELj16ENS_18Kernel_traits_baseILj256ES2_S2_S2_S2_fjLj128EEEEELb1ELb1ELb0ELb0EEEvNS_9FwdParamsE --------------------------
	.section	.text._ZN10layer_norm13ln_fwd_kernelINS_13Kernel_traitsI6__halfS2_S2_S2_fjLj256ELj1ELj4ELj1ELj16ENS_18Kernel_traits_baseILj256ES2_S2_S2_S2_fjLj128EEEEELb1ELb1ELb0ELb0EEEvNS_9FwdParamsE,"ax",@progbits
	.sectioninfo	@"SHI_REGISTERS=64"
	.align	128
        .global         _ZN10layer_norm13ln_fwd_kernelINS_13Kernel_traitsI6__halfS2_S2_S2_fjLj256ELj1ELj4ELj1ELj16ENS_18Kernel_traits_baseILj256ES2_S2_S2_S2_fjLj128EEEEELb1ELb1ELb0ELb0EEEvNS_9FwdParamsE
        .type           _ZN10layer_norm13ln_fwd_kernelINS_13Kernel_traitsI6__halfS2_S2_S2_fjLj256ELj1ELj4ELj1ELj16ENS_18Kernel_traits_baseILj256ES2_S2_S2_S2_fjLj128EEEEELb1ELb1ELb0ELb0EEEvNS_9FwdParamsE,@function
        .size           _ZN10layer_norm13ln_fwd_kernelINS_13Kernel_traitsI6__halfS2_S2_S2_fjLj256ELj1ELj4ELj1ELj16ENS_18Kernel_traits_baseILj256ES2_S2_S2_S2_fjLj128EEEEELb1ELb1ELb0ELb0EEEvNS_9FwdParamsE,(.L_x_8216 - _ZN10layer_norm13ln_fwd_kernelINS_13Kernel_traitsI6__halfS2_S2_S2_fjLj256ELj1ELj4ELj1ELj16ENS_18Kernel_traits_baseILj256ES2_S2_S2_S2_fjLj128EEEEELb1ELb1ELb0ELb0EEEvNS_9FwdParamsE)
        .other          _ZN10layer_norm13ln_fwd_kernelINS_13Kernel_traitsI6__halfS2_S2_S2_fjLj256ELj1ELj4ELj1ELj16ENS_18Kernel_traits_baseILj256ES2_S2_S2_S2_fjLj128EEEEELb1ELb1ELb0ELb0EEEvNS_9FwdParamsE,@"STO_CUDA_ENTRY STV_DEFAULT"
_ZN10layer_norm13ln_fwd_kernelINS_13Kernel_traitsI6__halfS2_S2_S2_fjLj256ELj1ELj4ELj1ELj16ENS_18Kernel_traits_baseILj256ES2_S2_S2_S2_fjLj128EEEEELb1ELb1ELb0ELb0EEEvNS_9FwdParamsE:
.text._ZN10layer_norm13ln_fwd_kernelINS_13Kernel_traitsI6__halfS2_S2_S2_fjLj256ELj1ELj4ELj1ELj16ENS_18Kernel_traits_baseILj256ES2_S2_S2_S2_fjLj128EEEEELb1ELb1ELb0ELb0EEEvNS_9FwdParamsE:
[----:B------:R-:W-:Y:S02]  /*0000*/  IMAD.MOV.U32 R1, RZ, RZ, c[0x0][0x28] ;  /* 0x00000a00ff017624 */ /* 0x000fe400078e00ff */
[----:B------:R-:W-:Y:S02]  /*0010*/  ULDC.U8 UR4, c[0x0][0x244] ;  /* 0x0000910000047ab9 */ /* 0x000fe40000000000 */
[----:B------:R-:W-:Y:S01]  /*0020*/  ISETP.NE.AND P1, PT, RZ, UR4, PT ;  /* 0x00000004ff007c0c */ /* 0x000fe2000bf25270 */
[----:B------:R-:W-:Y:S01]  /*0030*/  IMAD.MOV.U32 R36, RZ, RZ, c[0x0][0x238] ;  /* 0x00008e00ff247624 */ /* 0x000fe200078e00ff */
[----:B------:R-:W-:Y:S01]  /*0040*/  ULDC.64 UR6, c[0x0][0x118] ;  /* 0x0000460000067ab9 */ /* 0x000fe20000000a00 */
[----:B------:R-:W-:Y:S01]  /*0050*/  IMAD.MOV.U32 R37, RZ, RZ, c[0x0][0x23c] ;  /* 0x00008f00ff257624 */ /* 0x000fe200078e00ff */
[----:B------:R-:W-:Y:S02]  /*0060*/  ULDC.64 UR4, c[0x0][0x230] ;  /* 0x00008c0000047ab9 */ /* 0x000fe40000000a00 */
[----:B------:R-:W-:Y:S01]  /*0070*/  IMAD.U32 R2, RZ, RZ, UR4 ;  /* 0x00000004ff027e24 */ /* 0x000fe2000f8e00ff */
[----:B------:R-:W-:-:S06]  /*0080*/  MOV R3, UR5 ;  /* 0x0000000500037c02 */ /* 0x000fcc0008000f00 */
        /* <DEDUP_REMOVED lines=14> */
[----:B--2---:R-:W-:-:S05]  /*0170*/  @P1 IADD3 R36, P3, R4, c[0x0][0x240], RZ ;  /* 0x0000900004241a10 */ /* 0x004fca0007f7e0ff */
[----:B------:R-:W-:Y:S01]  /*0180*/  @P1 IMAD.X R37, RZ, RZ, R5, P3 ;  /* 0x000000ffff251224 */ /* 0x000fe200018e0605 */
[----:B---3--:R0:W1:Y:S01]  /*0190*/  @P1 R2UR UR4, R2 ;  /* 0x00000000020413c2 */ /* 0x00806200000e0000 */
[----:B------:R-:W-:-:S03]  /*01a0*/  IMAD R5, R9, c[0x0][0x0], R8 ;  /* 0x0000000009057a24 */ /* 0x000fc600078e0208 */
[----:B------:R-:W-:-:S04]  /*01b0*/  SHF.R.U64 R4, R36, 0x2, R37 ;  /* 0x0000000224047819 */ /* 0x000fc80000001225 */
        /* <DEDUP_REMOVED lines=8> */
[----:B------:R-:W-:-:S04]  /*0240*/  @P1 LEA R8, P3, R3, c[0x0][0x218], 0x4 ;  /* 0x0000860003081a11 */ /* 0x000fc800078620ff */
[----:B------:R-:W-:Y:S02]  /*0250*/  @P1 IADD3.X R9, RZ, c[0x0][0x21c], RZ, P3, !PT ;  /* 0x00008700ff091a10 */ /* 0x000fe40001ffe4ff */
[----:B------:R-:W-:-:S03]  /*0260*/  LEA R12, P3, R3, c[0x0][0x1c8], 0x4 ;  /* 0x00007200030c7a11 */ /* 0x000fc600078620ff */
[----:B------:R0:W5:Y:S02]  /*0270*/  @P1 LDG.E.128 R20, [R8.64] ;  /* 0x0000000608141981 */ /* 0x000164000c1e1d00 */
[----:B------:R-:W-:-:S06]  /*0280*/  IMAD.X R13, RZ, RZ, c[0x0][0x1cc], P3 ;  /* 0x00007300ff0d7624 */ /* 0x000fcc00018e06ff */
[----:B------:R-:W5:Y:S01]  /*0290*/  LDG.E.128 R12, [R12.64] ;  /* 0x000000060c0c7981 */ /* 0x000f62000c1e1d00 */
[----:B------:R-:W-:Y:S01]  /*02a0*/  @!P1 CS2R R20, SRZ ;  /* 0x0000000000149805 */ /* 0x000fe2000001ff00 */
[----:B------:R-:W-:Y:S02]  /*02b0*/  @!P1 CS2R R22, SRZ ;  /* 0x0000000000169805 */ /* 0x000fe4000001ff00 */
.L_x_1413:
[----:B0-----:R-:W-:Y:S05]  /*02c0*/  BSYNC B0 ;  /* 0x0000000000007941 */ /* 0x001fea0003800000 */
.L_x_1412:
[----:B------:R-:W-:Y:S05]  /*02d0*/  @P2 EXIT ;  /* 0x000000000000294d */ /* 0x000fea0003800000 */
[----:B------:R-:W-:Y:S01]  /*02e0*/  IMAD.HI.U32 R7, R5, -0x326172a9, RZ ;  /* 0xcd9e8d5705077827 */ /* 0x000fe200078e00ff */
[----:B------:R-:W-:Y:S01]  /*02f0*/  SHF.R.U32.HI R2, RZ, 0x2, R37 ;  /* 0x00000002ff027819 */ /* 0x000fe20000011625 */
[----:B------:R-:W-:Y:S01]  /*0300*/  UIADD3 UR9, UR4, -0x61c88647, URZ ;  /* 0x9e3779b904097890 */ /* 0x000fe2000fffe03f */
[----:B-----5:R-:W-:Y:S01]  /*0310*/  HADD2.F32 R26, -RZ, R17.H1_H1 ;  /* 0x30000011ff1a7230 */ /* 0x020fe20000004100 */
[C---:B------:R-:W-:Y:S01]  /*0320*/  IMAD.HI.U32 R0, R4.reuse, -0x2daee0ad, RZ ;  /* 0xd2511f5304007827 */ /* 0x040fe200078e00ff */
[----:B------:R-:W-:Y:S01]  /*0330*/  LOP3.LUT R7, R7, UR4, R2, 0x96, !PT ;  /* 0x0000000407077c12 */ /* 0x000fe2000f8e9602 */
[----:B------:R-:W-:Y:S01]  /*0340*/  UIADD3 UR10, UR5, -0x4498517b, URZ ;  /* 0xbb67ae85050a7890 */ /* 0x000fe2000fffe03f */
[----:B------:R-:W-:Y:S01]  /*0350*/  HFMA2.MMA R39, -RZ, RZ, 0, 0 ;  /* 0x00000000ff277435 */ /* 0x000fe200000001ff */
[----:B------:R-:W-:Y:S01]  /*0360*/  IMAD R11, R4, -0x2daee0ad, RZ ;  /* 0xd2511f53040b7824 */ /* 0x000fe200078e02ff */
[----:B------:R-:W-:Y:S01]  /*0370*/  LOP3.LUT R0, R0, UR5, RZ, 0x3c, !PT ;  /* 0x0000000500007c12 */ /* 0x000fe2000f8e3cff */
[----:B------:R-:W-:Y:S01]  /*0380*/  IMAD.HI.U32 R10, R7, -0x2daee0ad, RZ ;  /* 0xd2511f53070a7827 */ /* 0x000fe200078e00ff */
[----:B------:R-:W-:Y:S01]  /*0390*/  UIADD3 UR11, UR4, 0x3c6ef372, URZ ;  /* 0x3c6ef372040b7890 */ /* 0x000fe2000fffe03f */
[----:B------:R-:W-:Y:S01]  /*03a0*/  BSSY B1, `(.L_x_1414) ;  /* 0x000039c000017945 */ /* 0x000fe20003800000 */
[----:B------:R-:W-:Y:S01]  /*03b0*/  UIADD3 UR12, UR5, 0x76cf5d0a, URZ ;  /* 0x76cf5d0a050c7890 */ /* 0x000fe2000fffe03f */
[----:B------:R-:W-:Y:S01]  /*03c0*/  IMAD R9, R5, -0x326172a9, RZ ;  /* 0xcd9e8d5705097824 */ /* 0x000fe200078e02ff */
[----:B------:R-:W-:Y:S01]  /*03d0*/  LOP3.LUT R10, R10, UR10, R11, 0x96, !PT ;  /* 0x0000000a0a0a7c12 */ /* 0x000fe2000f8e960b */
[----:B------:R-:W-:Y:S01]  /*03e0*/  IMAD.HI.U32 R8, R0, -0x326172a9, RZ ;  /* 0xcd9e8d5700087827 */ /* 0x000fe200078e00ff */
[----:B------:R-:W-:Y:S01]  /*03f0*/  UIADD3 UR13, UR4, -0x255992d5, URZ ;  /* 0xdaa66d2b040d7890 */ /* 0x000fe2000fffe03f */
[----:B------:R-:W-:Y:S01]  /*0400*/  LOP3.LUT R51, R36, 0x3, RZ, 0xc0, !PT ;  /* 0x0000000324337812 */ /* 0x000fe200078ec0ff */
        /* <DEDUP_REMOVED lines=24> */
[----:B------:R-:W-:Y:S01]  /*0590*/  HADD2.F32 R34, -RZ, R22.H0_H0 ;  /* 0x20000016ff227230 */ /* 0x000fe20000004100 */
        /* <DEDUP_REMOVED lines=14> */
[----:B------:R-:W-:Y:S01]  /*0680*/  IMAD.HI.U32 R9, R7, -0x2daee0ad, RZ ;  /* 0xd2511f5307097827 */ /* 0x000fe200078e00ff */
[----:B------:R-:W-:-:S03]  /*0690*/  ULDC.U8 UR8, c[0x0][0x1f0] ;  /* 0x00007c0000087ab9 */ /* 0x000fc60000000000 */
[----:B------:R-:W-:Y:S01]  /*06a0*/  IMAD R11, R11, -0x326172a9, RZ ;  /* 0xcd9e8d570b0b7824 */ /* 0x000fe200078e02ff */
[----:B------:R-:W-:Y:S01]  /*06b0*/  LOP3.LUT R24, R9, UR18, R10, 0x96, !PT ;  /* 0x0000001209187c12 */ /* 0x000fe2000f8e960a */
[----:B------:R-:W-:Y:S01]  /*06c0*/  IMAD.HI.U32 R8, R0, -0x326172a9, RZ ;  /* 0xcd9e8d5700087827 */ /* 0x000fe200078e00ff */
[----:B------:R-:W-:-:S03]  /*06d0*/  HADD2.F32 R10, -RZ, R13.H1_H1 ;  /* 0x3000000dff0a7230 */ /* 0x000fc60000004100 */
[----:B------:R-:W-:Y:S01]  /*06e0*/  IMAD R9, R0, -0x326172a9, RZ ;  /* 0xcd9e8d5700097824 */ /* 0x000fe200078e02ff */
[----:B------:R-:W-:Y:S01]  /*06f0*/  LOP3.LUT R11, R8, UR17, R11, 0x96, !PT ;  /* 0x00000011080b7c12 */ /* 0x000fe2000f8e960b */
[----:B------:R-:W-:Y:S02]  /*0700*/  IMAD R8, R7, -0x2daee0ad, RZ ;  /* 0xd2511f5307087824 */ /* 0x000fe400078e02ff */
[----:B------:R-:W-:-:S04]  /*0710*/  IMAD.HI.U32 R0, R24, -0x326172a9, RZ ;  /* 0xcd9e8d5718007827 */ /* 0x000fc800078e00ff */
[C---:B------:R-:W-:Y:S01]  /*0720*/  IMAD.HI.U32 R7, R11.reuse, -0x2daee0ad, RZ ;  /* 0xd2511f530b077827 */ /* 0x040fe200078e00ff */
[----:B------:R-:W-:Y:S01]  /*0730*/  LOP3.LUT R27, R0, UR19, R9, 0x96, !PT ;  /* 0x00000013001b7c12 */ /* 0x000fe2000f8e9609 */
[--C-:B------:R-:W-:Y:S02]  /*0740*/  HADD2.F32 R0, -RZ, R12.reuse.H0_H0 ;  /* 0x2000000cff007230 */ /* 0x100fe40000004100 */
[----:B------:R-:W-:Y:S01]  /*0750*/  IMAD R25, R11, -0x2daee0ad, RZ ;  /* 0xd2511f530b197824 */ /* 0x000fe200078e02ff */
[----:B------:R-:W-:Y:S01]  /*0760*/  LOP3.LUT R28, R7, UR20, R8, 0x96, !PT ;  /* 0x00000014071c7c12 */ /* 0x000fe2000f8e9608 */
[----:B------:R-:W-:Y:S01]  /*0770*/  HADD2.F32 R7, -RZ, R13.H0_H0 ;  /* 0x2000000dff077230 */ /* 0x000fe20000004100 */
[----:B------:R-:W-:Y:S01]  /*0780*/  IMAD R13, R24, -0x326172a9, RZ ;  /* 0xcd9e8d57180d7824 */ /* 0x000fe200078e02ff */
[----:B------:R-:W-:Y:S01]  /*0790*/  HADD2.F32 R8, -RZ, R12.H1_H1 ;  /* 0x3000000cff087230 */ /* 0x000fe20000004100 */
[----:B------:R-:W-:Y:S01]  /*07a0*/  IMAD.HI.U32 R24, R27, -0x2daee0ad, RZ ;  /* 0xd2511f531b187827 */ /* 0x000fe200078e00ff */
[----:B------:R-:W-:-:S02]  /*07b0*/  HADD2.F32 R9, -RZ, R14.H0_H0 ;  /* 0x2000000eff097230 */ /* 0x000fc40000004100 */
[----:B------:R-:W-:Y:S01]  /*07c0*/  HADD2.F32 R11, -RZ, R15.H0_H0 ;  /* 0x2000000fff0b7230 */ /* 0x000fe20000004100 */
[----:B------:R-:W-:Y:S01]  /*07d0*/  IMAD.HI.U32 R12, R28, -0x326172a9, RZ ;  /* 0xcd9e8d571c0c7827 */ /* 0x000fe200078e00ff */
[----:B------:R-:W-:Y:S01]  /*07e0*/  LOP3.LUT R37, R24, UR22, R25, 0x96, !PT ;  /* 0x0000001618257c12 */ /* 0x000fe2000f8e9619 */
[--C-:B------:R-:W-:Y:S02]  /*07f0*/  HADD2.F32 R24, -RZ, R16.reuse.H1_H1 ;  /* 0x30000010ff187230 */ /* 0x100fe40000004100 */
[----:B------:R-:W-:Y:S01]  /*0800*/  IMAD R32, R27, -0x2daee0ad, RZ ;  /* 0xd2511f531b207824 */ /* 0x000fe200078e02ff */
[----:B------:R-:W-:Y:S01]  /*0810*/  LOP3.LUT R35, R12, UR21, R13, 0x96, !PT ;  /* 0x000000150c237c12 */ /* 0x000fe2000f8e960d */
[----:B------:R-:W-:Y:S01]  /*0820*/  HADD2.F32 R12, -RZ, R16.H0_H0 ;  /* 0x20000010ff0c7230 */ /* 0x000fe20000004100 */
[----:B------:R-:W-:Y:S01]  /*0830*/  IMAD.HI.U32 R16, R37, -0x326172a9, RZ ;  /* 0xcd9e8d5725107827 */ /* 0x000fe200078e00ff */
[----:B------:R-:W-:Y:S02]  /*0840*/  HADD2.F32 R13, -RZ, R17.H0_H0 ;  /* 0x20000011ff0d7230 */ /* 0x000fe40000004100 */
[--C-:B------:R-:W-:Y:S01]  /*0850*/  HADD2.F32 R25, -RZ, R18.reuse.H0_H0 ;  /* 0x20000012ff197230 */ /* 0x100fe20000004100 */
[----:B------:R-:W-:Y:S01]  /*0860*/  IMAD R17, R28, -0x326172a9, RZ ;  /* 0xcd9e8d571c117824 */ /* 0x000fe200078e02ff */
[----:B------:R-:W-:Y:S01]  /*0870*/  HADD2.F32 R28, -RZ, R18.H1_H1 ;  /* 0x30000012ff1c7230 */ /* 0x000fe20000004100 */
[----:B------:R-:W-:Y:S01]  /*0880*/  IMAD.HI.U32 R29, R35, -0x2daee0ad, RZ ;  /* 0xd2511f53231d7827 */ /* 0x000fe200078e00ff */
[----:B------:R-:W-:-:S02]  /*0890*/  HADD2.F32 R14, -RZ, R14.H1_H1 ;  /* 0x3000000eff0e7230 */ /* 0x000fc40000004100 */
[----:B------:R-:W-:Y:S01]  /*08a0*/  LOP3.LUT R16, R16, UR23, R17, 0x96, !PT ;  /* 0x0000001710107c12 */ /* 0x000fe2000f8e9611 */
[----:B------:R-:W-:Y:S01]  /*08b0*/  IMAD R17, R37, -0x326172a9, RZ ;  /* 0xcd9e8d5725117824 */ /* 0x000fe200078e02ff */
[----:B------:R-:W-:Y:S01]  /*08c0*/  LOP3.LUT R40, R29, UR24, R32, 0x96, !PT ;  /* 0x000000181d287c12 */ /* 0x000fe2000f8e9620 */
[----:B------:R-:W-:Y:S01]  /*08d0*/  IMAD R18, R35, -0x2daee0ad, RZ ;  /* 0xd2511f5323127824 */ /* 0x000fe200078e02ff */
[----:B------:R-:W-:Y:S01]  /*08e0*/  HADD2.F32 R15, -RZ, R15.H1_H1 ;  /* 0x3000000fff0f7230 */ /* 0x000fe20000004100 */
[----:B------:R-:W-:Y:S01]  /*08f0*/  IMAD.HI.U32 R37, R16, -0x2daee0ad, RZ ;  /* 0xd2511f5310257827 */ /* 0x000fe200078e00ff */
[----:B------:R-:W-:Y:S02]  /*0900*/  HADD2.F32 R27, -RZ, R19.H0_H0 ;  /* 0x20000013ff1b7230 */ /* 0x000fe40000004100 */
[----:B------:R-:W-:Y:S01]  /*0910*/  HADD2.F32 R29, -RZ, R20.H0_H0 ;  /* 0x20000014ff1d7230 */ /* 0x000fe20000004100 */
[----:B------:R-:W-:Y:S01]  /*0920*/  IMAD.WIDE.U32 R40, R40, -0x326172a9, RZ ;  /* 0xcd9e8d5728287825 */ /* 0x000fe200078e00ff */
[----:B------:R-:W-:Y:S01]  /*0930*/  HADD2.F32 R32, -RZ, R21.H0_H0 ;  /* 0x20000015ff207230 */ /* 0x000fe20000004100 */
[----:B------:R-:W-:Y:S01]  /*0940*/  LOP3.LUT R37, R37, UR26, R18, 0x96, !PT ;  /* 0x0000001a25257c12 */ /* 0x000fe2000f8e9612 */
[----:B------:R-:W-:Y:S01]  /*0950*/  HADD2.F32 R35, -RZ, R22.H1_H1 ;  /* 0x30000016ff237230 */ /* 0x000fe20000004100 */
[----:B------:R-:W-:Y:S01]  /*0960*/  IMAD R36, R16, -0x2daee0ad, RZ ;  /* 0xd2511f5310247824 */ /* 0x000fe200078e02ff */
[----:B------:R-:W-:-:S02]  /*0970*/  LOP3.LUT R41, R41, UR25, R17, 0x96, !PT ;  /* 0x0000001929297c12 */ /* 0x000fc4000f8e9611 */
.L_x_1478:
        /* <DEDUP_REMOVED lines=30> */
[----:B------:R-:W-:Y:S01]  /*0b60*/  MOV R48, R36 ;  /* 0x0000002400307202 */ /* 0x000fe20000000f00 */
[----:B------:R-:W-:Y:S05]  /*0b70*/  BRA `(.L_x_1419) ;  /* 0x0000001000007947 */ /* 0x000fea0003800000 */
.L_x_1418:
[----:B0-----:R-:W-:Y:S02]  /*0b80*/  IMAD.MOV.U32 R48, RZ, RZ, R40 ;  /* 0x000000ffff307224 */ /* 0x001fe400078e0028 */
.L_x_1419:
[----:B------:R-:W-:Y:S05]  /*0b90*/  BSYNC B2 ;  /* 0x0000000000027941 */ /* 0x000fea0003800000 */
.L_x_1417:
        /* <DEDUP_REMOVED lines=16> */
.L_x_1423:
[----:B------:R-:W-:Y:S05]  /*0ca0*/  BSYNC B3 ;  /* 0x0000000000037941 */ /* 0x000fea0003800000 */
.L_x_1422:
        /* <DEDUP_REMOVED lines=42> */
.L_x_1421:
[----:B------:R-:W-:Y:S05]  /*0f50*/  BSYNC B2 ;  /* 0x0000000000027941 */ /* 0x000fea0003800000 */
.L_x_1420:
[----:B------:R0:W1:Y:S01]  /*0f60*/  I2F.U32 R45, R48 ;  /* 0x00000030002d7306 */ /* 0x0000620000201000 */
[----:B------:R-:W-:Y:S01]  /*0f70*/  HFMA2.MMA R54, -RZ, RZ, 0.1171875, 0 ;  /* 0x2f800000ff367435 */ /* 0x000fe200000001ff */
[----:B-----5:R-:W-:Y:S01]  /*0f80*/  HADD2.F32 R47, -RZ, R20.H0_H0 ;  /* 0x20000014ff2f7230 */ /* 0x020fe20000004100 */
[----:B------:R-:W-:Y:S04]  /*0f90*/  BSSY B2, `(.L_x_1424) ;  /* 0x0000016000027945 */ /* 0x000fe80003800000 */
[----:B------:R-:W-:Y:S01]  /*0fa0*/  FMUL.FTZ R47, R47, R52 ;  /* 0x000000342f2f7220 */ /* 0x000fe20000410000 */
[----:B0-----:R-:W-:-:S03]  /*0fb0*/  IADD3 R48, R46, 0x1, RZ ;  /* 0x000000012e307810 */ /* 0x001fc60007ffe0ff */
[----:B------:R-:W-:Y:S02]  /*0fc0*/  FMUL.FTZ R47, R47, c[0x0][0x1e8] ;  /* 0x00007a002f2f7a20 */ /* 0x000fe40000410000 */
[----:B-1----:R-:W-:-:S05]  /*0fd0*/  FFMA.FTZ R45, R45, R54, 1.1641532182693481445e-10 ;  /* 0x2f0000002d2d7423 */ /* 0x002fca0000010036 */
[----:B------:R-:W-:Y:S01]  /*0fe0*/  FSETP.GTU.FTZ.AND P2, PT, R45, c[0x0][0x1e4], PT ;  /* 0x000079002d007a0b */ /* 0x000fe20003f5c000 */
[----:B------:R-:W-:-:S03]  /*0ff0*/  @P1 HADD2.F32 R45, -RZ, R16.H0_H0 ;  /* 0x20000010ff2d1230 */ /* 0x000fc60000004100 */
        /* <DEDUP_REMOVED lines=14> */
.L_x_1425:
[----:B------:R-:W-:Y:S02]  /*10e0*/  MOV R50, R40 ;  /* 0x0000002800327202 */ /* 0x000fe40000000f00 */
.L_x_1426:
[----:B------:R-:W-:Y:S05]  /*10f0*/  BSYNC B2 ;  /* 0x0000000000027941 */ /* 0x000fea0003800000 */
.L_x_1424:
        /* <DEDUP_REMOVED lines=16> */
.L_x_1430:
[----:B------:R-:W-:Y:S05]  /*1200*/  BSYNC B3 ;  /* 0x0000000000037941 */ /* 0x000fea0003800000 */
.L_x_1429:
        /* <DEDUP_REMOVED lines=41> */
[----:B------:R-:W-:-:S03]  /*14a0*/  LOP3.LUT R37, R37, UR26, R46, 0x96, !PT ;  /* 0x0000001a25257c12 */ /* 0x000fc6000f8e962e */
.L_x_1428:
[----:B------:R-:W-:Y:S05]  /*14b0*/  BSYNC B2 ;  /* 0x0000000000027941 */ /* 0x000fea0003800000 */
.L_x_1427:
[----:B------:R-:W0:Y:S01]  /*14c0*/  I2F.U32 R45, R50 ;  /* 0x00000032002d7306 */ /* 0x000e220000201000 */
[----:B------:R-:W-:Y:S01]  /*14d0*/  HADD2.F32 R47, -RZ, R20.H1_H1 ;  /* 0x30000014ff2f7230 */ /* 0x000fe20000004100 */
[----:B------:R-:W-:Y:S01]  /*14e0*/  BSSY B2, `(.L_x_1431) ;  /* 0x0000016000027945 */ /* 0x000fe20003800000 */
[----:B------:R-:W-:-:S03]  /*14f0*/  @P1 HADD2.F32 R20, -RZ, R16.H1_H1 ;  /* 0x30000010ff141230 */ /* 0x000fc60000004100 */
        /* <DEDUP_REMOVED lines=19> */
.L_x_1432:
[----:B------:R-:W-:Y:S02]  /*1630*/  MOV R20, R40 ;  /* 0x0000002800147202 */ /* 0x000fe40000000f00 */
.L_x_1433:
[----:B------:R-:W-:Y:S05]  /*1640*/  BSYNC B2 ;  /* 0x0000000000027941 */ /* 0x000fea0003800000 */
.L_x_1431:
        /* <DEDUP_REMOVED lines=16> */
.L_x_1437:
[----:B------:R-:W-:Y:S05]  /*1750*/  BSYNC B3 ;  /* 0x0000000000037941 */ /* 0x000fea0003800000 */
.L_x_1436:
        /* <DEDUP_REMOVED lines=42> */
.L_x_1435:
[----:B------:R-:W-:Y:S05]  /*1a00*/  BSYNC B2 ;  /* 0x0000000000027941 */ /* 0x000fea0003800000 */
.L_x_1434:
[----:B------:R-:W0:Y:S01]  /*1a10*/  I2F.U32 R49, R20 ;  /* 0x0000001400317306 */ /* 0x000e220000201000 */
[----:B------:R-:W-:Y:S01]  /*1a20*/  HADD2.F32 R51, -RZ, R21.H0_H0 ;  /* 0x20000015ff337230 */ /* 0x000fe20000004100 */
[----:B------:R-:W-:Y:S01]  /*1a30*/  BSSY B2, `(.L_x_1438) ;  /* 0x0000016000027945 */ /* 0x000fe20003800000 */
[----:B------:R-:W-:-:S03]  /*1a40*/  IADD3 R48, R47, 0x1, RZ ;  /* 0x000000012f307810 */ /* 0x000fc60007ffe0ff */
[----:B------:R-:W-:-:S04]  /*1a50*/  FMUL.FTZ R51, R51, R52 ;  /* 0x0000003433337220 */ /* 0x000fc80000410000 */
[----:B------:R-:W-:Y:S02]  /*1a60*/  FMUL.FTZ R51, R51, c[0x0][0x1e8] ;  /* 0x00007a0033337a20 */ /* 0x000fe40000410000 */
[----:B0-----:R-:W-:-:S05]  /*1a70*/  FFMA.FTZ R49, R49, R54, 1.1641532182693481445e-10 ;  /* 0x2f00000031317423 */ /* 0x001fca0000010036 */
        /* <DEDUP_REMOVED lines=16> */
.L_x_1439:
[----:B------:R-:W-:Y:S02]  /*1b80*/  MOV R20, R40 ;  /* 0x0000002800147202 */ /* 0x000fe40000000f00 */
.L_x_1440:
[----:B------:R-:W-:Y:S05]  /*1b90*/  BSYNC B2 ;  /* 0x0000000000027941 */ /* 0x000fea0003800000 */
.L_x_1438:
        /* <DEDUP_REMOVED lines=16> */
.L_x_1444:
[----:B------:R-:W-:Y:S05]  /*1ca0*/  BSYNC B3 ;  /* 0x0000000000037941 */ /* 0x000fea0003800000 */
.L_x_1443:
        /* <DEDUP_REMOVED lines=42> */
.L_x_1442:
[----:B------:R-:W-:Y:S05]  /*1f50*/  BSYNC B2 ;  /* 0x0000000000027941 */ /* 0x000fea0003800000 */
.L_x_1441:
        /* <DEDUP_REMOVED lines=22> */
.L_x_1446:
[----:B------:R-:W-:Y:S02]  /*20c0*/  MOV R50, R40 ;  /* 0x0000002800327202 */ /* 0x000fe40000000f00 */
.L_x_1447:
[----:B------:R-:W-:Y:S05]  /*20d0*/  BSYNC B2 ;  /* 0x0000000000027941 */ /* 0x000fea0003800000 */
.L_x_1445:
        /* <DEDUP_REMOVED lines=16> */
.L_x_1451:
[----:B------:R-:W-:Y:S05]  /*21e0*/  BSYNC B3 ;  /* 0x0000000000037941 */ /* 0x000fea0003800000 */
.L_x_1450:
        /* <DEDUP_REMOVED lines=42> */
.L_x_1449:
[----:B------:R-:W-:Y:S05]  /*2490*/  BSYNC B2 ;  /* 0x0000000000027941 */ /* 0x000fea0003800000 */
.L_x_1448:
        /* <DEDUP_REMOVED lines=11> */
[----:B------:R-:W-:-:S04]  /*2550*/  FMUL.FTZ R48, R9, R48 ;  /* 0x0000003009307220 */ /* 0x000fc80000410000 */
        /* <DEDUP_REMOVED lines=10> */
.L_x_1453:
[----:B------:R-:W-:Y:S02]  /*2600*/  MOV R58, R40 ;  /* 0x00000028003a7202 */ /* 0x000fe40000000f00 */
.L_x_1454:
[----:B------:R-:W-:Y:S05]  /*2610*/  BSYNC B2 ;  /* 0x0000000000027941 */ /* 0x000fea0003800000 */
.L_x_1452:
        /* <DEDUP_REMOVED lines=16> */
.L_x_1458:
[----:B------:R-:W-:Y:S05]  /*2720*/  BSYNC B3 ;  /* 0x0000000000037941 */ /* 0x000fea0003800000 */
.L_x_1457:
        /* <DEDUP_REMOVED lines=42> */
.L_x_1456:
[----:B------:R-:W-:Y:S05]  /*29d0*/  BSYNC B2 ;  /* 0x0000000000027941 */ /* 0x000fea0003800000 */
.L_x_1455:
        /* <DEDUP_REMOVED lines=22> */
.L_x_1460:
[----:B------:R-:W-:Y:S02]  /*2b40*/  MOV R22, R40 ;  /* 0x0000002800167202 */ /* 0x000fe40000000f00 */
.L_x_1461:
[----:B------:R-:W-:Y:S05]  /*2b50*/  BSYNC B2 ;  /* 0x0000000000027941 */ /* 0x000fea0003800000 */
.L_x_1459:
        /* <DEDUP_REMOVED lines=16> */
.L_x_1465:
[----:B------:R-:W-:Y:S05]  /*2c60*/  BSYNC B3 ;  /* 0x0000000000037941 */ /* 0x000fea0003800000 */
.L_x_1464:
        /* <DEDUP_REMOVED lines=42> */
.L_x_1463:
[----:B------:R-:W-:Y:S05]  /*2f10*/  BSYNC B2 ;  /* 0x0000000000027941 */ /* 0x000fea0003800000 */
.L_x_1462:
[----:B------:R-:W0:Y:S01]  /*2f20*/  I2F.U32 R51, R22 ;  /* 0x0000001600337306 */ /* 0x000e220000201000 */
[----:B------:R-:W-:Y:S01]  /*2f30*/  HADD2.F32 R59, -RZ, R23.H0_H0 ;  /* 0x20000017ff3b7230 */ /* 0x000fe20000004100 */
[----:B------:R-:W-:Y:S01]  /*2f40*/  ISETP.NE.AND P6, PT, R21, 0x1, PT ;  /* 0x000000011500780c */ /* 0x000fe20003fc5270 */
[----:B------:R-:W-:Y:S03]  /*2f50*/  BSSY B2, `(.L_x_1466) ;  /* 0x0000014000027945 */ /* 0x000fe60003800000 */
[----:B------:R-:W-:-:S04]  /*2f60*/  FMUL.FTZ R59, R59, R52 ;  /* 0x000000343b3b7220 */ /* 0x000fc80000410000 */
[----:B------:R-:W-:Y:S02]  /*2f70*/  FMUL.FTZ R59, R59, c[0x0][0x1e8] ;  /* 0x00007a003b3b7a20 */ /* 0x000fe40000410000 */
[----:B0-----:R-:W-:-:S05]  /*2f80*/  FFMA.FTZ R51, R51, R54, 1.1641532182693481445e-10 ;  /* 0x2f00000033337423 */ /* 0x001fca0000010036 */
[----:B------:R-:W-:Y:S02]  /*2f90*/  FSETP.GTU.FTZ.AND P5, PT, R51, c[0x0][0x1e4], PT ;  /* 0x0000790033007a0b */ /* 0x000fe40003fbc000 */
[----:B------:R-:W-:Y:S02]  /*2fa0*/  IADD3 R51, R21, 0x1, RZ ;  /* 0x0000000115337810 */ /* 0x000fe40007ffe0ff */
[----:B------:R-:W-:Y:S01]  /*2fb0*/  FSEL R50, R59, RZ, !P5 ;  /* 0x000000ff3b327208 */ /* 0x000fe20006800000 */
[----:B------:R-:W-:-:S04]  /*2fc0*/  @P1 HADD2.F32 R59, -RZ, R19.H0_H0 ;  /* 0x20000013ff3b1230 */ /* 0x000fc80000004100 */
        /* <DEDUP_REMOVED lines=11> */
.L_x_1467:
[----:B------:R-:W-:Y:S02]  /*3080*/  MOV R22, R40 ;  /* 0x0000002800167202 */ /* 0x000fe40000000f00 */
.L_x_1468:
[----:B------:R-:W-:Y:S05]  /*3090*/  BSYNC B2 ;  /* 0x0000000000027941 */ /* 0x000fea0003800000 */
.L_x_1466:
        /* <DEDUP_REMOVED lines=18> */
.L_x_1472:
[----:B------:R-:W-:Y:S05]  /*31c0*/  BSYNC B3 ;  /* 0x0000000000037941 */ /* 0x000fea0003800000 */
.L_x_1471:
        /* <DEDUP_REMOVED lines=42> */
.L_x_1470:
[----:B------:R-:W-:Y:S05]  /*3470*/  BSYNC B2 ;  /* 0x0000000000027941 */ /* 0x000fea0003800000 */
.L_x_1469:
[----:B------:R0:W1:Y:S01]  /*3480*/  I2F.U32 R21, R22 ;  /* 0x0000001600157306 */ /* 0x0000620000201000 */
[----:B------:R-:W-:Y:S01]  /*3490*/  HADD2.F32 R23, -RZ, R23.H1_H1 ;  /* 0x30000017ff177230 */ /* 0x000fe20000004100 */
[----:B------:R-:W-:Y:S02]  /*34a0*/  SEL R58, RZ, 0x10000, P5 ;  /* 0x00010000ff3a7807 */ /* 0x000fe40002800000 */
[----:B------:R-:W-:Y:S02]  /*34b0*/  ISETP.NE.AND P6, PT, R55, RZ, PT ;  /* 0x000000ff3700720c */ /* 0x000fe40003fc5270 */
[----:B------:R-:W-:Y:S01]  /*34c0*/  FMUL.FTZ R23, R23, R52 ;  /* 0x0000003417177220 */ /* 0x000fe20000410000 */
[----:B------:R-:W-:Y:S01]  /*34d0*/  @P1 HADD2.F32 R52, -RZ, R19.H1_H1 ;  /* 0x30000013ff341230 */ /* 0x000fe20000004100 */
[----:B------:R-:W-:Y:S02]  /*34e0*/  SEL R60, RZ, 0x1, P2 ;  /* 0x00000001ff3c7807 */ /* 0x000fe40001000000 */
[----:B------:R-:W-:Y:S01]  /*34f0*/  FMUL.FTZ R23, R23, c[0x0][0x1e8] ;  /* 0x00007a0017177a20 */ /* 0x000fe20000410000 */
[----:B0-----:R-:W-:-:S02]  /*3500*/  F2FP.PACK_AB R22, R49, R48 ;  /* 0x000000303116723e */ /* 0x001fc400000000ff */
        /* <DEDUP_REMOVED lines=8> */
[----:B------:R-:W-:Y:S01]  /*3590*/  FMUL.FTZ R55, R15, R20 ;  /* 0x000000140f377220 */ /* 0x000fe20000410000 */
[----:B------:R-:W-:-:S02]  /*35a0*/  LOP3.LUT R59, R54, R59, R58, 0xfe, !PT ;  /* 0x0000003b363b7212 */ /* 0x000fc400078efe3a */
[----:B------:R-:W-:Y:S01]  /*35b0*/  SEL R57, RZ, 0x1, P3 ;  /* 0x00000001ff397807 */ /* 0x000fe20001800000 */
[----:B------:R-:W-:Y:S01]  /*35c0*/  @P1 FADD.FTZ R55, R52, R55 ;  /* 0x0000003734371221 */ /* 0x000fe20000010000 */
[----:B------:R-:W-:Y:S01]  /*35d0*/  ISETP.NE.AND P1, PT, R56, RZ, PT ;  /* 0x000000ff3800720c */ /* 0x000fe20003f25270 */
[----:B------:R-:W-:Y:S01]  /*35e0*/  IMAD.WIDE.U32 R52, R42, R53, c[0x0][0x188] ;  /* 0x000062002a347625 */ /* 0x000fe200078e0035 */
        /* <DEDUP_REMOVED lines=15> */
.L_x_1416:
[----:B------:R-:W-:Y:S05]  /*36e0*/  BSYNC B0 ;  /* 0x0000000000007941 */ /* 0x000fea0003800000 */
.L_x_1415:
        /* <DEDUP_REMOVED lines=12> */
.L_x_1479:
        /* <DEDUP_REMOVED lines=37> */
.L_x_1480:
[----:B------:R-:W-:Y:S01]  /*3a00*/  FMUL.FTZ R20, R57, R57 ;  /* 0x0000003939147220 */ /* 0x000fe20000410000 */
[----:B------:R-:W-:Y:S01]  /*3a10*/  ISETP.NE.AND P1, PT, RZ, UR8, PT ;  /* 0x00000008ff007c0c */ /* 0x000fe2000bf25270 */
[----:B-1----:R-:W-:Y:S01]  /*3a20*/  FADD.FTZ R23, R23, R22 ;  /* 0x0000001617177221 */ /* 0x002fe20000010000 */
[----:B------:R-:W-:Y:S01]  /*3a30*/  MOV R52, c[0x0][0x1e0] ;  /* 0x0000780000347a02 */ /* 0x000fe20000000f00 */
[----:B------:R-:W-:Y:S01]  /*3a40*/  BSSY B0, `(.L_x_1475) ;  /* 0x000002c000007945 */ /* 0x000fe20003800000 */
        /* <DEDUP_REMOVED lines=43> */
.L_x_1476:
[----:B------:R-:W-:Y:S05]  /*3d00*/  BSYNC B0 ;  /* 0x0000000000007941 */ /* 0x000fea0003800000 */
.L_x_1475:
[----:B01----:R-:W-:-:S10]  /*3d10*/  HFMA2.MMA R21, -RZ, RZ, 0, 2.384185791015625e-07 ;  /* 0x00000004ff157435 */ /* 0x003fd400000001ff */
[----:B------:R-:W-:-:S05]  /*3d20*/  IMAD R6, R21, c[0x0][0x160], R6 ;  /* 0x0000580015067a24 */ /* 0x000fca00078e0206 */
[----:B------:R-:W-:-:S13]  /*3d30*/  ISETP.GE.AND P1, PT, R6, c[0x0][0x164], PT ;  /* 0x0000590006007a0c */ /* 0x000fda0003f26270 */
[----:B------:R-:W-:Y:S01]  /*3d40*/  @P1 CALL.REL.NOINC `(.L_x_1477) ;  /* 0x0000001000001944 */ /* 0x000fe20003c00000 */
[----:B------:R-:W-:Y:S05]  /*3d50*/  BRA `(.L_x_1478) ;  /* 0xffffcc2000007947 */ /* 0x000fea000383ffff */
.L_x_1477:
[----:B------:R-:W-:Y:S05]  /*3d60*/  BSYNC B1 ;  /* 0x0000000000017941 */ /* 0x000fea0003800000 */
.L_x_1414:
[----:B------:R-:W-:Y:S05]  /*3d70*/  EXIT ;  /* 0x000000000000794d */ /* 0x000fea0003800000 */
.L_x_1473:
[----:B------:R-:W-:Y:S01]  /*3d80*/  IMAD.MOV.U32 R53, RZ, RZ, 0x1 ;  /* 0x00000001ff357424 */ /* 0x000fe200078e00ff */
[----:B------:R-:W-:Y:S01]  /*3d90*/  MOV R52, 0x1f ;  /* 0x0000001f00347802 */ /* 0x000fe20000000f00 */
[----:B------:R-:W-:Y:S01]  /*3da0*/  IMAD.MOV.U32 R23, RZ, RZ, -0x1 ;  /* 0xffffffffff177424 */ /* 0x000fe200078e00ff */
[----:B------:R-:W-:Y:S02]  /*3db0*/  MOV R20, 0x3dd0 ;  /* 0x00003dd000147802 */ /* 0x000fe40000000f00 */
[----:B------:R-:W-:Y:S05]  /*3dc0*/  CALL.REL.NOINC `($__internal_28_$__cuda_sm70_shflsync_bfly_p) ;  /* 0x000004a000007944 */ /* 0x000fea0003c00000 */
[----:B01----:R-:W-:Y:S05]  /*3dd0*/  BRA `(.L_x_1479) ;  /* 0xfffff9d000007947 */ /* 0x003fea000383ffff */
.L_x_1474:
[----:B------:R-:W-:Y:S01]  /*3de0*/  HFMA2.MMA R52, -RZ, RZ, 0, 1.847743988037109375e-06 ;  /* 0x0000001fff347435 */ /* 0x000fe200000001ff */
[----:B0-----:R-:W-:Y:S01]  /*3df0*/  MOV R22, R54 ;  /* 0x0000003600167202 */ /* 0x001fe20000000f00 */
[----:B------:R-:W-:Y:S01]  /*3e00*/  IMAD.MOV.U32 R53, RZ, RZ, 0x2 ;  /* 0x00000002ff357424 */ /* 0x000fe200078e00ff */
[----:B------:R-:W-:Y:S01]  /*3e10*/  MOV R20, 0x3e40 ;  /* 0x00003e4000147802 */ /* 0x000fe20000000f00 */
[----:B------:R-:W-:Y:S02]  /*3e20*/  IMAD.MOV.U32 R23, RZ, RZ, -0x1 ;  /* 0xffffffffff177424 */ /* 0x000fe400078e00ff */
[----:B------:R-:W-:Y:S05]  /*3e30*/  CALL.REL.NOINC `($__internal_28_$__cuda_sm70_shflsync_bfly_p) ;  /* 0x0000043000007944 */ /* 0x000fea0003c00000 */
[----:B01----:R-:W-:Y:S01]  /*3e40*/  FADD.FTZ R22, R54, R23 ;  /* 0x0000001736167221 */ /* 0x003fe20000010000 */
[----:B------:R-:W-:Y:S01]  /*3e50*/  MOV R53, 0x4 ;  /* 0x0000000400357802 */ /* 0x000fe20000000f00 */
[----:B------:R-:W-:Y:S01]  /*3e60*/  IMAD.MOV.U32 R52, RZ, RZ, 0x1f ;  /* 0x0000001fff347424 */ /* 0x000fe200078e00ff */
[----:B------:R-:W-:-:S02]  /*3e70*/  MOV R23, 0xffffffff ;  /* 0xffffffff00177802 */ /* 0x000fc40000000f00 */
[----:B------:R-:W-:Y:S02]  /*3e80*/  MOV R20, 0x3ea0 ;  /* 0x00003ea000147802 */ /* 0x000fe40000000f00 */
[----:B------:R-:W-:Y:S05]  /*3e90*/  CALL.REL.NOINC `($__internal_28_$__cuda_sm70_shflsync_bfly_p) ;  /* 0x000003d000007944 */ /* 0x000fea0003c00000 */
[----:B0-----:R-:W-:Y:S01]  /*3ea0*/  HFMA2.MMA R52, -RZ, RZ, 0, 1.847743988037109375e-06 ;  /* 0x0000001fff347435 */ /* 0x001fe200000001ff */
[----:B-1----:R-:W-:Y:S01]  /*3eb0*/  FADD.FTZ R22, R22, R23 ;  /* 0x0000001716167221 */ /* 0x002fe20000010000 */
[----:B------:R-:W-:Y:S01]  /*3ec0*/  MOV R20, 0x3f00 ;  /* 0x00003f0000147802 */ /* 0x000fe20000000f00 */
[----:B------:R-:W-:Y:S02]  /*3ed0*/  IMAD.MOV.U32 R53, RZ, RZ, 0x8 ;  /* 0x00000008ff357424 */ /* 0x000fe400078e00ff */
[----:B------:R-:W-:Y:S02]  /*3ee0*/  IMAD.MOV.U32 R23, RZ, RZ, -0x1 ;  /* 0xffffffffff177424 */ /* 0x000fe400078e00ff */
[----:B------:R-:W-:Y:S05]  /*3ef0*/  CALL.REL.NOINC `($__internal_28_$__cuda_sm70_shflsync_bfly_p) ;  /* 0x0000037000007944 */ /* 0x000fea0003c00000 */
[----:B01----:R-:W-:Y:S01]  /*3f00*/  FADD.FTZ R22, R22, R23 ;  /* 0x0000001716167221 */ /* 0x003fe20000010000 */
[----:B------:R-:W-:Y:S01]  /*3f10*/  MOV R53, 0x10 ;  /* 0x0000001000357802 */ /* 0x000fe20000000f00 */
[----:B------:R-:W-:Y:S01]  /*3f20*/  IMAD.MOV.U32 R52, RZ, RZ, 0x1f ;  /* 0x0000001fff347424 */ /* 0x000fe200078e00ff */
[----:B------:R-:W-:Y:S02]  /*3f30*/  MOV R23, 0xffffffff ;  /* 0xffffffff00177802 */ /* 0x000fe40000000f00 */
[----:B------:R-:W-:-:S02]  /*3f40*/  MOV R20, 0x3f60 ;  /* 0x00003f6000147802 */ /* 0x000fc40000000f00 */
[----:B------:R-:W-:Y:S05]  /*3f50*/  CALL.REL.NOINC `($__internal_28_$__cuda_sm70_shflsync_bfly_p) ;  /* 0x0000031000007944 */ /* 0x000fea0003c00000 */
        /* <DEDUP_REMOVED lines=23> */
[----:B------:R-:W-:Y:S05]  /*40d0*/  CALL.REL.NOINC `($__internal_28_$__cuda_sm70_shflsync_bfly_p) ;  /* 0x0000019000007944 */ /* 0x000fea0003c00000 */
[----:B01----:R-:W-:Y:S01]  /*40e0*/  FADD.FTZ R22, R22, R23 ;  /* 0x0000001716167221 */ /* 0x003fe20000010000 */
[----:B------:R-:W-:Y:S01]  /*40f0*/  MOV R53, 0x2 ;  /* 0x0000000200357802 */ /* 0x000fe20000000f00 */
[----:B------:R-:W-:Y:S01]  /*4100*/  IMAD.MOV.U32 R52, RZ, RZ, 0x1f ;  /* 0x0000001fff347424 */ /* 0x000fe200078e00ff */
[----:B------:R-:W-:Y:S02]  /*4110*/  MOV R23, 0xffffffff ;  /* 0xffffffff00177802 */ /* 0x000fe40000000f00 */
[----:B------:R-:W-:Y:S02]  /*4120*/  MOV R20, 0x4140 ;  /* 0x0000414000147802 */ /* 0x000fe40000000f00 */
[----:B------:R-:W-:Y:S05]  /*4130*/  CALL.REL.NOINC `($__internal_28_$__cuda_sm70_shflsync_bfly_p) ;  /* 0x0000013000007944 */ /* 0x000fea0003c00000 */
[----:B0-----:R-:W-:Y:S01]  /*4140*/  HFMA2.MMA R52, -RZ, RZ, 0, 1.847743988037109375e-06 ;  /* 0x0000001fff347435 */ /* 0x001fe200000001ff */
[----:B-1----:R-:W-:Y:S01]  /*4150*/  FADD.FTZ R22, R22, R23 ;  /* 0x0000001716167221 */ /* 0x002fe20000010000 */
[----:B------:R-:W-:Y:S01]  /*4160*/  MOV R20, 0x41a0 ;  /* 0x000041a000147802 */ /* 0x000fe20000000f00 */
[----:B------:R-:W-:-:S02]  /*4170*/  IMAD.MOV.U32 R53, RZ, RZ, 0x4 ;  /* 0x00000004ff357424 */ /* 0x000fc400078e00ff */
[----:B------:R-:W-:Y:S02]  /*4180*/  IMAD.MOV.U32 R23, RZ, RZ, -0x1 ;  /* 0xffffffffff177424 */ /* 0x000fe400078e00ff */
        /* <DEDUP_REMOVED lines=10> */
[----:B------:R-:W-:Y:S02]  /*4230*/  IMAD.MOV.U32 R53, RZ, RZ, 0x10 ;  /* 0x00000010ff357424 */ /* 0x000fe400078e00ff */
[----:B------:R-:W-:-:S02]  /*4240*/  IMAD.MOV.U32 R23, RZ, RZ, -0x1 ;  /* 0xffffffffff177424 */ /* 0x000fc400078e00ff */
[----:B------:R-:W-:Y:S05]  /*4250*/  CALL.REL.NOINC `($__internal_28_$__cuda_sm70_shflsync_bfly_p) ;  /* 0x0000001000007944 */ /* 0x000fea0003c00000 */
[----:B01----:R-:W-:Y:S05]  /*4260*/  BRA `(.L_x_1480) ;  /* 0xfffff79000007947 */ /* 0x003fea000383ffff */
        .weak           $__internal_28_$__cuda_sm70_shflsync_bfly_p
        .type           $__internal_28_$__cuda_sm70_shflsync_bfly_p,@function
        .size           $__internal_28_$__cuda_sm70_shflsync_bfly_p,(.L_x_8216 - $__internal_28_$__cuda_sm70_shflsync_bfly_p)
$__internal_28_$__cuda_sm70_shflsync_bfly_p:
[----:B------:R-:W-:Y:S01]  /*4270*/  MOV R21, 0x0 ;  /* 0x0000000000157802 */ /* 0x000fe20000000f00 */
[----:B------:R-:W-:Y:S04]  /*4280*/  WARPSYNC R23 ;  /* 0x0000001700007348 */ /* 0x000fe80003800000 */
[----:B------:R0:W1:Y:S01]  /*4290*/  SHFL.BFLY PT, R23, R22, R53, R52 ;  /* 0x0c00003516177389 */ /* 0x00006200000e0034 */
[----:B------:R-:W-:Y:S05]  /*42a0*/  RET.REL.NODEC R20 `(_ZN10layer_norm13ln_fwd_kernelINS_13Kernel_traitsI6__halfS2_S2_S2_fjLj256ELj1ELj4ELj1ELj16ENS_18Kernel_traits_baseILj256ES2_S2_S2_S2_fjLj128EEEEELb1ELb1ELb0ELb0EEEvNS_9FwdParamsE) ;  /* 0xffffbd5014007950 */ /* 0x000fea0003c3ffff */
.L_x_1481:
        /* <DEDUP_REMOVED lines=13> */
.L_x_8216:


//--------------------- .text._ZN10layer_norm13ln_fwd_kernelINS_13Kernel_traitsI6__halfS2_S2_S2_fjLj256ELj1ELj4ELj1ELj16ENS_18Kernel_traits_baseILj256ES2_S2_S2_S2_fjLj128EEEEELb1ELb1ELb0ELb1EEEvNS_9FwdParamsE --------------------------
	.section	.text._ZN10layer_norm13ln_fwd_kernelINS_13Kernel_traitsI6__halfS2_S2_S2_fjLj256ELj1ELj4ELj1ELj16ENS_18Kernel_traits_baseILj256ES2_S2_S2_S2_fjLj128EEEEELb1ELb1ELb0ELb1EEEvNS_9FwdParamsE,"ax",@progbits
	.sectioninfo	@"SHI_REGISTERS=64"
	.align	128
        .global         _ZN10layer_norm13ln_fwd_kernelINS_13Kernel_traitsI6__halfS2_S2_S2_fjLj256ELj1ELj4ELj1ELj16ENS_18Kernel_traits_baseILj256ES2_S2_S2_S2_fjLj128EEEEELb1ELb1ELb0ELb1EEEvNS_9FwdParamsE
        .type           _ZN10layer_norm13ln_fwd_kernelINS_13Kernel_traitsI6__halfS2_S2_S2_fjLj256ELj1ELj4ELj1ELj16ENS_18Kernel_traits_baseILj256ES2_S2_S2_S2_fjLj128EEEEELb1ELb1ELb0ELb1EEEvNS_9FwdParamsE,@function
        .size           _ZN10layer_norm13ln_fwd_kernelINS_13Kernel_traitsI6__halfS2_S2_S2_fjLj256ELj1ELj4ELj1ELj16ENS_18Kernel_traits_baseILj256ES2_S2_S2_S2_fjLj128EEEEELb1ELb1ELb0ELb1EEEvNS_9FwdParamsE,(.L_x_8217 - _ZN10layer_norm13ln_fwd_kernelINS_13Kernel_traitsI6__halfS2_S2_S2_fjLj256ELj1ELj4ELj1ELj16ENS_18Kernel_traits_baseILj256ES2_S2_S2_S2_fjLj128EEEEELb1ELb1ELb0ELb1EEEvNS_9FwdParamsE)
        .other          _ZN10layer_norm13ln_fwd_kernelINS_13Kernel_traitsI6__halfS2_S2_S2_fjLj256ELj1ELj4ELj1ELj16ENS_18Kernel_traits_baseILj256ES2_S2_S2_S2_fjLj128EEEEELb1ELb1ELb0ELb1EEEvNS_9FwdParamsE,@"STO_CUDA_ENTRY STV_DEFAULT"
_ZN10layer_norm13ln_fwd_kernelINS_13Kernel_traitsI6__halfS2_S2_S2_fjLj256ELj1ELj4ELj1ELj16ENS_18Kernel_traits_baseILj256ES2_S2_S2_S2_fjLj128EEEEELb1ELb1ELb0ELb1EEEvNS_9FwdParamsE:
.text._ZN10layer_norm13ln_fwd_kernelINS_13Kernel_traitsI6__halfS2_S2_S2_fjLj256ELj1ELj4ELj1ELj16ENS_18Kernel_traits_baseILj256ES2_S2_S2_S2_fjLj128EEEEELb1ELb1ELb0ELb1EEEvNS_9FwdParamsE:
        /* <DEDUP_REMOVED lines=25> */
[----:B------:R-:W-:Y:S01]  /*0190*/  HFMA2.MMA R13, -RZ, RZ, 0, 9.5367431640625e-07 ;  /* 0x00000010ff0d7435 */ /* 0x000fe200000001ff */
[----:B------:R-:W-:-:S05]  /*01a0*/  LEA R20, P2, R6, c[0x0][0x1c8], 0x4 ;  /* 0x0000720006147a11 */ /* 0x000fca00078420ff */
[----:B------:R-:W-:-:S04]  /*01b0*/  IMAD.X R21, RZ, RZ, c[0x0][0x1cc], P2 ;  /* 0x00007300ff157624 */ /* 0x000fc800010e06ff */
[----:B------:R-:W-:Y:S02]  /*01c0*/  IMAD.WIDE.U32 R12, R6, R13, c[0x0][0x1b0] ;  /* 0x00006c00060c7625 */ /* 0x000fe400078e000d */
[----:B------:R-:W2:Y:S04]  /*01d0*/  LDG.E.128 R20, [R20.64] ;  /* 0x0000000614147981 */ /* 0x000ea8000c1e1d00 */
[----:B------:R-:W3:Y:S01]  /*01e0*/  LDG.E.128 R12, [R12.64] ;  /* 0x000000060c0c7981 */ /* 0x000ee2000c1e1d00 */
        /* <DEDUP_REMOVED lines=93> */
[----:B------:R-:W-:Y:S02]  /*07c0*/  HADD2.F32 R11, -RZ, R19.H0_H0 ;  /* 0x20000013ff0b7230 */ /* 0x000fe40000004100 */
[----:B------:R-:W-:Y:S01]  /*07d0*/  LOP3.LUT R27, R27, UR25, R17, 0x96, !PT ;  /* 0x000000191b1b7c12 */ /* 0x000fe2000f8e9611 */
[--C-:B--2---:R-:W-:Y:S02]  /*07e0*/  HADD2.F32 R25, -RZ, R20.reuse.H0_H0 ;  /* 0x20000014ff197230 */ /* 0x104fe40000004100 */
[----:B------:R-:W-:Y:S02]  /*07f0*/  HADD2.F32 R31, -RZ, R20.H1_H1 ;  /* 0x30000014ff1f7230 */ /* 0x000fe40000004100 */
[----:B---3--:R-:W-:Y:S02]  /*0800*/  HADD2.F32 R42, -RZ, R13.H0_H0 ;  /* 0x2000000dff2a7230 */ /* 0x008fe40000004100 */
[--C-:B------:R-:W-:Y:S02]  /*0810*/  HADD2.F32 R46, -RZ, R14.reuse.H0_H0 ;  /* 0x2000000eff2e7230 */ /* 0x100fe40000004100 */
[----:B------:R-:W-:Y:S01]  /*0820*/  HADD2.F32 R49, -RZ, R14.H1_H1 ;  /* 0x3000000eff317230 */ /* 0x000fe20000004100 */
[----:B------:R-:W-:Y:S01]  /*0830*/  IMAD R14, R36, -0x2daee0ad, RZ ;  /* 0xd2511f53240e7824 */ /* 0x000fe200078e02ff */
[----:B------:R-:W-:-:S02]  /*0840*/  HADD2.F32 R30, -RZ, R21.H0_H0 ;  /* 0x20000015ff1e7230 */ /* 0x000fc40000004100 */
[----:B------:R-:W-:Y:S02]  /*0850*/  HADD2.F32 R33, -RZ, R21.H1_H1 ;  /* 0x30000015ff217230 */ /* 0x000fe40000004100 */
[--C-:B------:R-:W-:Y:S02]  /*0860*/  HADD2.F32 R32, -RZ, R22.reuse.H0_H0 ;  /* 0x20000016ff207230 */ /* 0x100fe40000004100 */
[----:B------:R-:W-:Y:S02]  /*0870*/  HADD2.F32 R35, -RZ, R22.H1_H1 ;  /* 0x30000016ff237230 */ /* 0x000fe40000004100 */
[--C-:B------:R-:W-:Y:S02]  /*0880*/  HADD2.F32 R34, -RZ, R23.reuse.H0_H0 ;  /* 0x20000017ff227230 */ /* 0x100fe40000004100 */
[----:B------:R-:W-:Y:S02]  /*0890*/  HADD2.F32 R45, -RZ, R23.H1_H1 ;  /* 0x30000017ff2d7230 */ /* 0x000fe40000004100 */
[----:B------:R-:W-:-:S02]  /*08a0*/  HADD2.F32 R13, -RZ, R13.H1_H1 ;  /* 0x3000000dff0d7230 */ /* 0x000fc40000004100 */
[----:B------:R-:W-:Y:S02]  /*08b0*/  HADD2.F32 R47, -RZ, R12.H1_H1 ;  /* 0x3000000cff2f7230 */ /* 0x000fe40000004100 */
.L_x_1542:
[----:B------:R-:W-:Y:S01]  /*08c0*/  ISETP.NE.U32.AND P1, PT, RZ, c[0x0][0x1c0], PT ;  /* 0x00007000ff007a0c */ /* 0x000fe20003f25070 */
[----:B------:R-:W-:Y:S01]  /*08d0*/  IMAD R20, R5, c[0x0][0x168], RZ ;  /* 0x00005a0005147a24 */ /* 0x000fe200078e02ff */
[----:B------:R-:W-:Y:S02]  /*08e0*/  ISETP.NE.U32.AND P0, PT, RZ, c[0x0][0x180], PT ;  /* 0x00006000ff007a0c */ /* 0x000fe40003f05070 */
[----:B------:R-:W-:Y:S02]  /*08f0*/  ISETP.NE.AND.EX P1, PT, RZ, c[0x0][0x1c4], PT, P1 ;  /* 0x00007100ff007a0c */ /* 0x000fe40003f25310 */
[----:B------:R-:W-:Y:S02]  /*0900*/  ISETP.NE.AND.EX P0, PT, RZ, c[0x0][0x184], PT, P0 ;  /* 0x00006100ff007a0c */ /* 0x000fe40003f05300 */
[----:B------:R-:W-:-:S04]  /*0910*/  SHF.R.S32.HI R21, RZ, 0x1f, R20 ;  /* 0x0000001fff157819 */ /* 0x000fc80000011414 */
[----:B------:R-:W-:-:S04]  /*0920*/  LEA.HI R21, R21, R20, RZ, 0x3 ;  /* 0x0000001415157211 */ /* 0x000fc800078f18ff */
[----:B------:R-:W-:Y:S01]  /*0930*/  LEA.HI.SX32 R50, R21, R6, 0x1d ;  /* 0x0000000615327211 */ /* 0x000fe200078feaff */
[----:B------:R-:W-:Y:S01]  /*0940*/  IMAD.MOV.U32 R21, RZ, RZ, 0x10 ;  /* 0x00000010ff157424 */ /* 0x000fe200078e00ff */
[----:B------:R-:W-:Y:S02]  /*0950*/  @P1 MOV R38, 0x2 ;  /* 0x0000000200261802 */ /* 0x000fe40000000f00 */
[----:B------:R-:W-:-:S03]  /*0960*/  @P0 LEA R36, P2, R50, c[0x0][0x180], 0x4 ;  /* 0x0000600032240a11 */ /* 0x000fc600078420ff */
[----:B------:R-:W-:Y:S01]  /*0970*/  @P1 IMAD.WIDE R38, R5, R38, c[0x0][0x1c0] ;  /* 0x0000700005261625 */ /* 0x000fe200078e0226 */
[----:B------:R-:W-:-:S03]  /*0980*/  @P0 LEA.HI.X R37, R50, c[0x0][0x184], RZ, 0x4, P2 ;  /* 0x0000610032250a11 */ /* 0x000fc600010f24ff */
        /* <DEDUP_REMOVED lines=18> */
.L_x_1484:
[----:B0-----:R-:W-:Y:S02]  /*0ab0*/  MOV R51, R26 ;  /* 0x0000001a00337202 */ /* 0x001fe40000000f00 */
.L_x_1485:
[----:B------:R-:W-:Y:S05]  /*0ac0*/  BSYNC B1 ;  /* 0x0000000000017941 */ /* 0x000fea0003800000 */
.L_x_1483:
        /* <DEDUP_REMOVED lines=16> */
.L_x_1489:
[----:B------:R-:W-:Y:S05]  /*0bd0*/  BSYNC B2 ;  /* 0x0000000000027941 */ /* 0x000fea0003800000 */
.L_x_1488:
        /* <DEDUP_REMOVED lines=42> */
[----:B------:R-:W-:Y:S02]  /*0e80*/  MOV R14, R36 ;  /* 0x00000024000e7202 */ /* 0x000fe40000000f00 */
.L_x_1487:
[----:B------:R-:W-:Y:S05]  /*0e90*/  BSYNC B1 ;  /* 0x0000000000017941 */ /* 0x000fea0003800000 */
.L_x_1486:
[----:B------:R-:W0:Y:S01]  /*0ea0*/  I2F.U32 R36, R51 ;  /* 0x0000003300247306 */ /* 0x000e220000201000 */
[----:B------:R-:W-:Y:S01]  /*0eb0*/  HFMA2.MMA R41, -RZ, RZ, 0.1171875, 0 ;  /* 0x2f800000ff297435 */ /* 0x000fe200000001ff */
[----:B-----5:R-:W-:Y:S01]  /*0ec0*/  HADD2.F32 R37, -RZ, R20.H0_H0 ;  /* 0x20000014ff257230 */ /* 0x020fe20000004100 */
[----:B------:R-:W-:Y:S01]  /*0ed0*/  BSSY B1, `(.L_x_1490) ;  /* 0x0000016000017945 */ /* 0x000fe20003800000 */
[----:B------:R-:W-:-:S03]  /*0ee0*/  IADD3 R44, R52, 0x1, RZ ;  /* 0x00000001342c7810 */ /* 0x000fc60007ffe0ff */
[----:B------:R-:W-:-:S04]  /*0ef0*/  FMUL.FTZ R37, R37, R40 ;  /* 0x0000002825257220 */ /* 0x000fc80000410000 */
[----:B------:R-:W-:Y:S02]  /*0f00*/  FMUL.FTZ R37, R37, c[0x0][0x1e8] ;  /* 0x00007a0025257a20 */ /* 0x000fe40000410000 */
[----:B0-----:R-:W-:-:S05]  /*0f10*/  FFMA.FTZ R36, R36, R41, 1.1641532182693481445e-10 ;  /* 0x2f00000024247423 */ /* 0x001fca0000010029 */
[----:B------:R-:W-:-:S04]  /*0f20*/  FSETP.GTU.FTZ.AND P1, PT, R36, c[0x0][0x1e4], PT ;  /* 0x0000790024007a0b */ /* 0x000fc80003f3c000 */
[----:B------:R-:W-:Y:S02]  /*0f30*/  P2R R39, PR, RZ, 0x2 ;  /* 0x00000002ff277803 */ /* 0x000fe40000000000 */
[----:B------:R-:W-:Y:S01]  /*0f40*/  FSEL R48, R37, RZ, !P1 ;  /* 0x000000ff25307208 */ /* 0x000fe20004800000 */
[----:B------:R-:W-:Y:S01]  /*0f50*/  @P0 HADD2.F32 R37, -RZ, R16.H0_H0 ;  /* 0x20000010ff250230 */ /* 0x000fe20000004100 */
        /* <DEDUP_REMOVED lines=12> */
.L_x_1491:
[----:B------:R-:W-:Y:S02]  /*1020*/  MOV R38, R26 ;  /* 0x0000001a00267202 */ /* 0x000fe40000000f00 */
.L_x_1492:
[----:B------:R-:W-:Y:S05]  /*1030*/  BSYNC B1 ;  /* 0x0000000000017941 */ /* 0x000fea0003800000 */
.L_x_1490:
        /* <DEDUP_REMOVED lines=16> */
.L_x_1496:
[----:B------:R-:W-:Y:S05]  /*1140*/  BSYNC B2 ;  /* 0x0000000000027941 */ /* 0x000fea0003800000 */
.L_x_1495:
        /* <DEDUP_REMOVED lines=43> */
.L_x_1494:
[----:B------:R-:W-:Y:S05]  /*1400*/  BSYNC B1 ;  /* 0x0000000000017941 */ /* 0x000fea0003800000 */
.L_x_1493:
[----:B------:R-:W0:Y:S01]  /*1410*/  I2F.U32 R36, R38 ;  /* 0x0000002600247306 */ /* 0x000e220000201000 */
[----:B------:R-:W-:Y:S01]  /*1420*/  HADD2.F32 R37, -RZ, R20.H1_H1 ;  /* 0x30000014ff257230 */ /* 0x000fe20000004100 */
[----:B------:R-:W-:Y:S04]  /*1430*/  BSSY B1, `(.L_x_1497) ;  /* 0x0000016000017945 */ /* 0x000fe80003800000 */
[----:B------:R-:W-:-:S04]  /*1440*/  FMUL.FTZ R37, R37, R40 ;  /* 0x0000002825257220 */ /* 0x000fc80000410000 */
[----:B------:R-:W-:Y:S02]  /*1450*/  FMUL.FTZ R37, R37, c[0x0][0x1e8] ;  /* 0x00007a0025257a20 */ /* 0x000fe40000410000 */
[----:B0-----:R-:W-:-:S05]  /*1460*/  FFMA.FTZ R36, R36, R41, 1.1641532182693481445e-10 ;  /* 0x2f00000024247423 */ /* 0x001fca0000010029 */
[----:B------:R-:W-:Y:S01]  /*1470*/  FSETP.GTU.FTZ.AND P1, PT, R36, c[0x0][0x1e4], PT ;  /* 0x0000790024007a0b */ /* 0x000fe20003f3c000 */
[----:B------:R-:W-:-:S03]  /*1480*/  @P0 HADD2.F32 R36, -RZ, R16.H1_H1 ;  /* 0x30000010ff240230 */ /* 0x000fc60000004100 */
[----:B------:R-:W-:Y:S02]  /*1490*/  P2R R38, PR, RZ, 0x2 ;  /* 0x00000002ff267803 */ /* 0x000fe40000000000 */
[----:B------:R-:W-:Y:S02]  /*14a0*/  FSEL R20, R37, RZ, !P1 ;  /* 0x000000ff25147208 */ /* 0x000fe40004800000 */
[C---:B------:R-:W-:Y:S02]  /*14b0*/  ISETP.NE.AND P1, PT, R44.reuse, 0x1, PT ;  /* 0x000000012c00780c */ /* 0x040fe40003f25270 */
[----:B------:R-:W-:Y:S01]  /*14c0*/  IADD3 R37, R44, 0x1, RZ ;  /* 0x000000012c257810 */ /* 0x000fe20007ffe0ff */
[----:B------:R-:W-:-:S04]  /*14d0*/  FMUL.FTZ R53, R31, R20 ;  /* 0x000000141f357220 */ /* 0x000fc80000410000 */
        /* <DEDUP_REMOVED lines=10> */
.L_x_1498:
[----:B------:R-:W-:Y:S02]  /*1580*/  IMAD.MOV.U32 R20, RZ, RZ, R26 ;  /* 0x000000ffff147224 */ /* 0x000fe400078e001a */
.L_x_1499:
[----:B------:R-:W-:Y:S05]  /*1590*/  BSYNC B1 ;  /* 0x0000000000017941 */ /* 0x000fea0003800000 */
.L_x_1497:
        /* <DEDUP_REMOVED lines=16> */
.L_x_1503:
[----:B------:R-:W-:Y:S05]  /*16a0*/  BSYNC B2 ;  /* 0x0000000000027941 */ /* 0x000fea0003800000 */
.L_x_1502:
        /* <DEDUP_REMOVED lines=43> */
.L_x_1501:
[----:B------:R-:W-:Y:S05]  /*1960*/  BSYNC B1 ;  /* 0x0000000000017941 */ /* 0x000fea0003800000 */
.L_x_1500:
        /* <DEDUP_REMOVED lines=22> */
.L_x_1505:
[----:B------:R-:W-:Y:S02]  /*1ad0*/  MOV R20, R26 ;  /* 0x0000001a00147202 */ /* 0x000fe40000000f00 */
.L_x_1506:
[----:B------:R-:W-:Y:S05]  /*1ae0*/  BSYNC B1 ;  /* 0x0000000000017941 */ /* 0x000fea0003800000 */
.L_x_1504:
        /* <DEDUP_REMOVED lines=16> */
.L_x_1510:
[----:B------:R-:W-:Y:S05]  /*1bf0*/  BSYNC B2 ;  /* 0x0000000000027941 */ /* 0x000fea0003800000 */
.L_x_1509:
        /* <DEDUP_REMOVED lines=43> */
.L_x_1508:
[----:B------:R-:W-:Y:S05]  /*1eb0*/  BSYNC B1 ;  /* 0x0000000000017941 */ /* 0x000fea0003800000 */
.L_x_1507:
[----:B------:R-:W0:Y:S01]  /*1ec0*/  I2F.U32 R20, R20 ;  /* 0x0000001400147306 */ /* 0x000e220000201000 */
[----:B------:R-:W-:Y:S01]  /*1ed0*/  HADD2.F32 R37, -RZ, R21.H1_H1 ;  /* 0x30000015ff257230 */ /* 0x000fe20000004100 */
        /* <DEDUP_REMOVED lines=8> */
[----:B------:R-:W-:-:S04]  /*1f60*/  @P0 HADD2.F32 R37, -RZ, R17.H1_H1 ;  /* 0x30000011ff250230 */ /* 0x000fc80000004100 */
        /* <DEDUP_REMOVED lines=11> */
.L_x_1512:
[----:B------:R-:W-:Y:S02]  /*2020*/  IMAD.MOV.U32 R44, RZ, RZ, R26 ;  /* 0x000000ffff2c7224 */ /* 0x000fe400078e001a */
.L_x_1513:
[----:B------:R-:W-:Y:S05]  /*2030*/  BSYNC B1 ;  /* 0x0000000000017941 */ /* 0x000fea0003800000 */
.L_x_1511:
        /* <DEDUP_REMOVED lines=16> */
.L_x_1517:
[----:B------:R-:W-:Y:S05]  /*2140*/  BSYNC B2 ;  /* 0x0000000000027941 */ /* 0x000fea0003800000 */
.L_x_1516:
        /* <DEDUP_REMOVED lines=43> */
.L_x_1515:
[----:B------:R-:W-:Y:S05]  /*2400*/  BSYNC B1 ;  /* 0x0000000000017941 */ /* 0x000fea0003800000 */
.L_x_1514:
        /* <DEDUP_REMOVED lines=22> */
.L_x_1519:
[----:B------:R-:W-:Y:S02]  /*2570*/  MOV R44, R26 ;  /* 0x0000001a002c7202 */ /* 0x000fe40000000f00 */
.L_x_1520:
[----:B------:R-:W-:Y:S05]  /*2580*/  BSYNC B1 ;  /* 0x0000000000017941 */ /* 0x000fea0003800000 */
.L_x_1518:
        /* <DEDUP_REMOVED lines=16> */
.L_x_1524:
[----:B------:R-:W-:Y:S05]  /*2690*/  BSYNC B2 ;  /* 0x0000000000027941 */ /* 0x000fea0003800000 */
.L_x_1523:
        /* <DEDUP_REMOVED lines=43> */
.L_x_1522:
[----:B------:R-:W-:Y:S05]  /*2950*/  BSYNC B1 ;  /* 0x0000000000017941 */ /* 0x000fea0003800000 */
.L_x_1521:
[----:B------:R-:W0:Y:S01]  /*2960*/  I2F.U32 R36, R44 ;  /* 0x0000002c00247306 */ /* 0x000e220000201000 */
[----:B------:R-:W-:Y:S01]  /*2970*/  HADD2.F32 R21, -RZ, R22.H1_H1 ;  /* 0x30000016ff157230 */ /* 0x000fe20000004100 */
[----:B------:R-:W-:Y:S01]  /*2980*/  ISETP.NE.AND P5, PT, R20, 0x1, PT ;  /* 0x000000011400780c */ /* 0x000fe20003fa5270 */
[----:B------:R-:W-:Y:S03]  /*2990*/  BSSY B1, `(.L_x_1525) ;  /* 0x0000014000017945 */ /* 0x000fe60003800000 */
[----:B------:R-:W-:-:S04]  /*29a0*/  FMUL.FTZ R21, R21, R40 ;  /* 0x0000002815157220 */ /* 0x000fc80000410000 */
[----:B------:R-:W-:Y:S02]  /*29b0*/  FMUL.FTZ R21, R21, c[0x0][0x1e8] ;  /* 0x00007a0015157a20 */ /* 0x000fe40000410000 */
[----:B0-----:R-:W-:-:S05]  /*29c0*/  FFMA.FTZ R36, R36, R41, 1.1641532182693481445e-10 ;  /* 0x2f00000024247423 */ /* 0x001fca0000010029 */
[----:B------:R-:W-:Y:S01]  /*29d0*/  FSETP.GTU.FTZ.AND P4, PT, R36, c[0x0][0x1e4], PT ;  /* 0x0000790024007a0b */ /* 0x000fe20003f9c000 */
[----:B------:R-:W-:-:S03]  /*29e0*/  @P0 HADD2.F32 R36, -RZ, R18.H1_H1 ;  /* 0x30000012ff240230 */ /* 0x000fc60000004100 */
        /* <DEDUP_REMOVED lines=13> */
.L_x_1526:
[----:B------:R-:W-:Y:S02]  /*2ac0*/  IMAD.MOV.U32 R22, RZ, RZ, R26 ;  /* 0x000000ffff167224 */ /* 0x000fe400078e001a */
.L_x_1527:
[----:B------:R-:W-:Y:S05]  /*2ad0*/  BSYNC B1 ;  /* 0x0000000000017941 */ /* 0x000fea0003800000 */
.L_x_1525:
        /* <DEDUP_REMOVED lines=16> */
.L_x_1531:
[----:B------:R-:W-:Y:S05]  /*2be0*/  BSYNC B2 ;  /* 0x0000000000027941 */ /* 0x000fea0003800000 */
.L_x_1530:
        /* <DEDUP_REMOVED lines=43> */
.L_x_1529:
[----:B------:R-:W-:Y:S05]  /*2ea0*/  BSYNC B1 ;  /* 0x0000000000017941 */ /* 0x000fea0003800000 */
.L_x_1528:
        /* <DEDUP_REMOVED lines=22> */
.L_x_1533:
[----:B------:R-:W-:Y:S02]  /*3010*/  MOV R22, R26 ;  /* 0x0000001a00167202 */ /* 0x000fe40000000f00 */
.L_x_1534:
[----:B------:R-:W-:Y:S05]  /*3020*/  BSYNC B1 ;  /* 0x0000000000017941 */ /* 0x000fea0003800000 */
.L_x_1532:
        /* <DEDUP_REMOVED lines=18> */
.L_x_1538:
[----:B------:R-:W-:Y:S05]  /*3150*/  BSYNC B2 ;  /* 0x0000000000027941 */ /* 0x000fea0003800000 */
.L_x_1537:
        /* <DEDUP_REMOVED lines=43> */
.L_x_1536:
[----:B------:R-:W-:Y:S05]  /*3410*/  BSYNC B1 ;  /* 0x0000000000017941 */ /* 0x000fea0003800000 */
.L_x_1535:
[----:B------:R0:W1:Y:S01]  /*3420*/  I2F.U32 R20, R22 ;  /* 0x0000001600147306 */ /* 0x0000620000201000 */
[----:B------:R-:W-:Y:S01]  /*3430*/  HADD2.F32 R23, -RZ, R23.H1_H1 ;  /* 0x30000017ff177230 */ /* 0x000fe20000004100 */
[----:B------:R-:W-:Y:S01]  /*3440*/  ISETP.NE.AND P6, PT, R39, RZ, PT ;  /* 0x000000ff2700720c */ /* 0x000fe20003fc5270 */
[----:B------:R-:W-:Y:S01]  /*3450*/  @P0 HADD2.F32 R36, -RZ, R19.H1_H1 ;  /* 0x30000013ff240230 */ /* 0x000fe20000004100 */
[----:B------:R-:W-:Y:S02]  /*3460*/  SEL R39, RZ, 0x10000, P5 ;  /* 0x00010000ff277807 */ /* 0x000fe40002800000 */
[----:B------:R-:W-:Y:S01]  /*3470*/  FMUL.FTZ R23, R23, R40 ;  /* 0x0000002817177220 */ /* 0x000fe20000410000 */
[----:B------:R-:W-:Y:S02]  /*3480*/  SHF.L.U32 R55, R50, 0x4, RZ ;  /* 0x0000000432377819 */ /* 0x000fe400000006ff */
[----:B------:R-:W-:Y:S01]  /*3490*/  SHF.R.U32.HI R52, RZ, 0x1c, R50 ;  /* 0x0000001cff347819 */ /* 0x000fe20000011632 */
[----:B------:R-:W-:Y:S01]  /*34a0*/  FMUL.FTZ R23, R23, c[0x0][0x1e8] ;  /* 0x00007a0017177a20 */ /* 0x000fe20000410000 */
[----:B------:R-:W-:-:S02]  /*34b0*/  SEL R40, RZ, 0x100, P4 ;  /* 0x00000100ff287807 */ /* 0x000fc40002000000 */
[----:B0-----:R-:W-:Y:S02]  /*34c0*/  F2FP.PACK_AB R22, R57, R54 ;  /* 0x000000363916723e */ /* 0x001fe400000000ff */
[----:B------:R-:W-:Y:S01]  /*34d0*/  F2FP.PACK_AB R21, R56, R51 ;  /* 0x000000333815723e */ /* 0x000fe200000000ff */
[----:B-1----:R-:W-:Y:S01]  /*34e0*/  FFMA.FTZ R20, R20, R41, 1.1641532182693481445e-10 ;  /* 0x2f00000014147423 */ /* 0x002fe20000010029 */
[----:B------:R-:W-:-:S04]  /*34f0*/  SEL R41, RZ, 0x1, P3 ;  /* 0x00000001ff297807 */ /* 0x000fc80001800000 */
[----:B------:R-:W-:-:S04]  /*3500*/  FSETP.GTU.FTZ.AND P5, PT, R20, c[0x0][0x1e4], PT ;  /* 0x0000790014007a0b */ /* 0x000fc80003fbc000 */
[----:B------:R-:W-:Y:S02]  /*3510*/  FSEL R20, R23, RZ, !P5 ;  /* 0x000000ff17147208 */ /* 0x000fe40006800000 */
[----:B------:R-:W-:-:S03]  /*3520*/  SEL R61, RZ, 0x1000000, P5 ;  /* 0x01000000ff3d7807 */ /* 0x000fc60002800000 */
[----:B------:R-:W-:Y:S01]  /*3530*/  FMUL.FTZ R59, R45, R20 ;  /* 0x000000142d3b7220 */ /* 0x000fe20000410000 */
[----:B------:R-:W-:Y:S02]  /*3540*/  LOP3.LUT R61, R40, R61, R39, 0xfe, !PT ;  /* 0x0000003d283d7212 */ /* 0x000fe400078efe27 */
[----:B------:R-:W-:Y:S01]  /*3550*/  F2FP.PACK_AB R20, R53, R48 ;  /* 0x000000303514723e */ /* 0x000fe200000000ff */
[----:B------:R-:W-:Y:S01]  /*3560*/  @P0 FADD.FTZ R59, R59, R36 ;  /* 0x000000243b3b0221 */ /* 0x000fe20000010000 */
[----:B------:R-:W-:Y:S02]  /*3570*/  IADD3 R36, P0, R55, c[0x0][0x188], RZ ;  /* 0x0000620037247a10 */ /* 0x000fe40007f1e0ff */
[----:B------:R-:W-:Y:S02]  /*3580*/  SEL R40, RZ, 0x1, P1 ;  /* 0x00000001ff287807 */ /* 0x000fe40000800000 */
[----:B------:R-:W-:Y:S02]  /*3590*/  IADD3.X R37, R52, c[0x0][0x18c], RZ, P0, !PT ;  /* 0x0000630034257a10 */ /* 0x000fe400007fe4ff */
[----:B------:R-:W-:-:S02]  /*35a0*/  ISETP.NE.AND P0, PT, R38, RZ, PT ;  /* 0x000000ff2600720c */ /* 0x000fc40003f05270 */
[----:B------:R-:W-:Y:S02]  /*35b0*/  SEL R38, RZ, 0x1, P2 ;  /* 0x00000001ff267807 */ /* 0x000fe40001000000 */
[----:B------:R-:W-:Y:S02]  /*35c0*/  F2FP.PACK_AB R23, R59, R58 ;  /* 0x0000003a3b17723e */ /* 0x000fe400000000ff */
        /* <DEDUP_REMOVED lines=23> */
.L_x_1543:
        /* <DEDUP_REMOVED lines=36> */
.L_x_1544:
[----:B------:R-:W-:Y:S01]  /*3980*/  FMUL.FTZ R20, R40, R40 ;  /* 0x0000002828147220 */ /* 0x000fe20000410000 */
[----:B------:R-:W-:Y:S01]  /*3990*/  ISETP.NE.AND P0, PT, RZ, UR8, PT ;  /* 0x00000008ff007c0c */ /* 0x000fe2000bf05270 */
[----:B------:R-:W-:Y:S02]  /*39a0*/  IMAD.MOV.U32 R36, RZ, RZ, c[0x0][0x1e0] ;  /* 0x00007800ff247624 */ /* 0x000fe400078e00ff */
[----:B-1----:R-:W-:Y:S01]  /*39b0*/  FADD.FTZ R23, R23, R22 ;  /* 0x0000001617177221 */ /* 0x002fe20000010000 */
[----:B------:R-:W-:-:S03]  /*39c0*/  FSEL R21, R20, RZ, P0 ;  /* 0x000000ff14157208 */ /* 0x000fc60000000000 */
[----:B------:R-:W-:Y:S01]  /*39d0*/  FFMA.FTZ R20, R23, R36, c[0x0][0x228] ;  /* 0x00008a0017147623 */ /* 0x000fe20000010024 */
[--C-:B------:R-:W-:Y:S02]  /*39e0*/  HADD2.F32 R36, -RZ, R15.reuse.H1_H1 ;  /* 0x3000000fff247230 */ /* 0x100fe40000004100 */
[----:B------:R-:W-:Y:S01]  /*39f0*/  HADD2.F32 R23, -RZ, R15.H0_H0 ;  /* 0x2000000fff177230 */ /* 0x000fe20000004100 */
[----:B------:R-:W-:Y:S01]  /*3a00*/  FADD.FTZ R21, R20, R21 ;  /* 0x0000001514157221 */ /* 0x000fe20000010000 */
[----:B------:R-:W-:Y:S02]  /*3a10*/  FSEL R20, R40, RZ, !P0 ;  /* 0x000000ff28147208 */ /* 0x000fe40004000000 */
[----:B------:R-:W-:Y:S01]  /*3a20*/  ISETP.NE.AND P0, PT, R6, RZ, PT ;  /* 0x000000ff0600720c */ /* 0x000fe20003f05270 */
[----:B------:R-:W1:Y:S02]  /*3a30*/  MUFU.RSQ R41, R21 ;  /* 0x0000001500297308 */ /* 0x000e640000001400 */
[----:B------:R-:W-:-:S02]  /*3a40*/  FADD.FTZ R48, -R20, R48 ;  /* 0x0000003014307221 */ /* 0x000fc40000010100 */
[C---:B0-----:R-:W-:Y:S02]  /*3a50*/  FADD.FTZ R22, -R20.reuse, R59 ;  /* 0x0000003b14167221 */ /* 0x041fe40000010100 */
[C---:B------:R-:W-:Y:S02]  /*3a60*/  FADD.FTZ R58, -R20.reuse, R58 ;  /* 0x0000003a143a7221 */ /* 0x040fe40000010100 */
[C---:B------:R-:W-:Y:S02]  /*3a70*/  FADD.FTZ R38, -R20.reuse, R51 ;  /* 0x0000003314267221 */ /* 0x040fe40000010100 */
[C---:B------:R-:W-:Y:S02]  /*3a80*/  FADD.FTZ R56, -R20.reuse, R56 ;  /* 0x0000003814387221 */ /* 0x040fe40000010100 */
[----:B------:R-:W-:Y:S02]  /*3a90*/  FADD.FTZ R54, -R20, R54 ;  /* 0x0000003614367221 */ /* 0x000fe40000010100 */
[----:B-1----:R-:W-:-:S02]  /*3aa0*/  FMUL.FTZ R21, R41, R48 ;  /* 0x0000003029157220 */ /* 0x002fc40000410000 */
[----:B------:R-:W-:Y:S02]  /*3ab0*/  FADD.FTZ R48, -R20, R57 ;  /* 0x0000003914307221 */ /* 0x000fe40000010100 */
[C---:B------:R-:W-:Y:S02]  /*3ac0*/  FMUL.FTZ R22, R41.reuse, R22 ;  /* 0x0000001629167220 */ /* 0x040fe40000410000 */
[----:B------:R-:W-:Y:S02]  /*3ad0*/  FMUL.FTZ R48, R41, R48 ;  /* 0x0000003029307220 */ /* 0x000fe40000410000 */
[----:B------:R-:W-:Y:S01]  /*3ae0*/  FFMA.FTZ R50, R22, R36, R29 ;  /* 0x0000002416327223 */ /* 0x000fe2000001001d */
[----:B------:R-:W-:Y:S01]  /*3af0*/  HADD2.F32 R36, -RZ, R12.H0_H0 ;  /* 0x2000000cff247230 */ /* 0x000fe20000004100 */
[----:B------:R-:W-:Y:S02]  /*3b00*/  FADD.FTZ R22, -R20, R53 ;  /* 0x0000003514167221 */ /* 0x000fe40000010100 */
[----:B------:R-:W-:Y:S01]  /*3b10*/  FFMA.FTZ R39, R49, R48, R24 ;  /* 0x0000003031277223 */ /* 0x000fe20000010018 */
[----:B------:R-:W-:Y:S01]  /*3b20*/  HFMA2.MMA R48, -RZ, RZ, 0, 2.384185791015625e-07 ;  /* 0x00000004ff307435 */ /* 0x000fe200000001ff */
[----:B------:R-:W-:-:S02]  /*3b30*/  FMUL.FTZ R58, R41, R58 ;  /* 0x0000003a293a7220 */ /* 0x000fc40000410000 */
[C---:B------:R-:W-:Y:S02]  /*3b40*/  FMUL.FTZ R54, R41.reuse, R54 ;  /* 0x0000003629367220 */ /* 0x040fe40000410000 */
[C---:B------:R-:W-:Y:S02]  /*3b50*/  FMUL.FTZ R38, R41.reuse, R38 ;  /* 0x0000002629267220 */ /* 0x040fe40000410000 */
[----:B------:R-:W-:Y:S02]  /*3b60*/  FMUL.FTZ R56, R41, R56 ;  /* 0x0000003829387220 */ /* 0x000fe40000410000 */
[----:B------:R-:W-:Y:S01]  /*3b70*/  FFMA.FTZ R20, R21, R36, R0 ;  /* 0x0000002415147223 */ /* 0x000fe20000010000 */
[----:B------:R-:W-:Y:S01]  /*3b80*/  IADD3 R36, P1, R55, c[0x0][0x208], RZ ;  /* 0x0000820037247a10 */ /* 0x000fe20007f3e0ff */
[----:B------:R-:W-:Y:S02]  /*3b90*/  FMUL.FTZ R21, R41, R22 ;  /* 0x0000001629157220 */ /* 0x000fe40000410000 */
[----:B------:R-:W-:-:S02]  /*3ba0*/  FFMA.FTZ R23, R58, R23, R11 ;  /* 0x000000173a177223 */ /* 0x000fc4000001000b */
[----:B------:R-:W-:Y:S02]  /*3bb0*/  FFMA.FTZ R54, R46, R54, R9 ;  /* 0x000000362e367223 */ /* 0x000fe40000010009 */
[----:B------:R-:W-:Y:S01]  /*3bc0*/  FFMA.FTZ R38, R42, R38, R7 ;  /* 0x000000262a267223 */ /* 0x000fe20000010007 */
[----:B------:R-:W-:Y:S01]  /*3bd0*/  F2FP.PACK_AB R23, R50, R23 ;  /* 0x000000173217723e */ /* 0x000fe200000000ff */
[----:B------:R-:W-:Y:S01]  /*3be0*/  FFMA.FTZ R37, R13, R56, R10 ;  /* 0x000000380d257223 */ /* 0x000fe2000001000a */
[----:B------:R-:W-:Y:S01]  /*3bf0*/  F2FP.PACK_AB R22, R39, R54 ;  /* 0x000000362716723e */ /* 0x000fe200000000ff */
[----:B------:R-:W-:Y:S02]  /*3c00*/  FFMA.FTZ R53, R47, R21, R8 ;  /* 0x000000152f357223 */ /* 0x000fe40000010008 */
[----:B------:R-:W-:Y:S01]  /*3c10*/  @!P0 IMAD.WIDE R50, R5, R48, c[0x0][0x1a0] ;  /* 0x0000680005328625 */ /* 0x000fe200078e0230 */
[----:B------:R-:W-:Y:S02]  /*3c20*/  F2FP.PACK_AB R21, R37, R38 ;  /* 0x000000262515723e */ /* 0x000fe400000000ff */
[----:B------:R-:W-:Y:S01]  /*3c30*/  IADD3.X R37, R52, c[0x0][0x20c], RZ, P1, !PT ;  /* 0x0000830034257a10 */ /* 0x000fe20000ffe4ff */
[----:B------:R-:W-:Y:S01]  /*3c40*/  @!P0 IMAD.WIDE R38, R5, R48, c[0x0][0x1a8] ;  /* 0x00006a0005268625 */ /* 0x000fe200078e0230 */
[----:B------:R-:W-:Y:S01]  /*3c50*/  F2FP.PACK_AB R20, R53, R20 ;  /* 0x000000143514723e */ /* 0x000fe200000000ff */
[----:B------:R0:W-:Y:S02]  /*3c60*/  @!P0 STG.E [R50.64], R40 ;  /* 0x0000002832008986 */ /* 0x0001e4000c101906 */
[----:B------:R-:W-:-:S02]  /*3c70*/  IMAD R5, R48, c[0x0][0x160], R5 ;  /* 0x0000580030057a24 */ /* 0x000fc400078e0205 */
[----:B------:R0:W-:Y:S03]  /*3c80*/  @!P0 STG.E [R38.64], R41 ;  /* 0x0000002926008986 */ /* 0x0001e6000c101906 */
[----:B------:R-:W-:Y:S01]  /*3c90*/  ISETP.GE.AND P0, PT, R5, c[0x0][0x164], PT ;  /* 0x0000590005007a0c */ /* 0x000fe20003f06270 */
[----:B------:R0:W-:-:S12]  /*3ca0*/  STG.E.128 [R36.64], R20 ;  /* 0x0000001424007986 */ /* 0x0001d8000c101d06 */
[----:B0-----:R-:W-:Y:S01]  /*3cb0*/  @P0 CALL.REL.NOINC `(.L_x_1541) ;  /* 0x0000001000000944 */ /* 0x001fe20003c00000 */
[----:B------:R-:W-:Y:S05]  /*3cc0*/  BRA `(.L_x_1542) ;  /* 0xffffcbf000007947 */ /* 0x000fea000383ffff */
.L_x_1541:
[----:B------:R-:W-:Y:S05]  /*3cd0*/  BSYNC B0 ;  /* 0x0000000000007941 */ /* 0x000fea0003800000 */
.L_x_1482:
[----:B------:R-:W-:Y:S05]  /*3ce0*/  EXIT ;  /* 0x000000000000794d */ /* 0x000fea0003800000 */
.L_x_1539:
[----:B0-----:R-:W-:Y:S01]  /*3cf0*/  IMAD.MOV.U32 R37, RZ, RZ, 0x1 ;  /* 0x00000001ff257424 */ /* 0x001fe200078e00ff */
[----:B------:R-:W-:Y:S01]  /*3d00*/  MOV R36, 0x1f ;  /* 0x0000001f00247802 */ /* 0x000fe20000000f00 */
[----:B------:R-:W-:Y:S01]  /*3d10*/  IMAD.MOV.U32 R23, RZ, RZ, -0x1 ;  /* 0xffffffffff177424 */ /* 0x000fe200078e00ff */
[----:B------:R-:W-:Y:S02]  /*3d20*/  MOV R20, 0x3d40 ;  /* 0x00003d4000147802 */ /* 0x000fe40000000f00 */
[----:B------:R-:W-:Y:S05]  /*3d30*/  CALL.REL.NOINC `($__internal_29_$__cuda_sm70_shflsync_bfly_p) ;  /* 0x0000049000007944 */ /* 0x000fea0003c00000 */
[----:B01----:R-:W-:Y:S05]  /*3d40*/  BRA `(.L_x_1543) ;  /* 0xfffff9f000007947 */ /* 0x003fea000383ffff */
.L_x_1540:
[----:B------:R-:W-:Y:S01]  /*3d50*/  HFMA2.MMA R36, -RZ, RZ, 0, 1.847743988037109375e-06 ;  /* 0x0000001fff247435 */ /* 0x000fe200000001ff */
[----:B0-----:R-:W-:Y:S01]  /*3d60*/  MOV R22, R38 ;  /* 0x0000002600167202 */ /* 0x001fe20000000f00 */
[----:B------:R-:W-:Y:S01]  /*3d70*/  IMAD.MOV.U32 R37, RZ, RZ, 0x2 ;  /* 0x00000002ff257424 */ /* 0x000fe200078e00ff */
[----:B------:R-:W-:Y:S01]  /*3d80*/  MOV R20, 0x3db0 ;  /* 0x00003db000147802 */ /* 0x000fe20000000f00 */
[----:B------:R-:W-:Y:S02]  /*3d90*/  IMAD.MOV.U32 R23, RZ, RZ, -0x1 ;  /* 0xffffffffff177424 */ /* 0x000fe400078e00ff */
[----:B------:R-:W-:Y:S05]  /*3da0*/  CALL.REL.NOINC `($__internal_29_$__cuda_sm70_shflsync_bfly_p) ;  /* 0x0000042000007944 */ /* 0x000fea0003c00000 */
[----:B01----:R-:W-:Y:S01]  /*3db0*/  FADD.FTZ R22, R38, R23 ;  /* 0x0000001726167221 */ /* 0x003fe20000010000 */
[----:B------:R-:W-:Y:S01]  /*3dc0*/  MOV R37, 0x4 ;  /* 0x0000000400257802 */ /* 0x000fe20000000f00 */
[----:B------:R-:W-:Y:S01]  /*3dd0*/  IMAD.MOV.U32 R36, RZ, RZ, 0x1f ;  /* 0x0000001fff247424 */ /* 0x000fe200078e00ff */
[----:B------:R-:W-:-:S02]  /*3de0*/  MOV R23, 0xffffffff ;  /* 0xffffffff00177802 */ /* 0x000fc40000000f00 */
[----:B------:R-:W-:Y:S02]  /*3df0*/  MOV R20, 0x3e10 ;  /* 0x00003e1000147802 */ /* 0x000fe40000000f00 */
[----:B------:R-:W-:Y:S05]  /*3e00*/  CALL.REL.NOINC `($__internal_29_$__cuda_sm70_shflsync_bfly_p) ;  /* 0x000003c000007944 */ /* 0x000fea0003c00000 */
[----:B0-----:R-:W-:Y:S01]  /*3e10*/  HFMA2.MMA R36, -RZ, RZ, 0, 1.847743988037109375e-06 ;  /* 0x0000001fff247435 */ /* 0x001fe200000001ff */
[----:B-1----:R-:W-:Y:S01]  /*3e20*/  FADD.FTZ R22, R22, R23 ;  /* 0x0000001716167221 */ /* 0x002fe20000010000 */
[----:B------:R-:W-:Y:S01]  /*3e30*/  MOV R20, 0x3e70 ;  /* 0x00003e7000147802 */ /* 0x000fe20000000f00 */
[----:B------:R-:W-:Y:S02]  /*3e40*/  IMAD.MOV.U32 R37, RZ, RZ, 0x8 ;  /* 0x00000008ff257424 */ /* 0x000fe400078e00ff */
[----:B------:R-:W-:Y:S02]  /*3e50*/  IMAD.MOV.U32 R23, RZ, RZ, -0x1 ;  /* 0xffffffffff177424 */ /* 0x000fe400078e00ff */
[----:B------:R-:W-:Y:S05]  /*3e60*/  CALL.REL.NOINC `($__internal_29_$__cuda_sm70_shflsync_bfly_p) ;  /* 0x0000036000007944 */ /* 0x000fea0003c00000 */
[----:B01----:R-:W-:Y:S01]  /*3e70*/  FADD.FTZ R22, R22, R23 ;  /* 0x0000001716167221 */ /* 0x003fe20000010000 */
[----:B------:R-:W-:Y:S01]  /*3e80*/  MOV R37, 0x10 ;  /* 0x0000001000257802 */ /* 0x000fe20000000f00 */
[----:B------:R-:W-:Y:S01]  /*3e90*/  IMAD.MOV.U32 R36, RZ, RZ, 0x1f ;  /* 0x0000001fff247424 */ /* 0x000fe200078e00ff */
[----:B------:R-:W-:Y:S02]  /*3ea0*/  MOV R23, 0xffffffff ;  /* 0xffffffff00177802 */ /* 0x000fe40000000f00 */
[----:B------:R-:W-:-:S02]  /*3eb0*/  MOV R20, 0x3ed0 ;  /* 0x00003ed000147802 */ /* 0x000fc40000000f00 */
[----:B------:R-:W-:Y:S05]  /*3ec0*/  CALL.REL.NOINC `($__internal_29_$__cuda_sm70_shflsync_bfly_p) ;  /* 0x0000030000007944 */ /* 0x000fea0003c00000 */
        /* <DEDUP_REMOVED lines=41> */
[----:B0-----:R-:W-:Y:S01]  /*4160*/  HFMA2.MMA R36, -RZ, RZ, 0, 1.847743988037109375e-06 ;  /* 0x0000001fff247435 */ /* 0x001fe200000001ff */
[----:B-1----:R-:W-:Y:S01]  /*4170*/  FADD.FTZ R22, R22, R23 ;  /* 0x0000001716167221 */ /* 0x002fe20000010000 */
[----:B------:R-:W-:Y:S01]  /*4180*/  MOV R20, 0x41c0 ;  /* 0x000041c000147802 */ /* 0x000fe20000000f00 */
[----:B------:R-:W-:-:S02]  /*4190*/  IMAD.MOV.U32 R37, RZ, RZ, 0x10 ;  /* 0x00000010ff257424 */ /* 0x000fc400078e00ff */
[----:B------:R-:W-:Y:S02]  /*41a0*/  IMAD.MOV.U32 R23, RZ, RZ, -0x1 ;  /* 0xffffffffff177424 */ /* 0x000fe400078e00ff */
[----:B------:R-:W-:Y:S05]  /*41b0*/  CALL.REL.NOINC `($__internal_29_$__cuda_sm70_shflsync_bfly_p) ;  /* 0x0000001000007944 */ /* 0x000fea0003c00000 */
[----:B01----:R-:W-:Y:S05]  /*41c0*/  BRA `(.L_x_1544) ;  /* 0xfffff7b000007947 */ /* 0x003fea000383ffff */
        .weak           $__internal_29_$__cuda_sm70_shflsync_bfly_p
        .type           $__internal_29_$__cuda_sm70_shflsync_bfly_p,@function
        .size           $__internal_29_$__cuda_sm70_shflsync_bfly_p,(.L_x_8217 - $__internal_29_$__cuda_sm70_shflsync_bfly_p)
$__internal_29_$__cuda_sm70_shflsync_bfly_p:
[----:B------:R-:W-:Y:S01]  /*41d0*/  MOV R21, 0x0 ;  /* 0x0000000000157802 */ /* 0x000fe20000000f00 */
[----:B------:R-:W-:Y:S04]  /*41e0*/  WARPSYNC R23 ;  /* 0x0000001700007348 */ /* 0x000fe80003800000 */
[----:B------:R0:W1:Y:S01]  /*41f0*/  SHFL.BFLY PT, R23, R22, R37, R36 ;  /* 0x0c00002516177389 */ /* 0x00006200000e0024 */
[----:B------:R-:W-:Y:S05]  /*4200*/  RET.REL.NODEC R20 `(_ZN10layer_norm13ln_fwd_kernelINS_13Kernel_traitsI6__halfS2_S2_S2_fjLj256ELj1ELj4ELj1ELj16ENS_18Kernel_traits_baseILj256ES2_S2_S2_S2_fjLj128EEEEELb1ELb1ELb0ELb1EEEvNS_9FwdParamsE) ;  /* 0xffffbdf014007950 */ /* 0x000fea0003c3ffff */
.L_x_1545:
        /* <DEDUP_REMOVED lines=15> */
.L_x_8217:


//--------------------- .text._ZN10layer_norm13ln_fwd_kernelINS_13Kernel_traitsI6__halfS2_S2_S2_fjLj256ELj1ELj4ELj1ELj16ENS_18Kernel_traits_baseILj256ES2_S2_S2_S2_fjLj128EEEEELb1ELb1ELb1ELb0EEEvNS_9FwdParamsE --------------------------
	.section	.text._ZN10layer_norm13ln_fwd_kernelINS_13Kernel_traitsI6__halfS2_S2_S2_fjLj256ELj1ELj4ELj1ELj16ENS_18Kernel_traits_baseILj256ES2_S2_S2_S2_fjLj128EEEEELb1ELb1ELb1ELb0EEEvNS_9FwdParamsE,"ax",@progbits
	.sectioninfo	@"SHI_REGISTERS=72"
	.align	128
        .global         _ZN10layer_norm13ln_fwd_kernelINS_13Kernel_traitsI6__halfS2_S2_S2_fjLj256ELj1ELj4ELj1ELj16ENS_18Kernel_traits_baseILj256ES2_S2_S2_S2_fjLj128EEEEELb1ELb1ELb1ELb0EEEvNS_9FwdParamsE
        .type           _ZN10layer_norm13ln_fwd_kernelINS_13Kernel_traitsI6__halfS2_S2_S2_fjLj256ELj1ELj4ELj1ELj16ENS_18Kernel_traits_baseILj256ES2_S2_S2_S2_fjLj128EEEEELb1ELb1ELb1ELb0EEEvNS_9FwdParamsE,@function
        .size           _ZN10layer_norm13ln_fwd_kernelINS_13Kernel_traitsI6__halfS2_S2_S2_fjLj256ELj1ELj4ELj1ELj16ENS_18Kernel_traits_baseILj256ES2_S2_S2_S2_fjLj128EEEEELb1ELb1ELb1ELb0EEEvNS_9FwdParamsE,(.L_x_8218 - _ZN10layer_norm13ln_fwd_kernelINS_13Kernel_traitsI6__halfS2_S2_S2_fjLj256ELj1ELj4ELj1ELj16ENS_18Kernel_traits_baseILj256ES2_S2_S2_S2_fjLj128EEEEELb1ELb1ELb1ELb0EEEvNS_9FwdParamsE)
        .other          _ZN10layer_norm13ln_fwd_kernelINS_13Kernel_traitsI6__halfS2_S2_S2_fjLj256ELj1ELj4ELj1ELj16ENS_18Kernel_traits_baseILj256ES2_S2_S2_S2_fjLj128EEEEELb1ELb1ELb1ELb0EEEvNS_9FwdParamsE,@"STO_CUDA_ENTRY STV_DEFAULT"
_ZN10layer_norm13ln_fwd_kernelINS_13Kernel_traitsI6__halfS2_S2_S2_fjLj256ELj1ELj4ELj1ELj16ENS_18Kernel_traits_baseILj256ES2_S2_S2_S2_fjLj128EEEEELb1ELb1ELb1ELb0EEEvNS_9FwdParamsE:
.text._ZN10layer_norm13ln_fwd_kernelINS_13Kernel_traitsI6__halfS2_S2_S2_fjLj256ELj1ELj4ELj1ELj16ENS_18Kernel_traits_baseILj256ES2_S2_S2_S2_fjLj128EEEEELb1ELb1ELb1ELb0EEEvNS_9FwdParamsE:
        /* <DEDUP_REMOVED lines=25> */
[----:B--2---:R-:W-:-:S05]  /*0190*/  @P0 IADD3 R46, P3, R4, c[0x0][0x240], RZ ;  /* 0x00009000042e0a10 */ /* 0x004fca0007f7e0ff */
[----:B------:R-:W-:Y:S01]  /*01a0*/  @P0 IMAD.X R47, RZ, RZ, R5, P3 ;  /* 0x000000ffff2f0224 */ /* 0x000fe200018e0605 */
[----:B---3--:R0:W1:Y:S04]  /*01b0*/  @P0 R2UR UR4, R2 ;  /* 0x00000000020403c2 */ /* 0x00806800000e0000 */
[----:B------:R-:W-:-:S04]  /*01c0*/  SHF.R.U64 R12, R46, 0x2, R47 ;  /* 0x000000022e0c7819 */ /* 0x000fc8000000122f */
        /* <DEDUP_REMOVED lines=15> */
.L_x_1547:
[----:B0-----:R-:W-:Y:S05]  /*02c0*/  BSYNC B0 ;  /* 0x0000000000007941 */ /* 0x001fea0003800000 */
.L_x_1546:
[----:B------:R-:W-:Y:S05]  /*02d0*/  @P2 EXIT ;  /* 0x000000000000294d */ /* 0x000fea0003800000 */
[----:B------:R-:W-:Y:S01]  /*02e0*/  IMAD.HI.U32 R0, R12, -0x2daee0ad, RZ ;  /* 0xd2511f530c007827 */ /* 0x000fe200078e00ff */
[----:B------:R-:W-:Y:S01]  /*02f0*/  SHF.R.U32.HI R10, RZ, 0x2, R47 ;  /* 0x00000002ff0a7819 */ /* 0x000fe2000001162f */
[----:B------:R-:W-:Y:S01]  /*0300*/  UIADD3 UR9, UR4, -0x61c88647, URZ ;  /* 0x9e3779b904097890 */ /* 0x000fe2000fffe03f */
[--C-:B-----5:R-:W-:Y:S01]  /*0310*/  HADD2.F32 R9, -RZ, R24.reuse.H0_H0 ;  /* 0x20000018ff097230 */ /* 0x120fe20000004100 */
[C---:B------:R-:W-:Y:S01]  /*0320*/  IMAD.HI.U32 R3, R13.reuse, -0x326172a9, RZ ;  /* 0xcd9e8d570d037827 */ /* 0x040fe200078e00ff */
[----:B------:R-:W-:Y:S01]  /*0330*/  LOP3.LUT R0, R0, UR5, RZ, 0x3c, !PT ;  /* 0x0000000500007c12 */ /* 0x000fe2000f8e3cff */
[----:B------:R-:W-:Y:S01]  /*0340*/  UIADD3 UR10, UR5, -0x4498517b, URZ ;  /* 0xbb67ae85050a7890 */ /* 0x000fe2000fffe03f */
[----:B------:R-:W-:Y:S01]  /*0350*/  HADD2.F32 R8, -RZ, R24.H1_H1 ;  /* 0x30000018ff087230 */ /* 0x000fe20000004100 */
[----:B------:R-:W-:Y:S01]  /*0360*/  IMAD R5, R13, -0x326172a9, RZ ;  /* 0xcd9e8d570d057824 */ /* 0x000fe200078e02ff */
[----:B------:R-:W-:Y:S01]  /*0370*/  LOP3.LUT R3, R3, UR4, R10, 0x96, !PT ;  /* 0x0000000403037c12 */ /* 0x000fe2000f8e960a */
[----:B------:R-:W-:Y:S01]  /*0380*/  IMAD.HI.U32 R2, R0, -0x326172a9, RZ ;  /* 0xcd9e8d5700027827 */ /* 0x000fe200078e00ff */
[----:B------:R-:W-:Y:S01]  /*0390*/  UIADD3 UR12, UR5, 0x76cf5d0a, URZ ;  /* 0x76cf5d0a050c7890 */ /* 0x000fe2000fffe03f */
[----:B------:R-:W-:Y:S01]  /*03a0*/  HADD2.F32 R30, -RZ, R17.H1_H1 ;  /* 0x30000011ff1e7230 */ /* 0x000fe20000004100 */
        /* <DEDUP_REMOVED lines=11> */
[----:B------:R-:W-:Y:S01]  /*0460*/  HADD2.F32 R29, -RZ, R18.H0_H0 ;  /* 0x20000012ff1d7230 */ /* 0x000fe20000004100 */
[----:B------:R-:W-:Y:S01]  /*0470*/  UIADD3 UR15, UR4, 0x78dde6e4, URZ ;  /* 0x78dde6e4040f7890 */ /* 0x000fe2000fffe03f */
[----:B------:R-:W-:Y:S01]  /*0480*/  IMAD R5, R0, -0x326172a9, RZ ;  /* 0xcd9e8d5700057824 */ /* 0x000fe200078e02ff */
[----:B------:R-:W-:Y:S01]  /*0490*/  LOP3.LUT R3, R3, UR12, R6, 0x96, !PT ;  /* 0x0000000c03037c12 */ /* 0x000fe2000f8e9606 */
[----:B------:R-:W-:Y:S01]  /*04a0*/  IMAD.HI.U32 R0, R4, -0x326172a9, RZ ;  /* 0xcd9e8d5704007827 */ /* 0x000fe200078e00ff */
[----:B------:R-:W-:Y:S01]  /*04b0*/  UIADD3 UR17, UR4, 0x1715609d, URZ ;  /* 0x1715609d04117890 */ /* 0x000fe2000fffe03f */
[----:B------:R-:W-:Y:S01]  /*04c0*/  HADD2.F32 R34, -RZ, R19.H1_H1 ;  /* 0x30000013ff227230 */ /* 0x000fe20000004100 */
[----:B------:R-:W-:Y:S01]  /*04d0*/  UIADD3 UR18, UR5, -0x56f99767, URZ ;  /* 0xa906689905127890 */ /* 0x000fe2000fffe03f */
[----:B------:R-:W-:Y:S01]  /*04e0*/  IMAD R7, R2, -0x2daee0ad, RZ ;  /* 0xd2511f5302077824 */ /* 0x000fe200078e02ff */
[----:B------:R-:W-:Y:S01]  /*04f0*/  LOP3.LUT R0, R0, UR11, R5, 0x96, !PT ;  /* 0x0000000b00007c12 */ /* 0x000fe2000f8e9605 */
[----:B------:R-:W-:Y:S01]  /*0500*/  IMAD R5, R4, -0x326172a9, RZ ;  /* 0xcd9e8d5704057824 */ /* 0x000fe200078e02ff */
[----:B------:R-:W-:Y:S01]  /*0510*/  UIADD3 UR20, UR5, 0x646e171e, URZ ;  /* 0x646e171e05147890 */ /* 0x000fe2000fffe03f */
[C---:B------:R-:W-:Y:S01]  /*0520*/  IMAD.HI.U32 R2, R3.reuse, -0x326172a9, RZ ;  /* 0xcd9e8d5703027827 */ /* 0x040fe200078e00ff */
        /* <DEDUP_REMOVED lines=9> */
[----:B------:R-:W-:Y:S01]  /*05c0*/  IMAD.HI.U32 R0, R2, -0x2daee0ad, RZ ;  /* 0xd2511f5302007827 */ /* 0x000fe200078e00ff */
[----:B------:R-:W-:Y:S01]  /*05d0*/  UIADD3 UR24, UR5, -0x24c28bd8, URZ ;  /* 0xdb3d742805187890 */ /* 0x000fe2000fffe03f */
[--C-:B------:R-:W-:Y:S01]  /*05e0*/  HADD2.F32 R36, -RZ, R21.reuse.H0_H0 ;  /* 0x20000015ff247230 */ /* 0x100fe20000004100 */
[----:B------:R-:W-:Y:S01]  /*05f0*/  UIADD3 UR23, UR4, -0xe443238, URZ ;  /* 0xf1bbcdc804177890 */ /* 0x000fe2000fffe03f */
[----:B------:R-:W-:Y:S01]  /*0600*/  IMAD R4, R3, -0x326172a9, RZ ;  /* 0xcd9e8d5703047824 */ /* 0x000fe200078e02ff */
[----:B------:R-:W-:Y:S01]  /*0610*/  LOP3.LUT R0, R0, UR16, R5, 0x96, !PT ;  /* 0x0000001000007c12 */ /* 0x000fe2000f8e9605 */
[----:B------:R-:W-:Y:S01]  /*0620*/  IMAD.HI.U32 R3, R6, -0x326172a9, RZ ;  /* 0xcd9e8d5706037827 */ /* 0x000fe200078e00ff */
[----:B------:R-:W-:Y:S01]  /*0630*/  UIADD3 UR25, UR4, -0x700cb87f, URZ ;  /* 0x8ff3478104197890 */ /* 0x000fe2000fffe03f */
[----:B------:R-:W-:Y:S01]  /*0640*/  HADD2.F32 R37, -RZ, R21.H1_H1 ;  /* 0x30000015ff257230 */ /* 0x000fe20000004100 */
[----:B------:R-:W-:Y:S01]  /*0650*/  UIADD3 UR26, UR5, -0x695add53, URZ ;  /* 0x96a522ad051a7890 */ /* 0x000fe2000fffe03f */
[----:B------:R-:W-:Y:S01]  /*0660*/  IMAD R7, R2, -0x2daee0ad, RZ ;  /* 0xd2511f5302077824 */ /* 0x000fe200078e02ff */
[----:B------:R-:W-:Y:S01]  /*0670*/  LOP3.LUT R3, R3, UR15, R4, 0x96, !PT ;  /* 0x0000000f03037c12 */ /* 0x000fe2000f8e9604 */
[----:B------:R-:W-:Y:S01]  /*0680*/  IMAD R5, R6, -0x326172a9, RZ ;  /* 0xcd9e8d5706057824 */ /* 0x000fe200078e02ff */
[--C-:B------:R-:W-:Y:S01]  /*0690*/  HADD2.F32 R38, -RZ, R22.reuse.H0_H0 ;  /* 0x20000016ff267230 */ /* 0x100fe20000004100 */
[----:B------:R-:W-:Y:S01]  /*06a0*/  IMAD.HI.U32 R2, R0, -0x326172a9, RZ ;  /* 0xcd9e8d5700027827 */ /* 0x000fe200078e00ff */
[----:B------:R-:W-:Y:S01]  /*06b0*/  HADD2.F32 R39, -RZ, R22.H1_H1 ;  /* 0x30000016ff277230 */ /* 0x000fe20000004100 */
[----:B------:R-:W-:Y:S01]  /*06c0*/  ULDC.U8 UR8, c[0x0][0x1f0] ;  /* 0x00007c0000087ab9 */ /* 0x000fe20000000000 */
[--C-:B------:R-:W-:Y:S01]  /*06d0*/  HADD2.F32 R40, -RZ, R23.reuse.H0_H0 ;  /* 0x20000017ff287230 */ /* 0x100fe20000004100 */
[----:B------:R-:W-:Y:S01]  /*06e0*/  IMAD.HI.U32 R4, R3, -0x2daee0ad, RZ ;  /* 0xd2511f5303047827 */ /* 0x000fe200078e00ff */
[----:B------:R-:W-:Y:S01]  /*06f0*/  LOP3.LUT R2, R2, UR17, R5, 0x96, !PT ;  /* 0x0000001102027c12 */ /* 0x000fe2000f8e9605 */
[----:B------:R-:W-:-:S02]  /*0700*/  HADD2.F32 R41, -RZ, R23.H1_H1 ;  /* 0x30000017ff297230 */ /* 0x000fc40000004100 */
[----:B------:R-:W-:Y:S01]  /*0710*/  IMAD R6, R3, -0x2daee0ad, RZ ;  /* 0xd2511f5303067824 */ /* 0x000fe200078e02ff */
[----:B------:R-:W-:Y:S01]  /*0720*/  LOP3.LUT R4, R4, UR18, R7, 0x96, !PT ;  /* 0x0000001204047c12 */ /* 0x000fe2000f8e9607 */
[----:B------:R-:W-:Y:S01]  /*0730*/  IMAD.HI.U32 R3, R2, -0x2daee0ad, RZ ;  /* 0xd2511f5302037827 */ /* 0x000fe200078e00ff */
[----:B------:R-:W-:-:S03]  /*0740*/  HADD2.F32 R7, -RZ, R25.H0_H0 ;  /* 0x20000019ff077230 */ /* 0x000fc60000004100 */
[----:B------:R-:W-:Y:S01]  /*0750*/  IMAD R5, R0, -0x326172a9, RZ ;  /* 0xcd9e8d5700057824 */ /* 0x000fe200078e02ff */
[----:B------:R-:W-:Y:S01]  /*0760*/  LOP3.LUT R32, R3, UR20, R6, 0x96, !PT ;  /* 0x0000001403207c12 */ /* 0x000fe2000f8e9606 */
[C---:B------:R-:W-:Y:S01]  /*0770*/  IMAD.HI.U32 R0, R4.reuse, -0x326172a9, RZ ;  /* 0xcd9e8d5704007827 */ /* 0x040fe200078e00ff */
[----:B------:R-:W-:Y:S02]  /*0780*/  HADD2.F32 R6, -RZ, R25.H1_H1 ;  /* 0x30000019ff067230 */ /* 0x000fe40000004100 */
[--C-:B------:R-:W-:Y:S01]  /*0790*/  HADD2.F32 R3, -RZ, R27.reuse.H0_H0 ;  /* 0x2000001bff037230 */ /* 0x100fe20000004100 */
[----:B------:R-:W-:Y:S01]  /*07a0*/  IMAD R15, R4, -0x326172a9, RZ ;  /* 0xcd9e8d57040f7824 */ /* 0x000fe200078e02ff */
[----:B------:R-:W-:Y:S01]  /*07b0*/  LOP3.LUT R31, R0, UR19, R5, 0x96, !PT ;  /* 0x00000013001f7c12 */ /* 0x000fe2000f8e9605 */
[----:B------:R-:W-:Y:S01]  /*07c0*/  IMAD.HI.U32 R0, R32, -0x326172a9, RZ ;  /* 0xcd9e8d5720007827 */ /* 0x000fe200078e00ff */
[--C-:B------:R-:W-:Y:S02]  /*07d0*/  HADD2.F32 R5, -RZ, R26.reuse.H0_H0 ;  /* 0x2000001aff057230 */ /* 0x100fe40000004100 */
[----:B------:R-:W-:Y:S01]  /*07e0*/  HADD2.F32 R4, -RZ, R26.H1_H1 ;  /* 0x3000001aff047230 */ /* 0x000fe20000004100 */
[----:B------:R-:W-:Y:S01]  /*07f0*/  IMAD R28, R2, -0x2daee0ad, RZ ;  /* 0xd2511f53021c7824 */ /* 0x000fe200078e02ff */
[----:B------:R-:W-:Y:S01]  /*0800*/  LOP3.LUT R24, R0, UR21, R15, 0x96, !PT ;  /* 0x0000001500187c12 */ /* 0x000fe2000f8e960f */
[----:B------:R-:W-:Y:S01]  /*0810*/  IMAD.HI.U32 R25, R31, -0x2daee0ad, RZ ;  /* 0xd2511f531f197827 */ /* 0x000fe200078e00ff */
[----:B------:R-:W-:-:S02]  /*0820*/  HADD2.F32 R2, -RZ, R27.H1_H1 ;  /* 0x3000001bff027230 */ /* 0x000fc40000004100 */
[--C-:B------:R-:W-:Y:S01]  /*0830*/  HADD2.F32 R0, -RZ, R16.reuse.H0_H0 ;  /* 0x20000010ff007230 */ /* 0x100fe20000004100 */
[----:B------:R-:W-:Y:S01]  /*0840*/  IMAD R27, R31, -0x2daee0ad, RZ ;  /* 0xd2511f531f1b7824 */ /* 0x000fe200078e02ff */
[----:B------:R-:W-:Y:S01]  /*0850*/  LOP3.LUT R25, R25, UR22, R28, 0x96, !PT ;  /* 0x0000001619197c12 */ /* 0x000fe2000f8e961c */
[----:B------:R-:W-:Y:S01]  /*0860*/  IMAD.HI.U32 R26, R24, -0x2daee0ad, RZ ;  /* 0xd2511f53181a7827 */ /* 0x000fe200078e00ff */
[----:B------:R-:W-:Y:S02]  /*0870*/  HADD2.F32 R28, -RZ, R16.H1_H1 ;  /* 0x30000010ff1c7230 */ /* 0x000fe40000004100 */
[----:B------:R-:W-:Y:S01]  /*0880*/  HADD2.F32 R15, -RZ, R17.H0_H0 ;  /* 0x20000011ff0f7230 */ /* 0x000fe20000004100 */
[----:B------:R-:W-:Y:S01]  /*0890*/  IMAD R17, R32, -0x326172a9, RZ ;  /* 0xcd9e8d5720117824 */ /* 0x000fe200078e02ff */
[----:B------:R-:W-:Y:S01]  /*08a0*/  LOP3.LUT R26, R26, UR24, R27, 0x96, !PT ;  /* 0x000000181a1a7c12 */ /* 0x000fe2000f8e961b */
[----:B------:R-:W-:Y:S01]  /*08b0*/  IMAD.HI.U32 R16, R25, -0x326172a9, RZ ;  /* 0xcd9e8d5719107827 */ /* 0x000fe200078e00ff */
[----:B------:R-:W-:-:S02]  /*08c0*/  HADD2.F32 R32, -RZ, R18.H1_H1 ;  /* 0x30000012ff207230 */ /* 0x000fc40000004100 */
[----:B------:R-:W-:Y:S01]  /*08d0*/  HADD2.F32 R31, -RZ, R19.H0_H0 ;  /* 0x20000013ff1f7230 */ /* 0x000fe20000004100 */
[----:B------:R-:W-:Y:S01]  /*08e0*/  IMAD R25, R25, -0x326172a9, RZ ;  /* 0xcd9e8d5719197824 */ /* 0x000fe200078e02ff */
[----:B------:R-:W-:Y:S01]  /*08f0*/  LOP3.LUT R16, R16, UR23, R17, 0x96, !PT ;  /* 0x0000001710107c12 */ /* 0x000fe2000f8e9611 */
[----:B------:R-:W-:-:S04]  /*0900*/  IMAD.WIDE.U32 R44, R26, -0x326172a9, RZ ;  /* 0xcd9e8d571a2c7825 */ /* 0x000fc800078e00ff */
[----:B------:R-:W-:Y:S01]  /*0910*/  IMAD R17, R24, -0x2daee0ad, RZ ;  /* 0xd2511f5318117824 */ /* 0x000fe200078e02ff */
[----:B------:R-:W-:Y:S01]  /*0920*/  LOP3.LUT R43, R45, UR25, R25, 0x96, !PT ;  /* 0x000000192d2b7c12 */ /* 0x000fe2000f8e9619 */
[----:B------:R-:W-:Y:S01]  /*0930*/  IMAD.HI.U32 R42, R16, -0x2daee0ad, RZ ;  /* 0xd2511f53102a7827 */ /* 0x000fe200078e00ff */
[----:B------:R-:W-:Y:S01]  /*0940*/  LOP3.LUT R45, R46, 0x3, RZ, 0xc0, !PT ;  /* 0x000000032e2d7812 */ /* 0x000fe200078ec0ff */
[----:B------:R-:W-:Y:S02]  /*0950*/  HFMA2.MMA R46, -RZ, RZ, 0, 0 ;  /* 0x00000000ff2e7435 */ /* 0x000fe400000001ff */
[----:B------:R-:W-:Y:S01]  /*0960*/  IMAD R48, R16, -0x2daee0ad, RZ ;  /* 0xd2511f5310307824 */ /* 0x000fe200078e02ff */
[----:B------:R-:W-:Y:S02]  /*0970*/  LOP3.LUT R42, R42, UR26, R17, 0x96, !PT ;  /* 0x0000001a2a2a7c12 */ /* 0x000fe4000f8e9611 */
.L_x_1636:
        /* <DEDUP_REMOVED lines=12> */
[----:B-1----:R-:W-:Y:S02]  /*0a40*/  @P0 MOV R25, 0x10 ;  /* 0x0000001000190802 */ /* 0x002fe40000000f00 */
[----:B--2---:R-:W-:-:S13]  /*0a50*/  ISETP.GE.AND P2, PT, R52, 0x1, PT ;  /* 0x000000013400780c */ /* 0x004fda0003f46270 */
[----:B------:R-:W-:-:S05]  /*0a60*/  @P2 IADD3 R27, R52, -0x1, RZ ;  /* 0xffffffff341b2810 */ /* 0x000fca0007ffe0ff */
[----:B------:R-:W-:Y:S01]  /*0a70*/  @P2 IMAD R47, R27, c[0x0][0x168], RZ ;  /* 0x00005a001b2f2a24 */ /* 0x000fe200078e02ff */
[----:B------:R-:W-:-:S04]  /*0a80*/  SHF.R.S32.HI R27, RZ, 0x1f, R26 ;  /* 0x0000001fff1b7819 */ /* 0x000fc8000001141a */
[----:B------:R-:W-:Y:S02]  /*0a90*/  @P2 SHF.R.S32.HI R50, RZ, 0x1f, R47 ;  /* 0x0000001fff322819 */ /* 0x000fe4000001142f */
[----:B------:R-:W-:Y:S01]  /*0aa0*/  LEA.HI R68, R27, R26, RZ, 0x3 ;  /* 0x0000001a1b447211 */ /* 0x000fe200078f18ff */
[----:B------:R-:W-:Y:S01]  /*0ab0*/  @P2 IMAD.MOV.U32 R27, RZ, RZ, 0x10 ;  /* 0x00000010ff1b2424 */ /* 0x000fe200078e00ff */
[----:B------:R-:W-:Y:S02]  /*0ac0*/  @P2 LEA.HI R50, R50, R47, RZ, 0x3 ;  /* 0x0000002f32322211 */ /* 0x000fe400078f18ff */
[-C--:B------:R-:W-:Y:S02]  /*0ad0*/  LEA.HI.SX32 R68, R68, R11.reuse, 0x1d ;  /* 0x0000000b44447211 */ /* 0x080fe400078feaff */
        /* <DEDUP_REMOVED lines=12> */
[----:B-----5:R-:W-:Y:S01]  /*0ba0*/  HADD2.F32 R47, -RZ, R16.H0_H0 ;  /* 0x20000010ff2f7230 */ /* 0x020fe20000004100 */
[----:B------:R-:W-:Y:S05]  /*0bb0*/  BRA `(.L_x_1553) ;  /* 0x0000056000007947 */ /* 0x000fea0003800000 */
.L_x_1552:
        /* <DEDUP_REMOVED lines=12> */
.L_x_1555:
[----:B------:R-:W-:Y:S02]  /*0c80*/  IMAD.MOV.U32 R50, RZ, RZ, R44 ;  /* 0x000000ffff327224 */ /* 0x000fe400078e002c */
.L_x_1556:
[----:B------:R-:W-:Y:S05]  /*0c90*/  BSYNC B3 ;  /* 0x0000000000037941 */ /* 0x000fea0003800000 */
.L_x_1554:
        /* <DEDUP_REMOVED lines=16> */
.L_x_1560:
[----:B------:R-:W-:Y:S05]  /*0da0*/  BSYNC B4 ;  /* 0x0000000000047941 */ /* 0x000fea0003800000 */
.L_x_1559:
        /* <DEDUP_REMOVED lines=42> */
.L_x_1558:
[----:B------:R-:W-:Y:S05]  /*1050*/  BSYNC B3 ;  /* 0x0000000000037941 */ /* 0x000fea0003800000 */
.L_x_1557:
        /* <DEDUP_REMOVED lines=10> */
[----:B------:R-:W-:-:S04]  /*1100*/  FMUL.FTZ R47, R9, R26 ;  /* 0x0000001a092f7220 */ /* 0x000fc80000410000 */
[----:B------:R-:W-:Y:S02]  /*1110*/  @P0 FADD.FTZ R47, R24, R47 ;  /* 0x0000002f182f0221 */ /* 0x000fe40000010000 */
.L_x_1553:
[----:B------:R-:W-:Y:S05]  /*1120*/  BSYNC B2 ;  /* 0x0000000000027941 */ /* 0x000fea0003800000 */
.L_x_1551:
        /* <DEDUP_REMOVED lines=8> */
.L_x_1562:
        /* <DEDUP_REMOVED lines=12> */
.L_x_1565:
[----:B------:R-:W-:Y:S02]  /*1270*/  IMAD.MOV.U32 R52, RZ, RZ, R44 ;  /* 0x000000ffff347224 */ /* 0x000fe400078e002c */
.L_x_1566:
[----:B------:R-:W-:Y:S05]  /*1280*/  BSYNC B3 ;  /* 0x0000000000037941 */ /* 0x000fea0003800000 */
.L_x_1564:
        /* <DEDUP_REMOVED lines=16> */
.L_x_1570:
[----:B------:R-:W-:Y:S05]  /*1390*/  BSYNC B4 ;  /* 0x0000000000047941 */ /* 0x000fea0003800000 */
.L_x_1569:
        /* <DEDUP_REMOVED lines=43> */
.L_x_1568:
[----:B------:R-:W-:Y:S05]  /*1650*/  BSYNC B3 ;  /* 0x0000000000037941 */ /* 0x000fea0003800000 */
.L_x_1567:
[----:B------:R-:W0:Y:S01]  /*1660*/  I2F.U32 R25, R52 ;  /* 0x0000003400197306 */ /* 0x000e220000201000 */
[----:B-----5:R-:W-:Y:S01]  /*1670*/  HADD2.F32 R26, -RZ, R20.H1_H1 ;  /* 0x30000014ff1a7230 */ /* 0x020fe20000004100 */
[----:B------:R-:W-:Y:S01]  /*1680*/  IMAD.MOV.U32 R50, RZ, RZ, 0x2f800000 ;  /* 0x2f800000ff327424 */ /* 0x000fe200078e00ff */
[----:B------:R-:W-:-:S03]  /*1690*/  @P0 HADD2.F32 R27, -RZ, R16.H1_H1 ;  /* 0x30000010ff1b0230 */ /* 0x000fc60000004100 */
[----:B------:R-:W-:-:S04]  /*16a0*/  FMUL.FTZ R26, R26, c[0x0][0x1ec] ;  /* 0x00007b001a1a7a20 */ /* 0x000fc80000410000 */
[----:B------:R-:W-:Y:S02]  /*16b0*/  FMUL.FTZ R26, R26, c[0x0][0x1e8] ;  /* 0x00007a001a1a7a20 */ /* 0x000fe40000410000 */
[----:B0-----:R-:W-:-:S05]  /*16c0*/  FFMA.FTZ R25, R25, R50, 1.1641532182693481445e-10 ;  /* 0x2f00000019197423 */ /* 0x001fca0000010032 */
[----:B------:R-:W-:-:S04]  /*16d0*/  FSETP.GTU.FTZ.AND P4, PT, R25, c[0x0][0x1e4], PT ;  /* 0x0000790019007a0b */ /* 0x000fc80003f9c000 */
[----:B------:R-:W-:Y:S02]  /*16e0*/  FSEL R25, R26, RZ, !P4 ;  /* 0x000000ff1a197208 */ /* 0x000fe40006000000 */
[----:B------:R-:W-:-:S03]  /*16f0*/  SEL R51, RZ, 0x1, P4 ;  /* 0x00000001ff337807 */ /* 0x000fc60002000000 */
[----:B------:R-:W-:-:S04]  /*1700*/  FMUL.FTZ R50, R8, R25 ;  /* 0x0000001908327220 */ /* 0x000fc80000410000 */
[----:B------:R-:W-:Y:S02]  /*1710*/  @P0 FADD.FTZ R50, R27, R50 ;  /* 0x000000321b320221 */ /* 0x000fe40000010000 */
.L_x_1563:
[----:B------:R-:W-:Y:S05]  /*1720*/  BSYNC B2 ;  /* 0x0000000000027941 */ /* 0x000fea0003800000 */
.L_x_1561:
        /* <DEDUP_REMOVED lines=8> */
.L_x_1572:
        /* <DEDUP_REMOVED lines=12> */
.L_x_1575:
[----:B------:R-:W-:Y:S02]  /*1870*/  MOV R55, R44 ;  /* 0x0000002c00377202 */ /* 0x000fe40000000f00 */
.L_x_1576:
[----:B------:R-:W-:Y:S05]  /*1880*/  BSYNC B3 ;  /* 0x0000000000037941 */ /* 0x000fea0003800000 */
.L_x_1574:
        /* <DEDUP_REMOVED lines=16> */
.L_x_1580:
[----:B------:R-:W-:Y:S05]  /*1990*/  BSYNC B4 ;  /* 0x0000000000047941 */ /* 0x000fea0003800000 */
.L_x_1579:
        /* <DEDUP_REMOVED lines=43> */
.L_x_1578:
[----:B------:R-:W-:Y:S05]  /*1c50*/  BSYNC B3 ;  /* 0x0000000000037941 */ /* 0x000fea0003800000 */
.L_x_1577:
        /* <DEDUP_REMOVED lines=10> */
[----:B------:R-:W-:-:S04]  /*1d00*/  FMUL.FTZ R52, R7, R26 ;  /* 0x0000001a07347220 */ /* 0x000fc80000410000 */
[----:B------:R-:W-:Y:S02]  /*1d10*/  @P0 FADD.FTZ R52, R27, R52 ;  /* 0x000000341b340221 */ /* 0x000fe40000010000 */
.L_x_1573:
[----:B------:R-:W-:Y:S05]  /*1d20*/  BSYNC B2 ;  /* 0x0000000000027941 */ /* 0x000fea0003800000 */
.L_x_1571:
        /* <DEDUP_REMOVED lines=8> */
.L_x_1582:
        /* <DEDUP_REMOVED lines=12> */
.L_x_1585:
[----:B------:R-:W-:Y:S02]  /*1e70*/  IMAD.MOV.U32 R56, RZ, RZ, R44 ;  /* 0x000000ffff387224 */ /* 0x000fe400078e002c */
.L_x_1586:
[----:B------:R-:W-:Y:S05]  /*1e80*/  BSYNC B3 ;  /* 0x0000000000037941 */ /* 0x000fea0003800000 */
.L_x_1584:
        /* <DEDUP_REMOVED lines=16> */
.L_x_1590:
[----:B------:R-:W-:Y:S05]  /*1f90*/  BSYNC B4 ;  /* 0x0000000000047941 */ /* 0x000fea0003800000 */
.L_x_1589:
        /* <DEDUP_REMOVED lines=43> */
.L_x_1588:
[----:B------:R-:W-:Y:S05]  /*2250*/  BSYNC B3 ;  /* 0x0000000000037941 */ /* 0x000fea0003800000 */
.L_x_1587:
[----:B------:R-:W0:Y:S01]  /*2260*/  I2F.U32 R25, R56 ;  /* 0x0000003800197306 */ /* 0x000e220000201000 */
[----:B-----5:R-:W-:Y:S01]  /*2270*/  HADD2.F32 R26, -RZ, R21.H1_H1 ;  /* 0x30000015ff1a7230 */ /* 0x020fe20000004100 */
[----:B------:R-:W-:-:S04]  /*2280*/  IMAD.MOV.U32 R54, RZ, RZ, 0x2f800000 ;  /* 0x2f800000ff367424 */ /* 0x000fc800078e00ff */
[----:B------:R-:W-:-:S04]  /*2290*/  FMUL.FTZ R26, R26, c[0x0][0x1ec] ;  /* 0x00007b001a1a7a20 */ /* 0x000fc80000410000 */
[----:B------:R-:W-:Y:S02]  /*22a0*/  FMUL.FTZ R26, R26, c[0x0][0x1e8] ;  /* 0x00007a001a1a7a20 */ /* 0x000fe40000410000 */
[----:B0-----:R-:W-:-:S05]  /*22b0*/  FFMA.FTZ R25, R25, R54, 1.1641532182693481445e-10 ;  /* 0x2f00000019197423 */ /* 0x001fca0000010036 */
[----:B------:R-:W-:-:S04]  /*22c0*/  FSETP.GTU.FTZ.AND P4, PT, R25, c[0x0][0x1e4], PT ;  /* 0x0000790019007a0b */ /* 0x000fc80003f9c000 */
[----:B------:R-:W-:Y:S01]  /*22d0*/  FSEL R55, R26, RZ, !P4 ;  /* 0x000000ff1a377208 */ /* 0x000fe20006000000 */
[----:B------:R-:W-:Y:S01]  /*22e0*/  @P0 HADD2.F32 R26, -RZ, R17.H1_H1 ;  /* 0x30000011ff1a0230 */ /* 0x000fe20000004100 */
[----:B------:R-:W-:-:S03]  /*22f0*/  SEL R54, RZ, 0x1, P4 ;  /* 0x00000001ff367807 */ /* 0x000fc60002000000 */
[----:B------:R-:W-:-:S04]  /*2300*/  FMUL.FTZ R55, R6, R55 ;  /* 0x0000003706377220 */ /* 0x000fc80000410000 */
[----:B------:R-:W-:Y:S02]  /*2310*/  @P0 FADD.FTZ R55, R26, R55 ;  /* 0x000000371a370221 */ /* 0x000fe40000010000 */
.L_x_1583:
[----:B------:R-:W-:Y:S05]  /*2320*/  BSYNC B2 ;  /* 0x0000000000027941 */ /* 0x000fea0003800000 */
.L_x_1581:
        /* <DEDUP_REMOVED lines=8> */
.L_x_1592:
        /* <DEDUP_REMOVED lines=12> */
.L_x_1595:
[----:B------:R-:W-:Y:S02]  /*2470*/  MOV R57, R44 ;  /* 0x0000002c00397202 */ /* 0x000fe40000000f00 */
.L_x_1596:
[----:B------:R-:W-:Y:S05]  /*2480*/  BSYNC B3 ;  /* 0x0000000000037941 */ /* 0x000fea0003800000 */
.L_x_1594:
        /* <DEDUP_REMOVED lines=16> */
.L_x_1600:
[----:B------:R-:W-:Y:S05]  /*2590*/  BSYNC B4 ;  /* 0x0000000000047941 */ /* 0x000fea0003800000 */
.L_x_1599:
        /* <DEDUP_REMOVED lines=43> */
.L_x_1598:
[----:B------:R-:W-:Y:S05]  /*2850*/  BSYNC B3 ;  /* 0x0000000000037941 */ /* 0x000fea0003800000 */
.L_x_1597:
        /* <DEDUP_REMOVED lines=12> */
.L_x_1593:
[----:B------:R-:W-:Y:S05]  /*2920*/  BSYNC B2 ;  /* 0x0000000000027941 */ /* 0x000fea0003800000 */
.L_x_1591:
        /* <DEDUP_REMOVED lines=8> */
.L_x_1602:
        /* <DEDUP_REMOVED lines=12> */
.L_x_1605:
[----:B------:R-:W-:Y:S02]  /*2a70*/  IMAD.MOV.U32 R58, RZ, RZ, R44 ;  /* 0x000000ffff3a7224 */ /* 0x000fe400078e002c */
.L_x_1606:
[----:B------:R-:W-:Y:S05]  /*2a80*/  BSYNC B3 ;  /* 0x0000000000037941 */ /* 0x000fea0003800000 */
.L_x_1604:
        /* <DEDUP_REMOVED lines=16> */
.L_x_1610:
[----:B------:R-:W-:Y:S05]  /*2b90*/  BSYNC B4 ;  /* 0x0000000000047941 */ /* 0x000fea0003800000 */
.L_x_1609:
        /* <DEDUP_REMOVED lines=40> */
[----:B------:R-:W-:Y:S01]  /*2e20*/  IMAD.MOV.U32 R48, RZ, RZ, R24 ;  /* 0x000000ffff307224 */ /* 0x000fe200078e0018 */
[----:B------:R-:W-:Y:S01]  /*2e30*/  HFMA2.MMA R24, -RZ, RZ, 0, 0 ;  /* 0x00000000ff187435 */ /* 0x000fe200000001ff */
[----:B------:R-:W-:-:S05]  /*2e40*/  LOP3.LUT R42, R25, UR26, R42, 0x96, !PT ;  /* 0x0000001a192a7c12 */ /* 0x000fca000f8e962a */
.L_x_1608:
[----:B------:R-:W-:Y:S05]  /*2e50*/  BSYNC B3 ;  /* 0x0000000000037941 */ /* 0x000fea0003800000 */
.L_x_1607:
        /* <DEDUP_REMOVED lines=12> */
.L_x_1603:
[----:B------:R-:W-:Y:S05]  /*2f20*/  BSYNC B2 ;  /* 0x0000000000027941 */ /* 0x000fea0003800000 */
.L_x_1601:
        /* <DEDUP_REMOVED lines=8> */
.L_x_1612:
        /* <DEDUP_REMOVED lines=12> */
.L_x_1615:
[----:B------:R-:W-:Y:S02]  /*3070*/  MOV R26, R44 ;  /* 0x0000002c001a7202 */ /* 0x000fe40000000f00 */
.L_x_1616:
[----:B------:R-:W-:Y:S05]  /*3080*/  BSYNC B3 ;  /* 0x0000000000037941 */ /* 0x000fea0003800000 */
.L_x_1614:
        /* <DEDUP_REMOVED lines=16> */
.L_x_1620:
[----:B------:R-:W-:Y:S05]  /*3190*/  BSYNC B4 ;  /* 0x0000000000047941 */ /* 0x000fea0003800000 */
.L_x_1619:
[----:B------:R-:W-:Y:S01]  /*31a0*/  LOP3.LUT R44, R25, UR5, R46, 0x96, !PT ;  /* 0x00000005192c7c12 */ /* 0x000fe2000f8e962e */
[----:B------:R-:W-:-:S04]  /*31b0*/  IMAD.HI.U32 R25, R13, -0x326172a9, RZ ;  /* 0xcd9e8d570d197827 */ /* 0x000fc800078e00ff */
        /* <DEDUP_REMOVED lines=39> */
[----:B------:R-:W-:Y:S01]  /*3430*/  IMAD.MOV.U32 R25, RZ, RZ, RZ ;  /* 0x000000ffff197224 */ /* 0x000fe200078e00ff */
[----:B------:R-:W-:Y:S02]  /*3440*/  MOV R48, R24 ;  /* 0x0000001800307202 */ /* 0x000fe40000000f00 */
.L_x_1618:
[----:B------:R-:W-:Y:S05]  /*3450*/  BSYNC B3 ;  /* 0x0000000000037941 */ /* 0x000fea0003800000 */
.L_x_1617:
[----:B------:R-:W0:Y:S01]  /*3460*/  I2F.U32 R24, R26 ;  /* 0x0000001a00187306 */ /* 0x000e220000201000 */
[----:B------:R-:W-:-:S10]  /*3470*/  HFMA2.MMA R27, -RZ, RZ, 0.1171875, 0 ;  /* 0x2f800000ff1b7435 */ /* 0x000fd400000001ff */
[----:B0-----:R-:W-:Y:S01]  /*3480*/  FFMA.FTZ R24, R24, R27, 1.1641532182693481445e-10 ;  /* 0x2f00000018187423 */ /* 0x001fe2000001001b */
[----:B-----5:R-:W-:-:S04]  /*3490*/  HADD2.F32 R27, -RZ, R23.H0_H0 ;  /* 0x20000017ff1b7230 */ /* 0x020fc80000004100 */
[----:B------:R-:W-:Y:S01]  /*34a0*/  FSETP.GTU.FTZ.AND P4, PT, R24, c[0x0][0x1e4], PT ;  /* 0x0000790018007a0b */ /* 0x000fe20003f9c000 */
[----:B------:R-:W-:-:S03]  /*34b0*/  FMUL.FTZ R27, R27, c[0x0][0x1ec] ;  /* 0x00007b001b1b7a20 */ /* 0x000fc60000410000 */
[----:B------:R-:W-:Y:S01]  /*34c0*/  SEL R61, RZ, 0x1, P4 ;  /* 0x00000001ff3d7807 */ /* 0x000fe20002000000 */
[----:B------:R-:W-:-:S05]  /*34d0*/  FMUL.FTZ R27, R27, c[0x0][0x1e8] ;  /* 0x00007a001b1b7a20 */ /* 0x000fca0000410000 */
[----:B------:R-:W-:Y:S01]  /*34e0*/  FSEL R60, R27, RZ, !P4 ;  /* 0x000000ff1b3c7208 */ /* 0x000fe20006000000 */
[----:B------:R-:W-:-:S04]  /*34f0*/  @P0 HADD2.F32 R27, -RZ, R19.H0_H0 ;  /* 0x20000013ff1b0230 */ /* 0x000fc80000004100 */
[----:B------:R-:W-:-:S04]  /*3500*/  FMUL.FTZ R60, R3, R60 ;  /* 0x0000003c033c7220 */ /* 0x000fc80000410000 */
[----:B------:R-:W-:Y:S02]  /*3510*/  @P0 FADD.FTZ R60, R27, R60 ;  /* 0x0000003c1b3c0221 */ /* 0x000fe40000010000 */
.L_x_1613:
[----:B------:R-:W-:Y:S05]  /*3520*/  BSYNC B2 ;  /* 0x0000000000027941 */ /* 0x000fea0003800000 */
.L_x_1611:
        /* <DEDUP_REMOVED lines=8> */
.L_x_1622:
        /* <DEDUP_REMOVED lines=12> */
.L_x_1625:
[----:B------:R-:W-:Y:S02]  /*3670*/  IMAD.MOV.U32 R26, RZ, RZ, R44 ;  /* 0x000000ffff1a7224 */ /* 0x000fe400078e002c */
.L_x_1626:
[----:B------:R-:W-:Y:S05]  /*3680*/  BSYNC B3 ;  /* 0x0000000000037941 */ /* 0x000fea0003800000 */
.L_x_1624:
        /* <DEDUP_REMOVED lines=16> */
.L_x_1630:
[----:B------:R-:W-:Y:S05]  /*3790*/  BSYNC B4 ;  /* 0x0000000000047941 */ /* 0x000fea0003800000 */
.L_x_1629:
        /* <DEDUP_REMOVED lines=43> */
.L_x_1628:
[----:B------:R-:W-:Y:S05]  /*3a50*/  BSYNC B3 ;  /* 0x0000000000037941 */ /* 0x000fea0003800000 */
.L_x_1627:
[----:B------:R-:W0:Y:S01]  /*3a60*/  I2F.U32 R24, R26 ;  /* 0x0000001a00187306 */ /* 0x000e220000201000 */
[----:B------:R-:W-:-:S04]  /*3a70*/  IMAD.MOV.U32 R25, RZ, RZ, 0x2f800000 ;  /* 0x2f800000ff197424 */ /* 0x000fc800078e00ff */
[----:B0-----:R-:W-:Y:S01]  /*3a80*/  FFMA.FTZ R24, R24, R25, 1.1641532182693481445e-10 ;  /* 0x2f00000018187423 */ /* 0x001fe20000010019 */
[----:B-----5:R-:W-:-:S04]  /*3a90*/  HADD2.F32 R25, -RZ, R23.H1_H1 ;  /* 0x30000017ff197230 */ /* 0x020fc80000004100 */
[----:B------:R-:W-:Y:S01]  /*3aa0*/  FSETP.GTU.FTZ.AND P3, PT, R24, c[0x0][0x1e4], PT ;  /* 0x0000790018007a0b */ /* 0x000fe20003f7c000 */
[----:B------:R-:W-:Y:S01]  /*3ab0*/  FMUL.FTZ R25, R25, c[0x0][0x1ec] ;  /* 0x00007b0019197a20 */ /* 0x000fe20000410000 */
[----:B------:R-:W-:Y:S02]  /*3ac0*/  @P0 HADD2.F32 R24, -RZ, R19.H1_H1 ;  /* 0x30000013ff180230 */ /* 0x000fe40000004100 */
[----:B------:R-:W-:Y:S01]  /*3ad0*/  SEL R62, RZ, 0x1, P3 ;  /* 0x00000001ff3e7807 */ /* 0x000fe20001800000 */
[----:B------:R-:W-:-:S05]  /*3ae0*/  FMUL.FTZ R25, R25, c[0x0][0x1e8] ;  /* 0x00007a0019197a20 */ /* 0x000fca0000410000 */
[----:B------:R-:W-:-:S05]  /*3af0*/  FSEL R25, R25, RZ, !P3 ;  /* 0x000000ff19197208 */ /* 0x000fca0005800000 */
[----:B------:R-:W-:-:S04]  /*3b00*/  FMUL.FTZ R63, R2, R25 ;  /* 0x00000019023f7220 */ /* 0x000fc80000410000 */
[----:B------:R-:W-:Y:S02]  /*3b10*/  @P0 FADD.FTZ R63, R24, R63 ;  /* 0x0000003f183f0221 */ /* 0x000fe40000010000 */
.L_x_1623:
[----:B------:R-:W-:Y:S05]  /*3b20*/  BSYNC B2 ;  /* 0x0000000000027941 */ /* 0x000fea0003800000 */
.L_x_1621:
        /* <DEDUP_REMOVED lines=24> */
.L_x_1550:
[----:B------:R-:W-:Y:S05]  /*3cb0*/  BSYNC B0 ;  /* 0x0000000000007941 */ /* 0x000fea0003800000 */
.L_x_1549:
        /* <DEDUP_REMOVED lines=12> */
.L_x_1637:
        /* <DEDUP_REMOVED lines=37> */
.L_x_1638:
[----:B-1----:R-:W-:Y:S01]  /*3fd0*/  FADD.FTZ R27, R66, R67 ;  /* 0x00000043421b7221 */ /* 0x002fe20000010000 */
[C---:B------:R-:W-:Y:S01]  /*3fe0*/  @!P2 LEA R66, P0, R14.reuse, c[0x0][0x1a0], 0x2 ;  /* 0x000068000e42aa11 */ /* 0x040fe200078010ff */
[----:B------:R-:W-:Y:S01]  /*3ff0*/  FMUL.FTZ R26, R25, R25 ;  /* 0x00000019191a7220 */ /* 0x000fe20000410000 */
[----:B------:R-:W-:Y:S01]  /*4000*/  MOV R24, c[0x0][0x1e0] ;  /* 0x0000780000187a02 */ /* 0x000fe20000000f00 */
[----:B------:R-:W-:Y:S01]  /*4010*/  BSSY B0, `(.L_x_1633) ;  /* 0x0000033000007945 */ /* 0x000fe20003800000 */
[----:B0-----:R-:W-:Y:S02]  /*4020*/  @!P2 LEA.HI.X R67, R14, c[0x0][0x1a4], R65, 0x2, P0 ;  /* 0x000069000e43aa11 */ /* 0x001fe400000f1441 */
[----:B------:R-:W-:Y:S01]  /*4030*/  ISETP.NE.AND P0, PT, RZ, UR8, PT ;  /* 0x00000008ff007c0c */ /* 0x000fe2000bf05270 */
[----:B------:R-:W-:Y:S02]  /*4040*/  FFMA.FTZ R24, R27, R24, c[0x0][0x228] ;  /* 0x00008a001b187623 */ /* 0x000fe40000010018 */
[----:B------:R0:W-:Y:S01]  /*4050*/  @!P2 STG.E [R66.64], R25 ;  /* 0x000000194200a986 */ /* 0x0001e2000c101906 */
[----:B------:R-:W-:-:S02]  /*4060*/  FSEL R27, R26, RZ, P0 ;  /* 0x000000ff1a1b7208 */ /* 0x000fc40000000000 */
        /* <DEDUP_REMOVED lines=21> */
[----:B------:R-:W-:Y:S01]  /*41c0*/  F2FP.PACK_AB R26, R26, R67 ;  /* 0x000000431a1a723e */ /* 0x000fe200000000ff */
        /* <DEDUP_REMOVED lines=14> */
[----:B------:R-:W-:Y:S01]  /*42b0*/  F2FP.PACK_AB R24, R65, R24 ;  /* 0x000000184118723e */ /* 0x000fe200000000ff */
[----:B------:R-:W-:Y:S02]  /*42c0*/  FFMA.FTZ R68, R34, R69, R41 ;  /* 0x0000004522447223 */ /* 0x000fe40000010029 */
[----:B------:R-:W-:-:S02]  /*42d0*/  FFMA.FTZ R25, R15, R25, R36 ;  /* 0x000000190f197223 */ /* 0x000fc40000010024 */
[----:B------:R-:W-:Y:S01]  /*42e0*/  FFMA.FTZ R66, R30, R66, R37 ;  /* 0x000000421e427223 */ /* 0x000fe20000010025 */
[----:B------:R-:W-:Y:S01]  /*42f0*/  F2FP.PACK_AB R27, R68, R27 ;  /* 0x0000001b441b723e */ /* 0x000fe200000000ff */
[----:B------:R-:W-:-:S03]  /*4300*/  IMAD.MOV.U32 R65, RZ, RZ, 0x10 ;  /* 0x00000010ff417424 */ /* 0x000fc600078e00ff */
[----:B------:R-:W-:Y:S01]  /*4310*/  F2FP.PACK_AB R25, R66, R25 ;  /* 0x000000194219723e */ /* 0x000fe200000000ff */
[----:B------:R-:W-:-:S05]  /*4320*/  IMAD.WIDE.U32 R64, R64, R65, c[0x0][0x208] ;  /* 0x0000820040407625 */ /* 0x000fca00078e0041 */
[----:B------:R0:W-:Y:S02]  /*4330*/  STG.E.128 [R64.64], R24 ;  /* 0x0000001840007986 */ /* 0x0001e4000c101d06 */
.L_x_1634:
[----:B0-----:R-:W-:Y:S05]  /*4340*/  BSYNC B0 ;  /* 0x0000000000007941 */ /* 0x001fea0003800000 */
.L_x_1633:
[----:B------:R-:W-:-:S05]  /*4350*/  MOV R25, c[0x0][0x160] ;  /* 0x0000580000197a02 */ /* 0x000fca0000000f00 */
[----:B------:R-:W-:-:S05]  /*4360*/  IMAD R14, R25, 0x4, R14 ;  /* 0x00000004190e7824 */ /* 0x000fca00078e020e */
[----:B------:R-:W-:-:S13]  /*4370*/  ISETP.GE.AND P0, PT, R14, c[0x0][0x164], PT ;  /* 0x000059000e007a0c */ /* 0x000fda0003f06270 */
[----:B------:R-:W-:Y:S01]  /*4380*/  @P0 CALL.REL.NOINC `(.L_x_1635) ;  /* 0x0000001000000944 */ /* 0x000fe20003c00000 */
[----:B------:R-:W-:Y:S05]  /*4390*/  BRA `(.L_x_1636) ;  /* 0xffffc5e000007947 */ /* 0x000fea000383ffff */
.L_x_1635:
[----:B------:R-:W-:Y:S05]  /*43a0*/  BSYNC B1 ;  /* 0x0000000000017941 */ /* 0x000fea0003800000 */
.L_x_1548:
[----:B------:R-:W-:Y:S05]  /*43b0*/  EXIT ;  /* 0x000000000000794d */ /* 0x000fea0003800000 */
.L_x_1631:
[----:B------:R-:W-:Y:S01]  /*43c0*/  HFMA2.MMA R27, -RZ, RZ, 0, 1.847743988037109375e-06 ;  /* 0x0000001fff1b7435 */ /* 0x000fe200000001ff */
[----:B------:R-:W-:Y:S01]  /*43d0*/  MOV R67, R25 ;  /* 0x0000001900437202 */ /* 0x000fe20000000f00 */
[----:B------:R-:W-:Y:S01]  /*43e0*/  IMAD.MOV.U32 R66, RZ, RZ, 0x1 ;  /* 0x00000001ff427424 */ /* 0x000fe200078e00ff */
[----:B------:R-:W-:Y:S01]  /*43f0*/  MOV R24, 0x4420 ;  /* 0x0000442000187802 */ /* 0x000fe20000000f00 */
[----:B------:R-:W-:Y:S02]  /*4400*/  IMAD.MOV.U32 R26, RZ, RZ, -0x1 ;  /* 0xffffffffff1a7424 */ /* 0x000fe400078e00ff */
[----:B-----5:R-:W-:Y:S05]  /*4410*/  CALL.REL.NOINC `($__internal_30_$__cuda_sm70_shflsync_bfly_p) ;  /* 0x0000049000007944 */ /* 0x020fea0003c00000 */
[----:B01----:R-:W-:Y:S05]  /*4420*/  BRA `(.L_x_1637) ;  /* 0xfffff95000007947 */ /* 0x003fea000383ffff */
.L_x_1632:
[----:B------:R-:W-:Y:S01]  /*4430*/  MOV R66, 0x2 ;  /* 0x0000000200427802 */ /* 0x000fe20000000f00 */
[----:B------:R-:W-:Y:S01]  /*4440*/  IMAD.MOV.U32 R27, RZ, RZ, 0x1f ;  /* 0x0000001fff1b7424 */ /* 0x000fe200078e00ff */
[----:B------:R-:W-:Y:S02]  /*4450*/  MOV R26, 0xffffffff ;  /* 0xffffffff001a7802 */ /* 0x000fe40000000f00 */
[----:B------:R-:W-:Y:S02]  /*4460*/  MOV R24, 0x4480 ;  /* 0x0000448000187802 */ /* 0x000fe40000000f00 */
[----:B0----5:R-:W-:Y:S05]  /*4470*/  CALL.REL.NOINC `($__internal_30_$__cuda_sm70_shflsync_bfly_p) ;  /* 0x0000043000007944 */ /* 0x021fea0003c00000 */
[----:B0-----:R-:W-:Y:S01]  /*4480*/  HFMA2.MMA R27, -RZ, RZ, 0, 1.847743988037109375e-06 ;  /* 0x0000001fff1b7435 */ /* 0x001fe200000001ff */
[----:B-1----:R-:W-:Y:S01]  /*4490*/  FADD.FTZ R67, R67, R66 ;  /* 0x0000004243437221 */ /* 0x002fe20000010000 */
[----:B------:R-:W-:Y:S01]  /*44a0*/  MOV R24, 0x44e0 ;  /* 0x000044e000187802 */ /* 0x000fe20000000f00 */
[----:B------:R-:W-:-:S02]  /*44b0*/  IMAD.MOV.U32 R66, RZ, RZ, 0x4 ;  /* 0x00000004ff427424 */ /* 0x000fc400078e00ff */
[----:B------:R-:W-:Y:S02]  /*44c0*/  IMAD.MOV.U32 R26, RZ, RZ, -0x1 ;  /* 0xffffffffff1a7424 */ /* 0x000fe400078e00ff */
[----:B------:R-:W-:Y:S05]  /*44d0*/  CALL.REL.NOINC `($__internal_30_$__cuda_sm70_shflsync_bfly_p) ;  /* 0x000003d000007944 */ /* 0x000fea0003c00000 */
[----:B01----:R-:W-:Y:S01]  /*44e0*/  FADD.FTZ R67, R67, R66 ;  /* 0x0000004243437221 */ /* 0x003fe20000010000 */
[----:B------:R-:W-:Y:S01]  /*44f0*/  MOV R66, 0x8 ;  /* 0x0000000800427802 */ /* 0x000fe20000000f00 */
[----:B------:R-:W-:Y:S01]  /*4500*/  IMAD.MOV.U32 R27, RZ, RZ, 0x1f ;  /* 0x0000001fff1b7424 */ /* 0x000fe200078e00ff */
[----:B------:R-:W-:Y:S02]  /*4510*/  MOV R26, 0xffffffff ;  /* 0xffffffff001a7802 */ /* 0x000fe40000000f00 */
[----:B------:R-:W-:Y:S02]  /*4520*/  MOV R24, 0x4540 ;  /* 0x0000454000187802 */ /* 0x000fe40000000f00 */
[----:B------:R-:W-:Y:S05]  /*4530*/  CALL.REL.NOINC `($__internal_30_$__cuda_sm70_shflsync_bfly_p) ;  /* 0x0000037000007944 */ /* 0x000fea0003c00000 */
[----:B0-----:R-:W-:Y:S01]  /*4540*/  HFMA2.MMA R27, -RZ, RZ, 0, 1.847743988037109375e-06 ;  /* 0x0000001fff1b7435 */ /* 0x001fe200000001ff */
[----:B-1----:R-:W-:Y:S01]  /*4550*/  FADD.FTZ R67, R67, R66 ;  /* 0x0000004243437221 */ /* 0x002fe20000010000 */
[----:B------:R-:W-:Y:S01]  /*4560*/  MOV R24, 0x45a0 ;  /* 0x000045a000187802 */ /* 0x000fe20000000f00 */
[----:B------:R-:W-:Y:S02]  /*4570*/  IMAD.MOV.U32 R66, RZ, RZ, 0x10 ;  /* 0x00000010ff427424 */ /* 0x000fe400078e00ff */
[----:B------:R-:W-:-:S02]  /*4580*/  IMAD.MOV.U32 R26, RZ, RZ, -0x1 ;  /* 0xffffffffff1a7424 */ /* 0x000fc400078e00ff */
[----:B------:R-:W-:Y:S05]  /*4590*/  CALL.REL.NOINC `($__internal_30_$__cuda_sm70_shflsync_bfly_p) ;  /* 0x0000031000007944 */ /* 0x000fea0003c00000 */
        /* <DEDUP_REMOVED lines=23> */
[----:B------:R-:W-:Y:S05]  /*4710*/  CALL.REL.NOINC `($__internal_30_$__cuda_sm70_shflsync_bfly_p) ;  /* 0x0000019000007944 */ /* 0x000fea0003c00000 */
[----:B0-----:R-:W-:Y:S01]  /*4720*/  HFMA2.MMA R27, -RZ, RZ, 0, 1.847743988037109375e-06 ;  /* 0x0000001fff1b7435 */ /* 0x001fe200000001ff */
[----:B-1----:R-:W-:Y:S01]  /*4730*/  FADD.FTZ R67, R67, R66 ;  /* 0x0000004243437221 */ /* 0x002fe20000010000 */
[----:B------:R-:W-:Y:S01]  /*4740*/  MOV R24, 0x4780 ;  /* 0x0000478000187802 */ /* 0x000fe20000000f00 */
[----:B------:R-:W-:Y:S02]  /*4750*/  IMAD.MOV.U32 R66, RZ, RZ, 0x2 ;  /* 0x00000002ff427424 */ /* 0x000fe400078e00ff */
[----:B------:R-:W-:Y:S02]  /*4760*/  IMAD.MOV.U32 R26, RZ, RZ, -0x1 ;  /* 0xffffffffff1a7424 */ /* 0x000fe400078e00ff */
[----:B------:R-:W-:Y:S05]  /*4770*/  CALL.REL.NOINC `($__internal_30_$__cuda_sm70_shflsync_bfly_p) ;  /* 0x0000013000007944 */ /* 0x000fea0003c00000 */
[----:B01----:R-:W-:Y:S01]  /*4780*/  FADD.FTZ R67, R67, R66 ;  /* 0x0000004243437221 */ /* 0x003fe20000010000 */
[----:B------:R-:W-:Y:S01]  /*4790*/  MOV R66, 0x4 ;  /* 0x0000000400427802 */ /* 0x000fe20000000f00 */
[----:B------:R-:W-:Y:S01]  /*47a0*/  IMAD.MOV.U32 R27, RZ, RZ, 0x1f ;  /* 0x0000001fff1b7424 */ /* 0x000fe200078e00ff */
[----:B------:R-:W-:-:S02]  /*47b0*/  MOV R26, 0xffffffff ;  /* 0xffffffff001a7802 */ /* 0x000fc40000000f00 */
        /* <DEDUP_REMOVED lines=11> */
[----:B------:R-:W-:Y:S02]  /*4870*/  MOV R26, 0xffffffff ;  /* 0xffffffff001a7802 */ /* 0x000fe40000000f00 */
[----:B------:R-:W-:-:S02]  /*4880*/  MOV R24, 0x48a0 ;  /* 0x000048a000187802 */ /* 0x000fc40000000f00 */
[----:B------:R-:W-:Y:S05]  /*4890*/  CALL.REL.NOINC `($__internal_30_$__cuda_sm70_shflsync_bfly_p) ;  /* 0x0000001000007944 */ /* 0x000fea0003c00000 */
[----:B01----:R-:W-:Y:S05]  /*48a0*/  BRA `(.L_x_1638) ;  /* 0xfffff72000007947 */ /* 0x003fea000383ffff */
        .weak           $__internal_30_$__cuda_sm70_shflsync_bfly_p
        .type           $__internal_30_$__cuda_sm70_shflsync_bfly_p,@function
        .size           $__internal_30_$__cuda_sm70_shflsync_bfly_p,(.L_x_8218 - $__internal_30_$__cuda_sm70_shflsync_bfly_p)
$__internal_30_$__cuda_sm70_shflsync_bfly_p:
[----:B------:R-:W-:Y:S01]  /*48b0*/  HFMA2.MMA R69, -RZ, RZ, 0, 0 ;  /* 0x00000000ff457435 */ /* 0x000fe200000001ff */
[----:B------:R-:W-:Y:S01]  /*48c0*/  IMAD.MOV.U32 R68, RZ, RZ, R24 ;  /* 0x000000ffff447224 */ /* 0x000fe200078e0018 */
[----:B------:R-:W-:Y:S04]  /*48d0*/  WARPSYNC R26 ;  /* 0x0000001a00007348 */ /* 0x000fe80003800000 */
[----:B------:R0:W1:Y:S01]  /*48e0*/  SHFL.BFLY PT, R66, R67, R66, R27 ;  /* 0x0c00004243427389 */ /* 0x00006200000e001b */
[----:B------:R-:W-:Y:S05]  /*48f0*/  RET.REL.NODEC R68 `(_ZN10layer_norm13ln_fwd_kernelINS_13Kernel_traitsI6__halfS2_S2_S2_fjLj256ELj1ELj4ELj1ELj16ENS_18Kernel_traits_baseILj256ES2_S2_S2_S2_fjLj128EEEEELb1ELb1ELb1ELb0EEEvNS_9FwdParamsE) ;  /* 0xffffb70044007950 */ /* 0x000fea0003c3ffff */
.L_x_1639:
        /* <DEDUP_REMOVED lines=16> */
.L_x_8218:


//--------------------- .text._ZN10layer_norm13ln_fwd_kernelINS_13Kernel_traitsI6__halfS2_S2_S2_fjLj256ELj1ELj4ELj1ELj16ENS_18Kernel_traits_baseILj256ES2_S2_S2_S2_fjLj128EEEEELb1ELb1ELb1ELb1EEEvNS_9FwdParamsE --------------------------
	.section	.text._ZN10layer_norm13ln_fwd_kernelINS_13Kernel_traitsI6__halfS2_S2_S2_fjLj256ELj1ELj4ELj1ELj16ENS_18Kernel_traits_baseILj256ES2_S2_S2_S2_fjLj128EEEEELb1ELb1ELb1ELb1EEEvNS_9FwdParamsE,"ax",@progbits
	.sectioninfo	@"SHI_REGISTERS=64"
	.align	128
        .global         _ZN10layer_norm13ln_fwd_kernelINS_13Kernel_traitsI6__halfS2_S2_S2_fjLj256ELj1ELj4ELj1ELj16ENS_18Kernel_traits_baseILj256ES2_S2_S2_S2_fjLj128EEEEELb1ELb1ELb1ELb1EEEvNS_9FwdParamsE
        .type           _ZN10layer_norm13ln_fwd_kernelINS_13Kernel_traitsI6__halfS2_S2_S2_fjLj256ELj1ELj4ELj1ELj16ENS_18Kernel_traits_baseILj256ES2_S2_S2_S2_fjLj128EEEEELb1ELb1ELb1ELb1EEEvNS_9FwdParamsE,@function
        .size           _ZN10layer_norm13ln_fwd_kernelINS_13Kernel_traitsI6__halfS2_S2_S2_fjLj256ELj1ELj4ELj1ELj16ENS_18Kernel_traits_baseILj256ES2_S2_S2_S2_fjLj128EEEEELb1ELb1ELb1ELb1EEEvNS_9FwdParamsE,(.L_x_8219 - _ZN10layer_norm13ln_fwd_kernelINS_13Kernel_traitsI6__halfS2_S2_S2_fjLj256ELj1ELj4ELj1ELj16ENS_18Kernel_traits_baseILj256ES2_S2_S2_S2_fjLj128EEEEELb1ELb1ELb1ELb1EEEvNS_9FwdParamsE)
        .other          _ZN10layer_norm13ln_fwd_kernelINS_13Kernel_traitsI6__halfS2_S2_S2_fjLj256ELj1ELj4ELj1ELj16ENS_18Kernel_traits_baseILj256ES2_S2_S2_S2_fjLj128EEEEELb1ELb1ELb1ELb1EEEvNS_9FwdParamsE,@"STO_CUDA_ENTRY STV_DEFAULT"
_ZN10layer_norm13ln_fwd_kernelINS_13Kernel_traitsI6__halfS2_S2_S2_fjLj256ELj1ELj4ELj1ELj16ENS_18Kernel_traits_baseILj256ES2_S2_S2_S2_fjLj128EEEEELb1ELb1ELb1ELb1EEEvNS_9FwdParamsE:
.text._ZN10layer_norm13ln_fwd_kernelINS_13Kernel_traitsI6__halfS2_S2_S2_fjLj256ELj1ELj4ELj1ELj16ENS_18Kernel_traits_baseILj256ES2_S2_S2_S2_fjLj128EEEEELb1ELb1ELb1ELb1EEEvNS_9FwdParamsE:
        /* <DEDUP_REMOVED lines=20> */
[----:B------:R-:W-:Y:S01]  /*0140*/  IMAD.SHL.U32 R0, R4, 0x10, RZ ;  /* 0x0000001004007824 */ /* 0x000fe200078e00ff */
[----:B------:R-:W-:-:S04]  /*0150*/  LEA R16, P4, R6, c[0x0][0x1c8], 0x4 ;  /* 0x0000720006107a11 */ /* 0x000fc800078820ff */
[----:B------:R-:W-:Y:S02]  /*0160*/  LOP3.LUT R0, R0, 0x1f0, RZ, 0xc0, !PT ;  /* 0x000001f000007812 */ /* 0x000fe400078ec0ff */
[----:B------:R-:W-:Y:S01]  /*0170*/  IADD3.X R17, RZ, c[0x0][0x1cc], RZ, P4, !PT ;  /* 0x00007300ff117a10 */ /* 0x000fe200027fe4ff */
[----:B0-----:R-:W-:Y:S01]  /*0180*/  IMAD R5, R7, 0x4, R5 ;  /* 0x0000000407057824 */ /* 0x001fe200078e0205 */
[----:B------:R-:W-:-:S04]  /*0190*/  IADD3 R12, P3, R0, c[0x0][0x1b0], RZ ;  /* 0x00006c00000c7a10 */ /* 0x000fc80007f7e0ff */
[----:B------:R-:W-:Y:S01]  /*01a0*/  ISETP.GE.AND P2, PT, R5, c[0x0][0x164], PT ;  /* 0x0000590005007a0c */ /* 0x000fe20003f46270 */
[----:B------:R-:W-:Y:S01]  /*01b0*/  IMAD.X R13, RZ, RZ, c[0x0][0x1b4], P3 ;  /* 0x00006d00ff0d7624 */ /* 0x000fe200018e06ff */
[----:B--2---:R1:W0:Y:S08]  /*01c0*/  @P1 R2UR UR4, R2 ;  /* 0x00000000020413c2 */ /* 0x00423000000e0000 */
[----:B------:R1:W2:Y:S03]  /*01d0*/  @P1 R2UR UR5, R3 ;  /* 0x00000000030513c2 */ /* 0x0002a600000e0000 */
        /* <DEDUP_REMOVED lines=17> */
[----:B------:R-:W-:Y:S01]  /*02f0*/  HFMA2.MMA R38, -RZ, RZ, 0, 0 ;  /* 0x00000000ff267435 */ /* 0x000fe200000001ff */
[----:B------:R-:W-:Y:S01]  /*0300*/  IMAD.HI.U32 R0, R3, -0x2daee0ad, RZ ;  /* 0xd2511f5303007827 */ /* 0x000fe200078e00ff */
[----:B------:R-:W-:Y:S01]  /*0310*/  LOP3.LUT R7, R7, UR4, R2, 0x96, !PT ;  /* 0x0000000407077c12 */ /* 0x000fe2000f8e9602 */
[----:B------:R-:W-:Y:S01]  /*0320*/  UIADD3 UR13, UR4, -0x255992d5, URZ ;  /* 0xdaa66d2b040d7890 */ /* 0x000fe2000fffe03f */
[----:B------:R-:W-:Y:S01]  /*0330*/  BSSY B0, `(.L_x_1640) ;  /* 0x00003fc000007945 */ /* 0x000fe20003800000 */
[----:B------:R-:W-:Y:S01]  /*0340*/  IMAD R11, R3, -0x2daee0ad, RZ ;  /* 0xd2511f53030b7824 */ /* 0x000fe200078e02ff */
[----:B------:R-:W-:Y:S01]  /*0350*/  LOP3.LUT R0, R0, UR5, RZ, 0x3c, !PT ;  /* 0x0000000500007c12 */ /* 0x000fe2000f8e3cff */
[C---:B------:R-:W-:Y:S01]  /*0360*/  IMAD.HI.U32 R10, R7.reuse, -0x2daee0ad, RZ ;  /* 0xd2511f53070a7827 */ /* 0x040fe200078e00ff */
[----:B------:R-:W-:Y:S01]  /*0370*/  UIADD3 UR15, UR4, 0x78dde6e4, URZ ;  /* 0x78dde6e4040f7890 */ /* 0x000fe2000fffe03f */
[----:B------:R-:W-:Y:S01]  /*0380*/  HADD2.F32 R32, -RZ, R22.H1_H1 ;  /* 0x30000016ff207230 */ /* 0x000fe20000004100 */
[----:B------:R-:W-:Y:S01]  /*0390*/  UIADD3 UR16, UR5, -0x126145ec, URZ ;  /* 0xed9eba1405107890 */ /* 0x000fe2000fffe03f */
        /* <DEDUP_REMOVED lines=9> */
[----:B------:R-:W-:-:S02]  /*0430*/  UIADD3 UR19, UR4, -0x4ab325aa, URZ ;  /* 0xb54cda5604137890 */ /* 0x000fc4000fffe03f */
[----:B------:R-:W-:Y:S01]  /*0440*/  UIADD3 UR20, UR5, 0x646e171e, URZ ;  /* 0x646e171e05147890 */ /* 0x000fe2000fffe03f */
[----:B------:R-:W-:Y:S01]  /*0450*/  IMAD.HI.U32 R7, R8, -0x2daee0ad, RZ ;  /* 0xd2511f5308077827 */ /* 0x000fe200078e00ff */
[----:B------:R-:W-:Y:S01]  /*0460*/  LOP3.LUT R0, R0, UR11, R9, 0x96, !PT ;  /* 0x0000000b00007c12 */ /* 0x000fe2000f8e9609 */
[----:B------:R-:W-:Y:S02]  /*0470*/  UIADD3 UR22, UR5, 0x1fd5c5a3, URZ ;  /* 0x1fd5c5a305167890 */ /* 0x000fe4000fffe03f */
[----:B------:R-:W-:Y:S01]  /*0480*/  IMAD R9, R10, -0x326172a9, RZ ;  /* 0xcd9e8d570a097824 */ /* 0x000fe200078e02ff */
[----:B------:R-:W-:Y:S01]  /*0490*/  LOP3.LUT R7, R7, UR12, R26, 0x96, !PT ;  /* 0x0000000c07077c12 */ /* 0x000fe2000f8e961a */
[----:B------:R-:W-:Y:S01]  /*04a0*/  IMAD R26, R8, -0x2daee0ad, RZ ;  /* 0xd2511f53081a7824 */ /* 0x000fe200078e02ff */
[----:B------:R-:W-:Y:S01]  /*04b0*/  UIADD3 UR21, UR4, 0x5384540f, URZ ;  /* 0x5384540f04157890 */ /* 0x000fe2000fffe03f */
[----:B------:R-:W-:Y:S01]  /*04c0*/  IMAD.HI.U32 R11, R0, -0x2daee0ad, RZ ;  /* 0xd2511f53000b7827 */ /* 0x000fe200078e00ff */
[----:B------:R-:W-:-:S02]  /*04d0*/  UIADD3 UR24, UR5, -0x24c28bd8, URZ ;  /* 0xdb3d742805187890 */ /* 0x000fc4000fffe03f */
[----:B------:R-:W-:Y:S01]  /*04e0*/  UIADD3 UR23, UR4, -0xe443238, URZ ;  /* 0xf1bbcdc804177890 */ /* 0x000fe2000fffe03f */
[----:B------:R-:W-:Y:S01]  /*04f0*/  IMAD.HI.U32 R8, R7, -0x326172a9, RZ ;  /* 0xcd9e8d5707087827 */ /* 0x000fe200078e00ff */
[----:B------:R-:W-:Y:S01]  /*0500*/  LOP3.LUT R11, R11, UR14, R26, 0x96, !PT ;  /* 0x0000000e0b0b7c12 */ /* 0x000fe2000f8e961a */
[----:B------:R-:W-:Y:S02]  /*0510*/  UIADD3 UR25, UR4, -0x700cb87f, URZ ;  /* 0x8ff3478104197890 */ /* 0x000fe4000fffe03f */
        /* <DEDUP_REMOVED lines=26> */
[----:B------:R-:W-:-:S04]  /*06c0*/  HADD2.F32 R10, -RZ, R21.H1_H1 ;  /* 0x30000015ff0a7230 */ /* 0x000fc80000004100 */
[----:B------:R-:W-:Y:S01]  /*06d0*/  LOP3.LUT R11, R8, UR21, R9, 0x96, !PT ;  /* 0x00000015080b7c12 */ /* 0x000fe2000f8e9609 */
[----:B------:R-:W-:Y:S02]  /*06e0*/  IMAD R9, R0, -0x2daee0ad, RZ ;  /* 0xd2511f5300097824 */ /* 0x000fe400078e02ff */
        /* <DEDUP_REMOVED lines=8> */
[----:B------:R-:W-:Y:S01]  /*0770*/  IMAD.WIDE.U32 R36, R36, -0x326172a9, RZ ;  /* 0xcd9e8d5724247825 */ /* 0x000fe200078e00ff */
[----:B------:R-:W-:Y:S02]  /*0780*/  HADD2.F32 R8, -RZ, R20.H1_H1 ;  /* 0x30000014ff087230 */ /* 0x000fe40000004100 */
[----:B------:R-:W-:Y:S01]  /*0790*/  HADD2.F32 R9, -RZ, R22.H0_H0 ;  /* 0x20000016ff097230 */ /* 0x000fe20000004100 */
[----:B------:R-:W-:Y:S01]  /*07a0*/  IMAD R21, R11, -0x2daee0ad, RZ ;  /* 0xd2511f530b157824 */ /* 0x000fe200078e02ff */
[----:B------:R-:W-:Y:S01]  /*07b0*/  LOP3.LUT R35, R37, UR25, R25, 0x96, !PT ;  /* 0x0000001925237c12 */ /* 0x000fe2000f8e9619 */
[----:B------:R-:W-:Y:S01]  /*07c0*/  IMAD.HI.U32 R34, R40, -0x2daee0ad, RZ ;  /* 0xd2511f5328227827 */ /* 0x000fe200078e00ff */
[----:B------:R-:W-:Y:S01]  /*07d0*/  HADD2.F32 R11, -RZ, R23.H0_H0 ;  /* 0x20000017ff0b7230 */ /* 0x000fe20000004100 */
[----:B------:R-:W-:-:S02]  /*07e0*/  LOP3.LUT R37, R24, 0x3, RZ, 0xc0, !PT ;  /* 0x0000000318257812 */ /* 0x000fc400078ec0ff */
[----:B------:R-:W-:Y:S01]  /*07f0*/  IMAD R40, R40, -0x2daee0ad, RZ ;  /* 0xd2511f5328287824 */ /* 0x000fe200078e02ff */
[----:B------:R-:W-:Y:S02]  /*0800*/  LOP3.LUT R34, R34, UR26, R21, 0x96, !PT ;  /* 0x0000001a22227c12 */ /* 0x000fe4000f8e9615 */
.L_x_1728:
[----:B------:R-:W-:-:S04]  /*0810*/  IMAD.MOV.U32 R52, RZ, RZ, 0x4 ;  /* 0x00000004ff347424 */ /* 0x000fc800078e00ff */
[----:B------:R-:W-:-:S05]  /*0820*/  IMAD.WIDE R28, R5, R52, c[0x0][0x1d0] ;  /* 0x00007400051c7625 */ /* 0x000fca00078e0234 */
        /* <DEDUP_REMOVED lines=15> */
[----:B------:R-:W-:Y:S01]  /*0920*/  @P1 LEA.HI.SX32 R58, R49, R6, 0x1d ;  /* 0x00000006313a1211 */ /* 0x000fe200078feaff */
[----:B------:R-:W-:-:S04]  /*0930*/  IMAD.WIDE R48, R5, R52, c[0x0][0x1d8] ;  /* 0x0000760005307625 */ /* 0x000fc800078e0234 */
        /* <DEDUP_REMOVED lines=9> */
[----:B0-----:R-:W-:Y:S01]  /*09d0*/  IMAD.MOV.U32 R55, RZ, RZ, RZ ;  /* 0x000000ffff377224 */ /* 0x001fe200078e00ff */
[----:B------:R-:W-:Y:S01]  /*09e0*/  MOV R28, R37 ;  /* 0x00000025001c7202 */ /* 0x000fe20000000f00 */
[----:B------:R-:W-:Y:S05]  /*09f0*/  @!P0 BRA `(.L_x_1643) ;  /* 0x000005b000008947 */ /* 0x000fea0003800000 */
[----:B------:R-:W-:Y:S01]  /*0a00*/  IMAD.MOV.U32 R28, RZ, RZ, R37 ;  /* 0x000000ffff1c7224 */ /* 0x000fe200078e0025 */
[----:B-----5:R-:W-:Y:S01]  /*0a10*/  HADD2.F32 R55, -RZ, R20.H0_H0 ;  /* 0x20000014ff377230 */ /* 0x020fe20000004100 */
[----:B------:R-:W-:Y:S05]  /*0a20*/  BRA `(.L_x_1643) ;  /* 0x0000058000007947 */ /* 0x000fea0003800000 */
.L_x_1642:
        /* <DEDUP_REMOVED lines=12> */
.L_x_1645:
[----:B------:R-:W-:Y:S02]  /*0af0*/  IMAD.MOV.U32 R39, RZ, RZ, R36 ;  /* 0x000000ffff277224 */ /* 0x000fe400078e0024 */
.L_x_1646:
[----:B------:R-:W-:Y:S05]  /*0b00*/  BSYNC B2 ;  /* 0x0000000000027941 */ /* 0x000fea0003800000 */
.L_x_1644:
        /* <DEDUP_REMOVED lines=16> */
.L_x_1650:
[----:B------:R-:W-:Y:S05]  /*0c10*/  BSYNC B3 ;  /* 0x0000000000037941 */ /* 0x000fea0003800000 */
.L_x_1649:
        /* <DEDUP_REMOVED lines=43> */
.L_x_1648:
[----:B------:R-:W-:Y:S05]  /*0ed0*/  BSYNC B2 ;  /* 0x0000000000027941 */ /* 0x000fea0003800000 */
.L_x_1647:
[----:B------:R-:W0:Y:S01]  /*0ee0*/  I2F.U32 R29, R39 ;  /* 0x00000027001d7306 */ /* 0x000e220000201000 */
[----:B-----5:R-:W-:Y:S01]  /*0ef0*/  HADD2.F32 R30, -RZ, R24.H0_H0 ;  /* 0x20000018ff1e7230 */ /* 0x020fe20000004100 */
[----:B------:R-:W-:Y:S01]  /*0f00*/  IMAD.MOV.U32 R48, RZ, RZ, 0x2f800000 ;  /* 0x2f800000ff307424 */ /* 0x000fe200078e00ff */
[----:B------:R-:W-:-:S03]  /*0f10*/  HADD2.F32 R55, -RZ, R16.H0_H0 ;  /* 0x20000010ff377230 */ /* 0x000fc60000004100 */
        /* <DEDUP_REMOVED lines=9> */
.L_x_1643:
[----:B------:R-:W-:Y:S05]  /*0fb0*/  BSYNC B1 ;  /* 0x0000000000017941 */ /* 0x000fea0003800000 */
.L_x_1641:
        /* <DEDUP_REMOVED lines=8> */
.L_x_1652:
        /* <DEDUP_REMOVED lines=12> */
.L_x_1655:
[----:B------:R-:W-:Y:S02]  /*1100*/  MOV R48, R36 ;  /* 0x0000002400307202 */ /* 0x000fe40000000f00 */
.L_x_1656:
[----:B------:R-:W-:Y:S05]  /*1110*/  BSYNC B2 ;  /* 0x0000000000027941 */ /* 0x000fea0003800000 */
.L_x_1654:
        /* <DEDUP_REMOVED lines=16> */
.L_x_1660:
[----:B------:R-:W-:Y:S05]  /*1220*/  BSYNC B3 ;  /* 0x0000000000037941 */ /* 0x000fea0003800000 */
.L_x_1659:
        /* <DEDUP_REMOVED lines=42> */
.L_x_1658:
[----:B------:R-:W-:Y:S05]  /*14d0*/  BSYNC B2 ;  /* 0x0000000000027941 */ /* 0x000fea0003800000 */
.L_x_1657:
[----:B------:R-:W0:Y:S01]  /*14e0*/  I2F.U32 R28, R48 ;  /* 0x00000030001c7306 */ /* 0x000e220000201000 */
[----:B-----5:R-:W-:Y:S01]  /*14f0*/  HADD2.F32 R30, -RZ, R24.H1_H1 ;  /* 0x30000018ff1e7230 */ /* 0x020fe20000004100 */
[----:B------:R-:W-:Y:S01]  /*1500*/  IMAD.MOV.U32 R31, RZ, RZ, 0x2f800000 ;  /* 0x2f800000ff1f7424 */ /* 0x000fe200078e00ff */
[----:B------:R-:W-:-:S03]  /*1510*/  @P0 HADD2.F32 R37, -RZ, R20.H1_H1 ;  /* 0x30000014ff250230 */ /* 0x000fc60000004100 */
[----:B------:R-:W-:-:S04]  /*1520*/  FMUL.FTZ R30, R30, c[0x0][0x1ec] ;  /* 0x00007b001e1e7a20 */ /* 0x000fc80000410000 */
[----:B------:R-:W-:Y:S02]  /*1530*/  FMUL.FTZ R30, R30, c[0x0][0x1e8] ;  /* 0x00007a001e1e7a20 */ /* 0x000fe40000410000 */
[----:B0-----:R-:W-:Y:S01]  /*1540*/  FFMA.FTZ R28, R28, R31, 1.1641532182693481445e-10 ;  /* 0x2f0000001c1c7423 */ /* 0x001fe2000001001f */
[----:B------:R-:W-:-:S04]  /*1550*/  HADD2.F32 R31, -RZ, R16.H1_H1 ;  /* 0x30000010ff1f7230 */ /* 0x000fc80000004100 */
[----:B------:R-:W-:-:S04]  /*1560*/  FSETP.GTU.FTZ.AND P3, PT, R28, c[0x0][0x1e4], PT ;  /* 0x000079001c007a0b */ /* 0x000fc80003f7c000 */
[----:B------:R-:W-:Y:S02]  /*1570*/  FSEL R30, R30, RZ, !P3 ;  /* 0x000000ff1e1e7208 */ /* 0x000fe40005800000 */
[----:B------:R-:W-:-:S03]  /*1580*/  SEL R41, RZ, 0x1, P3 ;  /* 0x00000001ff297807 */ /* 0x000fc60001800000 */
[----:B------:R-:W-:-:S04]  /*1590*/  FMUL.FTZ R54, R30, R31 ;  /* 0x0000001f1e367220 */ /* 0x000fc80000410000 */
[----:B------:R-:W-:Y:S02]  /*15a0*/  @P0 FADD.FTZ R54, R54, R37 ;  /* 0x0000002536360221 */ /* 0x000fe40000010000 */
.L_x_1653:
[----:B------:R-:W-:Y:S05]  /*15b0*/  BSYNC B1 ;  /* 0x0000000000017941 */ /* 0x000fea0003800000 */
.L_x_1651:
        /* <DEDUP_REMOVED lines=8> */
.L_x_1662:
        /* <DEDUP_REMOVED lines=12> */
.L_x_1665:
[----:B------:R-:W-:Y:S02]  /*1700*/  MOV R42, R36 ;  /* 0x00000024002a7202 */ /* 0x000fe40000000f00 */
.L_x_1666:
[----:B------:R-:W-:Y:S05]  /*1710*/  BSYNC B2 ;  /* 0x0000000000027941 */ /* 0x000fea0003800000 */
.L_x_1664:
        /* <DEDUP_REMOVED lines=16> */
.L_x_1670:
[----:B------:R-:W-:Y:S05]  /*1820*/  BSYNC B3 ;  /* 0x0000000000037941 */ /* 0x000fea0003800000 */
.L_x_1669:
        /* <DEDUP_REMOVED lines=43> */
.L_x_1668:
[----:B------:R-:W-:Y:S05]  /*1ae0*/  BSYNC B2 ;  /* 0x0000000000027941 */ /* 0x000fea0003800000 */
.L_x_1667:
[----:B------:R-:W0:Y:S01]  /*1af0*/  I2F.U32 R29, R42 ;  /* 0x0000002a001d7306 */ /* 0x000e220000201000 */
[----:B------:R-:W-:Y:S01]  /*1b00*/  HFMA2.MMA R48, -RZ, RZ, 0.1171875, 0 ;  /* 0x2f800000ff307435 */ /* 0x000fe200000001ff */
[----:B-----5:R-:W-:Y:S02]  /*1b10*/  HADD2.F32 R30, -RZ, R25.H0_H0 ;  /* 0x20000019ff1e7230 */ /* 0x020fe40000004100 */
        /* <DEDUP_REMOVED lines=10> */
.L_x_1663:
[----:B------:R-:W-:Y:S05]  /*1bc0*/  BSYNC B1 ;  /* 0x0000000000017941 */ /* 0x000fea0003800000 */
.L_x_1661:
        /* <DEDUP_REMOVED lines=8> */
.L_x_1672:
        /* <DEDUP_REMOVED lines=12> */
.L_x_1675:
[----:B------:R-:W-:Y:S02]  /*1d10*/  IMAD.MOV.U32 R43, RZ, RZ, R36 ;  /* 0x000000ffff2b7224 */ /* 0x000fe400078e0024 */
.L_x_1676:
[----:B------:R-:W-:Y:S05]  /*1d20*/  BSYNC B2 ;  /* 0x0000000000027941 */ /* 0x000fea0003800000 */
.L_x_1674:
        /* <DEDUP_REMOVED lines=16> */
.L_x_1680:
[----:B------:R-:W-:Y:S05]  /*1e30*/  BSYNC B3 ;  /* 0x0000000000037941 */ /* 0x000fea0003800000 */
.L_x_1679:
        /* <DEDUP_REMOVED lines=43> */
.L_x_1678:
[----:B------:R-:W-:Y:S05]  /*20f0*/  BSYNC B2 ;  /* 0x0000000000027941 */ /* 0x000fea0003800000 */
.L_x_1677:
        /* <DEDUP_REMOVED lines=13> */
.L_x_1673:
[----:B------:R-:W-:Y:S05]  /*21d0*/  BSYNC B1 ;  /* 0x0000000000017941 */ /* 0x000fea0003800000 */
.L_x_1671:
        /* <DEDUP_REMOVED lines=8> */
.L_x_1682:
        /* <DEDUP_REMOVED lines=12> */
.L_x_1685:
[----:B------:R-:W-:Y:S02]  /*2320*/  MOV R44, R36 ;  /* 0x00000024002c7202 */ /* 0x000fe40000000f00 */
.L_x_1686:
[----:B------:R-:W-:Y:S05]  /*2330*/  BSYNC B2 ;  /* 0x0000000000027941 */ /* 0x000fea0003800000 */
.L_x_1684:
        /* <DEDUP_REMOVED lines=16> */
.L_x_1690:
[----:B------:R-:W-:Y:S05]  /*2440*/  BSYNC B3 ;  /* 0x0000000000037941 */ /* 0x000fea0003800000 */
.L_x_1689:
        /* <DEDUP_REMOVED lines=43> */
.L_x_1688:
[----:B------:R-:W-:Y:S05]  /*2700*/  BSYNC B2 ;  /* 0x0000000000027941 */ /* 0x000fea0003800000 */
.L_x_1687:
        /* <DEDUP_REMOVED lines=13> */
.L_x_1683:
[----:B------:R-:W-:Y:S05]  /*27e0*/  BSYNC B1 ;  /* 0x0000000000017941 */ /* 0x000fea0003800000 */
.L_x_1681:
        /* <DEDUP_REMOVED lines=8> */
.L_x_1692:
        /* <DEDUP_REMOVED lines=12> */
.L_x_1695:
[----:B------:R-:W-:Y:S02]  /*2930*/  IMAD.MOV.U32 R45, RZ, RZ, R36 ;  /* 0x000000ffff2d7224 */ /* 0x000fe400078e0024 */
.L_x_1696:
[----:B------:R-:W-:Y:S05]  /*2940*/  BSYNC B2 ;  /* 0x0000000000027941 */ /* 0x000fea0003800000 */
.L_x_1694:
        /* <DEDUP_REMOVED lines=16> */
.L_x_1700:
[----:B------:R-:W-:Y:S05]  /*2a50*/  BSYNC B3 ;  /* 0x0000000000037941 */ /* 0x000fea0003800000 */
.L_x_1699:
        /* <DEDUP_REMOVED lines=43> */
.L_x_1698:
[----:B------:R-:W-:Y:S05]  /*2d10*/  BSYNC B2 ;  /* 0x0000000000027941 */ /* 0x000fea0003800000 */
.L_x_1697:
        /* <DEDUP_REMOVED lines=13> */
.L_x_1693:
[----:B------:R-:W-:Y:S05]  /*2df0*/  BSYNC B1 ;  /* 0x0000000000017941 */ /* 0x000fea0003800000 */
.L_x_1691:
        /* <DEDUP_REMOVED lines=8> */
.L_x_1702:
        /* <DEDUP_REMOVED lines=12> */
.L_x_1705:
[----:B------:R-:W-:Y:S02]  /*2f40*/  MOV R46, R36 ;  /* 0x00000024002e7202 */ /* 0x000fe40000000f00 */
.L_x_1706:
[----:B------:R-:W-:Y:S05]  /*2f50*/  BSYNC B2 ;  /* 0x0000000000027941 */ /* 0x000fea0003800000 */
.L_x_1704:
        /* <DEDUP_REMOVED lines=16> */
.L_x_1710:
[----:B------:R-:W-:Y:S05]  /*3060*/  BSYNC B3 ;  /* 0x0000000000037941 */ /* 0x000fea0003800000 */
.L_x_1709:
        /* <DEDUP_REMOVED lines=43> */
.L_x_1708:
[----:B------:R-:W-:Y:S05]  /*3320*/  BSYNC B2 ;  /* 0x0000000000027941 */ /* 0x000fea0003800000 */
.L_x_1707:
        /* <DEDUP_REMOVED lines=13> */
.L_x_1703:
[----:B------:R-:W-:Y:S05]  /*3400*/  BSYNC B1 ;  /* 0x0000000000017941 */ /* 0x000fea0003800000 */
.L_x_1701:
        /* <DEDUP_REMOVED lines=8> */
.L_x_1712:
        /* <DEDUP_REMOVED lines=12> */
.L_x_1715:
[----:B------:R-:W-:Y:S02]  /*3550*/  IMAD.MOV.U32 R30, RZ, RZ, R36 ;  /* 0x000000ffff1e7224 */ /* 0x000fe400078e0024 */
.L_x_1716:
[----:B------:R-:W-:Y:S05]  /*3560*/  BSYNC B2 ;  /* 0x0000000000027941 */ /* 0x000fea0003800000 */
.L_x_1714:
        /* <DEDUP_REMOVED lines=16> */
.L_x_1720:
[----:B------:R-:W-:Y:S05]  /*3670*/  BSYNC B3 ;  /* 0x0000000000037941 */ /* 0x000fea0003800000 */
.L_x_1719:
        /* <DEDUP_REMOVED lines=43> */
.L_x_1718:
[----:B------:R-:W-:Y:S05]  /*3930*/  BSYNC B2 ;  /* 0x0000000000027941 */ /* 0x000fea0003800000 */
.L_x_1717:
[----:B------:R-:W0:Y:S01]  /*3940*/  I2F.U32 R28, R30 ;  /* 0x0000001e001c7306 */ /* 0x000e220000201000 */
[----:B-----5:R-:W-:Y:S01]  /*3950*/  HADD2.F32 R29, -RZ, R27.H1_H1 ;  /* 0x3000001bff1d7230 */ /* 0x020fe20000004100 */
[----:B------:R-:W-:Y:S01]  /*3960*/  IMAD.MOV.U32 R31, RZ, RZ, 0x2f800000 ;  /* 0x2f800000ff1f7424 */ /* 0x000fe200078e00ff */
[----:B------:R-:W-:-:S03]  /*3970*/  HADD2.F32 R48, -RZ, R19.H1_H1 ;  /* 0x30000013ff307230 */ /* 0x000fc60000004100 */
[----:B------:R-:W-:-:S04]  /*3980*/  FMUL.FTZ R29, R29, c[0x0][0x1ec] ;  /* 0x00007b001d1d7a20 */ /* 0x000fc80000410000 */
[----:B------:R-:W-:Y:S02]  /*3990*/  FMUL.FTZ R29, R29, c[0x0][0x1e8] ;  /* 0x00007a001d1d7a20 */ /* 0x000fe40000410000 */
[----:B0-----:R-:W-:-:S05]  /*39a0*/  FFMA.FTZ R28, R28, R31, 1.1641532182693481445e-10 ;  /* 0x2f0000001c1c7423 */ /* 0x001fca000001001f */
[----:B------:R-:W-:-:S04]  /*39b0*/  FSETP.GTU.FTZ.AND P2, PT, R28, c[0x0][0x1e4], PT ;  /* 0x000079001c007a0b */ /* 0x000fc80003f5c000 */
[----:B------:R-:W-:Y:S02]  /*39c0*/  FSEL R29, R29, RZ, !P2 ;  /* 0x000000ff1d1d7208 */ /* 0x000fe40005000000 */
[----:B------:R-:W-:-:S03]  /*39d0*/  SEL R47, RZ, 0x1, P2 ;  /* 0x00000001ff2f7807 */ /* 0x000fc60001000000 */
[----:B------:R-:W-:Y:S01]  /*39e0*/  FMUL.FTZ R48, R29, R48 ;  /* 0x000000301d307220 */ /* 0x000fe20000410000 */
[----:B------:R-:W-:-:S05]  /*39f0*/  @P0 HADD2.F32 R29, -RZ, R23.H1_H1 ;  /* 0x30000017ff1d0230 */ /* 0x000fca0000004100 */
[----:B------:R-:W-:Y:S02]  /*3a00*/  @P0 FADD.FTZ R48, R48, R29 ;  /* 0x0000001d30300221 */ /* 0x000fe40000010000 */
.L_x_1713:
[----:B------:R-:W-:Y:S05]  /*3a10*/  BSYNC B1 ;  /* 0x0000000000017941 */ /* 0x000fea0003800000 */
.L_x_1711:
[----:B------:R-:W-:Y:S01]  /*3a20*/  MOV R61, 0x10 ;  /* 0x00000010003d7802 */ /* 0x000fe20000000f00 */
[----:B------:R-:W-:Y:S01]  /*3a30*/  BSSY B1, `(.L_x_1721) ;  /* 0x0000018000017945 */ /* 0x000fe20003800000 */
        /* <DEDUP_REMOVED lines=23> */
.L_x_1722:
[----:B------:R-:W-:Y:S05]  /*3bb0*/  BSYNC B1 ;  /* 0x0000000000017941 */ /* 0x000fea0003800000 */
.L_x_1721:
        /* <DEDUP_REMOVED lines=11> */
.L_x_1729:
        /* <DEDUP_REMOVED lines=36> */
.L_x_1730:
        /* <DEDUP_REMOVED lines=17> */
[----:B-1----:R-:W-:Y:S02]  /*3fc0*/  FSEL R29, R29, RZ, !P0 ;  /* 0x000000ff1d1d7208 */ /* 0x002fe40004000000 */
[----:B------:R-:W-:-:S03]  /*3fd0*/  IADD3 R57, R57, -0x1, RZ ;  /* 0xffffffff39397810 */ /* 0x000fc60007ffe0ff */
[C---:B------:R-:W-:Y:S02]  /*3fe0*/  FADD.FTZ R50, -R29.reuse, R50 ;  /* 0x000000321d327221 */ /* 0x040fe40000010100 */
[C---:B------:R-:W-:Y:S02]  /*3ff0*/  FADD.FTZ R30, -R29.reuse, R53 ;  /* 0x000000351d1e7221 */ /* 0x040fe40000010100 */
[C---:B------:R-:W-:Y:S02]  /*4000*/  FADD.FTZ R56, -R29.reuse, R51 ;  /* 0x000000331d387221 */ /* 0x040fe40000010100 */
[C---:B------:R-:W-:Y:S02]  /*4010*/  FADD.FTZ R28, -R29.reuse, R55 ;  /* 0x000000371d1c7221 */ /* 0x040fe40000010100 */
[C---:B------:R-:W-:Y:S02]  /*4020*/  FADD.FTZ R52, -R29.reuse, R52 ;  /* 0x000000341d347221 */ /* 0x040fe40000010100 */
[C---:B------:R-:W-:Y:S01]  /*4030*/  FADD.FTZ R58, -R29.reuse, R49 ;  /* 0x000000311d3a7221 */ /* 0x040fe20000010100 */
[----:B------:R-:W-:Y:S01]  /*4040*/  HADD2.F32 R49, -RZ, R15.H0_H0 ;  /* 0x2000000fff317230 */ /* 0x000fe20000004100 */
[----:B------:R-:W-:-:S02]  /*4050*/  FADD.FTZ R60, -R29, R48 ;  /* 0x000000301d3c7221 */ /* 0x000fc40000010100 */
[C---:B------:R-:W-:Y:S01]  /*4060*/  FMUL.FTZ R51, R61.reuse, R50 ;  /* 0x000000323d337220 */ /* 0x040fe20000410000 */
[----:B------:R-:W-:Y:S01]  /*4070*/  HADD2.F32 R50, -RZ, R14.H0_H0 ;  /* 0x2000000eff327230 */ /* 0x000fe20000004100 */
[C---:B------:R-:W-:Y:S02]  /*4080*/  FMUL.FTZ R48, R61.reuse, R30 ;  /* 0x0000001e3d307220 */ /* 0x040fe40000410000 */
[C---:B------:R-:W-:Y:S02]  /*4090*/  FMUL.FTZ R30, R61.reuse, R56 ;  /* 0x000000383d1e7220 */ /* 0x040fe40000410000 */
[C---:B------:R-:W-:Y:S02]  /*40a0*/  FMUL.FTZ R31, R61.reuse, R28 ;  /* 0x0000001c3d1f7220 */ /* 0x040fe40000410000 */
[C---:B------:R-:W-:Y:S01]  /*40b0*/  FMUL.FTZ R53, R61.reuse, R52 ;  /* 0x000000343d357220 */ /* 0x040fe20000410000 */
[----:B------:R-:W-:Y:S01]  /*40c0*/  HADD2.F32 R52, -RZ, R15.H1_H1 ;  /* 0x3000000fff347230 */ /* 0x000fe20000004100 */
[----:B------:R-:W-:-:S02]  /*40d0*/  FMUL.FTZ R28, R61, R58 ;  /* 0x0000003a3d1c7220 */ /* 0x000fc40000410000 */
[----:B------:R-:W-:Y:S02]  /*40e0*/  FADD.FTZ R54, -R29, R54 ;  /* 0x000000361d367221 */ /* 0x000fe40000010100 */
[----:B------:R-:W-:Y:S02]  /*40f0*/  FMUL.FTZ R60, R61, R60 ;  /* 0x0000003c3d3c7220 */ /* 0x000fe40000410000 */
[----:B------:R-:W-:Y:S01]  /*4100*/  FFMA.FTZ R30, R30, R50, R9 ;  /* 0x000000321e1e7223 */ /* 0x000fe20000010009 */
[--C-:B------:R-:W-:Y:S01]  /*4110*/  HADD2.F32 R50, -RZ, R13.reuse.H0_H0 ;  /* 0x2000000dff327230 */ /* 0x100fe20000004100 */
[----:B------:R-:W-:Y:S02]  /*4120*/  FFMA.FTZ R28, R28, R49, R11 ;  /* 0x000000311c1c7223 */ /* 0x000fe4000001000b */
[----:B------:R-:W-:Y:S02]  /*4130*/  IMAD R57, R57, c[0x0][0x168], RZ ;  /* 0x00005a0039397a24 */ /* 0x000fe400078e02ff */
[----:B------:R-:W-:Y:S01]  /*4140*/  FMUL.FTZ R29, R61, R54 ;  /* 0x000000363d1d7220 */ /* 0x000fe20000410000 */
[----:B------:R-:W-:Y:S01]  /*4150*/  HADD2.F32 R54, -RZ, R14.H1_H1 ;  /* 0x3000000eff367230 */ /* 0x000fe20000004100 */
[----:B------:R-:W-:Y:S01]  /*4160*/  FFMA.FTZ R49, R60, R52, R33 ;  /* 0x000000343c317223 */ /* 0x000fe20000010021 */
[----:B------:R-:W-:Y:S01]  /*4170*/  HADD2.F32 R52, -RZ, R13.H1_H1 ;  /* 0x3000000dff347230 */ /* 0x000fe20000004100 */
[----:B------:R-:W-:Y:S01]  /*4180*/  FFMA.FTZ R48, R48, R50, R7 ;  /* 0x0000003230307223 */ /* 0x000fe20000010007 */
[----:B------:R-:W-:Y:S01]  /*4190*/  SHF.R.S32.HI R50, RZ, 0x1f, R57 ;  /* 0x0000001fff327819 */ /* 0x000fe20000011439 */
[----:B------:R-:W-:Y:S01]  /*41a0*/  FFMA.FTZ R51, R51, R54, R32 ;  /* 0x0000003633337223 */ /* 0x000fe20000010020 */
[--C-:B------:R-:W-:Y:S01]  /*41b0*/  HADD2.F32 R54, -RZ, R12.reuse.H1_H1 ;  /* 0x3000000cff367230 */ /* 0x100fe20000004100 */
[----:B------:R-:W-:Y:S01]  /*41c0*/  FFMA.FTZ R53, R53, R52, R10 ;  /* 0x0000003435357223 */ /* 0x000fe2000001000a */
[----:B------:R-:W-:Y:S01]  /*41d0*/  HADD2.F32 R52, -RZ, R12.H0_H0 ;  /* 0x2000000cff347230 */ /* 0x000fe20000004100 */
[----:B------:R-:W-:Y:S01]  /*41e0*/  LEA.HI R57, R50, R57, RZ, 0x3 ;  /* 0x0000003932397211 */ /* 0x000fe200078f18ff */
[----:B------:R-:W-:Y:S01]  /*41f0*/  IMAD.MOV.U32 R50, RZ, RZ, 0x10 ;  /* 0x00000010ff327424 */ /* 0x000fe200078e00ff */
[----:B------:R-:W-:Y:S01]  /*4200*/  F2FP.PACK_AB R30, R51, R30 ;  /* 0x0000001e331e723e */ /* 0x000fe200000000ff */
[----:B------:R-:W-:Y:S01]  /*4210*/  FFMA.FTZ R55, R29, R54, R8 ;  /* 0x000000361d377223 */ /* 0x000fe20000010008 */
[----:B------:R-:W-:Y:S01]  /*4220*/  LEA.HI.SX32 R57, R57, R6, 0x1d ;  /* 0x0000000639397211 */ /* 0x000fe200078feaff */
[----:B------:R-:W-:Y:S01]  /*4230*/  FFMA.FTZ R52, R31, R52, R0 ;  /* 0x000000341f347223 */ /* 0x000fe20000010000 */
[----:B------:R-:W-:-:S02]  /*4240*/  F2FP.PACK_AB R31, R49, R28 ;  /* 0x0000001c311f723e */ /* 0x000fc400000000ff */
[----:B------:R-:W-:Y:S01]  /*4250*/  F2FP.PACK_AB R29, R53, R48 ;  /* 0x00000030351d723e */ /* 0x000fe200000000ff */
[----:B------:R-:W-:Y:S01]  /*4260*/  IMAD.WIDE.U32 R48, R57, R50, c[0x0][0x208] ;  /* 0x0000820039307625 */ /* 0x000fe200078e0032 */
[----:B------:R-:W-:-:S05]  /*4270*/  F2FP.PACK_AB R28, R55, R52 ;  /* 0x00000034371c723e */ /* 0x000fca00000000ff */
[----:B------:R0:W-:Y:S02]  /*4280*/  STG.E.128 [R48.64], R28 ;  /* 0x0000001c30007986 */ /* 0x0001e4000c101d06 */
.L_x_1726:
[----:B-1----:R-:W-:Y:S05]  /*4290*/  BSYNC B1 ;  /* 0x0000000000017941 */ /* 0x002fea0003800000 */
.L_x_1725:
[----:B0-----:R-:W-:-:S05]  /*42a0*/  MOV R28, c[0x0][0x160] ;  /* 0x00005800001c7a02 */ /* 0x001fca0000000f00 */
[----:B------:R-:W-:-:S05]  /*42b0*/  IMAD R5, R28, 0x4, R5 ;  /* 0x000000041c057824 */ /* 0x000fca00078e0205 */
[----:B------:R-:W-:-:S13]  /*42c0*/  ISETP.GE.AND P0, PT, R5, c[0x0][0x164], PT ;  /* 0x0000590005007a0c */ /* 0x000fda0003f06270 */
[----:B------:R-:W-:Y:S01]  /*42d0*/  @P0 CALL.REL.NOINC `(.L_x_1727) ;  /* 0x0000001000000944 */ /* 0x000fe20003c00000 */
[----:B------:R-:W-:Y:S05]  /*42e0*/  BRA `(.L_x_1728) ;  /* 0xffffc52000007947 */ /* 0x000fea000383ffff */
.L_x_1727:
[----:B------:R-:W-:Y:S05]  /*42f0*/  BSYNC B0 ;  /* 0x0000000000007941 */ /* 0x000fea0003800000 */
.L_x_1640:
[----:B------:R-:W-:Y:S05]  /*4300*/  EXIT ;  /* 0x000000000000794d */ /* 0x000fea0003800000 */
.L_x_1723:
[----:B------:R-:W-:Y:S01]  /*4310*/  HFMA2.MMA R31, -RZ, RZ, 0, 1.847743988037109375e-06 ;  /* 0x0000001fff1f7435 */ /* 0x000fe200000001ff */
[----:B------:R-:W-:Y:S01]  /*4320*/  MOV R59, R29 ;  /* 0x0000001d003b7202 */ /* 0x000fe20000000f00 */
[----:B------:R-:W-:Y:S01]  /*4330*/  IMAD.MOV.U32 R58, RZ, RZ, 0x1 ;  /* 0x00000001ff3a7424 */ /* 0x000fe200078e00ff */
[----:B------:R-:W-:Y:S01]  /*4340*/  MOV R28, 0x4370 ;  /* 0x00004370001c7802 */ /* 0x000fe20000000f00 */
[----:B------:R-:W-:Y:S02]  /*4350*/  IMAD.MOV.U32 R30, RZ, RZ, -0x1 ;  /* 0xffffffffff1e7424 */ /* 0x000fe400078e00ff */
[----:B-----5:R-:W-:Y:S05]  /*4360*/  CALL.REL.NOINC `($__internal_31_$__cuda_sm70_shflsync_bfly_p) ;  /* 0x0000048000007944 */ /* 0x020fea0003c00000 */
[----:B01----:R-:W-:Y:S05]  /*4370*/  BRA `(.L_x_1729) ;  /* 0xfffff8f000007947 */ /* 0x003fea000383ffff */
.L_x_1724:
[----:B------:R-:W-:Y:S01]  /*4380*/  MOV R58, 0x2 ;  /* 0x00000002003a7802 */ /* 0x000fe20000000f00 */
[----:B------:R-:W-:Y:S01]  /*4390*/  IMAD.MOV.U32 R31, RZ, RZ, 0x1f ;  /* 0x0000001fff1f7424 */ /* 0x000fe200078e00ff */
[----:B------:R-:W-:Y:S02]  /*43a0*/  MOV R30, 0xffffffff ;  /* 0xffffffff001e7802 */ /* 0x000fe40000000f00 */
[----:B------:R-:W-:Y:S02]  /*43b0*/  MOV R28, 0x43d0 ;  /* 0x000043d0001c7802 */ /* 0x000fe40000000f00 */
[----:B0----5:R-:W-:Y:S05]  /*43c0*/  CALL.REL.NOINC `($__internal_31_$__cuda_sm70_shflsync_bfly_p) ;  /* 0x0000042000007944 */ /* 0x021fea0003c00000 */
[----:B0-----:R-:W-:Y:S01]  /*43d0*/  HFMA2.MMA R31, -RZ, RZ, 0, 1.847743988037109375e-06 ;  /* 0x0000001fff1f7435 */ /* 0x001fe200000001ff */
[----:B-1----:R-:W-:Y:S01]  /*43e0*/  FADD.FTZ R59, R59, R58 ;  /* 0x0000003a3b3b7221 */ /* 0x002fe20000010000 */
[----:B------:R-:W-:Y:S01]  /*43f0*/  MOV R28, 0x4430 ;  /* 0x00004430001c7802 */ /* 0x000fe20000000f00 */
[----:B------:R-:W-:-:S02]  /*4400*/  IMAD.MOV.U32 R58, RZ, RZ, 0x4 ;  /* 0x00000004ff3a7424 */ /* 0x000fc400078e00ff */
[----:B------:R-:W-:Y:S02]  /*4410*/  IMAD.MOV.U32 R30, RZ, RZ, -0x1 ;  /* 0xffffffffff1e7424 */ /* 0x000fe400078e00ff */
[----:B------:R-:W-:Y:S05]  /*4420*/  CALL.REL.NOINC `($__internal_31_$__cuda_sm70_shflsync_bfly_p) ;  /* 0x000003c000007944 */ /* 0x000fea0003c00000 */
[----:B01----:R-:W-:Y:S01]  /*4430*/  FADD.FTZ R59, R59, R58 ;  /* 0x0000003a3b3b7221 */ /* 0x003fe20000010000 */
[----:B------:R-:W-:Y:S01]  /*4440*/  MOV R58, 0x8 ;  /* 0x00000008003a7802 */ /* 0x000fe20000000f00 */
[----:B------:R-:W-:Y:S01]  /*4450*/  IMAD.MOV.U32 R31, RZ, RZ, 0x1f ;  /* 0x0000001fff1f7424 */ /* 0x000fe200078e00ff */
[----:B------:R-:W-:Y:S02]  /*4460*/  MOV R30, 0xffffffff ;  /* 0xffffffff001e7802 */ /* 0x000fe40000000f00 */
[----:B------:R-:W-:Y:S02]  /*4470*/  MOV R28, 0x4490 ;  /* 0x00004490001c7802 */ /* 0x000fe40000000f00 */
[----:B------:R-:W-:Y:S05]  /*4480*/  CALL.REL.NOINC `($__internal_31_$__cuda_sm70_shflsync_bfly_p) ;  /* 0x0000036000007944 */ /* 0x000fea0003c00000 */
[----:B0-----:R-:W-:Y:S01]  /*4490*/  HFMA2.MMA R31, -RZ, RZ, 0, 1.847743988037109375e-06 ;  /* 0x0000001fff1f7435 */ /* 0x001fe200000001ff */
[----:B-1----:R-:W-:Y:S01]  /*44a0*/  FADD.FTZ R59, R59, R58 ;  /* 0x0000003a3b3b7221 */ /* 0x002fe20000010000 */
[----:B------:R-:W-:Y:S01]  /*44b0*/  MOV R28, 0x44f0 ;  /* 0x000044f0001c7802 */ /* 0x000fe20000000f00 */
[----:B------:R-:W-:Y:S02]  /*44c0*/  IMAD.MOV.U32 R58, RZ, RZ, 0x10 ;  /* 0x00000010ff3a7424 */ /* 0x000fe400078e00ff */
[----:B------:R-:W-:-:S02]  /*44d0*/  IMAD.MOV.U32 R30, RZ, RZ, -0x1 ;  /* 0xffffffffff1e7424 */ /* 0x000fc400078e00ff */
[----:B------:R-:W-:Y:S05]  /*44e0*/  CALL.REL.NOINC `($__internal_31_$__cuda_sm70_shflsync_bfly_p) ;  /* 0x0000030000007944 */ /* 0x000fea0003c00000 */
[----:B-1----:R-:W-:Y:S01]  /*44f0*/  FADD.FTZ R29, R59, R58 ;  /* 0x0000003a3b1d7221 */ /* 0x002fe20000010000 */
[----:B------:R-:W-:-:S02]  /*4500*/  MOV R58, 0x1 ;  /* 0x00000001003a7802 */ /* 0x000fc40000000f00 */
[----:B0-----:R-:W-:Y:S01]  /*4510*/  MOV R30, 0xffffffff ;  /* 0xffffffff001e7802 */ /* 0x001fe20000000f00 */
        /* <DEDUP_REMOVED lines=26> */
[----:B01----:R-:W-:Y:S01]  /*46c0*/  FADD.FTZ R59, R59, R58 ;  /* 0x0000003a3b3b7221 */ /* 0x003fe20000010000 */
[----:B------:R-:W-:Y:S01]  /*46d0*/  MOV R58, 0x4 ;  /* 0x00000004003a7802 */ /* 0x000fe20000000f00 */
[----:B------:R-:W-:Y:S01]  /*46e0*/  IMAD.MOV.U32 R31, RZ, RZ, 0x1f ;  /* 0x0000001fff1f7424 */ /* 0x000fe200078e00ff */
[----:B------:R-:W-:-:S02]  /*46f0*/  MOV R30, 0xffffffff ;  /* 0xffffffff001e7802 */ /* 0x000fc40000000f00 */
[----:B------:R-:W-:Y:S02]  /*4700*/  MOV R28, 0x4720 ;  /* 0x00004720001c7802 */ /* 0x000fe40000000f00 */
[----:B------:R-:W-:Y:S05]  /*4710*/  CALL.REL.NOINC `($__internal_31_$__cuda_sm70_shflsync_bfly_p) ;  /* 0x000000d000007944 */ /* 0x000fea0003c00000 */
[----:B0-----:R-:W-:Y:S01]  /*4720*/  HFMA2.MMA R31, -RZ, RZ, 0, 1.847743988037109375e-06 ;  /* 0x0000001fff1f7435 */ /* 0x001fe200000001ff */
[----:B-1----:R-:W-:Y:S01]  /*4730*/  FADD.FTZ R59, R59, R58 ;  /* 0x0000003a3b3b7221 */ /* 0x002fe20000010000 */
[----:B------:R-:W-:Y:S01]  /*4740*/  MOV R28, 0x4780 ;  /* 0x00004780001c7802 */ /* 0x000fe20000000f00 */
[----:B------:R-:W-:Y:S02]  /*4750*/  IMAD.MOV.U32 R58, RZ, RZ, 0x8 ;  /* 0x00000008ff3a7424 */ /* 0x000fe400078e00ff */
[----:B------:R-:W-:Y:S02]  /*4760*/  IMAD.MOV.U32 R30, RZ, RZ, -0x1 ;  /* 0xffffffffff1e7424 */ /* 0x000fe400078e00ff */
[----:B------:R-:W-:Y:S05]  /*4770*/  CALL.REL.NOINC `($__internal_31_$__cuda_sm70_shflsync_bfly_p) ;  /* 0x0000007000007944 */ /* 0x000fea0003c00000 */
[----:B01----:R-:W-:Y:S01]  /*4780*/  FADD.FTZ R59, R59, R58 ;  /* 0x0000003a3b3b7221 */ /* 0x003fe20000010000 */
[----:B------:R-:W-:Y:S01]  /*4790*/  MOV R58, 0x10 ;  /* 0x00000010003a7802 */ /* 0x000fe20000000f00 */
[----:B------:R-:W-:Y:S01]  /*47a0*/  IMAD.MOV.U32 R31, RZ, RZ, 0x1f ;  /* 0x0000001fff1f7424 */ /* 0x000fe200078e00ff */
[----:B------:R-:W-:Y:S02]  /*47b0*/  MOV R30, 0xffffffff ;  /* 0xffffffff001e7802 */ /* 0x000fe40000000f00 */
[----:B------:R-:W-:-:S02]  /*47c0*/  MOV R28, 0x47e0 ;  /* 0x000047e0001c7802 */ /* 0x000fc40000000f00 */
[----:B------:R-:W-:Y:S05]  /*47d0*/  CALL.REL.NOINC `($__internal_31_$__cuda_sm70_shflsync_bfly_p) ;  /* 0x0000001000007944 */ /* 0x000fea0003c00000 */
[----:B01----:R-:W-:Y:S05]  /*47e0*/  BRA `(.L_x_1730) ;  /* 0xfffff6c000007947 */ /* 0x003fea000383ffff */
        .weak           $__internal_31_$__cuda_sm70_shflsync_bfly_p
        .type           $__internal_31_$__cuda_sm70_shflsync_bfly_p,@function
        .size           $__internal_31_$__cuda_sm70_shflsync_bfly_p,(.L_x_8219 - $__internal_31_$__cuda_sm70_shflsync_bfly_p)
$__internal_31_$__cuda_sm70_shflsync_bfly_p:
[----:B------:R-:W-:Y:S01]  /*47f0*/  HFMA2.MMA R61, -RZ, RZ, 0, 0 ;  /* 0x00000000ff3d7435 */ /* 0x000fe200000001ff */
[----:B------:R-:W-:Y:S01]  /*4800*/  IMAD.MOV.U32 R60, RZ, RZ, R28 ;  /* 0x000000ffff3c7224 */ /* 0x000fe200078e001c */
[----:B------:R-:W-:Y:S04]  /*4810*/  WARPSYNC R30 ;  /* 0x0000001e00007348 */ /* 0x000fe80003800000 */
[----:B------:R0:W1:Y:S01]  /*4820*/  SHFL.BFLY PT, R58, R59, R58, R31 ;  /* 0x0c00003a3b3a7389 */ /* 0x00006200000e001f */
[----:B------:R-:W-:Y:S05]  /*4830*/  RET.REL.NODEC R60 `(_ZN10layer_norm13ln_fwd_kernelINS_13Kernel_traitsI6__halfS2_S2_S2_fjLj256ELj1ELj4ELj1ELj16ENS_18Kernel_traits_baseILj256ES2_S2_S2_S2_fjLj128EEEEELb1ELb1ELb1ELb1EEEvNS_9FwdParamsE) ;  /* 0xffffb7c03c007950 */ /* 0x000fea0003c3ffff */
.L_x_1731:
        /* <DEDUP_REMOVED lines=12> */
.L_x_8219:


//--------------------- .text._ZN10layer_norm13ln_fwd_kernelINS_13Kernel_traitsIf13__nv_bfloat16S2_S2_fjLj256ELj1ELj4ELj1ELj16ENS_18Kernel_traits_baseILj256EfS2_S2_S2_fjLj128EEEEELb0ELb0ELb0ELb0EEEvNS_9FwdParamsE --------------------------
	.section	.text._ZN10layer_norm13ln_fwd_kernelINS_13Kernel_traitsIf13__nv_bfloat16S2_S2_fjLj256ELj1ELj4ELj1ELj16ENS_18Kernel_traits_baseILj256EfS2_S2_S2_fjLj128EEEEELb0ELb0ELb0ELb0EEEvNS_9FwdParamsE,"ax",@progbits
	.sectioninfo	@"SHI_REGISTERS=48"
	.align	128
        .global         _ZN10layer_norm13ln_fwd_kernelINS_13Kernel_traitsIf13__nv_bfloat16S2_S2_fjLj256ELj1ELj4ELj1ELj16ENS_18Kernel_traits_baseILj256EfS2_S2_S2_fjLj128EEEEELb0ELb0ELb0ELb0EEEvNS_9FwdParamsE
        .type           _ZN10layer_norm13ln_fwd_kernelINS_13Kernel_traitsIf13__nv_bfloat16S2_S2_fjLj256ELj1ELj4ELj1ELj16ENS_18Kernel_traits_baseILj256EfS2_S2_S2_fjLj128EEEEELb0ELb0ELb0ELb0EEEvNS_9FwdParamsE,@function
        .size           _ZN10layer_norm13ln_fwd_kernelINS_13Kernel_traitsIf13__nv_bfloat16S2_S2_fjLj256ELj1ELj4ELj1ELj16ENS_18Kernel_traits_baseILj256EfS2_S2_S2_fjLj128EEEEELb0ELb0ELb0ELb0EEEvNS_9FwdParamsE,(.L_x_8220 - _ZN10layer_norm13ln_fwd_kernelINS_13Kernel_traitsIf13__nv_bfloat16S2_S2_fjLj256ELj1ELj4ELj1ELj16ENS_18Kernel_traits_baseILj256EfS2_S2_S2_fjLj128EEEEELb0ELb0ELb0ELb0EEEvNS_9FwdParamsE)
        .other          _ZN10layer_norm13ln_fwd_kernelINS_13Kernel_traitsIf13__nv_bfloat16S2_S2_fjLj256ELj1ELj4ELj1ELj16ENS_18Kernel_traits_baseILj256EfS2_S2_S2_fjLj128EEEEELb0ELb0ELb0ELb0EEEvNS_9FwdParamsE,@"STO_CUDA_ENTRY STV_DEFAULT"
_ZN10layer_norm13ln_fwd_kernelINS_13Kernel_traitsIf13__nv_bfloat16S2_S2_fjLj256ELj1ELj4ELj1ELj16ENS_18Kernel_traits_baseILj256EfS2_S2_S2_fjLj128EEEEELb0ELb0ELb0ELb0EEEvNS_9FwdParamsE:
.text._ZN10layer_norm13ln_fwd_kernelINS_13Kernel_traitsIf13__nv_bfloat16S2_S2_fjLj256ELj1ELj4ELj1ELj16ENS_18Kernel_traits_baseILj256EfS2_S2_S2_fjLj128EEEEELb0ELb0ELb0ELb0EEEvNS_9FwdParamsE:
        /* <DEDUP_REMOVED lines=17> */
[----:B------:R-:W-:Y:S01]  /*0110*/  IMAD.MOV.U32 R21, RZ, RZ, 0x20 ;  /* 0x00000020ff157424 */ /* 0x000fe200078e00ff */
[----:B------:R-:W-:Y:S01]  /*0120*/  CS2R R6, SRZ ;  /* 0x0000000000067805 */ /* 0x000fe2000001ff00 */
[----:B------:R-:W-:Y:S01]  /*0130*/  CS2R R4, SRZ ;  /* 0x0000000000047805 */ /* 0x000fe2000001ff00 */
[----:B------:R-:W-:Y:S01]  /*0140*/  ISETP.NE.AND.EX P0, PT, RZ, c[0x0][0x21c], PT, P0 ;  /* 0x00008700ff007a0c */ /* 0x000fe20003f05300 */
[----:B------:R-:W-:Y:S01]  /*0150*/  CS2R R10, SRZ ;  /* 0x00000000000a7805 */ /* 0x000fe2000001ff00 */
[----:B------:R-:W-:Y:S01]  /*0160*/  CS2R R8, SRZ ;  /* 0x0000000000087805 */ /* 0x000fe2000001ff00 */
[----:B------:R-:W-:-:S05]  /*0170*/  IMAD.WIDE.U32 R20, R2, R21, c[0x0][0x1b0] ;  /* 0x00006c0002147625 */ /* 0x000fca00078e0015 */
[----:B------:R0:W5:Y:S04]  /*0180*/  LDG.E.128 R12, [R20.64] ;  /* 0x00000004140c7981 */ /* 0x000168000c1e1d00 */
[----:B------:R0:W5:Y:S01]  /*0190*/  LDG.E.128 R16, [R20.64+0x10] ;  /* 0x0000100414107981 */ /* 0x000162000c1e1d00 */
[----:B------:R-:W-:-:S04]  /*01a0*/  @P0 LEA R22, P3, R2, c[0x0][0x218], 0x5 ;  /* 0x0000860002160a11 */ /* 0x000fc800078628ff */
[----:B------:R-:W-:-:S05]  /*01b0*/  @P0 IADD3.X R23, RZ, c[0x0][0x21c], RZ, P3, !PT ;  /* 0x00008700ff170a10 */ /* 0x000fca0001ffe4ff */
[----:B------:R0:W5:Y:S04]  /*01c0*/  @P0 LDG.E.128 R4, [R22.64] ;  /* 0x0000000416040981 */ /* 0x000168000c1e1d00 */
[----:B------:R0:W5:Y:S02]  /*01d0*/  @P0 LDG.E.128 R8, [R22.64+0x10] ;  /* 0x0000100416080981 */ /* 0x000164000c1e1d00 */
.L_x_1733:
[----:B------:R-:W-:Y:S05]  /*01e0*/  BSYNC B0 ;  /* 0x0000000000007941 */ /* 0x000fea0003800000 */
.L_x_1732:
[----:B------:R-:W-:Y:S05]  /*01f0*/  @P1 EXIT ;  /* 0x000000000000194d */ /* 0x000fea0003800000 */
[----:B------:R-:W-:Y:S02]  /*0200*/  ULDC.U8 UR6, c[0x0][0x1f0] ;  /* 0x00007c0000067ab9 */ /* 0x000fe40000000000 */
.L_x_1765:
        /* <DEDUP_REMOVED lines=20> */
[----:B0-----:R0:W5:Y:S01]  /*0350*/  @P0 LDG.E.128 R20, [R34.64] ;  /* 0x0000000422140981 */ /* 0x001162000c1e1d00 */
[----:B------:R-:W-:-:S04]  /*0360*/  ISETP.NE.U32.AND P0, PT, RZ, c[0x0][0x180], PT ;  /* 0x00006000ff007a0c */ /* 0x000fc80003f05070 */
[----:B------:R-:W-:Y:S02]  /*0370*/  ISETP.NE.AND.EX P0, PT, RZ, c[0x0][0x184], PT, P0 ;  /* 0x00006100ff007a0c */ /* 0x000fe40003f05300 */
[----:B--2---:R-:W-:-:S05]  /*0380*/  PRMT R3, RZ, 0x5410, R28 ;  /* 0x00005410ff037816 */ /* 0x004fca000000001c */
[----:B------:R-:W-:-:S06]  /*0390*/  FMUL.FTZ R3, R3, R38 ;  /* 0x0000002603037220 */ /* 0x000fcc0000410000 */
[----:B------:R-:W-:Y:S05]  /*03a0*/  @P0 BRA `(.L_x_1736) ;  /* 0x0000006000000947 */ /* 0x000fea0003800000 */
[----:B0-----:R-:W-:Y:S01]  /*03b0*/  MOV R33, c[0x0][0x180] ;  /* 0x0000600000217a02 */ /* 0x001fe20000000f00 */
[----:B------:R-:W-:-:S03]  /*03c0*/  IMAD.MOV.U32 R34, RZ, RZ, c[0x0][0x184] ;  /* 0x00006100ff227624 */ /* 0x000fc600078e00ff */
[----:B------:R-:W-:-:S04]  /*03d0*/  LOP3.LUT P1, RZ, R33, c[0x0][0x1c0], RZ, 0xfc, !PT ;  /* 0x0000700021ff7a12 */ /* 0x000fc8000782fcff */
[----:B------:R-:W-:-:S13]  /*03e0*/  LOP3.LUT P1, RZ, R34, c[0x0][0x1c4], RZ, 0xfc, P1 ;  /* 0x0000710022ff7a12 */ /* 0x000fda000082fcff */
[----:B------:R-:W-:Y:S05]  /*03f0*/  @P1 BRA `(.L_x_1737) ;  /* 0x0000003000001947 */ /* 0x000fea0003800000 */
[----:B------:R-:W-:Y:S05]  /*0400*/  BRA `(.L_x_1738) ;  /* 0x0000004000007947 */ /* 0x000fea0003800000 */
.L_x_1736:
[----:B0----5:R-:W-:-:S05]  /*0410*/  PRMT R34, RZ, 0x5410, R20 ;  /* 0x00005410ff227816 */ /* 0x021fca0000000014 */
[----:B------:R-:W-:-:S05]  /*0420*/  FADD.FTZ R3, R34, R3 ;  /* 0x0000000322037221 */ /* 0x000fca0000010000 */
.L_x_1737:
[----:B------:R-:W-:-:S04]  /*0430*/  F2FP.BF16.PACK_AB R33, RZ, R3 ;  /* 0x00000003ff21723e */ /* 0x000fc800000010ff */
[----:B------:R-:W-:Y:S02]  /*0440*/  PRMT R24, R33, 0x7610, R24 ;  /* 0x0000761021187816 */ /* 0x000fe40000000018 */
.L_x_1738:
        /* <DEDUP_REMOVED lines=9> */
.L_x_1739:
[----:B-----5:R-:W-:-:S05]  /*04e0*/  PRMT R33, RZ, 0x7610, R20 ;  /* 0x00007610ff217816 */ /* 0x020fca0000000014 */
[----:B------:R-:W-:-:S05]  /*04f0*/  FADD.FTZ R34, R33, R34 ;  /* 0x0000002221227221 */ /* 0x000fca0000010000 */
.L_x_1740:
[----:B------:R-:W-:-:S04]  /*0500*/  F2FP.BF16.PACK_AB R28, RZ, R34 ;  /* 0x00000022ff1c723e */ /* 0x000fc800000010ff */
[----:B------:R-:W-:Y:S02]  /*0510*/  PRMT R24, R24, 0x5410, R28 ;  /* 0x0000541018187816 */ /* 0x000fe4000000001c */
.L_x_1741:
        /* <DEDUP_REMOVED lines=9> */
.L_x_1742:
[----:B-----5:R-:W-:-:S05]  /*05b0*/  PRMT R28, RZ, 0x5410, R21 ;  /* 0x00005410ff1c7816 */ /* 0x020fca0000000015 */
[----:B------:R-:W-:-:S05]  /*05c0*/  FADD.FTZ R33, R28, R33 ;  /* 0x000000211c217221 */ /* 0x000fca0000010000 */
.L_x_1743:
[----:B------:R-:W-:-:S04]  /*05d0*/  F2FP.BF16.PACK_AB R28, RZ, R33 ;  /* 0x00000021ff1c723e */ /* 0x000fc800000010ff */
[----:B------:R-:W-:Y:S02]  /*05e0*/  PRMT R25, R28, 0x7610, R25 ;  /* 0x000076101c197816 */ /* 0x000fe40000000019 */
.L_x_1744:
        /* <DEDUP_REMOVED lines=9> */
.L_x_1745:
[----:B-----5:R-:W-:-:S05]  /*0680*/  PRMT R29, RZ, 0x7610, R21 ;  /* 0x00007610ff1d7816 */ /* 0x020fca0000000015 */
[----:B------:R-:W-:-:S05]  /*0690*/  FADD.FTZ R36, R29, R36 ;  /* 0x000000241d247221 */ /* 0x000fca0000010000 */
.L_x_1746:
[----:B------:R-:W-:-:S04]  /*06a0*/  F2FP.BF16.PACK_AB R28, RZ, R36 ;  /* 0x00000024ff1c723e */ /* 0x000fc800000010ff */
[----:B------:R-:W-:Y:S02]  /*06b0*/  PRMT R25, R25, 0x5410, R28 ;  /* 0x0000541019197816 */ /* 0x000fe4000000001c */
.L_x_1747:
        /* <DEDUP_REMOVED lines=9> */
.L_x_1748:
[----:B-----5:R-:W-:-:S05]  /*0750*/  PRMT R28, RZ, 0x5410, R22 ;  /* 0x00005410ff1c7816 */ /* 0x020fca0000000016 */
[----:B------:R-:W-:-:S05]  /*0760*/  FADD.FTZ R35, R28, R35 ;  /* 0x000000231c237221 */ /* 0x000fca0000010000 */
.L_x_1749:
[----:B------:R-:W-:-:S04]  /*0770*/  F2FP.BF16.PACK_AB R28, RZ, R35 ;  /* 0x00000023ff1c723e */ /* 0x000fc800000010ff */
[----:B------:R-:W-:Y:S02]  /*0780*/  PRMT R26, R28, 0x7610, R26 ;  /* 0x000076101c1a7816 */ /* 0x000fe4000000001a */
.L_x_1750:
        /* <DEDUP_REMOVED lines=9> */
.L_x_1751:
[----:B-----5:R-:W-:-:S05]  /*0820*/  PRMT R29, RZ, 0x7610, R22 ;  /* 0x00007610ff1d7816 */ /* 0x020fca0000000016 */
[----:B------:R-:W-:-:S05]  /*0830*/  FADD.FTZ R40, R29, R40 ;  /* 0x000000281d287221 */ /* 0x000fca0000010000 */
.L_x_1752:
[----:B------:R-:W-:-:S04]  /*0840*/  F2FP.BF16.PACK_AB R28, RZ, R40 ;  /* 0x00000028ff1c723e */ /* 0x000fc800000010ff */
[----:B------:R-:W-:Y:S02]  /*0850*/  PRMT R26, R26, 0x5410, R28 ;  /* 0x000054101a1a7816 */ /* 0x000fe4000000001c */
.L_x_1753:
        /* <DEDUP_REMOVED lines=9> */
.L_x_1754:
[----:B-----5:R-:W-:-:S05]  /*08f0*/  PRMT R28, RZ, 0x5410, R23 ;  /* 0x00005410ff1c7816 */ /* 0x020fca0000000017 */
[----:B------:R-:W-:-:S05]  /*0900*/  FADD.FTZ R37, R28, R37 ;  /* 0x000000251c257221 */ /* 0x000fca0000010000 */
.L_x_1755:
[----:B------:R-:W-:-:S04]  /*0910*/  F2FP.BF16.PACK_AB R28, RZ, R37 ;  /* 0x00000025ff1c723e */ /* 0x000fc800000010ff */
[----:B------:R-:W-:Y:S02]  /*0920*/  PRMT R27, R28, 0x7610, R27 ;  /* 0x000076101c1b7816 */ /* 0x000fe4000000001b */
.L_x_1756:
        /* <DEDUP_REMOVED lines=9> */
.L_x_1757:
[----:B-----5:R-:W-:-:S05]  /*09c0*/  PRMT R28, RZ, 0x7610, R23 ;  /* 0x00007610ff1c7816 */ /* 0x020fca0000000017 */
[----:B------:R-:W-:-:S05]  /*09d0*/  FADD.FTZ R41, R28, R41 ;  /* 0x000000291c297221 */ /* 0x000fca0000010000 */
.L_x_1758:
[----:B------:R-:W-:-:S04]  /*09e0*/  F2FP.BF16.PACK_AB R28, RZ, R41 ;  /* 0x00000029ff1c723e */ /* 0x000fc800000010ff */
[----:B------:R-:W-:Y:S02]  /*09f0*/  PRMT R27, R27, 0x5410, R28 ;  /* 0x000054101b1b7816 */ /* 0x000fe4000000001c */
.L_x_1759:
[----:B------:R-:W-:Y:S02]  /*0a00*/  MOV R28, c[0x0][0x180] ;  /* 0x00006000001c7a02 */ /* 0x000fe40000000f00 */
[----:B------:R-:W-:Y:S02]  /*0a10*/  MOV R29, c[0x0][0x184] ;  /* 0x00006100001d7a02 */ /* 0x000fe40000000f00 */
[----:B------:R-:W-:-:S04]  /*0a20*/  LOP3.LUT P0, RZ, R28, c[0x0][0x1c0], RZ, 0xfc, !PT ;  /* 0x000070001cff7a12 */ /* 0x000fc8000780fcff */
[----:B------:R-:W-:-:S13]  /*0a30*/  LOP3.LUT P0, RZ, R29, c[0x0][0x1c4], RZ, 0xfc, P0 ;  /* 0x000071001dff7a12 */ /* 0x000fda000000fcff */
[----:B------:R-:W-:-:S04]  /*0a40*/  @P0 LEA R28, P1, R32, c[0x0][0x188], 0x4 ;  /* 0x00006200201c0a11 */ /* 0x000fc800078220ff */
[----:B------:R-:W-:-:S05]  /*0a50*/  @P0 LEA.HI.X R29, R32, c[0x0][0x18c], RZ, 0x4, P1 ;  /* 0x00006300201d0a11 */ /* 0x000fca00008f24ff */
[----:B------:R0:W-:Y:S04]  /*0a60*/  @P0 STG.E.128 [R28.64], R24 ;  /* 0x000000181c000986 */ /* 0x0001e8000c101d04 */
.L_x_1735:
[----:B------:R-:W-:Y:S05]  /*0a70*/  BSYNC B0 ;  /* 0x0000000000007941 */ /* 0x000fea0003800000 */
.L_x_1734:
        /* <DEDUP_REMOVED lines=12> */
.L_x_1766:
        /* <DEDUP_REMOVED lines=37> */
.L_x_1767:
        /* <DEDUP_REMOVED lines=33> */
[----:B-----5:R-:W-:Y:S02]  /*0fa0*/  FFMA.FTZ R29, R16, R29, R8 ;  /* 0x0000001d101d7223 */ /* 0x020fe40000010008 */
[----:B------:R-:W-:-:S02]  /*0fb0*/  FFMA.FTZ R44, R17, R44, R9 ;  /* 0x0000002c112c7223 */ /* 0x000fc40000010009 */
[----:B------:R-:W-:Y:S02]  /*0fc0*/  FFMA.FTZ R38, R14, R31, R6 ;  /* 0x0000001f0e267223 */ /* 0x000fe40000010006 */
[----:B------:R-:W-:Y:S01]  /*0fd0*/  FFMA.FTZ R39, R15, R30, R7 ;  /* 0x0000001e0f277223 */ /* 0x000fe20000010007 */
[----:B------:R-:W-:Y:S01]  /*0fe0*/  F2FP.BF16.PACK_AB R30, R44, R29 ;  /* 0x0000001d2c1e723e */ /* 0x000fe200000010ff */
[----:B------:R-:W-:Y:S02]  /*0ff0*/  FFMA.FTZ R31, R18, R45, R10 ;  /* 0x0000002d121f7223 */ /* 0x000fe4000001000a */
        /* <DEDUP_REMOVED lines=9> */
.L_x_1763:
[----:B------:R-:W-:Y:S05]  /*1090*/  BSYNC B0 ;  /* 0x0000000000007941 */ /* 0x000fea0003800000 */
.L_x_1762:
[----:B01----:R-:W-:-:S10]  /*10a0*/  HFMA2.MMA R29, -RZ, RZ, 0, 2.384185791015625e-07 ;  /* 0x00000004ff1d7435 */ /* 0x003fd400000001ff */
[----:B------:R-:W-:-:S05]  /*10b0*/  IMAD R0, R29, c[0x0][0x160], R0 ;  /* 0x000058001d007a24 */ /* 0x000fca00078e0200 */
[----:B------:R-:W-:-:S13]  /*10c0*/  ISETP.GE.AND P0, PT, R0, c[0x0][0x164], PT ;  /* 0x0000590000007a0c */ /* 0x000fda0003f06270 */
[----:B-----5:R-:W-:Y:S01]  /*10d0*/  @P0 CALL.REL.NOINC `(.L_x_1764) ;  /* 0x0000001000000944 */ /* 0x020fe20003c00000 */
[----:B------:R-:W-:Y:S05]  /*10e0*/  BRA `(.L_x_1765) ;  /* 0xfffff12000007947 */ /* 0x000fea000383ffff */
.L_x_1764:
[----:B------:R-:W-:Y:S05]  /*10f0*/  EXIT ;  /* 0x000000000000794d */ /* 0x000fea0003800000 */
.L_x_1760:
[----:B------:R-:W-:Y:S01]  /*1100*/  MOV R30, 0x1 ;  /* 0x00000001001e7802 */ /* 0x000fe20000000f00 */
[----:B------:R-:W-:Y:S01]  /*1110*/  IMAD.MOV.U32 R39, RZ, RZ, 0x1f ;  /* 0x0000001fff277424 */ /* 0x000fe200078e00ff */
[----:B------:R-:W-:Y:S02]  /*1120*/  MOV R42, 0xffffffff ;  /* 0xffffffff002a7802 */ /* 0x000fe40000000f00 */
[----:B------:R-:W-:Y:S02]  /*1130*/  MOV R28, 0x1150 ;  /* 0x00001150001c7802 */ /* 0x000fe40000000f00 */
[----:B-----5:R-:W-:Y:S05]  /*1140*/  CALL.REL.NOINC `($__internal_32_$__cuda_sm70_shflsync_bfly_p) ;  /* 0x0000049000007944 */ /* 0x020fea0003c00000 */
[----:B01----:R-:W-:Y:S05]  /*1150*/  BRA `(.L_x_1766) ;  /* 0xfffff9e000007947 */ /* 0x003fea000383ffff */
.L_x_1761:
[----:B------:R-:W-:Y:S01]  /*1160*/  HFMA2.MMA R30, -RZ, RZ, 0, 1.1920928955078125e-07 ;  /* 0x00000002ff1e7435 */ /* 0x000fe200000001ff */
[----:B------:R-:W-:Y:S01]  /*1170*/  IMAD.MOV.U32 R39, RZ, RZ, 0x1f ;  /* 0x0000001fff277424 */ /* 0x000fe200078e00ff */
[----:B------:R-:W-:Y:S02]  /*1180*/  MOV R42, 0xffffffff ;  /* 0xffffffff002a7802 */ /* 0x000fe40000000f00 */
[----:B------:R-:W-:Y:S02]  /*1190*/  MOV R28, 0x11b0 ;  /* 0x000011b0001c7802 */ /* 0x000fe40000000f00 */
[----:B-----5:R-:W-:Y:S05]  /*11a0*/  CALL.REL.NOINC `($__internal_32_$__cuda_sm70_shflsync_bfly_p) ;  /* 0x0000043000007944 */ /* 0x020fea0003c00000 */
[----:B01----:R-:W-:Y:S01]  /*11b0*/  FADD.FTZ R31, R31, R30 ;  /* 0x0000001e1f1f7221 */ /* 0x003fe20000010000 */
[----:B------:R-:W-:Y:S01]  /*11c0*/  HFMA2.MMA R30, -RZ, RZ, 0, 2.384185791015625e-07 ;  /* 0x00000004ff1e7435 */ /* 0x000fe200000001ff */
[----:B------:R-:W-:Y:S01]  /*11d0*/  IMAD.MOV.U32 R39, RZ, RZ, 0x1f ;  /* 0x0000001fff277424 */ /* 0x000fe200078e00ff */
[----:B------:R-:W-:-:S02]  /*11e0*/  MOV R42, 0xffffffff ;  /* 0xffffffff002a7802 */ /* 0x000fc40000000f00 */
[----:B------:R-:W-:Y:S02]  /*11f0*/  MOV R28, 0x1210 ;  /* 0x00001210001c7802 */ /* 0x000fe40000000f00 */
[----:B------:R-:W-:Y:S05]  /*1200*/  CALL.REL.NOINC `($__internal_32_$__cuda_sm70_shflsync_bfly_p) ;  /* 0x000003d000007944 */ /* 0x000fea0003c00000 */
[----:B01----:R-:W-:Y:S01]  /*1210*/  FADD.FTZ R31, R31, R30 ;  /* 0x0000001e1f1f7221 */ /* 0x003fe20000010000 */
[----:B------:R-:W-:Y:S01]  /*1220*/  HFMA2.MMA R30, -RZ, RZ, 0, 4.76837158203125e-07 ;  /* 0x00000008ff1e7435 */ /* 0x000fe200000001ff */
[----:B------:R-:W-:Y:S01]  /*1230*/  IMAD.MOV.U32 R39, RZ, RZ, 0x1f ;  /* 0x0000001fff277424 */ /* 0x000fe200078e00ff */
[----:B------:R-:W-:Y:S02]  /*1240*/  MOV R42, 0xffffffff ;  /* 0xffffffff002a7802 */ /* 0x000fe40000000f00 */
[----:B------:R-:W-:Y:S02]  /*1250*/  MOV R28, 0x1270 ;  /* 0x00001270001c7802 */ /* 0x000fe40000000f00 */
[----:B------:R-:W-:Y:S05]  /*1260*/  CALL.REL.NOINC `($__internal_32_$__cuda_sm70_shflsync_bfly_p) ;  /* 0x0000037000007944 */ /* 0x000fea0003c00000 */
[----:B01----:R-:W-:Y:S01]  /*1270*/  FADD.FTZ R31, R31, R30 ;  /* 0x0000001e1f1f7221 */ /* 0x003fe20000010000 */
[----:B------:R-:W-:Y:S01]  /*1280*/  HFMA2.MMA R30, -RZ, RZ, 0, 9.5367431640625e-07 ;  /* 0x00000010ff1e7435 */ /* 0x000fe200000001ff */
[----:B------:R-:W-:Y:S01]  /*1290*/  IMAD.MOV.U32 R39, RZ, RZ, 0x1f ;  /* 0x0000001fff277424 */ /* 0x000fe200078e00ff */
[----:B------:R-:W-:Y:S02]  /*12a0*/  MOV R42, 0xffffffff ;  /* 0xffffffff002a7802 */ /* 0x000fe40000000f00 */
[----:B------:R-:W-:-:S02]  /*12b0*/  MOV R28, 0x12d0 ;  /* 0x000012d0001c7802 */ /* 0x000fc40000000f00 */
[----:B------:R-:W-:Y:S05]  /*12c0*/  CALL.REL.NOINC `($__internal_32_$__cuda_sm70_shflsync_bfly_p) ;  /* 0x0000031000007944 */ /* 0x000fea0003c00000 */
[----:B-1----:R-:W-:Y:S01]  /*12d0*/  FADD.FTZ R30, R31, R30 ;  /* 0x0000001e1f1e7221 */ /* 0x002fe20000010000 */
[----:B0-----:R-:W-:Y:S01]  /*12e0*/  MOV R42, 0xffffffff ;  /* 0xffffffff002a7802 */ /* 0x001fe20000000f00 */
[----:B------:R-:W-:-:S02]  /*12f0*/  IMAD.MOV.U32 R39, RZ, RZ, 0x1f ;  /* 0x0000001fff277424 */ /* 0x000fc400078e00ff */
[----:B------:R-:W-:Y:S01]  /*1300*/  FMUL.FTZ R38, R30, c[0x0][0x1e0] ;  /* 0x000078001e267a20 */ /* 0x000fe20000410000 */
[----:B------:R-:W-:-:S03]  /*1310*/  HFMA2.MMA R30, -RZ, RZ, 0, 5.9604644775390625e-08 ;  /* 0x00000001ff1e7435 */ /* 0x000fc600000001ff */
        /* <DEDUP_REMOVED lines=18> */
[----:B------:R-:W-:Y:S05]  /*1440*/  CALL.REL.NOINC `($__internal_32_$__cuda_sm70_shflsync_bfly_p) ;  /* 0x0000019000007944 */ /* 0x000fea0003c00000 */
[----:B01----:R-:W-:Y:S01]  /*1450*/  FADD.FTZ R31, R31, R30 ;  /* 0x0000001e1f1f7221 */ /* 0x003fe20000010000 */
[----:B------:R-:W-:Y:S01]  /*1460*/  HFMA2.MMA R30, -RZ, RZ, 0, 1.1920928955078125e-07 ;  /* 0x00000002ff1e7435 */ /* 0x000fe200000001ff */
[----:B------:R-:W-:Y:S01]  /*1470*/  IMAD.MOV.U32 R39, RZ, RZ, 0x1f ;  /* 0x0000001fff277424 */ /* 0x000fe200078e00ff */
[----:B------:R-:W-:Y:S02]  /*1480*/  MOV R42, 0xffffffff ;  /* 0xffffffff002a7802 */ /* 0x000fe40000000f00 */
[----:B------:R-:W-:Y:S02]  /*1490*/  MOV R28, 0x14b0 ;  /* 0x000014b0001c7802 */ /* 0x000fe40000000f00 */
[----:B------:R-:W-:Y:S05]  /*14a0*/  CALL.REL.NOINC `($__internal_32_$__cuda_sm70_shflsync_bfly_p) ;  /* 0x0000013000007944 */ /* 0x000fea0003c00000 */
        /* <DEDUP_REMOVED lines=18> */
[----:B01----:R-:W-:Y:S05]  /*15d0*/  BRA `(.L_x_1767) ;  /* 0xfffff7b000007947 */ /* 0x003fea000383ffff */
        .weak           $__internal_32_$__cuda_sm70_shflsync_bfly_p
        .type           $__internal_32_$__cuda_sm70_shflsync_bfly_p,@function
        .size           $__internal_32_$__cuda_sm70_shflsync_bfly_p,(.L_x_8220 - $__internal_32_$__cuda_sm70_shflsync_bfly_p)
$__internal_32_$__cuda_sm70_shflsync_bfly_p:
[----:B------:R-:W-:Y:S01]  /*15e0*/  HFMA2.MMA R29, -RZ, RZ, 0, 0 ;  /* 0x00000000ff1d7435 */ /* 0x000fe200000001ff */
[----:B------:R-:W-:Y:S04]  /*15f0*/  WARPSYNC R42 ;  /* 0x0000002a00007348 */ /* 0x000fe80003800000 */
[----:B------:R0:W1:Y:S01]  /*1600*/  SHFL.BFLY PT, R30, R31, R30, R39 ;  /* 0x0c00001e1f1e7389 */ /* 0x00006200000e0027 */
[----:B------:R-:W-:Y:S05]  /*1610*/  RET.REL.NODEC R28 `(_ZN10layer_norm13ln_fwd_kernelINS_13Kernel_traitsIf13__nv_bfloat16S2_S2_fjLj256ELj1ELj4ELj1ELj16ENS_18Kernel_traits_baseILj256EfS2_S2_S2_fjLj128EEEEELb0ELb0ELb0ELb0EEEvNS_9FwdParamsE) ;  /* 0xffffe9e01c007950 */ /* 0x000fea0003c3ffff */
.L_x_1768:
        /* <DEDUP_REMOVED lines=14> */
.L_x_8220:


//--------------------- .text._ZN10layer_norm13ln_fwd_kernelINS_13Kernel_traitsIf13__nv_bfloat16S2_S2_fjLj256ELj1ELj4ELj1ELj16ENS_18Kernel_traits_baseILj256EfS2_S2_S2_fjLj128EEEEELb0ELb0ELb0ELb1EEEvNS_9FwdParamsE --------------------------
	.section	.text._ZN10layer_norm13ln_fwd_kernelINS_13Kernel_traitsIf13__nv_bfloat16S2_S2_fjLj256ELj1ELj4ELj1ELj16ENS_18Kernel_traits_baseILj256EfS2_S2_S2_fjLj128EEEEELb0ELb0ELb0ELb1EEEvNS_9FwdParamsE,"ax",@progbits
	.sectioninfo	@"SHI_REGISTERS=47"
	.align	128
        .global         _ZN10layer_norm13ln_fwd_kernelINS_13Kernel_traitsIf13__nv_bfloat16S2_S2_fjLj256ELj1ELj4ELj1ELj16ENS_18Kernel_traits_baseILj256EfS2_S2_S2_fjLj128EEEEELb0ELb0ELb0ELb1EEEvNS_9FwdParamsE
        .type           _ZN10layer_norm13ln_fwd_kernelINS_13Kernel_traitsIf13__nv_bfloat16S2_S2_fjLj256ELj1ELj4ELj1ELj16ENS_18Kernel_traits_baseILj256EfS2_S2_S2_fjLj128EEEEELb0ELb0ELb0ELb1EEEvNS_9FwdParamsE,@function
        .size           _ZN10layer_norm13ln_fwd_kernelINS_13Kernel_traitsIf13__nv_bfloat16S2_S2_fjLj256ELj1ELj4ELj1ELj16ENS_18Kernel_traits_baseILj256EfS2_S2_S2_fjLj128EEEEELb0ELb0ELb0ELb1EEEvNS_9FwdParamsE,(.L_x_8221 - _ZN10layer_norm13ln_fwd_kernelINS_13Kernel_traitsIf13__nv_bfloat16S2_S2_fjLj256ELj1ELj4ELj1ELj16ENS_18Kernel_traits_baseILj256EfS2_S2_S2_fjLj128EEEEELb0ELb0ELb0ELb1EEEvNS_9FwdParamsE)
        .other          _ZN10layer_norm13ln_fwd_kernelINS_13Kernel_traitsIf13__nv_bfloat16S2_S2_fjLj256ELj1ELj4ELj1ELj16ENS_18Kernel_traits_baseILj256EfS2_S2_S2_fjLj128EEEEELb0ELb0ELb0ELb1EEEvNS_9FwdParamsE,@"STO_CUDA_ENTRY STV_DEFAULT"
_ZN10layer_norm13ln_fwd_kernelINS_13Kernel_traitsIf13__nv_bfloat16S2_S2_fjLj256ELj1ELj4ELj1ELj16ENS_18Kernel_traits_baseILj256EfS2_S2_S2_fjLj128EEEEELb0ELb0ELb0ELb1EEEvNS_9FwdParamsE:
.text._ZN10layer_norm13ln_fwd_kernelINS_13Kernel_traitsIf13__nv_bfloat16S2_S2_fjLj256ELj1ELj4ELj1ELj16ENS_18Kernel_traits_baseILj256EfS2_S2_S2_fjLj128EEEEELb0ELb0ELb0ELb1EEEvNS_9FwdParamsE:
[----:B------:R-:W-:Y:S02]  /*0000*/  MOV R1, c[0x0][0x28] ;  /* 0x00000a0000017a02 */ /* 0x000fe40000000f00 */
[----:B------:R-:W0:Y:S01]  /*0010*/  S2R R2, SR_TID.X ;  /* 0x0000000000027919 */ /* 0x000e220000002100 */
[----:B------:R-:W-:Y:S01]  /*0020*/  ISETP.NE.U32.AND P0, PT, RZ, c[0x0][0x218], PT ;  /* 0x00008600ff007a0c */ /* 0x000fe20003f05070 */
[----:B------:R-:W-:Y:S01]  /*0030*/  CS2R R16, SRZ ;  /* 0x0000000000107805 */ /* 0x000fe2000001ff00 */
[----:B------:R-:W-:Y:S01]  /*0040*/  CS2R R18, SRZ ;  /* 0x0000000000127805 */ /* 0x000fe2000001ff00 */
[----:B------:R-:W1:Y:S01]  /*0050*/  S2R R3, SR_CTAID.X ;  /* 0x0000000000037919 */ /* 0x000e620000002500 */
[----:B------:R-:W-:Y:S01]  /*0060*/  ISETP.NE.AND.EX P0, PT, RZ, c[0x0][0x21c], PT, P0 ;  /* 0x00008700ff007a0c */ /* 0x000fe20003f05300 */
[----:B------:R-:W-:Y:S01]  /*0070*/  CS2R R12, SRZ ;  /* 0x00000000000c7805 */ /* 0x000fe2000001ff00 */
[----:B------:R-:W-:Y:S01]  /*0080*/  CS2R R14, SRZ ;  /* 0x00000000000e7805 */ /* 0x000fe2000001ff00 */
[----:B------:R-:W-:Y:S01]  /*0090*/  ULDC.64 UR4, c[0x0][0x118] ;  /* 0x0000460000047ab9 */ /* 0x000fe20000000a00 */
[----:B0-----:R-:W-:-:S04]  /*00a0*/  SHF.R.U32.HI R0, RZ, 0x5, R2 ;  /* 0x00000005ff007819 */ /* 0x001fc80000011602 */
[----:B-1----:R-:W-:Y:S02]  /*00b0*/  LEA R0, R3, R0, 0x2 ;  /* 0x0000000003007211 */ /* 0x002fe400078e10ff */
[C---:B------:R-:W-:Y:S02]  /*00c0*/  SHF.L.U32 R3, R2.reuse, 0x5, RZ ;  /* 0x0000000502037819 */ /* 0x040fe400000006ff */
[----:B------:R-:W-:Y:S02]  /*00d0*/  LOP3.LUT R2, R2, 0x1f, RZ, 0xc0, !PT ;  /* 0x0000001f02027812 */ /* 0x000fe400078ec0ff */
[----:B------:R-:W-:Y:S02]  /*00e0*/  ISETP.GE.AND P1, PT, R0, c[0x0][0x164], PT ;  /* 0x0000590000007a0c */ /* 0x000fe40003f26270 */
[----:B------:R-:W-:Y:S02]  /*00f0*/  @P0 LEA R4, P3, R2, c[0x0][0x218], 0x5 ;  /* 0x0000860002040a11 */ /* 0x000fe400078628ff */
[----:B------:R-:W-:-:S02]  /*0100*/  LOP3.LUT R3, R3, 0x3e0, RZ, 0xc0, !PT ;  /* 0x000003e003037812 */ /* 0x000fc400078ec0ff */
[----:B------:R-:W-:Y:S02]  /*0110*/  @P0 IADD3.X R5, RZ, c[0x0][0x21c], RZ, P3, !PT ;  /* 0x00008700ff050a10 */ /* 0x000fe40001ffe4ff */
[----:B------:R-:W-:-:S03]  /*0120*/  IADD3 R20, P2, R3, c[0x0][0x1b0], RZ ;  /* 0x00006c0003147a10 */ /* 0x000fc60007f5e0ff */
[----:B------:R0:W5:Y:S01]  /*0130*/  @P0 LDG.E.128 R16, [R4.64] ;  /* 0x0000000404100981 */ /* 0x000162000c1e1d00 */
[----:B------:R-:W-:-:S03]  /*0140*/  IADD3.X R21, RZ, c[0x0][0x1b4], RZ, P2, !PT ;  /* 0x00006d00ff157a10 */ /* 0x000fc600017fe4ff */
[----:B------:R0:W5:Y:S01]  /*0150*/  @P0 LDG.E.128 R12, [R4.64+0x10] ;  /* 0x00001004040c0981 */ /* 0x000162000c1e1d00 */
[----:B------:R-:W-:Y:S05]  /*0160*/  @P1 EXIT ;  /* 0x000000000000194d */ /* 0x000fea0003800000 */
[----:B------:R1:W5:Y:S04]  /*0170*/  LDG.E.128 R8, [R20.64] ;  /* 0x0000000414087981 */ /* 0x000368000c1e1d00 */
[----:B0-----:R1:W5:Y:S01]  /*0180*/  LDG.E.128 R4, [R20.64+0x10] ;  /* 0x0000100414047981 */ /* 0x001362000c1e1d00 */
[----:B------:R-:W-:Y:S01]  /*0190*/  MOV R3, c[0x0][0x180] ;  /* 0x0000600000037a02 */ /* 0x000fe20000000f00 */
[----:B------:R-:W-:-:S03]  /*01a0*/  ULDC.U8 UR6, c[0x0][0x1f0] ;  /* 0x00007c0000067ab9 */ /* 0x000fc60000000000 */
[----:B------:R-:W-:Y:S01]  /*01b0*/  LOP3.LUT P0, RZ, R3, c[0x0][0x1c0], RZ, 0xfc, !PT ;  /* 0x0000700003ff7a12 */ /* 0x000fe2000780fcff */
[----:B------:R-:W-:-:S05]  /*01c0*/  IMAD.MOV.U32 R3, RZ, RZ, c[0x0][0x184] ;  /* 0x00006100ff037624 */ /* 0x000fca00078e00ff */
[----:B-1----:R-:W-:Y:S02]  /*01d0*/  LOP3.LUT P0, RZ, R3, c[0x0][0x1c4], RZ, 0xfc, P0 ;  /* 0x0000710003ff7a12 */ /* 0x002fe4000000fcff */
.L_x_1796:
[----:B------:R-:W-:Y:S01]  /*01e0*/  ISETP.NE.U32.AND P1, PT, RZ, c[0x0][0x1c0], PT ;  /* 0x00007000ff007a0c */ /* 0x000fe20003f25070 */
[----:B------:R-:W-:Y:S01]  /*01f0*/  IMAD R3, R0, c[0x0][0x168], RZ ;  /* 0x00005a0000037a24 */ /* 0x000fe200078e02ff */
[----:B------:R-:W-:Y:S02]  /*0200*/  ISETP.NE.U32.AND P2, PT, RZ, c[0x0][0x180], PT ;  /* 0x00006000ff007a0c */ /* 0x000fe40003f45070 */
[----:B------:R-:W-:Y:S02]  /*0210*/  ISETP.NE.AND.EX P1, PT, RZ, c[0x0][0x1c4], PT, P1 ;  /* 0x00007100ff007a0c */ /* 0x000fe40003f25310 */
[----:B------:R-:W-:Y:S02]  /*0220*/  SHF.R.S32.HI R28, RZ, 0x1f, R3 ;  /* 0x0000001fff1c7819 */ /* 0x000fe40000011403 */
[----:B------:R-:W-:Y:S02]  /*0230*/  ISETP.NE.AND.EX P2, PT, RZ, c[0x0][0x184], PT, P2 ;  /* 0x00006100ff007a0c */ /* 0x000fe40003f45320 */
[----:B------:R-:W-:Y:S01]  /*0240*/  LEA.HI R3, R28, R3, RZ, 0x3 ;  /* 0x000000031c037211 */ /* 0x000fe200078f18ff */
[----:B------:R-:W-:-:S03]  /*0250*/  HFMA2.MMA R28, -RZ, RZ, 0, 9.5367431640625e-07 ;  /* 0x00000010ff1c7435 */ /* 0x000fc600000001ff */
[----:B------:R-:W-:-:S03]  /*0260*/  LEA.HI.SX32 R3, R3, R2, 0x1d ;  /* 0x0000000203037211 */ /* 0x000fc600078feaff */
[----:B------:R-:W-:-:S04]  /*0270*/  @P1 MOV R35, 0x2 ;  /* 0x0000000200231802 */ /* 0x000fc80000000f00 */
[C---:B------:R-:W-:Y:S01]  /*0280*/  IMAD.WIDE.U32 R28, R3.reuse, R28, c[0x0][0x170] ;  /* 0x00005c00031c7625 */ /* 0x040fe200078e001c */
[----:B------:R-:W-:-:S03]  /*0290*/  @P2 LEA R36, P3, R3, c[0x0][0x180], 0x4 ;  /* 0x0000600003242a11 */ /* 0x000fc600078620ff */
[----:B------:R-:W-:Y:S02]  /*02a0*/  @P1 IMAD.WIDE R34, R0, R35, c[0x0][0x1c0] ;  /* 0x0000700000221625 */ /* 0x000fe400078e0223 */
[----:B------:R-:W2:Y:S04]  /*02b0*/  LDG.E.128 R28, [R28.64] ;  /* 0x000000041c1c7981 */ /* 0x000ea8000c1e1d00 */
[----:B------:R-:W3:Y:S01]  /*02c0*/  @P1 LDG.E.U16 R34, [R34.64] ;  /* 0x0000000422221981 */ /* 0x000ee2000c1e1500 */
[----:B------:R-:W-:-:S05]  /*02d0*/  @P2 LEA.HI.X R37, R3, c[0x0][0x184], RZ, 0x4, P3 ;  /* 0x0000610003252a11 */ /* 0x000fca00018f24ff */
[----:B-----5:R0:W5:Y:S01]  /*02e0*/  @P2 LDG.E.128 R20, [R36.64] ;  /* 0x0000000424142981 */ /* 0x020162000c1e1d00 */
[----:B------:R-:W-:-:S04]  /*02f0*/  ISETP.NE.U32.AND P2, PT, RZ, c[0x0][0x180], PT ;  /* 0x00006000ff007a0c */ /* 0x000fc80003f45070 */
[----:B------:R-:W-:Y:S01]  /*0300*/  ISETP.NE.AND.EX P2, PT, RZ, c[0x0][0x184], PT, P2 ;  /* 0x00006100ff007a0c */ /* 0x000fe20003f45320 */
[----:B------:R-:W-:Y:S01]  /*0310*/  HFMA2.MMA R40, -RZ, RZ, 1.875, 0 ;  /* 0x3f800000ff287435 */ /* 0x000fe200000001ff */
[----:B--2---:R-:W-:-:S05]  /*0320*/  PRMT R33, RZ, 0x5410, R28 ;  /* 0x00005410ff217816 */ /* 0x004fca000000001c */
[----:B---3--:R-:W-:-:S05]  /*0330*/  @P1 PRMT R40, RZ, 0x5410, R34 ;  /* 0x00005410ff281816 */ /* 0x008fca0000000022 */
[----:B------:R-:W-:Y:S01]  /*0340*/  FMUL.FTZ R32, R33, R40 ;  /* 0x0000002821207220 */ /* 0x000fe20000410000 */
[----:B------:R-:W-:Y:S05]  /*0350*/  @P2 BRA `(.L_x_1769) ;  /* 0x0000002000002947 */ /* 0x000fea0003800000 */
[----:B0-----:R-:W-:Y:S05]  /*0360*/  @P0 BRA `(.L_x_1770) ;  /* 0x0000003000000947 */ /* 0x001fea0003800000 */
[----:B------:R-:W-:Y:S05]  /*0370*/  BRA `(.L_x_1771) ;  /* 0x0000004000007947 */ /* 0x000fea0003800000 */
.L_x_1769:
[----:B0----5:R-:W-:-:S05]  /*0380*/  PRMT R33, RZ, 0x5410, R20 ;  /* 0x00005410ff217816 */ /* 0x021fca0000000014 */
[----:B------:R-:W-:-:S05]  /*0390*/  FADD.FTZ R32, R32, R33 ;  /* 0x0000002120207221 */ /* 0x000fca0000010000 */
.L_x_1770:
[----:B------:R-:W-:-:S04]  /*03a0*/  F2FP.BF16.PACK_AB R33, RZ, R32 ;  /* 0x00000020ff21723e */ /* 0x000fc800000010ff */
[----:B------:R-:W-:Y:S02]  /*03b0*/  PRMT R24, R33, 0x7610, R24 ;  /* 0x0000761021187816 */ /* 0x000fe40000000018 */
.L_x_1771:
[----:B------:R-:W-:-:S05]  /*03c0*/  PRMT R33, RZ, 0x7610, R28 ;  /* 0x00007610ff217816 */ /* 0x000fca000000001c */
[----:B------:R-:W-:Y:S01]  /*03d0*/  FMUL.FTZ R34, R33, R40 ;  /* 0x0000002821227220 */ /* 0x000fe20000410000 */
[----:B------:R-:W-:Y:S05]  /*03e0*/  @P2 BRA `(.L_x_1772) ;  /* 0x0000002000002947 */ /* 0x000fea0003800000 */
[----:B------:R-:W-:Y:S05]  /*03f0*/  @P0 BRA `(.L_x_1773) ;  /* 0x0000003000000947 */ /* 0x000fea0003800000 */
[----:B------:R-:W-:Y:S05]  /*0400*/  BRA `(.L_x_1774) ;  /* 0x0000004000007947 */ /* 0x000fea0003800000 */
.L_x_1772:
[----:B-----5:R-:W-:-:S05]  /*0410*/  PRMT R33, RZ, 0x7610, R20 ;  /* 0x00007610ff217816 */ /* 0x020fca0000000014 */
[----:B------:R-:W-:-:S05]  /*0420*/  FADD.FTZ R34, R34, R33 ;  /* 0x0000002122227221 */ /* 0x000fca0000010000 */
.L_x_1773:
[----:B------:R-:W-:-:S04]  /*0430*/  F2FP.BF16.PACK_AB R28, RZ, R34 ;  /* 0x00000022ff1c723e */ /* 0x000fc800000010ff */
[----:B------:R-:W-:Y:S02]  /*0440*/  PRMT R24, R24, 0x5410, R28 ;  /* 0x0000541018187816 */ /* 0x000fe4000000001c */
.L_x_1774:
[----:B------:R-:W-:-:S05]  /*0450*/  PRMT R33, RZ, 0x5410, R29 ;  /* 0x00005410ff217816 */ /* 0x000fca000000001d */
[----:B------:R-:W-:Y:S01]  /*0460*/  FMUL.FTZ R33, R33, R40 ;  /* 0x0000002821217220 */ /* 0x000fe20000410000 */
[----:B------:R-:W-:Y:S05]  /*0470*/  @P2 BRA `(.L_x_1775) ;  /* 0x0000002000002947 */ /* 0x000fea0003800000 */
[----:B------:R-:W-:Y:S05]  /*0480*/  @P0 BRA `(.L_x_1776) ;  /* 0x0000003000000947 */ /* 0x000fea0003800000 */
[----:B------:R-:W-:Y:S05]  /*0490*/  BRA `(.L_x_1777) ;  /* 0x0000004000007947 */ /* 0x000fea0003800000 */
.L_x_1775:
[----:B-----5:R-:W-:-:S05]  /*04a0*/  PRMT R28, RZ, 0x5410, R21 ;  /* 0x00005410ff1c7816 */ /* 0x020fca0000000015 */
[----:B------:R-:W-:-:S05]  /*04b0*/  FADD.FTZ R33, R33, R28 ;  /* 0x0000001c21217221 */ /* 0x000fca0000010000 */
.L_x_1776:
[----:B------:R-:W-:-:S04]  /*04c0*/  F2FP.BF16.PACK_AB R28, RZ, R33 ;  /* 0x00000021ff1c723e */ /* 0x000fc800000010ff */
[----:B------:R-:W-:Y:S02]  /*04d0*/  PRMT R25, R28, 0x7610, R25 ;  /* 0x000076101c197816 */ /* 0x000fe40000000019 */
.L_x_1777:
[----:B------:R-:W-:-:S05]  /*04e0*/  PRMT R29, RZ, 0x7610, R29 ;  /* 0x00007610ff1d7816 */ /* 0x000fca000000001d */
[----:B------:R-:W-:Y:S01]  /*04f0*/  FMUL.FTZ R35, R29, R40 ;  /* 0x000000281d237220 */ /* 0x000fe20000410000 */
[----:B------:R-:W-:Y:S05]  /*0500*/  @P2 BRA `(.L_x_1778) ;  /* 0x0000002000002947 */ /* 0x000fea0003800000 */
[----:B------:R-:W-:Y:S05]  /*0510*/  @P0 BRA `(.L_x_1779) ;  /* 0x0000003000000947 */ /* 0x000fea0003800000 */
[----:B------:R-:W-:Y:S05]  /*0520*/  BRA `(.L_x_1780) ;  /* 0x0000004000007947 */ /* 0x000fea0003800000 */
.L_x_1778:
[----:B-----5:R-:W-:-:S05]  /*0530*/  PRMT R28, RZ, 0x7610, R21 ;  /* 0x00007610ff1c7816 */ /* 0x020fca0000000015 */
[----:B------:R-:W-:-:S05]  /*0540*/  FADD.FTZ R35, R35, R28 ;  /* 0x0000001c23237221 */ /* 0x000fca0000010000 */
.L_x_1779:
[----:B------:R-:W-:-:S04]  /*0550*/  F2FP.BF16.PACK_AB R28, RZ, R35 ;  /* 0x00000023ff1c723e */ /* 0x000fc800000010ff */
[----:B------:R-:W-:Y:S02]  /*0560*/  PRMT R25, R25, 0x5410, R28 ;  /* 0x0000541019197816 */ /* 0x000fe4000000001c */
.L_x_1780:
[----:B------:R-:W-:-:S05]  /*0570*/  PRMT R29, RZ, 0x5410, R30 ;  /* 0x00005410ff1d7816 */ /* 0x000fca000000001e */
[----:B------:R-:W-:Y:S01]  /*0580*/  FMUL.FTZ R36, R29, R40 ;  /* 0x000000281d247220 */ /* 0x000fe20000410000 */
[----:B------:R-:W-:Y:S05]  /*0590*/  @P2 BRA `(.L_x_1781) ;  /* 0x0000002000002947 */ /* 0x000fea0003800000 */
[----:B------:R-:W-:Y:S05]  /*05a0*/  @P0 BRA `(.L_x_1782) ;  /* 0x0000003000000947 */ /* 0x000fea0003800000 */
[----:B------:R-:W-:Y:S05]  /*05b0*/  BRA `(.L_x_1783) ;  /* 0x0000004000007947 */ /* 0x000fea0003800000 */
.L_x_1781:
[----:B-----5:R-:W-:-:S05]  /*05c0*/  PRMT R29, RZ, 0x5410, R22 ;  /* 0x00005410ff1d7816 */ /* 0x020fca0000000016 */
[----:B------:R-:W-:-:S05]  /*05d0*/  FADD.FTZ R36, R36, R29 ;  /* 0x0000001d24247221 */ /* 0x000fca0000010000 */
.L_x_1782:
[----:B------:R-:W-:-:S04]  /*05e0*/  F2FP.BF16.PACK_AB R28, RZ, R36 ;  /* 0x00000024ff1c723e */ /* 0x000fc800000010ff */
[----:B------:R-:W-:Y:S02]  /*05f0*/  PRMT R26, R28, 0x7610, R26 ;  /* 0x000076101c1a7816 */ /* 0x000fe4000000001a */
.L_x_1783:
[----:B------:R-:W-:-:S05]  /*0600*/  PRMT R29, RZ, 0x7610, R30 ;  /* 0x00007610ff1d7816 */ /* 0x000fca000000001e */
[----:B------:R-:W-:Y:S01]  /*0610*/  FMUL.FTZ R38, R29, R40 ;  /* 0x000000281d267220 */ /* 0x000fe20000410000 */
[----:B------:R-:W-:Y:S05]  /*0620*/  @P2 BRA `(.L_x_1784) ;  /* 0x0000002000002947 */ /* 0x000fea0003800000 */
[----:B------:R-:W-:Y:S05]  /*0630*/  @P0 BRA `(.L_x_1785) ;  /* 0x0000003000000947 */ /* 0x000fea0003800000 */
[----:B------:R-:W-:Y:S05]  /*0640*/  BRA `(.L_x_1786) ;  /* 0x0000004000007947 */ /* 0x000fea0003800000 */
.L_x_1784:
[----:B-----5:R-:W-:-:S05]  /*0650*/  PRMT R29, RZ, 0x7610, R22 ;  /* 0x00007610ff1d7816 */ /* 0x020fca0000000016 */
[----:B------:R-:W-:-:S05]  /*0660*/  FADD.FTZ R38, R38, R29 ;  /* 0x0000001d26267221 */ /* 0x000fca0000010000 */
.L_x_1785:
[----:B------:R-:W-:-:S04]  /*0670*/  F2FP.BF16.PACK_AB R28, RZ, R38 ;  /* 0x00000026ff1c723e */ /* 0x000fc800000010ff */
[----:B------:R-:W-:Y:S02]  /*0680*/  PRMT R26, R26, 0x5410, R28 ;  /* 0x000054101a1a7816 */ /* 0x000fe4000000001c */
.L_x_1786:
[----:B------:R-:W-:-:S05]  /*0690*/  PRMT R29, RZ, 0x5410, R31 ;  /* 0x00005410ff1d7816 */ /* 0x000fca000000001f */
[----:B------:R-:W-:Y:S01]  /*06a0*/  FMUL.FTZ R30, R29, R40 ;  /* 0x000000281d1e7220 */ /* 0x000fe20000410000 */
[----:B------:R-:W-:Y:S05]  /*06b0*/  @P2 BRA `(.L_x_1787) ;  /* 0x0000002000002947 */ /* 0x000fea0003800000 */
[----:B------:R-:W-:Y:S05]  /*06c0*/  @P0 BRA `(.L_x_1788) ;  /* 0x0000003000000947 */ /* 0x000fea0003800000 */
[----:B------:R-:W-:Y:S05]  /*06d0*/  BRA `(.L_x_1789) ;  /* 0x0000004000007947 */ /* 0x000fea0003800000 */
.L_x_1787:
[----:B-----5:R-:W-:-:S05]  /*06e0*/  PRMT R29, RZ, 0x5410, R23 ;  /* 0x00005410ff1d7816 */ /* 0x020fca0000000017 */
[----:B------:R-:W-:-:S05]  /*06f0*/  FADD.FTZ R30, R30, R29 ;  /* 0x0000001d1e1e7221 */ /* 0x000fca0000010000 */
.L_x_1788:
[----:B------:R-:W-:-:S04]  /*0700*/  F2FP.BF16.PACK_AB R28, RZ, R30 ;  /* 0x0000001eff1c723e */ /* 0x000fc800000010ff */
[----:B------:R-:W-:Y:S02]  /*0710*/  PRMT R27, R28, 0x7610, R27 ;  /* 0x000076101c1b7816 */ /* 0x000fe4000000001b */
.L_x_1789:
[----:B------:R-:W-:-:S05]  /*0720*/  PRMT R31, RZ, 0x7610, R31 ;  /* 0x00007610ff1f7816 */ /* 0x000fca000000001f */
[----:B------:R-:W-:Y:S01]  /*0730*/  FMUL.FTZ R40, R31, R40 ;  /* 0x000000281f287220 */ /* 0x000fe20000410000 */
[----:B------:R-:W-:Y:S05]  /*0740*/  @P2 BRA `(.L_x_1790) ;  /* 0x0000002000002947 */ /* 0x000fea0003800000 */
[----:B------:R-:W-:Y:S05]  /*0750*/  @P0 BRA `(.L_x_1791) ;  /* 0x0000003000000947 */ /* 0x000fea0003800000 */
[----:B------:R-:W-:Y:S05]  /*0760*/  BRA `(.L_x_1792) ;  /* 0x0000004000007947 */ /* 0x000fea0003800000 */
.L_x_1790:
[----:B-----5:R-:W-:-:S05]  /*0770*/  PRMT R29, RZ, 0x7610, R23 ;  /* 0x00007610ff1d7816 */ /* 0x020fca0000000017 */
[----:B------:R-:W-:-:S05]  /*0780*/  FADD.FTZ R40, R40, R29 ;  /* 0x0000001d28287221 */ /* 0x000fca0000010000 */
.L_x_1791:
[----:B------:R-:W-:-:S04]  /*0790*/  F2FP.BF16.PACK_AB R28, RZ, R40 ;  /* 0x00000028ff1c723e */ /* 0x000fc800000010ff */
[----:B------:R-:W-:Y:S02]  /*07a0*/  PRMT R27, R27, 0x5410, R28 ;  /* 0x000054101b1b7816 */ /* 0x000fe4000000001c */
.L_x_1792:
        /* <DEDUP_REMOVED lines=14> */
.L_x_1797:
[----:B-1----:R-:W-:Y:S01]  /*0890*/  FADD.FTZ R42, R37, R31 ;  /* 0x0000001f252a7221 */ /* 0x002fe20000010000 */
[----:B------:R-:W-:Y:S05]  /*08a0*/  BRA.DIV ~URZ, `(.L_x_1794) ;  /* 0x000005b27f007947 */ /* 0x000fea000b800000 */
[----:B------:R-:W1:Y:S02]  /*08b0*/  SHFL.BFLY PT, R29, R42, 0x2, 0x1f ;  /* 0x0c401f002a1d7f89 */ /* 0x000e6400000e0000 */
[----:B-1----:R-:W-:-:S05]  /*08c0*/  FADD.FTZ R29, R42, R29 ;  /* 0x0000001d2a1d7221 */ /* 0x002fca0000010000 */
[----:B------:R-:W1:Y:S02]  /*08d0*/  SHFL.BFLY PT, R28, R29, 0x4, 0x1f ;  /* 0x0c801f001d1c7f89 */ /* 0x000e6400000e0000 */
[----:B-1----:R-:W-:-:S05]  /*08e0*/  FADD.FTZ R28, R29, R28 ;  /* 0x0000001c1d1c7221 */ /* 0x002fca0000010000 */
[----:B------:R-:W1:Y:S02]  /*08f0*/  SHFL.BFLY PT, R31, R28, 0x8, 0x1f ;  /* 0x0d001f001c1f7f89 */ /* 0x000e6400000e0000 */
[----:B-1----:R-:W-:-:S05]  /*0900*/  FADD.FTZ R31, R28, R31 ;  /* 0x0000001f1c1f7221 */ /* 0x002fca0000010000 */
[----:B------:R-:W1:Y:S02]  /*0910*/  SHFL.BFLY PT, R44, R31, 0x10, 0x1f ;  /* 0x0e001f001f2c7f89 */ /* 0x000e6400000e0000 */
[----:B-1----:R-:W-:-:S04]  /*0920*/  FADD.FTZ R44, R31, R44 ;  /* 0x0000002c1f2c7221 */ /* 0x002fc80000010000 */
[----:B0-----:R-:W-:-:S04]  /*0930*/  FMUL.FTZ R37, R44, c[0x0][0x1e0] ;  /* 0x000078002c257a20 */ /* 0x001fc80000410000 */
        /* <DEDUP_REMOVED lines=25> */
.L_x_1798:
        /* <DEDUP_REMOVED lines=9> */
[----:B------:R0:W1:Y:S02]  /*0b60*/  MUFU.RSQ R39, R28 ;  /* 0x0000001c00277308 */ /* 0x0000640000001400 */
[C---:B------:R-:W-:Y:S02]  /*0b70*/  FADD.FTZ R30, -R29.reuse, R30 ;  /* 0x0000001e1d1e7221 */ /* 0x040fe40000010100 */
[C---:B------:R-:W-:Y:S02]  /*0b80*/  FADD.FTZ R36, -R29.reuse, R36 ;  /* 0x000000241d247221 */ /* 0x040fe40000010100 */
[C---:B------:R-:W-:Y:S02]  /*0b90*/  FADD.FTZ R40, -R29.reuse, R40 ;  /* 0x000000281d287221 */ /* 0x040fe40000010100 */
[C---:B------:R-:W-:Y:S02]  /*0ba0*/  FADD.FTZ R32, -R29.reuse, R32 ;  /* 0x000000201d207221 */ /* 0x040fe40000010100 */
[----:B0-----:R-:W-:-:S02]  /*0bb0*/  FADD.FTZ R28, -R29, R35 ;  /* 0x000000231d1c7221 */ /* 0x001fc40000010100 */
[C---:B------:R-:W-:Y:S02]  /*0bc0*/  FADD.FTZ R38, -R29.reuse, R38 ;  /* 0x000000261d267221 */ /* 0x040fe40000010100 */
[----:B------:R-:W-:Y:S02]  /*0bd0*/  FADD.FTZ R34, -R29, R34 ;  /* 0x000000221d227221 */ /* 0x000fe40000010100 */
[----:B-1----:R-:W-:Y:S02]  /*0be0*/  FMUL.FTZ R31, R39, R30 ;  /* 0x0000001e271f7220 */ /* 0x002fe40000410000 */
[----:B------:R-:W-:Y:S02]  /*0bf0*/  FADD.FTZ R30, -R29, R33 ;  /* 0x000000211d1e7221 */ /* 0x000fe40000010100 */
[C---:B------:R-:W-:Y:S02]  /*0c00*/  FMUL.FTZ R35, R39.reuse, R36 ;  /* 0x0000002427237220 */ /* 0x040fe40000410000 */
[----:B------:R-:W-:-:S02]  /*0c10*/  FMUL.FTZ R33, R39, R30 ;  /* 0x0000001e27217220 */ /* 0x000fc40000410000 */
[C---:B------:R-:W-:Y:S02]  /*0c20*/  FMUL.FTZ R28, R39.reuse, R28 ;  /* 0x0000001c271c7220 */ /* 0x040fe40000410000 */
[C---:B------:R-:W-:Y:S02]  /*0c30*/  FMUL.FTZ R40, R39.reuse, R40 ;  /* 0x0000002827287220 */ /* 0x040fe40000410000 */
[C---:B------:R-:W-:Y:S02]  /*0c40*/  FMUL.FTZ R29, R39.reuse, R32 ;  /* 0x00000020271d7220 */ /* 0x040fe40000410000 */
[C---:B------:R-:W-:Y:S02]  /*0c50*/  FMUL.FTZ R38, R39.reuse, R38 ;  /* 0x0000002627267220 */ /* 0x040fe40000410000 */
[----:B------:R-:W-:Y:S02]  /*0c60*/  FFMA.FTZ R30, R4, R35, R12 ;  /* 0x00000023041e7223 */ /* 0x000fe4000001000c */
[----:B------:R-:W-:-:S02]  /*0c70*/  FMUL.FTZ R34, R39, R34 ;  /* 0x0000002227227220 */ /* 0x000fc40000410000 */
[----:B------:R-:W-:Y:S02]  /*0c80*/  FFMA.FTZ R32, R10, R33, R18 ;  /* 0x000000210a207223 */ /* 0x000fe40000010012 */
[----:B------:R-:W-:Y:S02]  /*0c90*/  FFMA.FTZ R35, R11, R28, R19 ;  /* 0x0000001c0b237223 */ /* 0x000fe40000010013 */
[----:B------:R-:W-:Y:S02]  /*0ca0*/  FFMA.FTZ R31, R6, R31, R14 ;  /* 0x0000001f061f7223 */ /* 0x000fe4000001000e */
[----:B------:R-:W-:Y:S02]  /*0cb0*/  FFMA.FTZ R40, R7, R40, R15 ;  /* 0x0000002807287223 */ /* 0x000fe4000001000f */
[----:B------:R-:W-:Y:S02]  /*0cc0*/  FFMA.FTZ R41, R5, R38, R13 ;  /* 0x0000002605297223 */ /* 0x000fe4000001000d */
[----:B------:R-:W-:Y:S01]  /*0cd0*/  FFMA.FTZ R28, R8, R29, R16 ;  /* 0x0000001d081c7223 */ /* 0x000fe20000010010 */
[----:B------:R-:W-:Y:S01]  /*0ce0*/  F2FP.BF16.PACK_AB R29, R35, R32 ;  /* 0x00000020231d723e */ /* 0x000fe200000010ff */
[----:B------:R-:W-:Y:S01]  /*0cf0*/  FFMA.FTZ R33, R9, R34, R17 ;  /* 0x0000002209217223 */ /* 0x000fe20000010011 */
[----:B------:R-:W-:Y:S01]  /*0d00*/  LEA R32, P1, R3, c[0x0][0x208], 0x4 ;  /* 0x0000820003207a11 */ /* 0x000fe200078220ff */
[----:B------:R-:W-:Y:S01]  /*0d10*/  @!P2 IMAD.WIDE R34, R0, R43, c[0x0][0x1a0] ;  /* 0x000068000022a625 */ /* 0x000fe200078e022b */
[----:B------:R-:W-:-:S02]  /*0d20*/  F2FP.BF16.PACK_AB R31, R40, R31 ;  /* 0x0000001f281f723e */ /* 0x000fc400000010ff */
[----:B------:R-:W-:Y:S01]  /*0d30*/  F2FP.BF16.PACK_AB R30, R41, R30 ;  /* 0x0000001e291e723e */ /* 0x000fe200000010ff */
[----:B------:R-:W-:Y:S01]  /*0d40*/  @!P2 IMAD.WIDE R40, R0, R43, c[0x0][0x1a8] ;  /* 0x00006a000028a625 */ /* 0x000fe200078e022b */
[----:B------:R-:W-:Y:S01]  /*0d50*/  F2FP.BF16.PACK_AB R28, R33, R28 ;  /* 0x0000001c211c723e */ /* 0x000fe200000010ff */
[----:B------:R0:W-:Y:S01]  /*0d60*/  @!P2 STG.E [R34.64], R37 ;  /* 0x000000252200a986 */ /* 0x0001e2000c101904 */
[----:B------:R-:W-:Y:S01]  /*0d70*/  LEA.HI.X R33, R3, c[0x0][0x20c], RZ, 0x4, P1 ;  /* 0x0000830003217a11 */ /* 0x000fe200008f24ff */
[----:B------:R-:W-:Y:S02]  /*0d80*/  IMAD R0, R43, c[0x0][0x160], R0 ;  /* 0x000058002b007a24 */ /* 0x000fe400078e0200 */
[----:B------:R0:W-:Y:S03]  /*0d90*/  @!P2 STG.E [R40.64], R39 ;  /* 0x000000272800a986 */ /* 0x0001e6000c101904 */
[----:B------:R-:W-:Y:S01]  /*0da0*/  ISETP.GE.AND P1, PT, R0, c[0x0][0x164], PT ;  /* 0x0000590000007a0c */ /* 0x000fe20003f26270 */
[----:B------:R0:W-:-:S12]  /*0db0*/  STG.E.128 [R32.64], R28 ;  /* 0x0000001c20007986 */ /* 0x0001d8000c101d04 */
[----:B0----5:R-:W-:Y:S01]  /*0dc0*/  @P1 CALL.REL.NOINC `(.L_x_1795) ;  /* 0x0000001000001944 */ /* 0x021fe20003c00000 */
[----:B------:R-:W-:Y:S05]  /*0dd0*/  BRA `(.L_x_1796) ;  /* 0xfffff40000007947 */ /* 0x000fea000383ffff */
.L_x_1795:
[----:B------:R-:W-:Y:S05]  /*0de0*/  EXIT ;  /* 0x000000000000794d */ /* 0x000fea0003800000 */
.L_x_1793:
[----:B0-----:R-:W-:Y:S01]  /*0df0*/  HFMA2.MMA R44, -RZ, RZ, 0, 1.847743988037109375e-06 ;  /* 0x0000001fff2c7435 */ /* 0x001fe200000001ff */
[----:B------:R-:W-:Y:S01]  /*0e00*/  IMAD.MOV.U32 R42, RZ, RZ, R37 ;  /* 0x000000ffff2a7224 */ /* 0x000fe200078e0025 */
[----:B------:R-:W-:Y:S02]  /*0e10*/  MOV R31, 0x1 ;  /* 0x00000001001f7802 */ /* 0x000fe40000000f00 */
[----:B------:R-:W-:Y:S02]  /*0e20*/  MOV R39, 0xffffffff ;  /* 0xffffffff00277802 */ /* 0x000fe40000000f00 */
[----:B------:R-:W-:Y:S02]  /*0e30*/  MOV R28, 0xe50 ;  /* 0x00000e50001c7802 */ /* 0x000fe40000000f00 */
[----:B-----5:R-:W-:Y:S05]  /*0e40*/  CALL.REL.NOINC `($__internal_33_$__cuda_sm70_shflsync_bfly_p) ;  /* 0x0000048000007944 */ /* 0x020fea0003c00000 */
[----:B01----:R-:W-:Y:S05]  /*0e50*/  BRA `(.L_x_1797) ;  /* 0xfffffa3000007947 */ /* 0x003fea000383ffff */
.L_x_1794:
[----:B------:R-:W-:Y:S01]  /*0e60*/  HFMA2.MMA R31, -RZ, RZ, 0, 1.1920928955078125e-07 ;  /* 0x00000002ff1f7435 */ /* 0x000fe200000001ff */
[----:B------:R-:W-:Y:S01]  /*0e70*/  MOV R44, 0x1f ;  /* 0x0000001f002c7802 */ /* 0x000fe20000000f00 */
[----:B------:R-:W-:Y:S01]  /*0e80*/  IMAD.MOV.U32 R39, RZ, RZ, -0x1 ;  /* 0xffffffffff277424 */ /* 0x000fe200078e00ff */
[----:B------:R-:W-:-:S03]  /*0e90*/  MOV R28, 0xeb0 ;  /* 0x00000eb0001c7802 */ /* 0x000fc60000000f00 */
[----:B0----5:R-:W-:Y:S05]  /*0ea0*/  CALL.REL.NOINC `($__internal_33_$__cuda_sm70_shflsync_bfly_p) ;  /* 0x0000042000007944 */ /* 0x021fea0003c00000 */
[----:B01----:R-:W-:Y:S01]  /*0eb0*/  FADD.FTZ R42, R42, R31 ;  /* 0x0000001f2a2a7221 */ /* 0x003fe20000010000 */
[----:B------:R-:W-:Y:S01]  /*0ec0*/  HFMA2.MMA R31, -RZ, RZ, 0, 2.384185791015625e-07 ;  /* 0x00000004ff1f7435 */ /* 0x000fe200000001ff */
[----:B------:R-:W-:-:S02]  /*0ed0*/  MOV R44, 0x1f ;  /* 0x0000001f002c7802 */ /* 0x000fc40000000f00 */
[----:B------:R-:W-:Y:S02]  /*0ee0*/  MOV R39, 0xffffffff ;  /* 0xffffffff00277802 */ /* 0x000fe40000000f00 */
[----:B------:R-:W-:Y:S02]  /*0ef0*/  MOV R28, 0xf10 ;  /* 0x00000f10001c7802 */ /* 0x000fe40000000f00 */
[----:B------:R-:W-:Y:S05]  /*0f00*/  CALL.REL.NOINC `($__internal_33_$__cuda_sm70_shflsync_bfly_p) ;  /* 0x000003c000007944 */ /* 0x000fea0003c00000 */
[----:B01----:R-:W-:Y:S01]  /*0f10*/  FADD.FTZ R42, R42, R31 ;  /* 0x0000001f2a2a7221 */ /* 0x003fe20000010000 */
[----:B------:R-:W-:Y:S01]  /*0f20*/  HFMA2.MMA R31, -RZ, RZ, 0, 4.76837158203125e-07 ;  /* 0x00000008ff1f7435 */ /* 0x000fe200000001ff */
[----:B------:R-:W-:Y:S01]  /*0f30*/  MOV R44, 0x1f ;  /* 0x0000001f002c7802 */ /* 0x000fe20000000f00 */
[----:B------:R-:W-:Y:S01]  /*0f40*/  IMAD.MOV.U32 R39, RZ, RZ, -0x1 ;  /* 0xffffffffff277424 */ /* 0x000fe200078e00ff */
[----:B------:R-:W-:-:S03]  /*0f50*/  MOV R28, 0xf70 ;  /* 0x00000f70001c7802 */ /* 0x000fc60000000f00 */
[----:B------:R-:W-:Y:S05]  /*0f60*/  CALL.REL.NOINC `($__internal_33_$__cuda_sm70_shflsync_bfly_p) ;  /* 0x0000036000007944 */ /* 0x000fea0003c00000 */
[----:B01----:R-:W-:Y:S01]  /*0f70*/  FADD.FTZ R42, R42, R31 ;  /* 0x0000001f2a2a7221 */ /* 0x003fe20000010000 */
[----:B------:R-:W-:Y:S01]  /*0f80*/  HFMA2.MMA R31, -RZ, RZ, 0, 9.5367431640625e-07 ;  /* 0x00000010ff1f7435 */ /* 0x000fe200000001ff */
[----:B------:R-:W-:Y:S02]  /*0f90*/  MOV R44, 0x1f ;  /* 0x0000001f002c7802 */ /* 0x000fe40000000f00 */
[----:B------:R-:W-:-:S02]  /*0fa0*/  MOV R39, 0xffffffff ;  /* 0xffffffff00277802 */ /* 0x000fc40000000f00 */
[----:B------:R-:W-:Y:S02]  /*0fb0*/  MOV R28, 0xfd0 ;  /* 0x00000fd0001c7802 */ /* 0x000fe40000000f00 */
[----:B------:R-:W-:Y:S05]  /*0fc0*/  CALL.REL.NOINC `($__internal_33_$__cuda_sm70_shflsync_bfly_p) ;  /* 0x0000030000007944 */ /* 0x000fea0003c00000 */
[----:B-1----:R-:W-:Y:S01]  /*0fd0*/  FADD.FTZ R31, R42, R31 ;  /* 0x0000001f2a1f7221 */ /* 0x002fe20000010000 */
[----:B0-----:R-:W-:Y:S01]  /*0fe0*/  MOV R44, 0x1f ;  /* 0x0000001f002c7802 */ /* 0x001fe20000000f00 */
[----:B------:R-:W-:Y:S02]  /*0ff0*/  IMAD.MOV.U32 R39, RZ, RZ, -0x1 ;  /* 0xffffffffff277424 */ /* 0x000fe400078e00ff */
        /* <DEDUP_REMOVED lines=19> */
[----:B------:R-:W-:Y:S05]  /*1130*/  CALL.REL.NOINC `($__internal_33_$__cuda_sm70_shflsync_bfly_p) ;  /* 0x0000019000007944 */ /* 0x000fea0003c00000 */
[----:B01----:R-:W-:Y:S01]  /*1140*/  FADD.FTZ R42, R42, R31 ;  /* 0x0000001f2a2a7221 */ /* 0x003fe20000010000 */
[----:B------:R-:W-:Y:S01]  /*1150*/  HFMA2.MMA R31, -RZ, RZ, 0, 1.1920928955078125e-07 ;  /* 0x00000002ff1f7435 */ /* 0x000fe200000001ff */
[----:B------:R-:W-:Y:S02]  /*1160*/  MOV R44, 0x1f ;  /* 0x0000001f002c7802 */ /* 0x000fe40000000f00 */
[----:B------:R-:W-:Y:S02]  /*1170*/  MOV R39, 0xffffffff ;  /* 0xffffffff00277802 */ /* 0x000fe40000000f00 */
[----:B------:R-:W-:Y:S02]  /*1180*/  MOV R28, 0x11a0 ;  /* 0x000011a0001c7802 */ /* 0x000fe40000000f00 */
[----:B------:R-:W-:Y:S05]  /*1190*/  CALL.REL.NOINC `($__internal_33_$__cuda_sm70_shflsync_bfly_p) ;  /* 0x0000013000007944 */ /* 0x000fea0003c00000 */
[----:B01----:R-:W-:Y:S01]  /*11a0*/  FADD.FTZ R42, R42, R31 ;  /* 0x0000001f2a2a7221 */ /* 0x003fe20000010000 */
[----:B------:R-:W-:Y:S01]  /*11b0*/  HFMA2.MMA R31, -RZ, RZ, 0, 2.384185791015625e-07 ;  /* 0x00000004ff1f7435 */ /* 0x000fe200000001ff */
[----:B------:R-:W-:Y:S02]  /*11c0*/  MOV R44, 0x1f ;  /* 0x0000001f002c7802 */ /* 0x000fe40000000f00 */
[----:B------:R-:W-:-:S02]  /*11d0*/  MOV R39, 0xffffffff ;  /* 0xffffffff00277802 */ /* 0x000fc40000000f00 */
[----:B------:R-:W-:Y:S02]  /*11e0*/  MOV R28, 0x1200 ;  /* 0x00001200001c7802 */ /* 0x000fe40000000f00 */
[----:B------:R-:W-:Y:S05]  /*11f0*/  CALL.REL.NOINC `($__internal_33_$__cuda_sm70_shflsync_bfly_p) ;  /* 0x000000d000007944 */ /* 0x000fea0003c00000 */
[----:B0-----:R-:W-:Y:S01]  /*1200*/  HFMA2.MMA R44, -RZ, RZ, 0, 1.847743988037109375e-06 ;  /* 0x0000001fff2c7435 */ /* 0x001fe200000001ff */
[----:B-1----:R-:W-:Y:S01]  /*1210*/  FADD.FTZ R42, R42, R31 ;  /* 0x0000001f2a2a7221 */ /* 0x002fe20000010000 */
[----:B------:R-:W-:Y:S01]  /*1220*/  MOV R39, 0xffffffff ;  /* 0xffffffff00277802 */ /* 0x000fe20000000f00 */
[----:B------:R-:W-:Y:S01]  /*1230*/  IMAD.MOV.U32 R31, RZ, RZ, 0x8 ;  /* 0x00000008ff1f7424 */ /* 0x000fe200078e00ff */
[----:B------:R-:W-:Y:S02]  /*1240*/  MOV R28, 0x1260 ;  /* 0x00001260001c7802 */ /* 0x000fe40000000f00 */
[----:B------:R-:W-:Y:S05]  /*1250*/  CALL.REL.NOINC `($__internal_33_$__cuda_sm70_shflsync_bfly_p) ;  /* 0x0000007000007944 */ /* 0x000fea0003c00000 */
[----:B01----:R-:W-:Y:S01]  /*1260*/  FADD.FTZ R42, R42, R31 ;  /* 0x0000001f2a2a7221 */ /* 0x003fe20000010000 */
[----:B------:R-:W-:Y:S01]  /*1270*/  HFMA2.MMA R31, -RZ, RZ, 0, 9.5367431640625e-07 ;  /* 0x00000010ff1f7435 */ /* 0x000fe200000001ff */
[----:B------:R-:W-:Y:S02]  /*1280*/  MOV R44, 0x1f ;  /* 0x0000001f002c7802 */ /* 0x000fe40000000f00 */
[----:B------:R-:W-:Y:S02]  /*1290*/  MOV R39, 0xffffffff ;  /* 0xffffffff00277802 */ /* 0x000fe40000000f00 */
[----:B------:R-:W-:-:S02]  /*12a0*/  MOV R28, 0x12c0 ;  /* 0x000012c0001c7802 */ /* 0x000fc40000000f00 */
[----:B------:R-:W-:Y:S05]  /*12b0*/  CALL.REL.NOINC `($__internal_33_$__cuda_sm70_shflsync_bfly_p) ;  /* 0x0000001000007944 */ /* 0x000fea0003c00000 */
[----:B01----:R-:W-:Y:S05]  /*12c0*/  BRA `(.L_x_1798) ;  /* 0xfffff80000007947 */ /* 0x003fea000383ffff */
        .weak           $__internal_33_$__cuda_sm70_shflsync_bfly_p
        .type           $__internal_33_$__cuda_sm70_shflsync_bfly_p,@function
        .size           $__internal_33_$__cuda_sm70_shflsync_bfly_p,(.L_x_8221 - $__internal_33_$__cuda_sm70_shflsync_bfly_p)
$__internal_33_$__cuda_sm70_shflsync_bfly_p:
[----:B------:R-:W-:Y:S01]  /*12d0*/  HFMA2.MMA R29, -RZ, RZ, 0, 0 ;  /* 0x00000000ff1d7435 */ /* 0x000fe200000001ff */
[----:B------:R-:W-:Y:S04]  /*12e0*/  WARPSYNC R39 ;  /* 0x0000002700007348 */ /* 0x000fe80003800000 */
[----:B------:R0:W1:Y:S01]  /*12f0*/  SHFL.BFLY PT, R31, R42, R31, R44 ;  /* 0x0c00001f2a1f7389 */ /* 0x00006200000e002c */
[----:B------:R-:W-:Y:S05]  /*1300*/  RET.REL.NODEC R28 `(_ZN10layer_norm13ln_fwd_kernelINS_13Kernel_traitsIf13__nv_bfloat16S2_S2_fjLj256ELj1ELj4ELj1ELj16ENS_18Kernel_traits_baseILj256EfS2_S2_S2_fjLj128EEEEELb0ELb0ELb0ELb1EEEvNS_9FwdParamsE) ;  /* 0xffffecf01c007950 */ /* 0x000fea0003c3ffff */
.L_x_1799:
        /* <DEDUP_REMOVED lines=15> */
.L_x_8221:


//--------------------- .text._ZN10layer_norm13ln_fwd_kernelINS_13Kernel_traitsIf13__nv_bfloat16S2_S2_fjLj256ELj1ELj4ELj1ELj16ENS_18Kernel_traits_baseILj256EfS2_S2_S2_fjLj128EEEEELb0ELb0ELb1ELb0EEEvNS_9FwdParamsE --------------------------
	.section	.text._ZN10layer_norm13ln_fwd_kernelINS_13Kernel_traitsIf13__nv_bfloat16S2_S2_fjLj256ELj1ELj4ELj1ELj16ENS_18Kernel_traits_baseILj256EfS2_S2_S2_fjLj128EEEEELb0ELb0ELb1ELb0EEEvNS_9FwdParamsE,"ax",@progbits
	.sectioninfo	@"SHI_REGISTERS=48"
	.align	128
        .global         _ZN10layer_norm13ln_fwd_kernelINS_13Kernel_traitsIf13__nv_bfloat16S2_S2_fjLj256ELj1ELj4ELj1ELj16ENS_18Kernel_traits_baseILj256EfS2_S2_S2_fjLj128EEEEELb0ELb0ELb1ELb0EEEvNS_9FwdParamsE
        .type           _ZN10layer_norm13ln_fwd_kernelINS_13Kernel_traitsIf13__nv_bfloat16S2_S2_fjLj256ELj1ELj4ELj1ELj16ENS_18Kernel_traits_baseILj256EfS2_S2_S2_fjLj128EEEEELb0ELb0ELb1ELb0EEEvNS_9FwdParamsE,@function
        .size           _ZN10layer_norm13ln_fwd_kernelINS_13Kernel_traitsIf13__nv_bfloat16S2_S2_fjLj256ELj1ELj4ELj1ELj16ENS_18Kernel_traits_baseILj256EfS2_S2_S2_fjLj128EEEEELb0ELb0ELb1ELb0EEEvNS_9FwdParamsE,(.L_x_8222 - _ZN10layer_norm13ln_fwd_kernelINS_13Kernel_traitsIf13__nv_bfloat16S2_S2_fjLj256ELj1ELj4ELj1ELj16ENS_18Kernel_traits_baseILj256EfS2_S2_S2_fjLj128EEEEELb0ELb0ELb1ELb0EEEvNS_9FwdParamsE)
        .other          _ZN10layer_norm13ln_fwd_kernelINS_13Kernel_traitsIf13__nv_bfloat16S2_S2_fjLj256ELj1ELj4ELj1ELj16ENS_18Kernel_traits_baseILj256EfS2_S2_S2_fjLj128EEEEELb0ELb0ELb1ELb0EEEvNS_9FwdParamsE,@"STO_CUDA_ENTRY STV_DEFAULT"
_ZN10layer_norm13ln_fwd_kernelINS_13Kernel_traitsIf13__nv_bfloat16S2_S2_fjLj256ELj1ELj4ELj1ELj16ENS_18Kernel_traits_baseILj256EfS2_S2_S2_fjLj128EEEEELb0ELb0ELb1ELb0EEEvNS_9FwdParamsE:
.text._ZN10layer_norm13ln_fwd_kernelINS_13Kernel_traitsIf13__nv_bfloat16S2_S2_fjLj256ELj1ELj4ELj1ELj16ENS_18Kernel_traits_baseILj256EfS2_S2_S2_fjLj128EEEEELb0ELb0ELb1ELb0EEEvNS_9FwdParamsE:
        /* <DEDUP_REMOVED lines=30> */
.L_x_1801:
[----:B------:R-:W-:Y:S05]  /*01e0*/  BSYNC B0 ;  /* 0x0000000000007941 */ /* 0x000fea0003800000 */
.L_x_1800:
[----:B------:R-:W-:Y:S05]  /*01f0*/  @P2 EXIT ;  /* 0x000000000000294d */ /* 0x000fea0003800000 */
[----:B------:R-:W-:Y:S02]  /*0200*/  ULDC.U8 UR6, c[0x0][0x1f0] ;  /* 0x00007c0000067ab9 */ /* 0x000fe40000000000 */
.L_x_1833:
[----:B------:R-:W-:-:S10]  /*0210*/  HFMA2.MMA R29, -RZ, RZ, 0, 2.384185791015625e-07 ;  /* 0x00000004ff1d7435 */ /* 0x000fd400000001ff */
[----:B------:R-:W-:-:S06]  /*0220*/  IMAD.WIDE R40, R2, R29, c[0x0][0x1d8] ;  /* 0x0000760002287625 */ /* 0x000fcc00078e021d */
[----:B-----5:R1:W5:Y:S01]  /*0230*/  LDG.E R40, [R40.64] ;  /* 0x0000000428287981 */ /* 0x020362000c1e1900 */
[----:B------:R-:W-:Y:S01]  /*0240*/  BSSY B0, `(.L_x_1802) ;  /* 0x0000078000007945 */ /* 0x000fe20003800000 */
[----:B------:R-:W-:Y:S01]  /*0250*/  SHF.R.S32.HI R39, RZ, 0x1f, R2 ;  /* 0x0000001fff277819 */ /* 0x000fe20000011402 */
[----:B------:R-:W-:Y:S01]  /*0260*/  IMAD.WIDE R28, R2, R29, c[0x0][0x1d0] ;  /* 0x00007400021c7625 */ /* 0x000fe200078e021d */
[----:B------:R-:W-:Y:S05]  /*0270*/  @!P1 BRA `(.L_x_1803) ;  /* 0x0000074000009947 */ /* 0x000fea0003800000 */
[----:B------:R2:W3:Y:S01]  /*0280*/  LDG.E R33, [R28.64] ;  /* 0x000000041c217981 */ /* 0x0004e2000c1e1900 */
[----:B------:R-:W-:Y:S01]  /*0290*/  ISETP.NE.U32.AND P0, PT, RZ, c[0x0][0x180], PT ;  /* 0x00006000ff007a0c */ /* 0x000fe20003f05070 */
[----:B------:R-:W-:-:S03]  /*02a0*/  IMAD R3, R2, c[0x0][0x168], RZ ;  /* 0x00005a0002037a24 */ /* 0x000fc600078e02ff */
[----:B------:R-:W-:Y:S02]  /*02b0*/  ISETP.NE.AND.EX P0, PT, RZ, c[0x0][0x184], PT, P0 ;  /* 0x00006100ff007a0c */ /* 0x000fe40003f05300 */
[----:B--2---:R-:W-:-:S11]  /*02c0*/  MOV R28, RZ ;  /* 0x000000ff001c7202 */ /* 0x004fd60000000f00 */
[----:B------:R-:W-:Y:S01]  /*02d0*/  @P0 IMAD.MOV.U32 R35, RZ, RZ, 0x10 ;  /* 0x00000010ff230424 */ /* 0x000fe200078e00ff */
[----:B---3--:R-:W-:-:S13]  /*02e0*/  ISETP.GE.AND P2, PT, R33, 0x1, PT ;  /* 0x000000012100780c */ /* 0x008fda0003f46270 */
[----:B------:R-:W-:Y:S02]  /*02f0*/  @P2 IADD3 R30, R33, -0x1, RZ ;  /* 0xffffffff211e2810 */ /* 0x000fe40007ffe0ff */
[----:B------:R-:W-:-:S03]  /*0300*/  @P2 MOV R29, 0x10 ;  /* 0x00000010001d2802 */ /* 0x000fc60000000f00 */
[----:B------:R-:W-:Y:S01]  /*0310*/  @P2 IMAD R31, R30, c[0x0][0x168], RZ ;  /* 0x00005a001e1f2a24 */ /* 0x000fe200078e02ff */
[----:B------:R-:W-:-:S04]  /*0320*/  SHF.R.S32.HI R30, RZ, 0x1f, R3 ;  /* 0x0000001fff1e7819 */ /* 0x000fc80000011403 */
[----:B------:R-:W-:Y:S02]  /*0330*/  @P2 SHF.R.S32.HI R32, RZ, 0x1f, R31 ;  /* 0x0000001fff202819 */ /* 0x000fe4000001141f */
[----:B------:R-:W-:Y:S02]  /*0340*/  LEA.HI R3, R30, R3, RZ, 0x3 ;  /* 0x000000031e037211 */ /* 0x000fe400078f18ff */
[----:B------:R-:W-:Y:S02]  /*0350*/  @P2 LEA.HI R31, R32, R31, RZ, 0x3 ;  /* 0x0000001f201f2211 */ /* 0x000fe400078f18ff */
[-C--:B------:R-:W-:Y:S02]  /*0360*/  LEA.HI.SX32 R42, R3, R0.reuse, 0x1d ;  /* 0x00000000032a7211 */ /* 0x080fe400078feaff */
[----:B------:R-:W-:-:S03]  /*0370*/  @P2 LEA.HI.SX32 R28, R31, R0, 0x1d ;  /* 0x000000001f1c2211 */ /* 0x000fc600078feaff */
[----:B------:R-:W-:-:S04]  /*0380*/  @P0 IMAD.WIDE.U32 R30, R42, R35, c[0x0][0x180] ;  /* 0x000060002a1e0625 */ /* 0x000fc800078e0023 */
[----:B------:R-:W-:Y:S01]  /*0390*/  @P2 IMAD.WIDE.U32 R28, R28, R29, c[0x0][0x170] ;  /* 0x00005c001c1c2625 */ /* 0x000fe200078e001d */
[----:B0-----:R0:W5:Y:S04]  /*03a0*/  @P0 LDG.E.128 R20, [R30.64] ;  /* 0x000000041e140981 */ /* 0x001168000c1e1d00 */
[----:B------:R0:W5:Y:S01]  /*03b0*/  @P2 LDG.E.128 R24, [R28.64] ;  /* 0x000000041c182981 */ /* 0x000162000c1e1d00 */
[----:B------:R-:W-:Y:S01]  /*03c0*/  ISETP.GT.AND P2, PT, R33, RZ, PT ;  /* 0x000000ff2100720c */ /* 0x000fe20003f44270 */
[----:B------:R-:W-:-:S12]  /*03d0*/  BSSY B1, `(.L_x_1804) ;  /* 0x000000a000017945 */ /* 0x000fd80003800000 */
[----:B------:R-:W-:Y:S05]  /*03e0*/  @P2 BRA `(.L_x_1805) ;  /* 0x0000004000002947 */ /* 0x000fea0003800000 */
[----:B0-----:R-:W-:Y:S01]  /*03f0*/  MOV R3, RZ ;  /* 0x000000ff00037202 */ /* 0x001fe20000000f00 */
[----:B------:R-:W-:Y:S05]  /*0400*/  @!P0 BRA `(.L_x_1806) ;  /* 0x0000006000008947 */ /* 0x000fea0003800000 */
[----:B-----5:R-:W-:Y:S01]  /*0410*/  PRMT R3, RZ, 0x5410, R20 ;  /* 0x00005410ff037816 */ /* 0x020fe20000000014 */
[----:B------:R-:W-:Y:S05]  /*0420*/  BRA `(.L_x_1806) ;  /* 0x0000004000007947 */ /* 0x000fea0003800000 */
.L_x_1805:
[----:B0----5:R-:W-:Y:S02]  /*0430*/  PRMT R3, RZ, 0x5410, R24 ;  /* 0x00005410ff037816 */ /* 0x021fe40000000018 */
[----:B------:R-:W-:-:S03]  /*0440*/  @P0 PRMT R28, RZ, 0x5410, R20 ;  /* 0x00005410ff1c0816 */ /* 0x000fc60000000014 */
[----:B------:R-:W-:-:S04]  /*0450*/  FMUL.FTZ R3, R3, c[0x0][0x1ec] ;  /* 0x00007b0003037a20 */ /* 0x000fc80000410000 */
[----:B------:R-:W-:Y:S02]  /*0460*/  @P0 FADD.FTZ R3, R28, R3 ;  /* 0x000000031c030221 */ /* 0x000fe40000010000 */
.L_x_1806:
[----:B------:R-:W-:Y:S05]  /*0470*/  BSYNC B1 ;  /* 0x0000000000017941 */ /* 0x000fea0003800000 */
.L_x_1804:
[----:B------:R-:W-:Y:S01]  /*0480*/  BSSY B1, `(.L_x_1807) ;  /* 0x000000a000017945 */ /* 0x000fe20003800000 */
[----:B------:R-:W-:Y:S05]  /*0490*/  @P2 BRA `(.L_x_1808) ;  /* 0x0000004000002947 */ /* 0x000fea0003800000 */
[----:B------:R-:W-:Y:S01]  /*04a0*/  HFMA2.MMA R32, -RZ, RZ, 0, 0 ;  /* 0x00000000ff207435 */ /* 0x000fe200000001ff */
[----:B------:R-:W-:Y:S05]  /*04b0*/  @!P0 BRA `(.L_x_1809) ;  /* 0x0000006000008947 */ /* 0x000fea0003800000 */
[----:B-----5:R-:W-:Y:S01]  /*04c0*/  PRMT R32, RZ, 0x7610, R20 ;  /* 0x00007610ff207816 */ /* 0x020fe20000000014 */
[----:B------:R-:W-:Y:S05]  /*04d0*/  BRA `(.L_x_1809) ;  /* 0x0000004000007947 */ /* 0x000fea0003800000 */
.L_x_1808:
[----:B-----5:R-:W-:Y:S02]  /*04e0*/  PRMT R32, RZ, 0x7610, R24 ;  /* 0x00007610ff207816 */ /* 0x020fe40000000018 */
[----:B------:R-:W-:-:S03]  /*04f0*/  @P0 PRMT R29, RZ, 0x7610, R20 ;  /* 0x00007610ff1d0816 */ /* 0x000fc60000000014 */
[----:B------:R-:W-:-:S04]  /*0500*/  FMUL.FTZ R32, R32, c[0x0][0x1ec] ;  /* 0x00007b0020207a20 */ /* 0x000fc80000410000 */
[----:B------:R-:W-:Y:S02]  /*0510*/  @P0 FADD.FTZ R32, R29, R32 ;  /* 0x000000201d200221 */ /* 0x000fe40000010000 */
.L_x_1809:
[----:B------:R-:W-:Y:S05]  /*0520*/  BSYNC B1 ;  /* 0x0000000000017941 */ /* 0x000fea0003800000 */
.L_x_1807:
[----:B------:R-:W-:Y:S01]  /*0530*/  BSSY B1, `(.L_x_1810) ;  /* 0x000000a000017945 */ /* 0x000fe20003800000 */
[----:B------:R-:W-:Y:S05]  /*0540*/  @P2 BRA `(.L_x_1811) ;  /* 0x0000004000002947 */ /* 0x000fea0003800000 */
[----:B------:R-:W-:Y:S01]  /*0550*/  IMAD.MOV.U32 R33, RZ, RZ, RZ ;  /* 0x000000ffff217224 */ /* 0x000fe200078e00ff */
[----:B------:R-:W-:Y:S05]  /*0560*/  @!P0 BRA `(.L_x_1812) ;  /* 0x0000006000008947 */ /* 0x000fea0003800000 */
[----:B-----5:R-:W-:Y:S01]  /*0570*/  PRMT R33, RZ, 0x5410, R21 ;  /* 0x00005410ff217816 */ /* 0x020fe20000000015 */
[----:B------:R-:W-:Y:S05]  /*0580*/  BRA `(.L_x_1812) ;  /* 0x0000004000007947 */ /* 0x000fea0003800000 */
.L_x_1811:
[----:B-----5:R-:W-:Y:S02]  /*0590*/  PRMT R33, RZ, 0x5410, R25 ;  /* 0x00005410ff217816 */ /* 0x020fe40000000019 */
[----:B------:R-:W-:-:S03]  /*05a0*/  @P0 PRMT R28, RZ, 0x5410, R21 ;  /* 0x00005410ff1c0816 */ /* 0x000fc60000000015 */
[----:B------:R-:W-:-:S04]  /*05b0*/  FMUL.FTZ R33, R33, c[0x0][0x1ec] ;  /* 0x00007b0021217a20 */ /* 0x000fc80000410000 */
[----:B------:R-:W-:Y:S02]  /*05c0*/  @P0 FADD.FTZ R33, R28, R33 ;  /* 0x000000211c210221 */ /* 0x000fe40000010000 */
.L_x_1812:
[----:B------:R-:W-:Y:S05]  /*05d0*/  BSYNC B1 ;  /* 0x0000000000017941 */ /* 0x000fea0003800000 */
.L_x_1810:
[----:B------:R-:W-:Y:S01]  /*05e0*/  BSSY B1, `(.L_x_1813) ;  /* 0x000000a000017945 */ /* 0x000fe20003800000 */
[----:B------:R-:W-:Y:S05]  /*05f0*/  @P2 BRA `(.L_x_1814) ;  /* 0x0000004000002947 */ /* 0x000fea0003800000 */
[----:B------:R-:W-:Y:S01]  /*0600*/  MOV R34, RZ ;  /* 0x000000ff00227202 */ /* 0x000fe20000000f00 */
[----:B------:R-:W-:Y:S05]  /*0610*/  @!P0 BRA `(.L_x_1815) ;  /* 0x0000006000008947 */ /* 0x000fea0003800000 */
[----:B-----5:R-:W-:Y:S01]  /*0620*/  PRMT R34, RZ, 0x7610, R21 ;  /* 0x00007610ff227816 */ /* 0x020fe20000000015 */
[----:B------:R-:W-:Y:S05]  /*0630*/  BRA `(.L_x_1815) ;  /* 0x0000004000007947 */ /* 0x000fea0003800000 */
.L_x_1814:
[----:B-----5:R-:W-:Y:S02]  /*0640*/  PRMT R34, RZ, 0x7610, R25 ;  /* 0x00007610ff227816 */ /* 0x020fe40000000019 */
[----:B------:R-:W-:-:S03]  /*0650*/  @P0 PRMT R29, RZ, 0x7610, R21 ;  /* 0x00007610ff1d0816 */ /* 0x000fc60000000015 */
[----:B------:R-:W-:-:S04]  /*0660*/  FMUL.FTZ R34, R34, c[0x0][0x1ec] ;  /* 0x00007b0022227a20 */ /* 0x000fc80000410000 */
[----:B------:R-:W-:Y:S02]  /*0670*/  @P0 FADD.FTZ R34, R29, R34 ;  /* 0x000000221d220221 */ /* 0x000fe40000010000 */
.L_x_1815:
[----:B------:R-:W-:Y:S05]  /*0680*/  BSYNC B1 ;  /* 0x0000000000017941 */ /* 0x000fea0003800000 */
.L_x_1813:
[----:B------:R-:W-:Y:S01]  /*0690*/  BSSY B1, `(.L_x_1816) ;  /* 0x000000a000017945 */ /* 0x000fe20003800000 */
[----:B------:R-:W-:Y:S05]  /*06a0*/  @P2 BRA `(.L_x_1817) ;  /* 0x0000004000002947 */ /* 0x000fea0003800000 */
[----:B------:R-:W-:Y:S01]  /*06b0*/  HFMA2.MMA R35, -RZ, RZ, 0, 0 ;  /* 0x00000000ff237435 */ /* 0x000fe200000001ff */
[----:B------:R-:W-:Y:S05]  /*06c0*/  @!P0 BRA `(.L_x_1818) ;  /* 0x0000006000008947 */ /* 0x000fea0003800000 */
[----:B-----5:R-:W-:Y:S01]  /*06d0*/  PRMT R35, RZ, 0x5410, R22 ;  /* 0x00005410ff237816 */ /* 0x020fe20000000016 */
[----:B------:R-:W-:Y:S05]  /*06e0*/  BRA `(.L_x_1818) ;  /* 0x0000004000007947 */ /* 0x000fea0003800000 */
.L_x_1817:
[----:B-----5:R-:W-:Y:S02]  /*06f0*/  PRMT R35, RZ, 0x5410, R26 ;  /* 0x00005410ff237816 */ /* 0x020fe4000000001a */
[----:B------:R-:W-:-:S03]  /*0700*/  @P0 PRMT R28, RZ, 0x5410, R22 ;  /* 0x00005410ff1c0816 */ /* 0x000fc60000000016 */
[----:B------:R-:W-:-:S04]  /*0710*/  FMUL.FTZ R35, R35, c[0x0][0x1ec] ;  /* 0x00007b0023237a20 */ /* 0x000fc80000410000 */
[----:B------:R-:W-:Y:S02]  /*0720*/  @P0 FADD.FTZ R35, R28, R35 ;  /* 0x000000231c230221 */ /* 0x000fe40000010000 */
.L_x_1818:
[----:B------:R-:W-:Y:S05]  /*0730*/  BSYNC B1 ;  /* 0x0000000000017941 */ /* 0x000fea0003800000 */
.L_x_1816:
[----:B------:R-:W-:Y:S01]  /*0740*/  BSSY B1, `(.L_x_1819) ;  /* 0x000000a000017945 */ /* 0x000fe20003800000 */
[----:B------:R-:W-:Y:S05]  /*0750*/  @P2 BRA `(.L_x_1820) ;  /* 0x0000004000002947 */ /* 0x000fea0003800000 */
[----:B------:R-:W-:Y:S01]  /*0760*/  MOV R36, RZ ;  /* 0x000000ff00247202 */ /* 0x000fe20000000f00 */
[----:B------:R-:W-:Y:S05]  /*0770*/  @!P0 BRA `(.L_x_1821) ;  /* 0x0000006000008947 */ /* 0x000fea0003800000 */
[----:B-----5:R-:W-:Y:S01]  /*0780*/  PRMT R36, RZ, 0x7610, R22 ;  /* 0x00007610ff247816 */ /* 0x020fe20000000016 */
[----:B------:R-:W-:Y:S05]  /*0790*/  BRA `(.L_x_1821) ;  /* 0x0000004000007947 */ /* 0x000fea0003800000 */
.L_x_1820:
[----:B-----5:R-:W-:Y:S02]  /*07a0*/  PRMT R36, RZ, 0x7610, R26 ;  /* 0x00007610ff247816 */ /* 0x020fe4000000001a */
[----:B------:R-:W-:-:S03]  /*07b0*/  @P0 PRMT R29, RZ, 0x7610, R22 ;  /* 0x00007610ff1d0816 */ /* 0x000fc60000000016 */
[----:B------:R-:W-:-:S04]  /*07c0*/  FMUL.FTZ R36, R36, c[0x0][0x1ec] ;  /* 0x00007b0024247a20 */ /* 0x000fc80000410000 */
[----:B------:R-:W-:Y:S02]  /*07d0*/  @P0 FADD.FTZ R36, R29, R36 ;  /* 0x000000241d240221 */ /* 0x000fe40000010000 */
.L_x_1821:
[----:B------:R-:W-:Y:S05]  /*07e0*/  BSYNC B1 ;  /* 0x0000000000017941 */ /* 0x000fea0003800000 */
.L_x_1819:
[----:B------:R-:W-:Y:S01]  /*07f0*/  BSSY B1, `(.L_x_1822) ;  /* 0x000000a000017945 */ /* 0x000fe20003800000 */
[----:B------:R-:W-:Y:S05]  /*0800*/  @P2 BRA `(.L_x_1823) ;  /* 0x0000004000002947 */ /* 0x000fea0003800000 */
[----:B------:R-:W-:Y:S01]  /*0810*/  IMAD.MOV.U32 R37, RZ, RZ, RZ ;  /* 0x000000ffff257224 */ /* 0x000fe200078e00ff */
[----:B------:R-:W-:Y:S05]  /*0820*/  @!P0 BRA `(.L_x_1824) ;  /* 0x0000006000008947 */ /* 0x000fea0003800000 */
[----:B-----5:R-:W-:Y:S01]  /*0830*/  PRMT R37, RZ, 0x5410, R23 ;  /* 0x00005410ff257816 */ /* 0x020fe20000000017 */
[----:B------:R-:W-:Y:S05]  /*0840*/  BRA `(.L_x_1824) ;  /* 0x0000004000007947 */ /* 0x000fea0003800000 */
.L_x_1823:
[----:B-----5:R-:W-:Y:S02]  /*0850*/  PRMT R37, RZ, 0x5410, R27 ;  /* 0x00005410ff257816 */ /* 0x020fe4000000001b */
[----:B------:R-:W-:-:S03]  /*0860*/  @P0 PRMT R28, RZ, 0x5410, R23 ;  /* 0x00005410ff1c0816 */ /* 0x000fc60000000017 */
[----:B------:R-:W-:-:S04]  /*0870*/  FMUL.FTZ R37, R37, c[0x0][0x1ec] ;  /* 0x00007b0025257a20 */ /* 0x000fc80000410000 */
[----:B------:R-:W-:Y:S02]  /*0880*/  @P0 FADD.FTZ R37, R28, R37 ;  /* 0x000000251c250221 */ /* 0x000fe40000010000 */
.L_x_1824:
[----:B------:R-:W-:Y:S05]  /*0890*/  BSYNC B1 ;  /* 0x0000000000017941 */ /* 0x000fea0003800000 */
.L_x_1822:
[----:B------:R-:W-:Y:S01]  /*08a0*/  BSSY B1, `(.L_x_1825) ;  /* 0x000000a000017945 */ /* 0x000fe20003800000 */
[----:B------:R-:W-:Y:S05]  /*08b0*/  @P2 BRA `(.L_x_1826) ;  /* 0x0000004000002947 */ /* 0x000fea0003800000 */
[----:B------:R-:W-:Y:S01]  /*08c0*/  HFMA2.MMA R38, -RZ, RZ, 0, 0 ;  /* 0x00000000ff267435 */ /* 0x000fe200000001ff */
[----:B------:R-:W-:Y:S05]  /*08d0*/  @!P0 BRA `(.L_x_1827) ;  /* 0x0000006000008947 */ /* 0x000fea0003800000 */
[----:B-----5:R-:W-:Y:S01]  /*08e0*/  PRMT R38, RZ, 0x7610, R23 ;  /* 0x00007610ff267816 */ /* 0x020fe20000000017 */
[----:B------:R-:W-:Y:S05]  /*08f0*/  BRA `(.L_x_1827) ;  /* 0x0000004000007947 */ /* 0x000fea0003800000 */
.L_x_1826:
[----:B-----5:R-:W-:Y:S02]  /*0900*/  PRMT R38, RZ, 0x7610, R27 ;  /* 0x00007610ff267816 */ /* 0x020fe4000000001b */
[----:B------:R-:W-:-:S03]  /*0910*/  @P0 PRMT R29, RZ, 0x7610, R23 ;  /* 0x00007610ff1d0816 */ /* 0x000fc60000000017 */
[----:B------:R-:W-:-:S04]  /*0920*/  FMUL.FTZ R38, R38, c[0x0][0x1ec] ;  /* 0x00007b0026267a20 */ /* 0x000fc80000410000 */
[----:B------:R-:W-:Y:S02]  /*0930*/  @P0 FADD.FTZ R38, R29, R38 ;  /* 0x000000261d260221 */ /* 0x000fe40000010000 */
.L_x_1827:
[----:B------:R-:W-:Y:S05]  /*0940*/  BSYNC B1 ;  /* 0x0000000000017941 */ /* 0x000fea0003800000 */
.L_x_1825:
[----:B------:R-:W-:Y:S02]  /*0950*/  MOV R43, 0x10 ;  /* 0x00000010002b7802 */ /* 0x000fe40000000f00 */
[----:B------:R-:W-:Y:S02]  /*0960*/  F2FP.BF16.PACK_AB R31, R38, R37 ;  /* 0x00000025261f723e */ /* 0x000fe400000010ff */
[----:B------:R-:W-:Y:S01]  /*0970*/  F2FP.BF16.PACK_AB R30, R36, R35 ;  /* 0x00000023241e723e */ /* 0x000fe200000010ff */
[----:B------:R-:W-:Y:S01]  /*0980*/  IMAD.WIDE.U32 R42, R42, R43, c[0x0][0x188] ;  /* 0x000062002a2a7625 */ /* 0x000fe200078e002b */
[----:B------:R-:W-:Y:S02]  /*0990*/  F2FP.BF16.PACK_AB R29, R34, R33 ;  /* 0x00000021221d723e */ /* 0x000fe400000010ff */
[----:B------:R-:W-:-:S05]  /*09a0*/  F2FP.BF16.PACK_AB R28, R32, R3 ;  /* 0x00000003201c723e */ /* 0x000fca00000010ff */
[----:B------:R0:W-:Y:S02]  /*09b0*/  STG.E.128 [R42.64], R28 ;  /* 0x0000001c2a007986 */ /* 0x0001e4000c101d04 */
.L_x_1803:
[----:B------:R-:W-:Y:S05]  /*09c0*/  BSYNC B0 ;  /* 0x0000000000007941 */ /* 0x000fea0003800000 */
.L_x_1802:
        /* <DEDUP_REMOVED lines=12> */
.L_x_1834:
        /* <DEDUP_REMOVED lines=8> */
[----:B0-----:R-:W0:Y:S02]  /*0b10*/  SHFL.BFLY PT, R30, R31, 0x10, 0x1f ;  /* 0x0e001f001f1e7f89 */ /* 0x001e2400000e0000 */
[----:B0-----:R-:W-:-:S04]  /*0b20*/  FADD.FTZ R30, R31, R30 ;  /* 0x0000001e1f1e7221 */ /* 0x001fc80000010000 */
[----:B------:R-:W-:-:S04]  /*0b30*/  FMUL.FTZ R30, R30, c[0x0][0x1e0] ;  /* 0x000078001e1e7a20 */ /* 0x000fc80000410000 */
[--C-:B-1----:R-:W-:Y:S02]  /*0b40*/  FADD.FTZ R41, R3, -R30.reuse ;  /* 0x8000001e03297221 */ /* 0x102fe40000010000 */
        /* <DEDUP_REMOVED lines=25> */
.L_x_1835:
        /* <DEDUP_REMOVED lines=35> */
[----:B------:R-:W-:Y:S01]  /*0f10*/  FMUL.FTZ R28, R31, R28 ;  /* 0x0000001c1f1c7220 */ /* 0x000fe20000410000 */
[----:B------:R-:W-:Y:S01]  /*0f20*/  F2FP.BF16.PACK_AB R30, R41, R30 ;  /* 0x0000001e291e723e */ /* 0x000fe200000010ff */
[----:B------:R-:W-:Y:S02]  /*0f30*/  IMAD R41, R40, c[0x0][0x168], RZ ;  /* 0x00005a0028297a24 */ /* 0x000fe400078e02ff */
[----:B------:R-:W-:-:S02]  /*0f40*/  FMUL.FTZ R29, R31, R29 ;  /* 0x0000001d1f1d7220 */ /* 0x000fc40000410000 */
[----:B------:R-:W-:Y:S01]  /*0f50*/  FMUL.FTZ R42, R31, R42 ;  /* 0x0000002a1f2a7220 */ /* 0x000fe20000410000 */
[----:B------:R-:W-:Y:S01]  /*0f60*/  SHF.R.S32.HI R40, RZ, 0x1f, R41 ;  /* 0x0000001fff287819 */ /* 0x000fe20000011429 */
[----:B------:R-:W-:Y:S02]  /*0f70*/  FFMA.FTZ R31, R18, R45, R10 ;  /* 0x0000002d121f7223 */ /* 0x000fe4000001000a */
[----:B------:R-:W-:Y:S01]  /*0f80*/  FFMA.FTZ R44, R19, R44, R11 ;  /* 0x0000002c132c7223 */ /* 0x000fe2000001000b */
[----:B------:R-:W-:Y:S01]  /*0f90*/  LEA.HI R41, R40, R41, RZ, 0x3 ;  /* 0x0000002928297211 */ /* 0x000fe200078f18ff */
[----:B------:R-:W-:Y:S02]  /*0fa0*/  FFMA.FTZ R29, R14, R29, R6 ;  /* 0x0000001d0e1d7223 */ /* 0x000fe40000010006 */
[----:B------:R-:W-:Y:S01]  /*0fb0*/  FFMA.FTZ R42, R15, R42, R7 ;  /* 0x0000002a0f2a7223 */ /* 0x000fe20000010007 */
[----:B------:R-:W-:Y:S01]  /*0fc0*/  LEA.HI.SX32 R41, R41, R0, 0x1d ;  /* 0x0000000029297211 */ /* 0x000fe200078feaff */
[----:B------:R-:W-:Y:S01]  /*0fd0*/  FFMA.FTZ R39, R12, R39, R4 ;  /* 0x000000270c277223 */ /* 0x000fe20000010004 */
[----:B------:R-:W-:Y:S01]  /*0fe0*/  F2FP.BF16.PACK_AB R31, R44, R31 ;  /* 0x0000001f2c1f723e */ /* 0x000fe200000010ff */
[----:B------:R-:W-:Y:S01]  /*0ff0*/  FFMA.FTZ R28, R13, R28, R5 ;  /* 0x0000001c0d1c7223 */ /* 0x000fe20000010005 */
[----:B------:R-:W-:Y:S01]  /*1000*/  F2FP.BF16.PACK_AB R29, R42, R29 ;  /* 0x0000001d2a1d723e */ /* 0x000fe200000010ff */
[----:B------:R-:W-:-:S03]  /*1010*/  IMAD.MOV.U32 R40, RZ, RZ, 0x10 ;  /* 0x00000010ff287424 */ /* 0x000fc600078e00ff */
[----:B------:R-:W-:Y:S01]  /*1020*/  F2FP.BF16.PACK_AB R28, R28, R39 ;  /* 0x000000271c1c723e */ /* 0x000fe200000010ff */
[----:B------:R-:W-:-:S05]  /*1030*/  IMAD.WIDE.U32 R40, R41, R40, c[0x0][0x208] ;  /* 0x0000820029287625 */ /* 0x000fca00078e0028 */
[----:B------:R0:W-:Y:S02]  /*1040*/  STG.E.128 [R40.64], R28 ;  /* 0x0000001c28007986 */ /* 0x0001e4000c101d04 */
.L_x_1831:
[----:B-1----:R-:W-:Y:S05]  /*1050*/  BSYNC B0 ;  /* 0x0000000000007941 */ /* 0x002fea0003800000 */
.L_x_1830:
[----:B0-----:R-:W-:-:S04]  /*1060*/  MOV R29, c[0x0][0x160] ;  /* 0x00005800001d7a02 */ /* 0x001fc80000000f00 */
[----:B------:R-:W-:-:S04]  /*1070*/  LEA R2, R29, R2, 0x2 ;  /* 0x000000021d027211 */ /* 0x000fc800078e10ff */
[----:B------:R-:W-:-:S13]  /*1080*/  ISETP.GE.AND P0, PT, R2, c[0x0][0x164], PT ;  /* 0x0000590002007a0c */ /* 0x000fda0003f06270 */
[----:B------:R-:W-:Y:S01]  /*1090*/  @P0 CALL.REL.NOINC `(.L_x_1832) ;  /* 0x0000001000000944 */ /* 0x000fe20003c00000 */
[----:B------:R-:W-:Y:S05]  /*10a0*/  BRA `(.L_x_1833) ;  /* 0xfffff16000007947 */ /* 0x000fea000383ffff */
.L_x_1832:
[----:B------:R-:W-:Y:S05]  /*10b0*/  EXIT ;  /* 0x000000000000794d */ /* 0x000fea0003800000 */
.L_x_1828:
[----:B-1----:R-:W-:Y:S01]  /*10c0*/  HFMA2.MMA R41, -RZ, RZ, 0, 5.9604644775390625e-08 ;  /* 0x00000001ff297435 */ /* 0x002fe200000001ff */
[----:B------:R-:W-:Y:S01]  /*10d0*/  MOV R42, R30 ;  /* 0x0000001e002a7202 */ /* 0x000fe20000000f00 */
[----:B------:R-:W-:Y:S01]  /*10e0*/  IMAD.MOV.U32 R44, RZ, RZ, 0x1f ;  /* 0x0000001fff2c7424 */ /* 0x000fe200078e00ff */
[----:B------:R-:W-:Y:S02]  /*10f0*/  MOV R31, 0xffffffff ;  /* 0xffffffff001f7802 */ /* 0x000fe40000000f00 */
[----:B------:R-:W-:Y:S02]  /*1100*/  MOV R28, 0x1120 ;  /* 0x00001120001c7802 */ /* 0x000fe40000000f00 */
[----:B-----5:R-:W-:Y:S05]  /*1110*/  CALL.REL.NOINC `($__internal_34_$__cuda_sm70_shflsync_bfly_p) ;  /* 0x0000049000007944 */ /* 0x020fea0003c00000 */
[----:B01----:R-:W-:Y:S05]  /*1120*/  BRA `(.L_x_1834) ;  /* 0xfffff96000007947 */ /* 0x003fea000383ffff */
.L_x_1829:
[----:B-1----:R-:W-:Y:S01]  /*1130*/  HFMA2.MMA R41, -RZ, RZ, 0, 1.1920928955078125e-07 ;  /* 0x00000002ff297435 */ /* 0x002fe200000001ff */
[----:B------:R-:W-:Y:S02]  /*1140*/  MOV R44, 0x1f ;  /* 0x0000001f002c7802 */ /* 0x000fe40000000f00 */
[----:B------:R-:W-:Y:S02]  /*1150*/  MOV R31, 0xffffffff ;  /* 0xffffffff001f7802 */ /* 0x000fe40000000f00 */
[----:B------:R-:W-:-:S02]  /*1160*/  MOV R28, 0x1180 ;  /* 0x00001180001c7802 */ /* 0x000fc40000000f00 */
[----:B0----5:R-:W-:Y:S05]  /*1170*/  CALL.REL.NOINC `($__internal_34_$__cuda_sm70_shflsync_bfly_p) ;  /* 0x0000043000007944 */ /* 0x021fea0003c00000 */
[----:B0-----:R-:W-:Y:S01]  /*1180*/  HFMA2.MMA R44, -RZ, RZ, 0, 1.847743988037109375e-06 ;  /* 0x0000001fff2c7435 */ /* 0x001fe200000001ff */
[----:B-1----:R-:W-:Y:S01]  /*1190*/  FADD.FTZ R42, R42, R31 ;  /* 0x0000001f2a2a7221 */ /* 0x002fe20000010000 */
[----:B------:R-:W-:Y:S01]  /*11a0*/  MOV R31, 0xffffffff ;  /* 0xffffffff001f7802 */ /* 0x000fe20000000f00 */
[----:B------:R-:W-:Y:S01]  /*11b0*/  IMAD.MOV.U32 R41, RZ, RZ, 0x4 ;  /* 0x00000004ff297424 */ /* 0x000fe200078e00ff */
[----:B------:R-:W-:-:S02]  /*11c0*/  MOV R28, 0x11e0 ;  /* 0x000011e0001c7802 */ /* 0x000fc40000000f00 */
[----:B------:R-:W-:Y:S05]  /*11d0*/  CALL.REL.NOINC `($__internal_34_$__cuda_sm70_shflsync_bfly_p) ;  /* 0x000003d000007944 */ /* 0x000fea0003c00000 */
[----:B0-----:R-:W-:Y:S01]  /*11e0*/  HFMA2.MMA R41, -RZ, RZ, 0, 4.76837158203125e-07 ;  /* 0x00000008ff297435 */ /* 0x001fe200000001ff */
[----:B-1----:R-:W-:Y:S01]  /*11f0*/  FADD.FTZ R42, R42, R31 ;  /* 0x0000001f2a2a7221 */ /* 0x002fe20000010000 */
[----:B------:R-:W-:Y:S01]  /*1200*/  MOV R44, 0x1f ;  /* 0x0000001f002c7802 */ /* 0x000fe20000000f00 */
[----:B------:R-:W-:Y:S01]  /*1210*/  IMAD.MOV.U32 R31, RZ, RZ, -0x1 ;  /* 0xffffffffff1f7424 */ /* 0x000fe200078e00ff */
[----:B------:R-:W-:-:S02]  /*1220*/  MOV R28, 0x1240 ;  /* 0x00001240001c7802 */ /* 0x000fc40000000f00 */
[----:B------:R-:W-:Y:S05]  /*1230*/  CALL.REL.NOINC `($__internal_34_$__cuda_sm70_shflsync_bfly_p) ;  /* 0x0000037000007944 */ /* 0x000fea0003c00000 */
[----:B0-----:R-:W-:Y:S01]  /*1240*/  HFMA2.MMA R41, -RZ, RZ, 0, 9.5367431640625e-07 ;  /* 0x00000010ff297435 */ /* 0x001fe200000001ff */
[----:B-1----:R-:W-:Y:S01]  /*1250*/  FADD.FTZ R42, R42, R31 ;  /* 0x0000001f2a2a7221 */ /* 0x002fe20000010000 */
[----:B------:R-:W-:-:S02]  /*1260*/  MOV R44, 0x1f ;  /* 0x0000001f002c7802 */ /* 0x000fc40000000f00 */
[----:B------:R-:W-:Y:S02]  /*1270*/  MOV R31, 0xffffffff ;  /* 0xffffffff001f7802 */ /* 0x000fe40000000f00 */
[----:B------:R-:W-:Y:S02]  /*1280*/  MOV R28, 0x12a0 ;  /* 0x000012a0001c7802 */ /* 0x000fe40000000f00 */
[----:B------:R-:W-:Y:S05]  /*1290*/  CALL.REL.NOINC `($__internal_34_$__cuda_sm70_shflsync_bfly_p) ;  /* 0x0000031000007944 */ /* 0x000fea0003c00000 */
        /* <DEDUP_REMOVED lines=23> */
[----:B------:R-:W-:Y:S05]  /*1410*/  CALL.REL.NOINC `($__internal_34_$__cuda_sm70_shflsync_bfly_p) ;  /* 0x0000019000007944 */ /* 0x000fea0003c00000 */
[----:B0-----:R-:W-:Y:S01]  /*1420*/  HFMA2.MMA R41, -RZ, RZ, 0, 1.1920928955078125e-07 ;  /* 0x00000002ff297435 */ /* 0x001fe200000001ff */
[----:B-1----:R-:W-:Y:S01]  /*1430*/  FADD.FTZ R42, R42, R31 ;  /* 0x0000001f2a2a7221 */ /* 0x002fe20000010000 */
[----:B------:R-:W-:Y:S02]  /*1440*/  MOV R44, 0x1f ;  /* 0x0000001f002c7802 */ /* 0x000fe40000000f00 */
[----:B------:R-:W-:Y:S02]  /*1450*/  MOV R31, 0xffffffff ;  /* 0xffffffff001f7802 */ /* 0x000fe40000000f00 */
[----:B------:R-:W-:Y:S02]  /*1460*/  MOV R28, 0x1480 ;  /* 0x00001480001c7802 */ /* 0x000fe40000000f00 */
[----:B------:R-:W-:Y:S05]  /*1470*/  CALL.REL.NOINC `($__internal_34_$__cuda_sm70_shflsync_bfly_p) ;  /* 0x0000013000007944 */ /* 0x000fea0003c00000 */
        /* <DEDUP_REMOVED lines=18> */
[----:B01----:R-:W-:Y:S05]  /*15a0*/  BRA `(.L_x_1835) ;  /* 0xfffff73000007947 */ /* 0x003fea000383ffff */
        .weak           $__internal_34_$__cuda_sm70_shflsync_bfly_p
        .type           $__internal_34_$__cuda_sm70_shflsync_bfly_p,@function
        .size           $__internal_34_$__cuda_sm70_shflsync_bfly_p,(.L_x_8222 - $__internal_34_$__cuda_sm70_shflsync_bfly_p)
$__internal_34_$__cuda_sm70_shflsync_bfly_p:
[----:B------:R-:W-:Y:S01]  /*15b0*/  HFMA2.MMA R29, -RZ, RZ, 0, 0 ;  /* 0x00000000ff1d7435 */ /* 0x000fe200000001ff */
[----:B------:R-:W-:Y:S04]  /*15c0*/  WARPSYNC R31 ;  /* 0x0000001f00007348 */ /* 0x000fe80003800000 */
[----:B------:R0:W1:Y:S01]  /*15d0*/  SHFL.BFLY PT, R31, R42, R41, R44 ;  /* 0x0c0000292a1f7389 */ /* 0x00006200000e002c */
[----:B------:R-:W-:Y:S05]  /*15e0*/  RET.REL.NODEC R28 `(_ZN10layer_norm13ln_fwd_kernelINS_13Kernel_traitsIf13__nv_bfloat16S2_S2_fjLj256ELj1ELj4ELj1ELj16ENS_18Kernel_traits_baseILj256EfS2_S2_S2_fjLj128EEEEELb0ELb0ELb1ELb0EEEvNS_9FwdParamsE) ;  /* 0xffffea101c007950 */ /* 0x000fea0003c3ffff */
.L_x_1836:
        /* <DEDUP_REMOVED lines=9> */
.L_x_8222:


//--------------------- .text._ZN10layer_norm13ln_fwd_kernelINS_13Kernel_traitsIf13__nv_bfloat16S2_S2_fjLj256ELj1ELj4ELj1ELj16ENS_18Kernel_traits_baseILj256EfS2_S2_S2_fjLj128EEEEELb0ELb0ELb1ELb1EEEvNS_9FwdParamsE --------------------------
	.section	.text._ZN10layer_norm13ln_fwd_kernelINS_13Kernel_traitsIf13__nv_bfloat16S2_S2_fjLj256ELj1ELj4ELj1ELj16ENS_18Kernel_traits_baseILj256EfS2_S2_S2_fjLj128EEEEELb0ELb0ELb1ELb1EEEvNS_9FwdParamsE,"ax",@progbits
	.sectioninfo	@"SHI_REGISTERS=48"
	.align	128
        .global         _ZN10layer_norm13ln_fwd_kernelINS_13Kernel_traitsIf13__nv_bfloat16S2_S2_fjLj256ELj1ELj4ELj1ELj16ENS_18Kernel_traits_baseILj256EfS2_S2_S2_fjLj128EEEEELb0ELb0ELb1ELb1EEEvNS_9FwdParamsE
        .type           _ZN10layer_norm13ln_fwd_kernelINS_13Kernel_traitsIf13__nv_bfloat16S2_S2_fjLj256ELj1ELj4ELj1ELj16ENS_18Kernel_traits_baseILj256EfS2_S2_S2_fjLj128EEEEELb0ELb0ELb1ELb1EEEvNS_9FwdParamsE,@function
        .size           _ZN10layer_norm13ln_fwd_kernelINS_13Kernel_traitsIf13__nv_bfloat16S2_S2_fjLj256ELj1ELj4ELj1ELj16ENS_18Kernel_traits_baseILj256EfS2_S2_S2_fjLj128EEEEELb0ELb0ELb1ELb1EEEvNS_9FwdParamsE,(.L_x_8223 - _ZN10layer_norm13ln_fwd_kernelINS_13Kernel_traitsIf13__nv_bfloat16S2_S2_fjLj256ELj1ELj4ELj1ELj16ENS_18Kernel_traits_baseILj256EfS2_S2_S2_fjLj128EEEEELb0ELb0ELb1ELb1EEEvNS_9FwdParamsE)
        .other          _ZN10layer_norm13ln_fwd_kernelINS_13Kernel_traitsIf13__nv_bfloat16S2_S2_fjLj256ELj1ELj4ELj1ELj16ENS_18Kernel_traits_baseILj256EfS2_S2_S2_fjLj128EEEEELb0ELb0ELb1ELb1EEEvNS_9FwdParamsE,@"STO_CUDA_ENTRY STV_DEFAULT"
_ZN10layer_norm13ln_fwd_kernelINS_13Kernel_traitsIf13__nv_bfloat16S2_S2_fjLj256ELj1ELj4ELj1ELj16ENS_18Kernel_traits_baseILj256EfS2_S2_S2_fjLj128EEEEELb0ELb0ELb1ELb1EEEvNS_9FwdParamsE:
.text._ZN10layer_norm13ln_fwd_kernelINS_13Kernel_traitsIf13__nv_bfloat16S2_S2_fjLj256ELj1ELj4ELj1ELj16ENS_18Kernel_traits_baseILj256EfS2_S2_S2_fjLj128EEEEELb0ELb0ELb1ELb1EEEvNS_9FwdParamsE:
        /* <DEDUP_REMOVED lines=24> */
[----:B------:R1:W5:Y:S01]  /*0180*/  LDG.E.128 R12, [R2.64+0x10] ;  /* 0x00001004020c7981 */ /* 0x000362000c1e1d00 */
[----:B------:R-:W-:-:S03]  /*0190*/  ULDC.U8 UR6, c[0x0][0x1f0] ;  /* 0x00007c0000067ab9 */ /* 0x000fc60000000000 */
.L_x_1866:
[----:B------:R-:W-:-:S04]  /*01a0*/  IMAD.MOV.U32 R32, RZ, RZ, 0x4 ;  /* 0x00000004ff207424 */ /* 0x000fc800078e00ff */
[----:B-1----:R-:W-:-:S05]  /*01b0*/  IMAD.WIDE R2, R41, R32, c[0x0][0x1d0] ;  /* 0x0000740029027625 */ /* 0x002fca00078e0220 */
[----:B------:R1:W2:Y:S01]  /*01c0*/  LDG.E R0, [R2.64] ;  /* 0x0000000402007981 */ /* 0x0002a2000c1e1900 */
[----:B------:R-:W-:Y:S01]  /*01d0*/  ISETP.NE.U32.AND P0, PT, RZ, c[0x0][0x180], PT ;  /* 0x00006000ff007a0c */ /* 0x000fe20003f05070 */
[----:B------:R-:W-:-:S03]  /*01e0*/  IMAD R28, R41, c[0x0][0x168], RZ ;  /* 0x00005a00291c7a24 */ /* 0x000fc600078e02ff */
[----:B------:R-:W-:Y:S01]  /*01f0*/  ISETP.NE.AND.EX P0, PT, RZ, c[0x0][0x184], PT, P0 ;  /* 0x00006100ff007a0c */ /* 0x000fe20003f05300 */
[----:B-1----:R-:W-:-:S05]  /*0200*/  IMAD.WIDE R2, R41, R32, c[0x0][0x1d8] ;  /* 0x0000760029027625 */ /* 0x002fca00078e0220 */
[----:B-----5:R1:W5:Y:S01]  /*0210*/  LDG.E R38, [R2.64] ;  /* 0x0000000402267981 */ /* 0x020362000c1e1900 */
[----:B--2---:R-:W-:-:S13]  /*0220*/  ISETP.GE.AND P1, PT, R0, 0x1, PT ;  /* 0x000000010000780c */ /* 0x004fda0003f26270 */
[----:B------:R-:W-:-:S05]  /*0230*/  @P1 IADD3 R29, R0, -0x1, RZ ;  /* 0xffffffff001d1810 */ /* 0x000fca0007ffe0ff */
[----:B------:R-:W-:Y:S01]  /*0240*/  @P1 IMAD R30, R29, c[0x0][0x168], RZ ;  /* 0x00005a001d1e1a24 */ /* 0x000fe200078e02ff */
[----:B------:R-:W-:-:S04]  /*0250*/  SHF.R.S32.HI R29, RZ, 0x1f, R28 ;  /* 0x0000001fff1d7819 */ /* 0x000fc8000001141c */
[----:B------:R-:W-:Y:S02]  /*0260*/  @P1 SHF.R.S32.HI R31, RZ, 0x1f, R30 ;  /* 0x0000001fff1f1819 */ /* 0x000fe4000001141e */
[----:B------:R-:W-:Y:S01]  /*0270*/  LEA.HI R42, R29, R28, RZ, 0x3 ;  /* 0x0000001c1d2a7211 */ /* 0x000fe200078f18ff */
[----:B------:R-:W-:Y:S01]  /*0280*/  HFMA2.MMA R28, -RZ, RZ, 0, 0 ;  /* 0x00000000ff1c7435 */ /* 0x000fe200000001ff */
[----:B------:R-:W-:Y:S02]  /*0290*/  @P1 LEA.HI R30, R31, R30, RZ, 0x3 ;  /* 0x0000001e1f1e1211 */ /* 0x000fe400078f18ff */
[----:B------:R-:W-:Y:S02]  /*02a0*/  @P0 MOV R31, 0x10 ;  /* 0x00000010001f0802 */ /* 0x000fe40000000f00 */
[-C--:B------:R-:W-:Y:S02]  /*02b0*/  LEA.HI.SX32 R42, R42, R39.reuse, 0x1d ;  /* 0x000000272a2a7211 */ /* 0x080fe400078feaff */
[----:B------:R-:W-:-:S02]  /*02c0*/  @P1 LEA.HI.SX32 R28, R30, R39, 0x1d ;  /* 0x000000271e1c1211 */ /* 0x000fc400078feaff */
[----:B------:R-:W-:Y:S01]  /*02d0*/  @P1 MOV R29, 0x10 ;  /* 0x00000010001d1802 */ /* 0x000fe20000000f00 */
[----:B------:R-:W-:-:S04]  /*02e0*/  @P0 IMAD.WIDE.U32 R30, R42, R31, c[0x0][0x180] ;  /* 0x000060002a1e0625 */ /* 0x000fc800078e001f */
[----:B------:R-:W-:Y:S01]  /*02f0*/  @P1 IMAD.WIDE.U32 R28, R28, R29, c[0x0][0x170] ;  /* 0x00005c001c1c1625 */ /* 0x000fe200078e001d */
[----:B------:R1:W5:Y:S04]  /*0300*/  @P0 LDG.E.128 R8, [R30.64] ;  /* 0x000000041e080981 */ /* 0x000368000c1e1d00 */
[----:B0-----:R1:W5:Y:S01]  /*0310*/  @P1 LDG.E.128 R4, [R28.64] ;  /* 0x000000041c041981 */ /* 0x001362000c1e1d00 */
        /* <DEDUP_REMOVED lines=8> */
.L_x_1838:
[----:B-1---5:R-:W-:Y:S02]  /*03a0*/  PRMT R37, RZ, 0x5410, R4 ;  /* 0x00005410ff257816 */ /* 0x022fe40000000004 */
[----:B------:R-:W-:-:S03]  /*03b0*/  @P0 PRMT R0, RZ, 0x5410, R8 ;  /* 0x00005410ff000816 */ /* 0x000fc60000000008 */
[----:B------:R-:W-:-:S04]  /*03c0*/  FMUL.FTZ R37, R37, c[0x0][0x1ec] ;  /* 0x00007b0025257a20 */ /* 0x000fc80000410000 */
[----:B------:R-:W-:Y:S02]  /*03d0*/  @P0 FADD.FTZ R37, R37, R0 ;  /* 0x0000000025250221 */ /* 0x000fe40000010000 */
.L_x_1839:
[----:B------:R-:W-:Y:S05]  /*03e0*/  BSYNC B0 ;  /* 0x0000000000007941 */ /* 0x000fea0003800000 */
.L_x_1837:
[----:B------:R-:W-:Y:S01]  /*03f0*/  BSSY B0, `(.L_x_1840) ;  /* 0x000000a000007945 */ /* 0x000fe20003800000 */
[----:B------:R-:W-:Y:S05]  /*0400*/  @P1 BRA `(.L_x_1841) ;  /* 0x0000004000001947 */ /* 0x000fea0003800000 */
[----:B------:R-:W-:Y:S01]  /*0410*/  HFMA2.MMA R34, -RZ, RZ, 0, 0 ;  /* 0x00000000ff227435 */ /* 0x000fe200000001ff */
[----:B------:R-:W-:Y:S05]  /*0420*/  @!P0 BRA `(.L_x_1842) ;  /* 0x0000006000008947 */ /* 0x000fea0003800000 */
[----:B-----5:R-:W-:Y:S01]  /*0430*/  PRMT R34, RZ, 0x7610, R8 ;  /* 0x00007610ff227816 */ /* 0x020fe20000000008 */
[----:B------:R-:W-:Y:S05]  /*0440*/  BRA `(.L_x_1842) ;  /* 0x0000004000007947 */ /* 0x000fea0003800000 */
.L_x_1841:
[----:B-----5:R-:W-:Y:S02]  /*0450*/  PRMT R34, RZ, 0x7610, R4 ;  /* 0x00007610ff227816 */ /* 0x020fe40000000004 */
[----:B------:R-:W-:-:S03]  /*0460*/  @P0 PRMT R3, RZ, 0x7610, R8 ;  /* 0x00007610ff030816 */ /* 0x000fc60000000008 */
[----:B------:R-:W-:-:S04]  /*0470*/  FMUL.FTZ R34, R34, c[0x0][0x1ec] ;  /* 0x00007b0022227a20 */ /* 0x000fc80000410000 */
[----:B------:R-:W-:Y:S02]  /*0480*/  @P0 FADD.FTZ R34, R34, R3 ;  /* 0x0000000322220221 */ /* 0x000fe40000010000 */
.L_x_1842:
[----:B------:R-:W-:Y:S05]  /*0490*/  BSYNC B0 ;  /* 0x0000000000007941 */ /* 0x000fea0003800000 */
.L_x_1840:
[----:B------:R-:W-:Y:S01]  /*04a0*/  BSSY B0, `(.L_x_1843) ;  /* 0x000000a000007945 */ /* 0x000fe20003800000 */
[----:B------:R-:W-:Y:S05]  /*04b0*/  @P1 BRA `(.L_x_1844) ;  /* 0x0000004000001947 */ /* 0x000fea0003800000 */
[----:B------:R-:W-:Y:S01]  /*04c0*/  IMAD.MOV.U32 R35, RZ, RZ, RZ ;  /* 0x000000ffff237224 */ /* 0x000fe200078e00ff */
[----:B------:R-:W-:Y:S05]  /*04d0*/  @!P0 BRA `(.L_x_1845) ;  /* 0x0000006000008947 */ /* 0x000fea0003800000 */
[----:B-----5:R-:W-:Y:S01]  /*04e0*/  PRMT R35, RZ, 0x5410, R9 ;  /* 0x00005410ff237816 */ /* 0x020fe20000000009 */
[----:B------:R-:W-:Y:S05]  /*04f0*/  BRA `(.L_x_1845) ;  /* 0x0000004000007947 */ /* 0x000fea0003800000 */
.L_x_1844:
[----:B-----5:R-:W-:Y:S02]  /*0500*/  PRMT R35, RZ, 0x5410, R5 ;  /* 0x00005410ff237816 */ /* 0x020fe40000000005 */
[----:B------:R-:W-:-:S03]  /*0510*/  @P0 PRMT R0, RZ, 0x5410, R9 ;  /* 0x00005410ff000816 */ /* 0x000fc60000000009 */
[----:B------:R-:W-:-:S04]  /*0520*/  FMUL.FTZ R35, R35, c[0x0][0x1ec] ;  /* 0x00007b0023237a20 */ /* 0x000fc80000410000 */
[----:B------:R-:W-:Y:S02]  /*0530*/  @P0 FADD.FTZ R35, R35, R0 ;  /* 0x0000000023230221 */ /* 0x000fe40000010000 */
.L_x_1845:
[----:B------:R-:W-:Y:S05]  /*0540*/  BSYNC B0 ;  /* 0x0000000000007941 */ /* 0x000fea0003800000 */
.L_x_1843:
[----:B------:R-:W-:Y:S01]  /*0550*/  BSSY B0, `(.L_x_1846) ;  /* 0x000000a000007945 */ /* 0x000fe20003800000 */
[----:B------:R-:W-:Y:S05]  /*0560*/  @P1 BRA `(.L_x_1847) ;  /* 0x0000004000001947 */ /* 0x000fea0003800000 */
[----:B------:R-:W-:Y:S01]  /*0570*/  MOV R32, RZ ;  /* 0x000000ff00207202 */ /* 0x000fe20000000f00 */
[----:B------:R-:W-:Y:S05]  /*0580*/  @!P0 BRA `(.L_x_1848) ;  /* 0x0000006000008947 */ /* 0x000fea0003800000 */
[----:B-----5:R-:W-:Y:S01]  /*0590*/  PRMT R32, RZ, 0x7610, R9 ;  /* 0x00007610ff207816 */ /* 0x020fe20000000009 */
[----:B------:R-:W-:Y:S05]  /*05a0*/  BRA `(.L_x_1848) ;  /* 0x0000004000007947 */ /* 0x000fea0003800000 */
.L_x_1847:
[----:B-----5:R-:W-:Y:S02]  /*05b0*/  PRMT R32, RZ, 0x7610, R5 ;  /* 0x00007610ff207816 */ /* 0x020fe40000000005 */
[----:B------:R-:W-:-:S03]  /*05c0*/  @P0 PRMT R3, RZ, 0x7610, R9 ;  /* 0x00007610ff030816 */ /* 0x000fc60000000009 */
[----:B------:R-:W-:-:S04]  /*05d0*/  FMUL.FTZ R32, R32, c[0x0][0x1ec] ;  /* 0x00007b0020207a20 */ /* 0x000fc80000410000 */
[----:B------:R-:W-:Y:S02]  /*05e0*/  @P0 FADD.FTZ R32, R32, R3 ;  /* 0x0000000320200221 */ /* 0x000fe40000010000 */
.L_x_1848:
[----:B------:R-:W-:Y:S05]  /*05f0*/  BSYNC B0 ;  /* 0x0000000000007941 */ /* 0x000fea0003800000 */
.L_x_1846:
[----:B------:R-:W-:Y:S01]  /*0600*/  BSSY B0, `(.L_x_1849) ;  /* 0x000000a000007945 */ /* 0x000fe20003800000 */
[----:B------:R-:W-:Y:S05]  /*0610*/  @P1 BRA `(.L_x_1850) ;  /* 0x0000004000001947 */ /* 0x000fea0003800000 */
[----:B------:R-:W-:Y:S01]  /*0620*/  HFMA2.MMA R33, -RZ, RZ, 0, 0 ;  /* 0x00000000ff217435 */ /* 0x000fe200000001ff */
[----:B------:R-:W-:Y:S05]  /*0630*/  @!P0 BRA `(.L_x_1851) ;  /* 0x0000006000008947 */ /* 0x000fea0003800000 */
[----:B-----5:R-:W-:Y:S01]  /*0640*/  PRMT R33, RZ, 0x5410, R10 ;  /* 0x00005410ff217816 */ /* 0x020fe2000000000a */
[----:B------:R-:W-:Y:S05]  /*0650*/  BRA `(.L_x_1851) ;  /* 0x0000004000007947 */ /* 0x000fea0003800000 */
.L_x_1850:
[----:B-----5:R-:W-:Y:S02]  /*0660*/  PRMT R33, RZ, 0x5410, R6 ;  /* 0x00005410ff217816 */ /* 0x020fe40000000006 */
[----:B------:R-:W-:-:S03]  /*0670*/  @P0 PRMT R0, RZ, 0x5410, R10 ;  /* 0x00005410ff000816 */ /* 0x000fc6000000000a */
[----:B------:R-:W-:-:S04]  /*0680*/  FMUL.FTZ R33, R33, c[0x0][0x1ec] ;  /* 0x00007b0021217a20 */ /* 0x000fc80000410000 */
[----:B------:R-:W-:Y:S02]  /*0690*/  @P0 FADD.FTZ R33, R33, R0 ;  /* 0x0000000021210221 */ /* 0x000fe40000010000 */
.L_x_1851:
[----:B------:R-:W-:Y:S05]  /*06a0*/  BSYNC B0 ;  /* 0x0000000000007941 */ /* 0x000fea0003800000 */
.L_x_1849:
[----:B------:R-:W-:Y:S01]  /*06b0*/  BSSY B0, `(.L_x_1852) ;  /* 0x000000a000007945 */ /* 0x000fe20003800000 */
[----:B------:R-:W-:Y:S05]  /*06c0*/  @P1 BRA `(.L_x_1853) ;  /* 0x0000004000001947 */ /* 0x000fea0003800000 */
[----:B------:R-:W-:Y:S01]  /*06d0*/  MOV R2, RZ ;  /* 0x000000ff00027202 */ /* 0x000fe20000000f00 */
[----:B------:R-:W-:Y:S05]  /*06e0*/  @!P0 BRA `(.L_x_1854) ;  /* 0x0000006000008947 */ /* 0x000fea0003800000 */
[----:B-----5:R-:W-:Y:S01]  /*06f0*/  PRMT R2, RZ, 0x7610, R10 ;  /* 0x00007610ff027816 */ /* 0x020fe2000000000a */
[----:B------:R-:W-:Y:S05]  /*0700*/  BRA `(.L_x_1854) ;  /* 0x0000004000007947 */ /* 0x000fea0003800000 */
.L_x_1853:
[----:B-----5:R-:W-:Y:S02]  /*0710*/  PRMT R2, RZ, 0x7610, R6 ;  /* 0x00007610ff027816 */ /* 0x020fe40000000006 */
[----:B------:R-:W-:-:S03]  /*0720*/  @P0 PRMT R3, RZ, 0x7610, R10 ;  /* 0x00007610ff030816 */ /* 0x000fc6000000000a */
[----:B------:R-:W-:-:S04]  /*0730*/  FMUL.FTZ R2, R2, c[0x0][0x1ec] ;  /* 0x00007b0002027a20 */ /* 0x000fc80000410000 */
[----:B------:R-:W-:Y:S02]  /*0740*/  @P0 FADD.FTZ R2, R2, R3 ;  /* 0x0000000302020221 */ /* 0x000fe40000010000 */
.L_x_1854:
[----:B------:R-:W-:Y:S05]  /*0750*/  BSYNC B0 ;  /* 0x0000000000007941 */ /* 0x000fea0003800000 */
.L_x_1852:
[----:B------:R-:W-:Y:S01]  /*0760*/  BSSY B0, `(.L_x_1855) ;  /* 0x000000a000007945 */ /* 0x000fe20003800000 */
[----:B------:R-:W-:Y:S05]  /*0770*/  @P1 BRA `(.L_x_1856) ;  /* 0x0000004000001947 */ /* 0x000fea0003800000 */
[----:B------:R-:W-:Y:S01]  /*0780*/  HFMA2.MMA R3, -RZ, RZ, 0, 0 ;  /* 0x00000000ff037435 */ /* 0x000fe200000001ff */
[----:B------:R-:W-:Y:S05]  /*0790*/  @!P0 BRA `(.L_x_1857) ;  /* 0x0000006000008947 */ /* 0x000fea0003800000 */
[----:B-----5:R-:W-:Y:S01]  /*07a0*/  PRMT R3, RZ, 0x5410, R11 ;  /* 0x00005410ff037816 */ /* 0x020fe2000000000b */
[----:B------:R-:W-:Y:S05]  /*07b0*/  BRA `(.L_x_1857) ;  /* 0x0000004000007947 */ /* 0x000fea0003800000 */
.L_x_1856:
[----:B-----5:R-:W-:Y:S02]  /*07c0*/  PRMT R3, RZ, 0x5410, R7 ;  /* 0x00005410ff037816 */ /* 0x020fe40000000007 */
[----:B------:R-:W-:-:S03]  /*07d0*/  @P0 PRMT R0, RZ, 0x5410, R11 ;  /* 0x00005410ff000816 */ /* 0x000fc6000000000b */
[----:B------:R-:W-:-:S04]  /*07e0*/  FMUL.FTZ R3, R3, c[0x0][0x1ec] ;  /* 0x00007b0003037a20 */ /* 0x000fc80000410000 */
[----:B------:R-:W-:Y:S02]  /*07f0*/  @P0 FADD.FTZ R3, R3, R0 ;  /* 0x0000000003030221 */ /* 0x000fe40000010000 */
.L_x_1857:
[----:B------:R-:W-:Y:S05]  /*0800*/  BSYNC B0 ;  /* 0x0000000000007941 */ /* 0x000fea0003800000 */
.L_x_1855:
[----:B------:R-:W-:Y:S01]  /*0810*/  BSSY B0, `(.L_x_1858) ;  /* 0x000000a000007945 */ /* 0x000fe20003800000 */
[----:B------:R-:W-:Y:S05]  /*0820*/  @P1 BRA `(.L_x_1859) ;  /* 0x0000004000001947 */ /* 0x000fea0003800000 */
[----:B------:R-:W-:Y:S01]  /*0830*/  MOV R0, RZ ;  /* 0x000000ff00007202 */ /* 0x000fe20000000f00 */
[----:B------:R-:W-:Y:S05]  /*0840*/  @!P0 BRA `(.L_x_1860) ;  /* 0x0000006000008947 */ /* 0x000fea0003800000 */
[----:B-----5:R-:W-:Y:S01]  /*0850*/  PRMT R0, RZ, 0x7610, R11 ;  /* 0x00007610ff007816 */ /* 0x020fe2000000000b */
[----:B------:R-:W-:Y:S05]  /*0860*/  BRA `(.L_x_1860) ;  /* 0x0000004000007947 */ /* 0x000fea0003800000 */
.L_x_1859:
[----:B-----5:R-:W-:Y:S02]  /*0870*/  PRMT R0, RZ, 0x7610, R7 ;  /* 0x00007610ff007816 */ /* 0x020fe40000000007 */
[----:B------:R-:W-:-:S03]  /*0880*/  @P0 PRMT R29, RZ, 0x7610, R11 ;  /* 0x00007610ff1d0816 */ /* 0x000fc6000000000b */
[----:B------:R-:W-:-:S04]  /*0890*/  FMUL.FTZ R0, R0, c[0x0][0x1ec] ;  /* 0x00007b0000007a20 */ /* 0x000fc80000410000 */
[----:B------:R-:W-:Y:S02]  /*08a0*/  @P0 FADD.FTZ R0, R0, R29 ;  /* 0x0000001d00000221 */ /* 0x000fe40000010000 */
.L_x_1860:
[----:B------:R-:W-:Y:S05]  /*08b0*/  BSYNC B0 ;  /* 0x0000000000007941 */ /* 0x000fea0003800000 */
.L_x_1858:
        /* <DEDUP_REMOVED lines=18> */
.L_x_1867:
        /* <DEDUP_REMOVED lines=36> */
.L_x_1868:
[----:B01----:R-:W-:Y:S01]  /*0c20*/  FADD.FTZ R40, R31, R40 ;  /* 0x000000281f287221 */ /* 0x003fe20000010000 */
[----:B------:R-:W-:Y:S01]  /*0c30*/  ISETP.NE.AND P0, PT, RZ, UR6, PT ;  /* 0x00000006ff007c0c */ /* 0x000fe2000bf05270 */
[----:B------:R-:W-:Y:S01]  /*0c40*/  FMUL.FTZ R28, R30, R30 ;  /* 0x0000001e1e1c7220 */ /* 0x000fe20000410000 */
[----:B------:R-:W-:Y:S01]  /*0c50*/  MOV R31, c[0x0][0x1e0] ;  /* 0x00007800001f7a02 */ /* 0x000fe20000000f00 */
[----:B------:R-:W-:Y:S01]  /*0c60*/  BSSY B0, `(.L_x_1863) ;  /* 0x0000032000007945 */ /* 0x000fe20003800000 */
[C---:B------:R-:W-:Y:S02]  /*0c70*/  @!P1 LEA R42, P2, R41.reuse, c[0x0][0x1a0], 0x2 ;  /* 0x00006800292a9a11 */ /* 0x040fe400078410ff */
        /* <DEDUP_REMOVED lines=15> */
[C---:B------:R-:W-:Y:S01]  /*0d70*/  FADD.FTZ R40, -R28.reuse, R35 ;  /* 0x000000231c287221 */ /* 0x040fe20000010100 */
[----:B------:R-:W-:Y:S01]  /*0d80*/  SHF.R.S32.HI R29, RZ, 0x1f, R38 ;  /* 0x0000001fff1d7819 */ /* 0x000fe20000011426 */
[C---:B------:R-:W-:Y:S02]  /*0d90*/  FADD.FTZ R32, -R28.reuse, R32 ;  /* 0x000000201c207221 */ /* 0x040fe40000010100 */
[C---:B------:R-:W-:Y:S01]  /*0da0*/  FADD.FTZ R2, -R28.reuse, R3 ;  /* 0x000000031c027221 */ /* 0x040fe20000010100 */
[----:B------:R-:W-:Y:S01]  /*0db0*/  LEA.HI R38, R29, R38, RZ, 0x3 ;  /* 0x000000261d267211 */ /* 0x000fe200078f18ff */
[----:B------:R-:W-:-:S02]  /*0dc0*/  FADD.FTZ R36, -R28, R37 ;  /* 0x000000251c247221 */ /* 0x000fc40000010100 */
[C---:B------:R-:W-:Y:S02]  /*0dd0*/  FADD.FTZ R34, -R28.reuse, R34 ;  /* 0x000000221c227221 */ /* 0x040fe40000010100 */
[C---:B------:R-:W-:Y:S02]  /*0de0*/  FADD.FTZ R42, -R28.reuse, R33 ;  /* 0x000000211c2a7221 */ /* 0x040fe40000010100 */
[----:B------:R-:W-:Y:S02]  /*0df0*/  FADD.FTZ R44, -R28, R0 ;  /* 0x000000001c2c7221 */ /* 0x000fe40000010100 */
[C---:B------:R-:W-:Y:S02]  /*0e00*/  FMUL.FTZ R33, R31.reuse, R40 ;  /* 0x000000281f217220 */ /* 0x040fe40000410000 */
[C---:B------:R-:W-:Y:S02]  /*0e10*/  FMUL.FTZ R28, R31.reuse, R32 ;  /* 0x000000201f1c7220 */ /* 0x040fe40000410000 */
[C---:B------:R-:W-:Y:S01]  /*0e20*/  FMUL.FTZ R37, R31.reuse, R2 ;  /* 0x000000021f257220 */ /* 0x040fe20000410000 */
[----:B------:R-:W-:Y:S01]  /*0e30*/  HFMA2.MMA R2, -RZ, RZ, 0, 9.5367431640625e-07 ;  /* 0x00000010ff027435 */ /* 0x000fe200000001ff */
[----:B------:R-:W-:-:S02]  /*0e40*/  FMUL.FTZ R3, R31, R36 ;  /* 0x000000241f037220 */ /* 0x000fc40000410000 */
[C---:B------:R-:W-:Y:S02]  /*0e50*/  FMUL.FTZ R0, R31.reuse, R34 ;  /* 0x000000221f007220 */ /* 0x040fe40000410000 */
[C---:B------:R-:W-:Y:S02]  /*0e60*/  FMUL.FTZ R35, R31.reuse, R42 ;  /* 0x0000002a1f237220 */ /* 0x040fe40000410000 */
[C---:B------:R-:W-:Y:S02]  /*0e70*/  FMUL.FTZ R30, R31.reuse, R30 ;  /* 0x0000001e1f1e7220 */ /* 0x040fe40000410000 */
[----:B------:R-:W-:Y:S02]  /*0e80*/  FMUL.FTZ R44, R31, R44 ;  /* 0x0000002c1f2c7220 */ /* 0x000fe40000410000 */
[----:B------:R-:W-:Y:S01]  /*0e90*/  FFMA.FTZ R29, R18, R33, R26 ;  /* 0x00000021121d7223 */ /* 0x000fe2000001001a */
[----:B------:R-:W-:Y:S01]  /*0ea0*/  LEA.HI.SX32 R33, R38, R39, 0x1d ;  /* 0x0000002726217211 */ /* 0x000fe200078feaff */
        /* <DEDUP_REMOVED lines=8> */
[----:B------:R-:W-:-:S02]  /*0f30*/  FFMA.FTZ R30, R13, R30, R21 ;  /* 0x0000001e0d1e7223 */ /* 0x000fc40000010015 */
[----:B------:R-:W-:Y:S01]  /*0f40*/  IMAD.WIDE.U32 R2, R33, R2, c[0x0][0x208] ;  /* 0x0000820021027625 */ /* 0x000fe200078e0002 */
[----:B------:R-:W-:Y:S02]  /*0f50*/  F2FP.BF16.PACK_AB R31, R44, R31 ;  /* 0x0000001f2c1f723e */ /* 0x000fe400000010ff */
[----:B------:R-:W-:-:S05]  /*0f60*/  F2FP.BF16.PACK_AB R30, R30, R35 ;  /* 0x000000231e1e723e */ /* 0x000fca00000010ff */
[----:B------:R0:W-:Y:S02]  /*0f70*/  STG.E.128 [R2.64], R28 ;  /* 0x0000001c02007986 */ /* 0x0001e4000c101d04 */
.L_x_1864:
[----:B0-----:R-:W-:Y:S05]  /*0f80*/  BSYNC B0 ;  /* 0x0000000000007941 */ /* 0x001fea0003800000 */
.L_x_1863:
[----:B------:R-:W-:-:S04]  /*0f90*/  MOV R0, c[0x0][0x160] ;  /* 0x0000580000007a02 */ /* 0x000fc80000000f00 */
[----:B------:R-:W-:-:S04]  /*0fa0*/  LEA R41, R0, R41, 0x2 ;  /* 0x0000002900297211 */ /* 0x000fc800078e10ff */
[----:B------:R-:W-:-:S13]  /*0fb0*/  ISETP.GE.AND P0, PT, R41, c[0x0][0x164], PT ;  /* 0x0000590029007a0c */ /* 0x000fda0003f06270 */
[----:B------:R-:W-:Y:S01]  /*0fc0*/  @P0 CALL.REL.NOINC `(.L_x_1865) ;  /* 0x0000001000000944 */ /* 0x000fe20003c00000 */
[----:B------:R-:W-:Y:S05]  /*0fd0*/  BRA `(.L_x_1866) ;  /* 0xfffff1c000007947 */ /* 0x000fea000383ffff */
.L_x_1865:
[----:B------:R-:W-:Y:S05]  /*0fe0*/  EXIT ;  /* 0x000000000000794d */ /* 0x000fea0003800000 */
.L_x_1861:
[----:B0-----:R-:W-:Y:S01]  /*0ff0*/  HFMA2.MMA R43, -RZ, RZ, 0, 5.9604644775390625e-08 ;  /* 0x00000001ff2b7435 */ /* 0x001fe200000001ff */
[----:B------:R-:W-:Y:S01]  /*1000*/  IMAD.MOV.U32 R42, RZ, RZ, 0x1f ;  /* 0x0000001fff2a7424 */ /* 0x000fe200078e00ff */
[----:B------:R-:W-:Y:S02]  /*1010*/  MOV R31, 0xffffffff ;  /* 0xffffffff001f7802 */ /* 0x000fe40000000f00 */
[----:B------:R-:W-:Y:S02]  /*1020*/  MOV R28, 0x1040 ;  /* 0x00001040001c7802 */ /* 0x000fe40000000f00 */
[----:B-----5:R-:W-:Y:S05]  /*1030*/  CALL.REL.NOINC `($__internal_35_$__cuda_sm70_shflsync_bfly_p) ;  /* 0x0000048000007944 */ /* 0x020fea0003c00000 */
[----:B01----:R-:W-:Y:S05]  /*1040*/  BRA `(.L_x_1867) ;  /* 0xfffff99000007947 */ /* 0x003fea000383ffff */
.L_x_1862:
[----:B------:R-:W-:Y:S01]  /*1050*/  HFMA2.MMA R43, -RZ, RZ, 0, 1.1920928955078125e-07 ;  /* 0x00000002ff2b7435 */ /* 0x000fe200000001ff */
[----:B------:R-:W-:Y:S02]  /*1060*/  MOV R42, 0x1f ;  /* 0x0000001f002a7802 */ /* 0x000fe40000000f00 */
[----:B------:R-:W-:Y:S02]  /*1070*/  MOV R31, 0xffffffff ;  /* 0xffffffff001f7802 */ /* 0x000fe40000000f00 */
[----:B------:R-:W-:Y:S02]  /*1080*/  MOV R28, 0x10a0 ;  /* 0x000010a0001c7802 */ /* 0x000fe40000000f00 */
[----:B-----5:R-:W-:Y:S05]  /*1090*/  CALL.REL.NOINC `($__internal_35_$__cuda_sm70_shflsync_bfly_p) ;  /* 0x0000042000007944 */ /* 0x020fea0003c00000 */
[----:B0-----:R-:W-:Y:S01]  /*10a0*/  HFMA2.MMA R43, -RZ, RZ, 0, 2.384185791015625e-07 ;  /* 0x00000004ff2b7435 */ /* 0x001fe200000001ff */
[----:B-1----:R-:W-:Y:S01]  /*10b0*/  FADD.FTZ R40, R40, R31 ;  /* 0x0000001f28287221 */ /* 0x002fe20000010000 */
[----:B------:R-:W-:Y:S01]  /*10c0*/  MOV R31, 0xffffffff ;  /* 0xffffffff001f7802 */ /* 0x000fe20000000f00 */
[----:B------:R-:W-:Y:S01]  /*10d0*/  IMAD.MOV.U32 R42, RZ, RZ, 0x1f ;  /* 0x0000001fff2a7424 */ /* 0x000fe200078e00ff */
[----:B------:R-:W-:-:S02]  /*10e0*/  MOV R28, 0x1100 ;  /* 0x00001100001c7802 */ /* 0x000fc40000000f00 */
[----:B------:R-:W-:Y:S05]  /*10f0*/  CALL.REL.NOINC `($__internal_35_$__cuda_sm70_shflsync_bfly_p) ;  /* 0x000003c000007944 */ /* 0x000fea0003c00000 */
[----:B0-----:R-:W-:Y:S01]  /*1100*/  HFMA2.MMA R43, -RZ, RZ, 0, 4.76837158203125e-07 ;  /* 0x00000008ff2b7435 */ /* 0x001fe200000001ff */
[----:B-1----:R-:W-:Y:S01]  /*1110*/  FADD.FTZ R40, R40, R31 ;  /* 0x0000001f28287221 */ /* 0x002fe20000010000 */
[----:B------:R-:W-:-:S02]  /*1120*/  MOV R42, 0x1f ;  /* 0x0000001f002a7802 */ /* 0x000fc40000000f00 */
[----:B------:R-:W-:Y:S02]  /*1130*/  MOV R31, 0xffffffff ;  /* 0xffffffff001f7802 */ /* 0x000fe40000000f00 */
[----:B------:R-:W-:Y:S02]  /*1140*/  MOV R28, 0x1160 ;  /* 0x00001160001c7802 */ /* 0x000fe40000000f00 */
[----:B------:R-:W-:Y:S05]  /*1150*/  CALL.REL.NOINC `($__internal_35_$__cuda_sm70_shflsync_bfly_p) ;  /* 0x0000036000007944 */ /* 0x000fea0003c00000 */
[----:B0-----:R-:W-:Y:S01]  /*1160*/  HFMA2.MMA R43, -RZ, RZ, 0, 9.5367431640625e-07 ;  /* 0x00000010ff2b7435 */ /* 0x001fe200000001ff */
[----:B-1----:R-:W-:Y:S01]  /*1170*/  FADD.FTZ R40, R40, R31 ;  /* 0x0000001f28287221 */ /* 0x002fe20000010000 */
[----:B------:R-:W-:Y:S01]  /*1180*/  MOV R31, 0xffffffff ;  /* 0xffffffff001f7802 */ /* 0x000fe20000000f00 */
[----:B------:R-:W-:Y:S01]  /*1190*/  IMAD.MOV.U32 R42, RZ, RZ, 0x1f ;  /* 0x0000001fff2a7424 */ /* 0x000fe200078e00ff */
[----:B------:R-:W-:Y:S02]  /*11a0*/  MOV R28, 0x11c0 ;  /* 0x000011c0001c7802 */ /* 0x000fe40000000f00 */
[----:B------:R-:W-:Y:S05]  /*11b0*/  CALL.REL.NOINC `($__internal_35_$__cuda_sm70_shflsync_bfly_p) ;  /* 0x0000030000007944 */ /* 0x000fea0003c00000 */
        /* <DEDUP_REMOVED lines=22> */
[----:B------:R-:W-:Y:S05]  /*1320*/  CALL.REL.NOINC `($__internal_35_$__cuda_sm70_shflsync_bfly_p) ;  /* 0x0000019000007944 */ /* 0x000fea0003c00000 */
[----:B0-----:R-:W-:Y:S01]  /*1330*/  HFMA2.MMA R43, -RZ, RZ, 0, 1.1920928955078125e-07 ;  /* 0x00000002ff2b7435 */ /* 0x001fe200000001ff */
[----:B-1----:R-:W-:Y:S01]  /*1340*/  FADD.FTZ R40, R40, R31 ;  /* 0x0000001f28287221 */ /* 0x002fe20000010000 */
[----:B------:R-:W-:Y:S01]  /*1350*/  MOV R31, 0xffffffff ;  /* 0xffffffff001f7802 */ /* 0x000fe20000000f00 */
[----:B------:R-:W-:Y:S01]  /*1360*/  IMAD.MOV.U32 R42, RZ, RZ, 0x1f ;  /* 0x0000001fff2a7424 */ /* 0x000fe200078e00ff */
[----:B------:R-:W-:Y:S02]  /*1370*/  MOV R28, 0x1390 ;  /* 0x00001390001c7802 */ /* 0x000fe40000000f00 */
[----:B------:R-:W-:Y:S05]  /*1380*/  CALL.REL.NOINC `($__internal_35_$__cuda_sm70_shflsync_bfly_p) ;  /* 0x0000013000007944 */ /* 0x000fea0003c00000 */
[----:B0-----:R-:W-:Y:S01]  /*1390*/  HFMA2.MMA R43, -RZ, RZ, 0, 2.384185791015625e-07 ;  /* 0x00000004ff2b7435 */ /* 0x001fe200000001ff */
[----:B-1----:R-:W-:Y:S01]  /*13a0*/  FADD.FTZ R40, R40, R31 ;  /* 0x0000001f28287221 */ /* 0x002fe20000010000 */
[----:B------:R-:W-:Y:S02]  /*13b0*/  MOV R42, 0x1f ;  /* 0x0000001f002a7802 */ /* 0x000fe40000000f00 */
[----:B------:R-:W-:Y:S02]  /*13c0*/  MOV R31, 0xffffffff ;  /* 0xffffffff001f7802 */ /* 0x000fe40000000f00 */
[----:B------:R-:W-:-:S02]  /*13d0*/  MOV R28, 0x13f0 ;  /* 0x000013f0001c7802 */ /* 0x000fc40000000f00 */
[----:B------:R-:W-:Y:S05]  /*13e0*/  CALL.REL.NOINC `($__internal_35_$__cuda_sm70_shflsync_bfly_p) ;  /* 0x000000d000007944 */ /* 0x000fea0003c00000 */
[----:B0-----:R-:W-:Y:S01]  /*13f0*/  HFMA2.MMA R43, -RZ, RZ, 0, 4.76837158203125e-07 ;  /* 0x00000008ff2b7435 */ /* 0x001fe200000001ff */
[----:B-1----:R-:W-:Y:S01]  /*1400*/  FADD.FTZ R40, R40, R31 ;  /* 0x0000001f28287221 */ /* 0x002fe20000010000 */
[----:B------:R-:W-:Y:S01]  /*1410*/  MOV R31, 0xffffffff ;  /* 0xffffffff001f7802 */ /* 0x000fe20000000f00 */
[----:B------:R-:W-:Y:S01]  /*1420*/  IMAD.MOV.U32 R42, RZ, RZ, 0x1f ;  /* 0x0000001fff2a7424 */ /* 0x000fe200078e00ff */
[----:B------:R-:W-:-:S02]  /*1430*/  MOV R28, 0x1450 ;  /* 0x00001450001c7802 */ /* 0x000fc40000000f00 */
[----:B------:R-:W-:Y:S05]  /*1440*/  CALL.REL.NOINC `($__internal_35_$__cuda_sm70_shflsync_bfly_p) ;  /* 0x0000007000007944 */ /* 0x000fea0003c00000 */
[----:B0-----:R-:W-:Y:S01]  /*1450*/  HFMA2.MMA R43, -RZ, RZ, 0, 9.5367431640625e-07 ;  /* 0x00000010ff2b7435 */ /* 0x001fe200000001ff */
[----:B-1----:R-:W-:Y:S01]  /*1460*/  FADD.FTZ R40, R40, R31 ;  /* 0x0000001f28287221 */ /* 0x002fe20000010000 */
[----:B------:R-:W-:-:S02]  /*1470*/  MOV R42, 0x1f ;  /* 0x0000001f002a7802 */ /* 0x000fc40000000f00 */
[----:B------:R-:W-:Y:S02]  /*1480*/  MOV R31, 0xffffffff ;  /* 0xffffffff001f7802 */ /* 0x000fe40000000f00 */
[----:B------:R-:W-:Y:S02]  /*1490*/  MOV R28, 0x14b0 ;  /* 0x000014b0001c7802 */ /* 0x000fe40000000f00 */
[----:B------:R-:W-:Y:S05]  /*14a0*/  CALL.REL.NOINC `($__internal_35_$__cuda_sm70_shflsync_bfly_p) ;  /* 0x0000001000007944 */ /* 0x000fea0003c00000 */
[----:B01----:R-:W-:Y:S05]  /*14b0*/  BRA `(.L_x_1868) ;  /* 0xfffff76000007947 */ /* 0x003fea000383ffff */
        .weak           $__internal_35_$__cuda_sm70_shflsync_bfly_p
        .type           $__internal_35_$__cuda_sm70_shflsync_bfly_p,@function
        .size           $__internal_35_$__cuda_sm70_shflsync_bfly_p,(.L_x_8223 - $__internal_35_$__cuda_sm70_shflsync_bfly_p)
$__internal_35_$__cuda_sm70_shflsync_bfly_p:
[----:B------:R-:W-:Y:S01]  /*14c0*/  HFMA2.MMA R29, -RZ, RZ, 0, 0 ;  /* 0x00000000ff1d7435 */ /* 0x000fe200000001ff */
[----:B------:R-:W-:Y:S04]  /*14d0*/  WARPSYNC R31 ;  /* 0x0000001f00007348 */ /* 0x000fe80003800000 */
[----:B------:R0:W1:Y:S01]  /*14e0*/  SHFL.BFLY PT, R31, R40, R43, R42 ;  /* 0x0c00002b281f7389 */ /* 0x00006200000e002a */
[----:B------:R-:W-:Y:S05]  /*14f0*/  RET.REL.NODEC R28 `(_ZN10layer_norm13ln_fwd_kernelINS_13Kernel_traitsIf13__nv_bfloat16S2_S2_fjLj256ELj1ELj4ELj1ELj16ENS_18Kernel_traits_baseILj256EfS2_S2_S2_fjLj128EEEEELb0ELb0ELb1ELb1EEEvNS_9FwdParamsE) ;  /* 0xffffeb001c007950 */ /* 0x000fea0003c3ffff */
.L_x_1869:
        /* <DEDUP_REMOVED lines=16> */
.L_x_8223:


//--------------------- .text._ZN10layer_norm13ln_fwd_kernelINS_13Kernel_traitsIf13__nv_bfloat16S2_S2_fjLj256ELj1ELj4ELj1ELj16ENS_18Kernel_traits_baseILj256EfS2_S2_S2_fjLj128EEEEELb0ELb1ELb0ELb0EEEvNS_9FwdParamsE --------------------------
	.section	.text._ZN10layer_norm13ln_fwd_kernelINS_13Kernel_traitsIf13__nv_bfloat16S2_S2_fjLj256ELj1ELj4ELj1ELj16ENS_18Kernel_traits_baseILj256EfS2_S2_S2_fjLj128EEEEELb0ELb1ELb0ELb0EEEvNS_9FwdParamsE,"ax",@progbits
	.sectioninfo	@"SHI_REGISTERS=55"
	.align	128
        .global         _ZN10layer_norm13ln_fwd_kernelINS_13Kernel_traitsIf13__nv_bfloat16S2_S2_fjLj256ELj1ELj4ELj1ELj16ENS_18Kernel_traits_baseILj256EfS2_S2_S2_fjLj128EEEEELb0ELb1ELb0ELb0EEEvNS_9FwdParamsE
        .type           _ZN10layer_norm13ln_fwd_kernelINS_13Kernel_traitsIf13__nv_bfloat16S2_S2_fjLj256ELj1ELj4ELj1ELj16ENS_18Kernel_traits_baseILj256EfS2_S2_S2_fjLj128EEEEELb0ELb1ELb0ELb0EEEvNS_9FwdParamsE,@function
        .size           _ZN10layer_norm13ln_fwd_kernelINS_13Kernel_traitsIf13__nv_bfloat16S2_S2_fjLj256ELj1ELj4ELj1ELj16ENS_18Kernel_traits_baseILj256EfS2_S2_S2_fjLj128EEEEELb0ELb1ELb0ELb0EEEvNS_9FwdParamsE,(.L_x_8224 - _ZN10layer_norm13ln_fwd_kernelINS_13Kernel_traitsIf13__nv_bfloat16S2_S2_fjLj256ELj1ELj4ELj1ELj16ENS_18Kernel_traits_baseILj256EfS2_S2_S2_fjLj128EEEEELb0ELb1ELb0ELb0EEEvNS_9FwdParamsE)
        .other          _ZN10layer_norm13ln_fwd_kernelINS_13Kernel_traitsIf13__nv_bfloat16S2_S2_fjLj256ELj1ELj4ELj1ELj16ENS_18Kernel_traits_baseILj256EfS2_S2_S2_fjLj128EEEEELb0ELb1ELb0ELb0EEEvNS_9FwdParamsE,@"STO_CUDA_ENTRY STV_DEFAULT"
_ZN10layer_norm13ln_fwd_kernelINS_13Kernel_traitsIf13__nv_bfloat16S2_S2_fjLj256ELj1ELj4ELj1ELj16ENS_18Kernel_traits_baseILj256EfS2_S2_S2_fjLj128EEEEELb0ELb1ELb0ELb0EEEvNS_9FwdParamsE:
.text._ZN10layer_norm13ln_fwd_kernelINS_13Kernel_traitsIf13__nv_bfloat16S2_S2_fjLj256ELj1ELj4ELj1ELj16ENS_18Kernel_traits_baseILj256EfS2_S2_S2_fjLj128EEEEELb0ELb1ELb0ELb0EEEvNS_9FwdParamsE:
        /* <DEDUP_REMOVED lines=17> */
[----:B------:R-:W-:Y:S01]  /*0110*/  HFMA2.MMA R3, -RZ, RZ, 0, 1.9073486328125e-06 ;  /* 0x00000020ff037435 */ /* 0x000fe200000001ff */
[----:B------:R-:W-:Y:S01]  /*0120*/  LEA R30, P4, R36, c[0x0][0x1c8], 0x5 ;  /* 0x00007200241e7a11 */ /* 0x000fe200078828ff */
[----:B------:R-:W-:Y:S01]  /*0130*/  CS2R R6, SRZ ;  /* 0x0000000000067805 */ /* 0x000fe2000001ff00 */
[----:B------:R-:W-:Y:S01]  /*0140*/  ISETP.NE.AND.EX P0, PT, RZ, c[0x0][0x21c], PT, P0 ;  /* 0x00008700ff007a0c */ /* 0x000fe20003f05300 */
[----:B------:R-:W-:Y:S01]  /*0150*/  CS2R R4, SRZ ;  /* 0x0000000000047805 */ /* 0x000fe2000001ff00 */
[----:B------:R-:W-:Y:S01]  /*0160*/  CS2R R10, SRZ ;  /* 0x00000000000a7805 */ /* 0x000fe2000001ff00 */
[----:B------:R-:W-:Y:S01]  /*0170*/  CS2R R8, SRZ ;  /* 0x0000000000087805 */ /* 0x000fe2000001ff00 */
[----:B------:R-:W-:-:S03]  /*0180*/  IADD3.X R31, RZ, c[0x0][0x1cc], RZ, P4, !PT ;  /* 0x00007300ff1f7a10 */ /* 0x000fc600027fe4ff */
[C---:B------:R-:W-:Y:S02]  /*0190*/  IMAD.WIDE.U32 R2, R36.reuse, R3, c[0x0][0x1b0] ;  /* 0x00006c0024027625 */ /* 0x040fe400078e0003 */
[----:B------:R0:W5:Y:S04]  /*01a0*/  LDG.E.128 R20, [R30.64] ;  /* 0x000000041e147981 */ /* 0x000168000c1e1d00 */
[----:B------:R-:W-:Y:S01]  /*01b0*/  @P0 LEA R28, P3, R36, c[0x0][0x218], 0x5 ;  /* 0x00008600241c0a11 */ /* 0x000fe200078628ff */
[----:B------:R0:W5:Y:S03]  /*01c0*/  LDG.E.128 R12, [R2.64] ;  /* 0x00000004020c7981 */ /* 0x000166000c1e1d00 */
[----:B------:R-:W-:Y:S01]  /*01d0*/  @P0 IADD3.X R29, RZ, c[0x0][0x21c], RZ, P3, !PT ;  /* 0x00008700ff1d0a10 */ /* 0x000fe20001ffe4ff */
[----:B------:R0:W5:Y:S04]  /*01e0*/  LDG.E.128 R16, [R2.64+0x10] ;  /* 0x0000100402107981 */ /* 0x000168000c1e1d00 */
[----:B------:R0:W5:Y:S04]  /*01f0*/  @P0 LDG.E.128 R4, [R28.64] ;  /* 0x000000041c040981 */ /* 0x000168000c1e1d00 */
[----:B------:R0:W5:Y:S04]  /*0200*/  @P0 LDG.E.128 R8, [R28.64+0x10] ;  /* 0x000010041c080981 */ /* 0x000168000c1e1d00 */
[----:B------:R0:W5:Y:S02]  /*0210*/  LDG.E.128 R24, [R30.64+0x10] ;  /* 0x000010041e187981 */ /* 0x000164000c1e1d00 */
.L_x_1871:
[----:B------:R-:W-:Y:S05]  /*0220*/  BSYNC B0 ;  /* 0x0000000000007941 */ /* 0x000fea0003800000 */
.L_x_1870:
[----:B------:R-:W-:Y:S05]  /*0230*/  @P2 EXIT ;  /* 0x000000000000294d */ /* 0x000fea0003800000 */
[----:B------:R-:W-:Y:S02]  /*0240*/  ULDC.U8 UR6, c[0x0][0x1f0] ;  /* 0x00007c0000067ab9 */ /* 0x000fe40000000000 */
.L_x_1878:
[----:B------:R-:W-:-:S04]  /*0250*/  ISETP.NE.U32.AND P0, PT, RZ, c[0x0][0x1c0], PT ;  /* 0x00007000ff007a0c */ /* 0x000fc80003f05070 */
[----:B------:R-:W-:-:S13]  /*0260*/  ISETP.NE.AND.EX P0, PT, RZ, c[0x0][0x1c4], PT, P0 ;  /* 0x00007100ff007a0c */ /* 0x000fda0003f05300 */
[----:B------:R-:W-:-:S05]  /*0270*/  @P0 MOV R33, 0x2 ;  /* 0x0000000200210802 */ /* 0x000fca0000000f00 */
[----:B------:R-:W-:-:S06]  /*0280*/  @P0 IMAD.WIDE R32, R0, R33, c[0x0][0x1c0] ;  /* 0x0000700000200625 */ /* 0x000fcc00078e0221 */
[----:B------:R-:W2:Y:S01]  /*0290*/  @P0 LDG.E.U16 R32, [R32.64] ;  /* 0x0000000420200981 */ /* 0x000ea2000c1e1500 */
[----:B0-----:R-:W-:Y:S01]  /*02a0*/  IMAD R3, R0, c[0x0][0x168], RZ ;  /* 0x00005a0000037a24 */ /* 0x001fe200078e02ff */
[----:B------:R-:W-:Y:S01]  /*02b0*/  HFMA2.MMA R2, -RZ, RZ, 1.875, 0 ;  /* 0x3f800000ff027435 */ /* 0x000fe200000001ff */
[----:B------:R-:W-:Y:S03]  /*02c0*/  BSSY B0, `(.L_x_1872) ;  /* 0x000003b000007945 */ /* 0x000fe60003800000 */
[----:B------:R-:W-:-:S04]  /*02d0*/  SHF.R.S32.HI R34, RZ, 0x1f, R3 ;  /* 0x0000001fff227819 */ /* 0x000fc80000011403 */
[----:B------:R-:W-:-:S04]  /*02e0*/  LEA.HI R45, R34, R3, RZ, 0x3 ;  /* 0x00000003222d7211 */ /* 0x000fc800078f18ff */
[----:B------:R-:W-:Y:S02]  /*02f0*/  LEA.HI.SX32 R45, R45, R36, 0x1d ;  /* 0x000000242d2d7211 */ /* 0x000fe400078feaff */
[----:B--2---:R-:W-:Y:S01]  /*0300*/  @P0 PRMT R2, RZ, 0x5410, R32 ;  /* 0x00005410ff020816 */ /* 0x004fe20000000020 */
        /* <DEDUP_REMOVED lines=8> */
[--C-:B--2---:R-:W-:Y:S02]  /*0390*/  PRMT R3, RZ, 0x5410, R32.reuse ;  /* 0x00005410ff037816 */ /* 0x104fe40000000020 */
[----:B0-----:R-:W-:Y:S02]  /*03a0*/  PRMT R39, RZ, 0x5410, R33 ;  /* 0x00005410ff277816 */ /* 0x001fe40000000021 */
[----:B------:R-:W-:Y:S01]  /*03b0*/  PRMT R37, RZ, 0x7610, R32 ;  /* 0x00007610ff257816 */ /* 0x000fe20000000020 */
[-C--:B------:R-:W-:Y:S01]  /*03c0*/  FMUL.FTZ R3, R3, R2.reuse ;  /* 0x0000000203037220 */ /* 0x080fe20000410000 */
[----:B------:R-:W-:Y:S01]  /*03d0*/  PRMT R47, RZ, 0x5410, R35 ;  /* 0x00005410ff2f7816 */ /* 0x000fe20000000023 */
[-C--:B------:R-:W-:Y:S01]  /*03e0*/  FMUL.FTZ R39, R39, R2.reuse ;  /* 0x0000000227277220 */ /* 0x080fe20000410000 */
[----:B------:R-:W-:Y:S01]  /*03f0*/  PRMT R33, RZ, 0x7610, R33 ;  /* 0x00007610ff217816 */ /* 0x000fe20000000021 */
[-C--:B------:R-:W-:Y:S01]  /*0400*/  FMUL.FTZ R44, R37, R2.reuse ;  /* 0x00000002252c7220 */ /* 0x080fe20000410000 */
[--C-:B------:R-:W-:Y:S01]  /*0410*/  PRMT R41, RZ, 0x5410, R34.reuse ;  /* 0x00005410ff297816 */ /* 0x100fe20000000022 */
[-C--:B------:R-:W-:Y:S01]  /*0420*/  FMUL.FTZ R47, R47, R2.reuse ;  /* 0x000000022f2f7220 */ /* 0x080fe20000410000 */
[----:B------:R-:W-:Y:S01]  /*0430*/  PRMT R43, RZ, 0x7610, R34 ;  /* 0x00007610ff2b7816 */ /* 0x000fe20000000022 */
[-C--:B------:R-:W-:Y:S01]  /*0440*/  FMUL.FTZ R34, R33, R2.reuse ;  /* 0x0000000221227220 */ /* 0x080fe20000410000 */
[----:B------:R-:W-:Y:S01]  /*0450*/  PRMT R35, RZ, 0x7610, R35 ;  /* 0x00007610ff237816 */ /* 0x000fe20000000023 */
[----:B------:R-:W-:-:S02]  /*0460*/  FMUL.FTZ R41, R41, R2 ;  /* 0x0000000229297220 */ /* 0x000fc40000410000 */
[-C--:B------:R-:W-:Y:S02]  /*0470*/  FMUL.FTZ R32, R43, R2.reuse ;  /* 0x000000022b207220 */ /* 0x080fe40000410000 */
[----:B-----5:R-:W-:Y:S01]  /*0480*/  FMUL.FTZ R37, R20, R3 ;  /* 0x0000000314257220 */ /* 0x020fe20000410000 */
[----:B---3--:R-:W-:Y:S01]  /*0490*/  @P0 PRMT R3, RZ, 0x5410, R29 ;  /* 0x00005410ff030816 */ /* 0x008fe2000000001d */
[----:B------:R-:W-:Y:S01]  /*04a0*/  FMUL.FTZ R42, R35, R2 ;  /* 0x00000002232a7220 */ /* 0x000fe20000410000 */
[----:B------:R-:W-:Y:S01]  /*04b0*/  @P0 PRMT R2, RZ, 0x5410, R28 ;  /* 0x00005410ff020816 */ /* 0x000fe2000000001c */
[----:B------:R-:W-:Y:S02]  /*04c0*/  FMUL.FTZ R38, R22, R39 ;  /* 0x0000002716267220 */ /* 0x000fe40000410000 */
[----:B------:R-:W-:Y:S02]  /*04d0*/  FMUL.FTZ R39, R23, R34 ;  /* 0x0000002217277220 */ /* 0x000fe40000410000 */
[----:B------:R-:W-:Y:S01]  /*04e0*/  @P0 FADD.FTZ R37, R2, R37 ;  /* 0x0000002502250221 */ /* 0x000fe20000010000 */
[----:B------:R-:W-:Y:S01]  /*04f0*/  @P0 PRMT R2, RZ, 0x7610, R29 ;  /* 0x00007610ff020816 */ /* 0x000fe2000000001d */
[----:B------:R-:W-:Y:S01]  /*0500*/  @P0 FADD.FTZ R38, R3, R38 ;  /* 0x0000002603260221 */ /* 0x000fe20000010000 */
[----:B------:R-:W-:Y:S01]  /*0510*/  @P0 PRMT R3, RZ, 0x5410, R30 ;  /* 0x00005410ff030816 */ /* 0x000fe2000000001e */
[----:B------:R-:W-:-:S02]  /*0520*/  FMUL.FTZ R40, R24, R41 ;  /* 0x0000002918287220 */ /* 0x000fc40000410000 */
[----:B------:R-:W-:Y:S01]  /*0530*/  @P0 FADD.FTZ R39, R2, R39 ;  /* 0x0000002702270221 */ /* 0x000fe20000010000 */
[--C-:B------:R-:W-:Y:S01]  /*0540*/  @P0 PRMT R2, RZ, 0x5410, R31.reuse ;  /* 0x00005410ff020816 */ /* 0x100fe2000000001f */
[----:B------:R-:W-:Y:S01]  /*0550*/  @P0 FADD.FTZ R40, R3, R40 ;  /* 0x0000002803280221 */ /* 0x000fe20000010000 */
[----:B------:R-:W-:Y:S01]  /*0560*/  @P0 PRMT R3, RZ, 0x7610, R31 ;  /* 0x00007610ff030816 */ /* 0x000fe2000000001f */
[----:B------:R-:W-:Y:S01]  /*0570*/  FMUL.FTZ R41, R26, R47 ;  /* 0x0000002f1a297220 */ /* 0x000fe20000410000 */
[----:B------:R-:W-:Y:S01]  /*0580*/  F2FP.BF16.PACK_AB R33, R39, R38 ;  /* 0x000000262721723e */ /* 0x000fe200000010ff */
[----:B------:R-:W-:Y:S02]  /*0590*/  FMUL.FTZ R42, R27, R42 ;  /* 0x0000002a1b2a7220 */ /* 0x000fe40000410000 */
[----:B------:R-:W-:Y:S01]  /*05a0*/  @P0 FADD.FTZ R41, R2, R41 ;  /* 0x0000002902290221 */ /* 0x000fe20000010000 */
[----:B------:R-:W-:Y:S01]  /*05b0*/  @P0 PRMT R2, RZ, 0x7610, R30 ;  /* 0x00007610ff020816 */ /* 0x000fe2000000001e */
[----:B------:R-:W-:Y:S01]  /*05c0*/  @P0 FADD.FTZ R42, R3, R42 ;  /* 0x0000002a032a0221 */ /* 0x000fe20000010000 */
[----:B------:R-:W-:Y:S01]  /*05d0*/  @P0 PRMT R3, RZ, 0x7610, R28 ;  /* 0x00007610ff030816 */ /* 0x000fe2000000001c */
[----:B------:R-:W-:-:S02]  /*05e0*/  FMUL.FTZ R43, R25, R32 ;  /* 0x00000020192b7220 */ /* 0x000fc40000410000 */
[----:B------:R-:W-:Y:S01]  /*05f0*/  FMUL.FTZ R44, R21, R44 ;  /* 0x0000002c152c7220 */ /* 0x000fe20000410000 */
[----:B------:R-:W-:Y:S01]  /*0600*/  F2FP.BF16.PACK_AB R35, R42, R41 ;  /* 0x000000292a23723e */ /* 0x000fe200000010ff */
[----:B------:R-:W-:Y:S02]  /*0610*/  @P0 FADD.FTZ R43, R2, R43 ;  /* 0x0000002b022b0221 */ /* 0x000fe40000010000 */
[----:B------:R-:W-:Y:S02]  /*0620*/  @P0 FADD.FTZ R44, R3, R44 ;  /* 0x0000002c032c0221 */ /* 0x000fe40000010000 */
[----:B------:R-:W-:Y:S01]  /*0630*/  IMAD.WIDE.U32 R2, R45, R46, c[0x0][0x188] ;  /* 0x000062002d027625 */ /* 0x000fe200078e002e */
[----:B------:R-:W-:Y:S02]  /*0640*/  F2FP.BF16.PACK_AB R34, R43, R40 ;  /* 0x000000282b22723e */ /* 0x000fe400000010ff */
[----:B------:R-:W-:-:S05]  /*0650*/  F2FP.BF16.PACK_AB R32, R44, R37 ;  /* 0x000000252c20723e */ /* 0x000fca00000010ff */
[----:B------:R0:W-:Y:S02]  /*0660*/  STG.E.128 [R2.64], R32 ;  /* 0x0000002002007986 */ /* 0x0001e4000c101d04 */
.L_x_1873:
[----:B------:R-:W-:Y:S05]  /*0670*/  BSYNC B0 ;  /* 0x0000000000007941 */ /* 0x000fea0003800000 */
.L_x_1872:
        /* <DEDUP_REMOVED lines=12> */
.L_x_1879:
        /* <DEDUP_REMOVED lines=37> */
.L_x_1880:
        /* <DEDUP_REMOVED lines=17> */
[--C-:B------:R-:W-:Y:S02]  /*0aa0*/  FADD.FTZ R52, R41, -R34.reuse ;  /* 0x8000002229347221 */ /* 0x100fe40000010000 */
[--C-:B-1----:R-:W-:Y:S02]  /*0ab0*/  FADD.FTZ R3, R42, -R34.reuse ;  /* 0x800000222a037221 */ /* 0x102fe40000010000 */
[----:B------:R-:W-:Y:S02]  /*0ac0*/  FMUL.FTZ R33, R47, R52 ;  /* 0x000000342f217220 */ /* 0x000fe40000410000 */
[--C-:B------:R-:W-:Y:S02]  /*0ad0*/  FADD.FTZ R2, R37, -R34.reuse ;  /* 0x8000002225027221 */ /* 0x100fe40000010000 */
[--C-:B------:R-:W-:Y:S02]  /*0ae0*/  FADD.FTZ R48, R38, -R34.reuse ;  /* 0x8000002226307221 */ /* 0x100fe40000010000 */
[----:B------:R-:W-:-:S02]  /*0af0*/  FADD.FTZ R50, R44, -R34 ;  /* 0x800000222c327221 */ /* 0x000fc40000010000 */
[--C-:B------:R-:W-:Y:S02]  /*0b00*/  FADD.FTZ R46, R39, -R34.reuse ;  /* 0x80000022272e7221 */ /* 0x100fe40000010000 */
[--C-:B------:R-:W-:Y:S02]  /*0b10*/  FADD.FTZ R32, R40, -R34.reuse ;  /* 0x8000002228207221 */ /* 0x100fe40000010000 */
[----:B------:R-:W-:Y:S02]  /*0b20*/  FADD.FTZ R34, R43, -R34 ;  /* 0x800000222b227221 */ /* 0x000fe40000010000 */
[C---:B------:R-:W-:Y:S02]  /*0b30*/  FMUL.FTZ R52, R47.reuse, R3 ;  /* 0x000000032f347220 */ /* 0x040fe40000410000 */
[----:B-----5:R-:W-:Y:S02]  /*0b40*/  FFMA.FTZ R35, R18, R33, R10 ;  /* 0x0000002112237223 */ /* 0x020fe4000001000a */
[----:B------:R-:W-:-:S02]  /*0b50*/  FMUL.FTZ R3, R47, R2 ;  /* 0x000000022f037220 */ /* 0x000fc40000410000 */
[C---:B------:R-:W-:Y:S01]  /*0b60*/  FMUL.FTZ R33, R47.reuse, R48 ;  /* 0x000000302f217220 */ /* 0x040fe20000410000 */
[----:B------:R-:W-:Y:S01]  /*0b70*/  HFMA2.MMA R48, -RZ, RZ, 0, 9.5367431640625e-07 ;  /* 0x00000010ff307435 */ /* 0x000fe200000001ff */
        /* <DEDUP_REMOVED lines=17> */
.L_x_1877:
[----:B------:R-:W-:Y:S05]  /*0c90*/  BSYNC B0 ;  /* 0x0000000000007941 */ /* 0x000fea0003800000 */
.L_x_1876:
[----:B01----:R-:W-:-:S05]  /*0ca0*/  MOV R3, 0x4 ;  /* 0x0000000400037802 */ /* 0x003fca0000000f00 */
[----:B------:R-:W-:-:S05]  /*0cb0*/  IMAD R0, R3, c[0x0][0x160], R0 ;  /* 0x0000580003007a24 */ /* 0x000fca00078e0200 */
[----:B------:R-:W-:-:S13]  /*0cc0*/  ISETP.GE.AND P0, PT, R0, c[0x0][0x164], PT ;  /* 0x0000590000007a0c */ /* 0x000fda0003f06270 */
[----:B-----5:R-:W-:Y:S05]  /*0cd0*/  @!P0 BRA `(.L_x_1878) ;  /* 0xfffff57000008947 */ /* 0x020fea000383ffff */
[----:B------:R-:W-:Y:S05]  /*0ce0*/  EXIT ;  /* 0x000000000000794d */ /* 0x000fea0003800000 */
.L_x_1874:
[----:B------:R-:W-:Y:S01]  /*0cf0*/  HFMA2.MMA R34, -RZ, RZ, 0, 5.9604644775390625e-08 ;  /* 0x00000001ff227435 */ /* 0x000fe200000001ff */
[----:B------:R-:W-:Y:S02]  /*0d00*/  MOV R33, 0x1f ;  /* 0x0000001f00217802 */ /* 0x000fe40000000f00 */
[----:B------:R-:W-:Y:S02]  /*0d10*/  MOV R32, 0xffffffff ;  /* 0xffffffff00207802 */ /* 0x000fe40000000f00 */
[----:B------:R-:W-:Y:S02]  /*0d20*/  MOV R2, 0xd40 ;  /* 0x00000d4000027802 */ /* 0x000fe40000000f00 */
[----:B-----5:R-:W-:Y:S05]  /*0d30*/  CALL.REL.NOINC `($__internal_36_$__cuda_sm70_shflsync_bfly_p) ;  /* 0x0000049000007944 */ /* 0x020fea0003c00000 */
[----:B01----:R-:W-:Y:S05]  /*0d40*/  BRA `(.L_x_1879) ;  /* 0xfffff9f000007947 */ /* 0x003fea000383ffff */
.L_x_1875:
[----:B------:R-:W-:Y:S01]  /*0d50*/  HFMA2.MMA R34, -RZ, RZ, 0, 1.1920928955078125e-07 ;  /* 0x00000002ff227435 */ /* 0x000fe200000001ff */
[----:B------:R-:W-:Y:S02]  /*0d60*/  MOV R33, 0x1f ;  /* 0x0000001f00217802 */ /* 0x000fe40000000f00 */
[----:B------:R-:W-:Y:S02]  /*0d70*/  MOV R32, 0xffffffff ;  /* 0xffffffff00207802 */ /* 0x000fe40000000f00 */
[----:B------:R-:W-:-:S02]  /*0d80*/  MOV R2, 0xda0 ;  /* 0x00000da000027802 */ /* 0x000fc40000000f00 */
[----:B-----5:R-:W-:Y:S05]  /*0d90*/  CALL.REL.NOINC `($__internal_36_$__cuda_sm70_shflsync_bfly_p) ;  /* 0x0000043000007944 */ /* 0x020fea0003c00000 */
[----:B0-----:R-:W-:Y:S01]  /*0da0*/  HFMA2.MMA R34, -RZ, RZ, 0, 2.384185791015625e-07 ;  /* 0x00000004ff227435 */ /* 0x001fe200000001ff */
[----:B-1----:R-:W-:Y:S01]  /*0db0*/  FADD.FTZ R47, R47, R32 ;  /* 0x000000202f2f7221 */ /* 0x002fe20000010000 */
[----:B------:R-:W-:-:S02]  /*0dc0*/  MOV R33, 0x1f ;  /* 0x0000001f00217802 */ /* 0x000fc40000000f00 */
[----:B------:R-:W-:Y:S02]  /*0dd0*/  MOV R32, 0xffffffff ;  /* 0xffffffff00207802 */ /* 0x000fe40000000f00 */
[----:B------:R-:W-:Y:S02]  /*0de0*/  MOV R2, 0xe00 ;  /* 0x00000e0000027802 */ /* 0x000fe40000000f00 */
[----:B------:R-:W-:Y:S05]  /*0df0*/  CALL.REL.NOINC `($__internal_36_$__cuda_sm70_shflsync_bfly_p) ;  /* 0x000003d000007944 */ /* 0x000fea0003c00000 */
[----:B0-----:R-:W-:Y:S01]  /*0e00*/  HFMA2.MMA R34, -RZ, RZ, 0, 4.76837158203125e-07 ;  /* 0x00000008ff227435 */ /* 0x001fe200000001ff */
[----:B-1----:R-:W-:Y:S01]  /*0e10*/  FADD.FTZ R47, R47, R32 ;  /* 0x000000202f2f7221 */ /* 0x002fe20000010000 */
[----:B------:R-:W-:Y:S02]  /*0e20*/  MOV R33, 0x1f ;  /* 0x0000001f00217802 */ /* 0x000fe40000000f00 */
[----:B------:R-:W-:Y:S02]  /*0e30*/  MOV R32, 0xffffffff ;  /* 0xffffffff00207802 */ /* 0x000fe40000000f00 */
[----:B------:R-:W-:Y:S02]  /*0e40*/  MOV R2, 0xe60 ;  /* 0x00000e6000027802 */ /* 0x000fe40000000f00 */
[----:B------:R-:W-:Y:S05]  /*0e50*/  CALL.REL.NOINC `($__internal_36_$__cuda_sm70_shflsync_bfly_p) ;  /* 0x0000037000007944 */ /* 0x000fea0003c00000 */
[----:B0-----:R-:W-:Y:S01]  /*0e60*/  HFMA2.MMA R34, -RZ, RZ, 0, 9.5367431640625e-07 ;  /* 0x00000010ff227435 */ /* 0x001fe200000001ff */
[----:B-1----:R-:W-:Y:S01]  /*0e70*/  FADD.FTZ R47, R47, R32 ;  /* 0x000000202f2f7221 */ /* 0x002fe20000010000 */
[----:B------:R-:W-:-:S02]  /*0e80*/  MOV R33, 0x1f ;  /* 0x0000001f00217802 */ /* 0x000fc40000000f00 */
[----:B------:R-:W-:Y:S02]  /*0e90*/  MOV R32, 0xffffffff ;  /* 0xffffffff00207802 */ /* 0x000fe40000000f00 */
[----:B------:R-:W-:Y:S02]  /*0ea0*/  MOV R2, 0xec0 ;  /* 0x00000ec000027802 */ /* 0x000fe40000000f00 */
[----:B------:R-:W-:Y:S05]  /*0eb0*/  CALL.REL.NOINC `($__internal_36_$__cuda_sm70_shflsync_bfly_p) ;  /* 0x0000031000007944 */ /* 0x000fea0003c00000 */
        /* <DEDUP_REMOVED lines=23> */
[----:B------:R-:W-:Y:S05]  /*1030*/  CALL.REL.NOINC `($__internal_36_$__cuda_sm70_shflsync_bfly_p) ;  /* 0x0000019000007944 */ /* 0x000fea0003c00000 */
[----:B0-----:R-:W-:Y:S01]  /*1040*/  HFMA2.MMA R34, -RZ, RZ, 0, 1.1920928955078125e-07 ;  /* 0x00000002ff227435 */ /* 0x001fe200000001ff */
[----:B-1----:R-:W-:Y:S01]  /*1050*/  FADD.FTZ R47, R47, R32 ;  /* 0x000000202f2f7221 */ /* 0x002fe20000010000 */
[----:B------:R-:W-:Y:S02]  /*1060*/  MOV R33, 0x1f ;  /* 0x0000001f00217802 */ /* 0x000fe40000000f00 */
[----:B------:R-:W-:Y:S02]  /*1070*/  MOV R32, 0xffffffff ;  /* 0xffffffff00207802 */ /* 0x000fe40000000f00 */
[----:B------:R-:W-:Y:S02]  /*1080*/  MOV R2, 0x10a0 ;  /* 0x000010a000027802 */ /* 0x000fe40000000f00 */
[----:B------:R-:W-:Y:S05]  /*1090*/  CALL.REL.NOINC `($__internal_36_$__cuda_sm70_shflsync_bfly_p) ;  /* 0x0000013000007944 */ /* 0x000fea0003c00000 */
        /* <DEDUP_REMOVED lines=18> */
[----:B01----:R-:W-:Y:S05]  /*11c0*/  BRA `(.L_x_1880) ;  /* 0xfffff7c000007947 */ /* 0x003fea000383ffff */
        .weak           $__internal_36_$__cuda_sm70_shflsync_bfly_p
        .type           $__internal_36_$__cuda_sm70_shflsync_bfly_p,@function
        .size           $__internal_36_$__cuda_sm70_shflsync_bfly_p,(.L_x_8224 - $__internal_36_$__cuda_sm70_shflsync_bfly_p)
$__internal_36_$__cuda_sm70_shflsync_bfly_p:
[----:B------:R-:W-:Y:S01]  /*11d0*/  HFMA2.MMA R3, -RZ, RZ, 0, 0 ;  /* 0x00000000ff037435 */ /* 0x000fe200000001ff */
[----:B------:R-:W-:Y:S04]  /*11e0*/  WARPSYNC R32 ;  /* 0x0000002000007348 */ /* 0x000fe80003800000 */
[----:B------:R0:W1:Y:S01]  /*11f0*/  SHFL.BFLY PT, R32, R47, R34, R33 ;  /* 0x0c0000222f207389 */ /* 0x00006200000e0021 */
[----:B------:R-:W-:Y:S05]  /*1200*/  RET.REL.NODEC R2 `(_ZN10layer_norm13ln_fwd_kernelINS_13Kernel_traitsIf13__nv_bfloat16S2_S2_fjLj256ELj1ELj4ELj1ELj16ENS_18Kernel_traits_baseILj256EfS2_S2_S2_fjLj128EEEEELb0ELb1ELb0ELb0EEEvNS_9FwdParamsE) ;  /* 0xffffedf002007950 */ /* 0x000fea0003c3ffff */
.L_x_1881:
        /* <DEDUP_REMOVED lines=15> */
.L_x_8224:


//--------------------- .text._ZN10layer_norm13ln_fwd_kernelINS_13Kernel_traitsIf13__nv_bfloat16S2_S2_fjLj256ELj1ELj4ELj1ELj16ENS_18Kernel_traits_baseILj256EfS2_S2_S2_fjLj128EEEEELb0ELb1ELb0ELb1EEEvNS_9FwdParamsE --------------------------
	.section	.text._ZN10layer_norm13ln_fwd_kernelINS_13Kernel_traitsIf13__nv_bfloat16S2_S2_fjLj256ELj1ELj4ELj1ELj16ENS_18Kernel_traits_baseILj256EfS2_S2_S2_fjLj128EEEEELb0ELb1ELb0ELb1EEEvNS_9FwdParamsE,"ax",@progbits
	.sectioninfo	@"SHI_REGISTERS=52"
	.align	128
        .global         _ZN10layer_norm13ln_fwd_kernelINS_13Kernel_traitsIf13__nv_bfloat16S2_S2_fjLj256ELj1ELj4ELj1ELj16ENS_18Kernel_traits_baseILj256EfS2_S2_S2_fjLj128EEEEELb0ELb1ELb0ELb1EEEvNS_9FwdParamsE
        .type           _ZN10layer_norm13ln_fwd_kernelINS_13Kernel_traitsIf13__nv_bfloat16S2_S2_fjLj256ELj1ELj4ELj1ELj16ENS_18Kernel_traits_baseILj256EfS2_S2_S2_fjLj128EEEEELb0ELb1ELb0ELb1EEEvNS_9FwdParamsE,@function
        .size           _ZN10layer_norm13ln_fwd_kernelINS_13Kernel_traitsIf13__nv_bfloat16S2_S2_fjLj256ELj1ELj4ELj1ELj16ENS_18Kernel_traits_baseILj256EfS2_S2_S2_fjLj128EEEEELb0ELb1ELb0ELb1EEEvNS_9FwdParamsE,(.L_x_8225 - _ZN10layer_norm13ln_fwd_kernelINS_13Kernel_traitsIf13__nv_bfloat16S2_S2_fjLj256ELj1ELj4ELj1ELj16ENS_18Kernel_traits_baseILj256EfS2_S2_S2_fjLj128EEEEELb0ELb1ELb0ELb1EEEvNS_9FwdParamsE)
        .other          _ZN10layer_norm13ln_fwd_kernelINS_13Kernel_traitsIf13__nv_bfloat16S2_S2_fjLj256ELj1ELj4ELj1ELj16ENS_18Kernel_traits_baseILj256EfS2_S2_S2_fjLj128EEEEELb0ELb1ELb0ELb1EEEvNS_9FwdParamsE,@"STO_CUDA_ENTRY STV_DEFAULT"
_ZN10layer_norm13ln_fwd_kernelINS_13Kernel_traitsIf13__nv_bfloat16S2_S2_fjLj256ELj1ELj4ELj1ELj16ENS_18Kernel_traits_baseILj256EfS2_S2_S2_fjLj128EEEEELb0ELb1ELb0ELb1EEEvNS_9FwdParamsE:
.text._ZN10layer_norm13ln_fwd_kernelINS_13Kernel_traitsIf13__nv_bfloat16S2_S2_fjLj256ELj1ELj4ELj1ELj16ENS_18Kernel_traits_baseILj256EfS2_S2_S2_fjLj128EEEEELb0ELb1ELb0ELb1EEEvNS_9FwdParamsE:
        /* <DEDUP_REMOVED lines=10> */
[----:B0-----:R-:W-:Y:S02]  /*00a0*/  SHF.R.U32.HI R36, RZ, 0x5, R2 ;  /* 0x00000005ff247819 */ /* 0x001fe40000011602 */
[----:B------:R-:W-:-:S02]  /*00b0*/  LOP3.LUT R0, R2, 0x1f, RZ, 0xc0, !PT ;  /* 0x0000001f02007812 */ /* 0x000fc400078ec0ff */
[----:B-1----:R-:W-:-:S05]  /*00c0*/  LEA R36, R3, R36, 0x2 ;  /* 0x0000002403247211 */ /* 0x002fca00078e10ff */
[----:B------:R-:W-:Y:S02]  /*00d0*/  @P0 LEA R4, P2, R0, c[0x0][0x218], 0x5 ;  /* 0x0000860000040a11 */ /* 0x000fe400078428ff */
[----:B------:R-:W-:Y:S02]  /*00e0*/  ISETP.GE.AND P1, PT, R36, c[0x0][0x164], PT ;  /* 0x0000590024007a0c */ /* 0x000fe40003f26270 */
[----:B------:R-:W-:Y:S02]  /*00f0*/  SHF.L.U32 R2, R2, 0x5, RZ ;  /* 0x0000000502027819 */ /* 0x000fe400000006ff */
[----:B------:R-:W-:Y:S02]  /*0100*/  @P0 IADD3.X R5, RZ, c[0x0][0x21c], RZ, P2, !PT ;  /* 0x00008700ff050a10 */ /* 0x000fe400017fe4ff */
[----:B------:R-:W-:-:S03]  /*0110*/  LOP3.LUT R2, R2, 0x3e0, RZ, 0xc0, !PT ;  /* 0x000003e002027812 */ /* 0x000fc600078ec0ff */
[----:B------:R0:W5:Y:S04]  /*0120*/  @P0 LDG.E.128 R28, [R4.64] ;  /* 0x00000004041c0981 */ /* 0x000168000c1e1d00 */
[----:B------:R0:W5:Y:S01]  /*0130*/  @P0 LDG.E.128 R24, [R4.64+0x10] ;  /* 0x0000100404180981 */ /* 0x000162000c1e1d00 */
[----:B------:R-:W-:Y:S01]  /*0140*/  IADD3 R2, P0, R2, c[0x0][0x1b0], RZ ;  /* 0x00006c0002027a10 */ /* 0x000fe20007f1e0ff */
[----:B------:R-:W-:-:S12]  /*0150*/  @P1 EXIT ;  /* 0x000000000000194d */ /* 0x000fd80003800000 */
[----:B0-----:R-:W-:Y:S02]  /*0160*/  LEA R4, P1, R0, c[0x0][0x1c8], 0x5 ;  /* 0x0000720000047a11 */ /* 0x001fe400078228ff */
[----:B------:R-:W-:Y:S02]  /*0170*/  IADD3.X R3, RZ, c[0x0][0x1b4], RZ, P0, !PT ;  /* 0x00006d00ff037a10 */ /* 0x000fe400007fe4ff */
[----:B------:R-:W-:-:S03]  /*0180*/  IADD3.X R5, RZ, c[0x0][0x1cc], RZ, P1, !PT ;  /* 0x00007300ff057a10 */ /* 0x000fc60000ffe4ff */
[----:B------:R0:W5:Y:S04]  /*0190*/  LDG.E.128 R20, [R2.64] ;  /* 0x0000000402147981 */ /* 0x000168000c1e1d00 */
[----:B------:R0:W5:Y:S04]  /*01a0*/  LDG.E.128 R16, [R2.64+0x10] ;  /* 0x0000100402107981 */ /* 0x000168000c1e1d00 */
[----:B------:R0:W5:Y:S04]  /*01b0*/  LDG.E.128 R12, [R4.64] ;  /* 0x00000004040c7981 */ /* 0x000168000c1e1d00 */
[----:B------:R0:W5:Y:S01]  /*01c0*/  LDG.E.128 R8, [R4.64+0x10] ;  /* 0x0000100404087981 */ /* 0x000162000c1e1d00 */
[----:B------:R-:W-:-:S03]  /*01d0*/  ULDC.U8 UR6, c[0x0][0x1f0] ;  /* 0x00007c0000067ab9 */ /* 0x000fc60000000000 */
.L_x_1884:
[----:B------:R-:W-:Y:S01]  /*01e0*/  ISETP.NE.U32.AND P0, PT, RZ, c[0x0][0x1c0], PT ;  /* 0x00007000ff007a0c */ /* 0x000fe20003f05070 */
[----:B0-----:R-:W-:Y:S01]  /*01f0*/  IMAD R2, R36, c[0x0][0x168], RZ ;  /* 0x00005a0024027a24 */ /* 0x001fe200078e02ff */
[----:B------:R-:W-:Y:S01]  /*0200*/  ISETP.NE.U32.AND P1, PT, RZ, c[0x0][0x180], PT ;  /* 0x00006000ff007a0c */ /* 0x000fe20003f25070 */
[----:B------:R-:W-:Y:S01]  /*0210*/  HFMA2.MMA R32, -RZ, RZ, 0, 9.5367431640625e-07 ;  /* 0x00000010ff207435 */ /* 0x000fe200000001ff */
[----:B------:R-:W-:-:S02]  /*0220*/  ISETP.NE.AND.EX P0, PT, RZ, c[0x0][0x1c4], PT, P0 ;  /* 0x00007100ff007a0c */ /* 0x000fc40003f05300 */
[----:B------:R-:W-:Y:S02]  /*0230*/  SHF.R.S32.HI R3, RZ, 0x1f, R2 ;  /* 0x0000001fff037819 */ /* 0x000fe40000011402 */
[----:B------:R-:W-:Y:S02]  /*0240*/  ISETP.NE.AND.EX P1, PT, RZ, c[0x0][0x184], PT, P1 ;  /* 0x00006100ff007a0c */ /* 0x000fe40003f25310 */
[----:B------:R-:W-:-:S04]  /*0250*/  LEA.HI R3, R3, R2, RZ, 0x3 ;  /* 0x0000000203037211 */ /* 0x000fc800078f18ff */
[----:B------:R-:W-:-:S03]  /*0260*/  LEA.HI.SX32 R37, R3, R0, 0x1d ;  /* 0x0000000003257211 */ /* 0x000fc600078feaff */
[----:B------:R-:W-:-:S05]  /*0270*/  @P0 MOV R33, 0x2 ;  /* 0x0000000200210802 */ /* 0x000fca0000000f00 */
[----:B------:R-:W-:-:S04]  /*0280*/  @P0 IMAD.WIDE R2, R36, R33, c[0x0][0x1c0] ;  /* 0x0000700024020625 */ /* 0x000fc800078e0221 */
[C---:B------:R-:W-:Y:S01]  /*0290*/  IMAD.WIDE.U32 R32, R37.reuse, R32, c[0x0][0x170] ;  /* 0x00005c0025207625 */ /* 0x040fe200078e0020 */
[C---:B------:R-:W-:Y:S01]  /*02a0*/  @P1 LEA R38, P2, R37.reuse, c[0x0][0x180], 0x4 ;  /* 0x0000600025261a11 */ /* 0x040fe200078420ff */
[----:B------:R-:W2:Y:S04]  /*02b0*/  @P0 LDG.E.U16 R2, [R2.64] ;  /* 0x0000000402020981 */ /* 0x000ea8000c1e1500 */
[----:B------:R-:W3:Y:S01]  /*02c0*/  LDG.E.128 R32, [R32.64] ;  /* 0x0000000420207981 */ /* 0x000ee2000c1e1d00 */
[----:B------:R-:W-:-:S05]  /*02d0*/  @P1 LEA.HI.X R39, R37, c[0x0][0x184], RZ, 0x4, P2 ;  /* 0x0000610025271a11 */ /* 0x000fca00010f24ff */
[----:B------:R0:W4:Y:S01]  /*02e0*/  @P1 LDG.E.128 R4, [R38.64] ;  /* 0x0000000426041981 */ /* 0x000122000c1e1d00 */
[----:B------:R-:W-:Y:S01]  /*02f0*/  HFMA2.MMA R40, -RZ, RZ, 1.875, 0 ;  /* 0x3f800000ff287435 */ /* 0x000fe200000001ff */
[----:B0-----:R-:W-:Y:S02]  /*0300*/  SHF.L.U32 R38, R37, 0x4, RZ ;  /* 0x0000000425267819 */ /* 0x001fe400000006ff */
[----:B------:R-:W-:-:S03]  /*0310*/  SHF.R.U32.HI R37, RZ, 0x1c, R37 ;  /* 0x0000001cff257819 */ /* 0x000fc60000011625 */
[----:B--2---:R-:W-:Y:S02]  /*0320*/  @P0 PRMT R40, RZ, 0x5410, R2 ;  /* 0x00005410ff280816 */ /* 0x004fe40000000002 */
[--C-:B---3--:R-:W-:Y:S02]  /*0330*/  PRMT R3, RZ, 0x5410, R32.reuse ;  /* 0x00005410ff037816 */ /* 0x108fe40000000020 */
[----:B------:R-:W-:Y:S02]  /*0340*/  PRMT R39, RZ, 0x7610, R32 ;  /* 0x00007610ff277816 */ /* 0x000fe40000000020 */
[--C-:B------:R-:W-:Y:S01]  /*0350*/  PRMT R45, RZ, 0x7610, R34.reuse ;  /* 0x00007610ff2d7816 */ /* 0x100fe20000000022 */
[-C--:B------:R-:W-:Y:S01]  /*0360*/  FMUL.FTZ R3, R3, R40.reuse ;  /* 0x0000002803037220 */ /* 0x080fe20000410000 */
[--C-:B------:R-:W-:Y:S01]  /*0370*/  PRMT R41, RZ, 0x5410, R33.reuse ;  /* 0x00005410ff297816 */ /* 0x100fe20000000021 */
[-C--:B------:R-:W-:Y:S01]  /*0380*/  FMUL.FTZ R44, R39, R40.reuse ;  /* 0x00000028272c7220 */ /* 0x080fe20000410000 */
[----:B------:R-:W-:Y:S01]  /*0390*/  PRMT R33, RZ, 0x7610, R33 ;  /* 0x00007610ff217816 */ /* 0x000fe20000000021 */
[----:B------:R-:W-:Y:S01]  /*03a0*/  FMUL.FTZ R32, R45, R40 ;  /* 0x000000282d207220 */ /* 0x000fe20000410000 */
[----:B------:R-:W-:Y:S01]  /*03b0*/  PRMT R43, RZ, 0x5410, R34 ;  /* 0x00005410ff2b7816 */ /* 0x000fe20000000022 */
[----:B-----5:R-:W-:Y:S01]  /*03c0*/  FMUL.FTZ R45, R12, R3 ;  /* 0x000000030c2d7220 */ /* 0x020fe20000410000 */
[--C-:B----4-:R-:W-:Y:S01]  /*03d0*/  @P1 PRMT R2, RZ, 0x5410, R4.reuse ;  /* 0x00005410ff021816 */ /* 0x110fe20000000004 */
[----:B------:R-:W-:Y:S01]  /*03e0*/  FMUL.FTZ R44, R13, R44 ;  /* 0x0000002c0d2c7220 */ /* 0x000fe20000410000 */
[----:B------:R-:W-:Y:S01]  /*03f0*/  @P1 PRMT R3, RZ, 0x7610, R4 ;  /* 0x00007610ff031816 */ /* 0x000fe20000000004 */
[-C--:B------:R-:W-:Y:S01]  /*0400*/  FMUL.FTZ R46, R33, R40.reuse ;  /* 0x00000028212e7220 */ /* 0x080fe20000410000 */
[--C-:B------:R-:W-:Y:S01]  /*0410*/  PRMT R47, RZ, 0x5410, R35.reuse ;  /* 0x00005410ff2f7816 */ /* 0x100fe20000000023 */
[-C--:B------:R-:W-:Y:S01]  /*0420*/  FMUL.FTZ R41, R41, R40.reuse ;  /* 0x0000002829297220 */ /* 0x080fe20000410000 */
[----:B------:R-:W-:Y:S01]  /*0430*/  PRMT R35, RZ, 0x7610, R35 ;  /* 0x00007610ff237816 */ /* 0x000fe20000000023 */
[----:B------:R-:W-:-:S02]  /*0440*/  FMUL.FTZ R33, R43, R40 ;  /* 0x000000282b217220 */ /* 0x000fc40000410000 */
[----:B------:R-:W-:Y:S01]  /*0450*/  @P1 FADD.FTZ R45, R45, R2 ;  /* 0x000000022d2d1221 */ /* 0x000fe20000010000 */
[----:B------:R-:W-:Y:S01]  /*0460*/  @P1 PRMT R2, RZ, 0x5410, R5 ;  /* 0x00005410ff021816 */ /* 0x000fe20000000005 */
[----:B------:R-:W-:Y:S01]  /*0470*/  @P1 FADD.FTZ R44, R44, R3 ;  /* 0x000000032c2c1221 */ /* 0x000fe20000010000 */
[----:B------:R-:W-:Y:S01]  /*0480*/  @P1 PRMT R3, RZ, 0x5410, R6 ;  /* 0x00005410ff031816 */ /* 0x000fe20000000006 */
[----:B------:R-:W-:Y:S02]  /*0490*/  FMUL.FTZ R43, R14, R41 ;  /* 0x000000290e2b7220 */ /* 0x000fe40000410000 */
[----:B------:R-:W-:Y:S02]  /*04a0*/  FMUL.FTZ R42, R8, R33 ;  /* 0x00000021082a7220 */ /* 0x000fe40000410000 */
[-C--:B------:R-:W-:Y:S02]  /*04b0*/  FMUL.FTZ R47, R47, R40.reuse ;  /* 0x000000282f2f7220 */ /* 0x080fe40000410000 */
[----:B------:R-:W-:Y:S01]  /*04c0*/  @P1 FADD.FTZ R43, R43, R2 ;  /* 0x000000022b2b1221 */ /* 0x000fe20000010000 */
[----:B------:R-:W-:Y:S01]  /*04d0*/  @P1 PRMT R2, RZ, 0x7610, R6 ;  /* 0x00007610ff021816 */ /* 0x000fe20000000006 */
[----:B------:R-:W-:Y:S01]  /*04e0*/  @P1 FADD.FTZ R42, R42, R3 ;  /* 0x000000032a2a1221 */ /* 0x000fe20000010000 */
[----:B------:R-:W-:Y:S01]  /*04f0*/  @P1 PRMT R3, RZ, 0x5410, R7 ;  /* 0x00005410ff031816 */ /* 0x000fe20000000007 */
[----:B------:R-:W-:-:S02]  /*0500*/  FMUL.FTZ R34, R35, R40 ;  /* 0x0000002823227220 */ /* 0x000fc40000410000 */
[----:B------:R-:W-:Y:S01]  /*0510*/  FMUL.FTZ R41, R9, R32 ;  /* 0x0000002009297220 */ /* 0x000fe20000410000 */
[----:B------:R-:W-:Y:S01]  /*0520*/  F2FP.BF16.PACK_AB R32, R44, R45 ;  /* 0x0000002d2c20723e */ /* 0x000fe200000010ff */
[----:B------:R-:W-:Y:S02]  /*0530*/  FMUL.FTZ R40, R10, R47 ;  /* 0x0000002f0a287220 */ /* 0x000fe40000410000 */
[----:B------:R-:W-:Y:S01]  /*0540*/  @P1 FADD.FTZ R41, R41, R2 ;  /* 0x0000000229291221 */ /* 0x000fe20000010000 */
[----:B------:R-:W-:Y:S01]  /*0550*/  @P1 PRMT R2, RZ, 0x7610, R7 ;  /* 0x00007610ff021816 */ /* 0x000fe20000000007 */
[----:B------:R-:W-:Y:S01]  /*0560*/  @P1 FADD.FTZ R40, R40, R3 ;  /* 0x0000000328281221 */ /* 0x000fe20000010000 */
[----:B------:R-:W-:Y:S01]  /*0570*/  @P1 PRMT R3, RZ, 0x7610, R5 ;  /* 0x00007610ff031816 */ /* 0x000fe20000000005 */
[----:B------:R-:W-:Y:S01]  /*0580*/  FMUL.FTZ R39, R11, R34 ;  /* 0x000000220b277220 */ /* 0x000fe20000410000 */
[----:B------:R-:W-:Y:S01]  /*0590*/  F2FP.BF16.PACK_AB R34, R41, R42 ;  /* 0x0000002a2922723e */ /* 0x000fe200000010ff */
[----:B------:R-:W-:-:S02]  /*05a0*/  FMUL.FTZ R46, R15, R46 ;  /* 0x0000002e0f2e7220 */ /* 0x000fc40000410000 */
[----:B------:R-:W-:Y:S01]  /*05b0*/  @P1 FADD.FTZ R39, R39, R2 ;  /* 0x0000000227271221 */ /* 0x000fe20000010000 */
[----:B------:R-:W-:Y:S01]  /*05c0*/  IADD3 R2, P0, R38, c[0x0][0x188], RZ ;  /* 0x0000620026027a10 */ /* 0x000fe20007f1e0ff */
[----:B------:R-:W-:Y:S01]  /*05d0*/  @P1 FADD.FTZ R46, R46, R3 ;  /* 0x000000032e2e1221 */ /* 0x000fe20000010000 */
[----:B------:R-:W-:Y:S01]  /*05e0*/  ISETP.NE.AND P1, PT, R0, RZ, PT ;  /* 0x000000ff0000720c */ /* 0x000fe20003f25270 */
[----:B------:R-:W-:Y:S01]  /*05f0*/  FADD.FTZ R33, RZ, R45 ;  /* 0x0000002dff217221 */ /* 0x000fe20000010000 */
[----:B------:R-:W-:Y:S02]  /*0600*/  IADD3.X R3, R37, c[0x0][0x18c], RZ, P0, !PT ;  /* 0x0000630025037a10 */ /* 0x000fe400007fe4ff */
[----:B------:R-:W-:Y:S01]  /*0610*/  F2FP.BF16.PACK_AB R35, R39, R40 ;  /* 0x000000282723723e */ /* 0x000fe200000010ff */
[----:B------:R-:W-:Y:S01]  /*0620*/  FADD.FTZ R48, R33, R44 ;  /* 0x0000002c21307221 */ /* 0x000fe20000010000 */
[----:B------:R-:W-:-:S03]  /*0630*/  F2FP.BF16.PACK_AB R33, R46, R43 ;  /* 0x0000002b2e21723e */ /* 0x000fc600000010ff */
[----:B------:R-:W-:Y:S02]  /*0640*/  FADD.FTZ R47, R48, R43 ;  /* 0x0000002b302f7221 */ /* 0x000fe40000010000 */
[----:B------:R0:W-:Y:S02]  /*0650*/  STG.E.128 [R2.64], R32 ;  /* 0x0000002002007986 */ /* 0x0001e4000c101d04 */
[----:B------:R-:W-:-:S04]  /*0660*/  FADD.FTZ R47, R47, R46 ;  /* 0x0000002e2f2f7221 */ /* 0x000fc80000010000 */
[----:B------:R-:W-:-:S04]  /*0670*/  FADD.FTZ R48, R47, R42 ;  /* 0x0000002a2f307221 */ /* 0x000fc80000010000 */
[----:B------:R-:W-:-:S04]  /*0680*/  FADD.FTZ R47, R48, R41 ;  /* 0x00000029302f7221 */ /* 0x000fc80000010000 */
[----:B------:R-:W-:-:S04]  /*0690*/  FADD.FTZ R48, R47, R40 ;  /* 0x000000282f307221 */ /* 0x000fc80000010000 */
[----:B------:R-:W-:Y:S01]  /*06a0*/  FADD.FTZ R48, R48, R39 ;  /* 0x0000002730307221 */ /* 0x000fe20000010000 */
[----:B------:R-:W-:Y:S05]  /*06b0*/  BRA.DIV ~URZ, `(.L_x_1882) ;  /* 0x000005627f007947 */ /* 0x000fea000b800000 */
[----:B0-----:R0:W1:Y:S02]  /*06c0*/  SHFL.BFLY PT, R33, R48, 0x1, 0x1f ;  /* 0x0c201f0030217f89 */ /* 0x00106400000e0000 */
.L_x_1885:
        /* <DEDUP_REMOVED lines=36> */
.L_x_1886:
        /* <DEDUP_REMOVED lines=9> */
[----:B------:R-:W-:-:S03]  /*09a0*/  IADD3 R38, P0, R38, c[0x0][0x208], RZ ;  /* 0x0000820026267a10 */ /* 0x000fc60007f1e0ff */
[----:B------:R-:W1:Y:S01]  /*09b0*/  MUFU.RSQ R2, R2 ;  /* 0x0000000200027308 */ /* 0x000e620000001400 */
[C---:B------:R-:W-:Y:S02]  /*09c0*/  FADD.FTZ R33, -R3.reuse, R42 ;  /* 0x0000002a03217221 */ /* 0x040fe40000010100 */
[C---:B------:R-:W-:Y:S02]  /*09d0*/  FADD.FTZ R35, -R3.reuse, R40 ;  /* 0x0000002803237221 */ /* 0x040fe40000010100 */
[C---:B------:R-:W-:Y:S02]  /*09e0*/  FADD.FTZ R39, -R3.reuse, R39 ;  /* 0x0000002703277221 */ /* 0x040fe40000010100 */
[C---:B------:R-:W-:Y:S02]  /*09f0*/  FADD.FTZ R41, -R3.reuse, R41 ;  /* 0x0000002903297221 */ /* 0x040fe40000010100 */
[C---:B------:R-:W-:Y:S02]  /*0a00*/  FADD.FTZ R45, -R3.reuse, R45 ;  /* 0x0000002d032d7221 */ /* 0x040fe40000010100 */
[----:B------:R-:W-:-:S02]  /*0a10*/  FADD.FTZ R43, -R3, R43 ;  /* 0x0000002b032b7221 */ /* 0x000fc40000010100 */
[C---:B-1----:R-:W-:Y:S02]  /*0a20*/  FMUL.FTZ R33, R2.reuse, R33 ;  /* 0x0000002102217220 */ /* 0x042fe40000410000 */
[C---:B------:R-:W-:Y:S02]  /*0a30*/  FMUL.FTZ R35, R2.reuse, R35 ;  /* 0x0000002302237220 */ /* 0x040fe40000410000 */
[----:B------:R-:W-:Y:S02]  /*0a40*/  FMUL.FTZ R40, R2, R39 ;  /* 0x0000002702287220 */ /* 0x000fe40000410000 */
[----:B------:R-:W-:Y:S02]  /*0a50*/  FFMA.FTZ R34, R16, R33, R24 ;  /* 0x0000002110227223 */ /* 0x000fe40000010018 */
[----:B0-----:R-:W-:Y:S02]  /*0a60*/  FMUL.FTZ R32, R2, R41 ;  /* 0x0000002902207220 */ /* 0x001fe40000410000 */
[----:B------:R-:W-:-:S02]  /*0a70*/  FADD.FTZ R33, -R3, R44 ;  /* 0x0000002c03217221 */ /* 0x000fc40000010100 */
[----:B------:R-:W-:Y:S02]  /*0a80*/  FFMA.FTZ R35, R18, R35, R26 ;  /* 0x0000002312237223 */ /* 0x000fe4000001001a */
[----:B------:R-:W-:Y:S02]  /*0a90*/  FFMA.FTZ R40, R19, R40, R27 ;  /* 0x0000002813287223 */ /* 0x000fe4000001001b */
[----:B------:R-:W-:Y:S02]  /*0aa0*/  FADD.FTZ R3, -R3, R46 ;  /* 0x0000002e03037221 */ /* 0x000fe40000010100 */
[----:B------:R-:W-:Y:S01]  /*0ab0*/  FFMA.FTZ R39, R17, R32, R25 ;  /* 0x0000002011277223 */ /* 0x000fe20000010019 */
[----:B------:R-:W-:Y:S01]  /*0ac0*/  F2FP.BF16.PACK_AB R35, R40, R35 ;  /* 0x000000232823723e */ /* 0x000fe200000010ff */
[C---:B------:R-:W-:Y:S02]  /*0ad0*/  FMUL.FTZ R43, R2.reuse, R43 ;  /* 0x0000002b022b7220 */ /* 0x040fe40000410000 */
[C---:B------:R-:W-:Y:S01]  /*0ae0*/  FMUL.FTZ R32, R2.reuse, R3 ;  /* 0x0000000302207220 */ /* 0x040fe20000410000 */
[----:B------:R-:W-:Y:S01]  /*0af0*/  F2FP.BF16.PACK_AB R34, R39, R34 ;  /* 0x000000222722723e */ /* 0x000fe200000010ff */
[C---:B------:R-:W-:Y:S01]  /*0b00*/  FMUL.FTZ R45, R2.reuse, R45 ;  /* 0x0000002d022d7220 */ /* 0x040fe20000410000 */
[----:B------:R-:W-:Y:S01]  /*0b10*/  IADD3.X R39, R37, c[0x0][0x20c], RZ, P0, !PT ;  /* 0x0000830025277a10 */ /* 0x000fe200007fe4ff */
[----:B------:R-:W-:-:S02]  /*0b20*/  FMUL.FTZ R40, R2, R33 ;  /* 0x0000002102287220 */ /* 0x000fc40000410000 */
[----:B------:R-:W-:Y:S02]  /*0b30*/  FFMA.FTZ R33, R22, R43, R30 ;  /* 0x0000002b16217223 */ /* 0x000fe4000001001e */
[----:B------:R-:W-:Y:S02]  /*0b40*/  FFMA.FTZ R42, R23, R32, R31 ;  /* 0x00000020172a7223 */ /* 0x000fe4000001001f */
[----:B------:R-:W-:Y:S02]  /*0b50*/  FFMA.FTZ R32, R20, R45, R28 ;  /* 0x0000002d14207223 */ /* 0x000fe4000001001c */
[----:B------:R-:W-:Y:S01]  /*0b60*/  FFMA.FTZ R3, R21, R40, R29 ;  /* 0x0000002815037223 */ /* 0x000fe2000001001d */
[----:B------:R-:W-:Y:S01]  /*0b70*/  F2FP.BF16.PACK_AB R33, R42, R33 ;  /* 0x000000212a21723e */ /* 0x000fe200000010ff */
[----:B------:R-:W-:-:S03]  /*0b80*/  @!P1 IMAD.WIDE R40, R36, R49, c[0x0][0x1a0] ;  /* 0x0000680024289625 */ /* 0x000fc600078e0231 */
        /* <DEDUP_REMOVED lines=9> */
.L_x_1882:
[----:B0-----:R-:W-:Y:S02]  /*0c20*/  MOV R32, R48 ;  /* 0x0000003000207202 */ /* 0x001fe40000000f00 */
[----:B------:R-:W-:Y:S02]  /*0c30*/  MOV R35, 0x1 ;  /* 0x0000000100237802 */ /* 0x000fe40000000f00 */
[----:B------:R-:W-:Y:S02]  /*0c40*/  MOV R34, 0x1f ;  /* 0x0000001f00227802 */ /* 0x000fe40000000f00 */
[----:B------:R-:W-:Y:S02]  /*0c50*/  MOV R33, 0xffffffff ;  /* 0xffffffff00217802 */ /* 0x000fe40000000f00 */
[----:B------:R-:W-:Y:S02]  /*0c60*/  MOV R2, 0xc80 ;  /* 0x00000c8000027802 */ /* 0x000fe40000000f00 */
[----:B------:R-:W-:Y:S05]  /*0c70*/  CALL.REL.NOINC `($__internal_37_$__cuda_sm70_shflsync_bfly_p) ;  /* 0x0000049000007944 */ /* 0x000fea0003c00000 */
[----:B01----:R-:W-:Y:S05]  /*0c80*/  BRA `(.L_x_1885) ;  /* 0xfffffa4000007947 */ /* 0x003fea000383ffff */
.L_x_1883:
[----:B------:R-:W-:Y:S01]  /*0c90*/  HFMA2.MMA R35, -RZ, RZ, 0, 1.1920928955078125e-07 ;  /* 0x00000002ff237435 */ /* 0x000fe200000001ff */
[----:B------:R-:W-:Y:S02]  /*0ca0*/  MOV R32, R48 ;  /* 0x0000003000207202 */ /* 0x000fe40000000f00 */
[----:B------:R-:W-:-:S02]  /*0cb0*/  MOV R34, 0x1f ;  /* 0x0000001f00227802 */ /* 0x000fc40000000f00 */
[----:B------:R-:W-:Y:S02]  /*0cc0*/  MOV R33, 0xffffffff ;  /* 0xffffffff00217802 */ /* 0x000fe40000000f00 */
[----:B------:R-:W-:Y:S02]  /*0cd0*/  MOV R2, 0xcf0 ;  /* 0x00000cf000027802 */ /* 0x000fe40000000f00 */
[----:B------:R-:W-:Y:S05]  /*0ce0*/  CALL.REL.NOINC `($__internal_37_$__cuda_sm70_shflsync_bfly_p) ;  /* 0x0000042000007944 */ /* 0x000fea0003c00000 */
[----:B0-----:R-:W-:Y:S01]  /*0cf0*/  HFMA2.MMA R35, -RZ, RZ, 0, 2.384185791015625e-07 ;  /* 0x00000004ff237435 */ /* 0x001fe200000001ff */
[----:B-1----:R-:W-:Y:S01]  /*0d00*/  FADD.FTZ R32, R48, R33 ;  /* 0x0000002130207221 */ /* 0x002fe20000010000 */
[----:B------:R-:W-:Y:S02]  /*0d10*/  MOV R34, 0x1f ;  /* 0x0000001f00227802 */ /* 0x000fe40000000f00 */
[----:B------:R-:W-:Y:S02]  /*0d20*/  MOV R33, 0xffffffff ;  /* 0xffffffff00217802 */ /* 0x000fe40000000f00 */
[----:B------:R-:W-:Y:S02]  /*0d30*/  MOV R2, 0xd50 ;  /* 0x00000d5000027802 */ /* 0x000fe40000000f00 */
[----:B------:R-:W-:Y:S05]  /*0d40*/  CALL.REL.NOINC `($__internal_37_$__cuda_sm70_shflsync_bfly_p) ;  /* 0x000003c000007944 */ /* 0x000fea0003c00000 */
[----:B0-----:R-:W-:Y:S01]  /*0d50*/  HFMA2.MMA R35, -RZ, RZ, 0, 4.76837158203125e-07 ;  /* 0x00000008ff237435 */ /* 0x001fe200000001ff */
[----:B-1----:R-:W-:Y:S01]  /*0d60*/  FADD.FTZ R32, R32, R33 ;  /* 0x0000002120207221 */ /* 0x002fe20000010000 */
[----:B------:R-:W-:-:S02]  /*0d70*/  MOV R34, 0x1f ;  /* 0x0000001f00227802 */ /* 0x000fc40000000f00 */
[----:B------:R-:W-:Y:S02]  /*0d80*/  MOV R33, 0xffffffff ;  /* 0xffffffff00217802 */ /* 0x000fe40000000f00 */
[----:B------:R-:W-:Y:S02]  /*0d90*/  MOV R2, 0xdb0 ;  /* 0x00000db000027802 */ /* 0x000fe40000000f00 */
[----:B------:R-:W-:Y:S05]  /*0da0*/  CALL.REL.NOINC `($__internal_37_$__cuda_sm70_shflsync_bfly_p) ;  /* 0x0000036000007944 */ /* 0x000fea0003c00000 */
[----:B0-----:R-:W-:Y:S01]  /*0db0*/  HFMA2.MMA R35, -RZ, RZ, 0, 9.5367431640625e-07 ;  /* 0x00000010ff237435 */ /* 0x001fe200000001ff */
[----:B-1----:R-:W-:Y:S01]  /*0dc0*/  FADD.FTZ R32, R32, R33 ;  /* 0x0000002120207221 */ /* 0x002fe20000010000 */
[----:B------:R-:W-:Y:S02]  /*0dd0*/  MOV R34, 0x1f ;  /* 0x0000001f00227802 */ /* 0x000fe40000000f00 */
[----:B------:R-:W-:Y:S02]  /*0de0*/  MOV R33, 0xffffffff ;  /* 0xffffffff00217802 */ /* 0x000fe40000000f00 */
[----:B------:R-:W-:Y:S02]  /*0df0*/  MOV R2, 0xe10 ;  /* 0x00000e1000027802 */ /* 0x000fe40000000f00 */
[----:B------:R-:W-:Y:S05]  /*0e00*/  CALL.REL.NOINC `($__internal_37_$__cuda_sm70_shflsync_bfly_p) ;  /* 0x0000030000007944 */ /* 0x000fea0003c00000 */
        /* <DEDUP_REMOVED lines=22> */
[----:B------:R-:W-:Y:S05]  /*0f70*/  CALL.REL.NOINC `($__internal_37_$__cuda_sm70_shflsync_bfly_p) ;  /* 0x0000019000007944 */ /* 0x000fea0003c00000 */
[----:B0-----:R-:W-:Y:S01]  /*0f80*/  HFMA2.MMA R35, -RZ, RZ, 0, 1.1920928955078125e-07 ;  /* 0x00000002ff237435 */ /* 0x001fe200000001ff */
[----:B-1----:R-:W-:Y:S01]  /*0f90*/  FADD.FTZ R32, R32, R33 ;  /* 0x0000002120207221 */ /* 0x002fe20000010000 */
[----:B------:R-:W-:Y:S02]  /*0fa0*/  MOV R34, 0x1f ;  /* 0x0000001f00227802 */ /* 0x000fe40000000f00 */
[----:B------:R-:W-:Y:S02]  /*0fb0*/  MOV R33, 0xffffffff ;  /* 0xffffffff00217802 */ /* 0x000fe40000000f00 */
[----:B------:R-:W-:Y:S02]  /*0fc0*/  MOV R2, 0xfe0 ;  /* 0x00000fe000027802 */ /* 0x000fe40000000f00 */
[----:B------:R-:W-:Y:S05]  /*0fd0*/  CALL.REL.NOINC `($__internal_37_$__cuda_sm70_shflsync_bfly_p) ;  /* 0x0000013000007944 */ /* 0x000fea0003c00000 */
[----:B0-----:R-:W-:Y:S01]  /*0fe0*/  HFMA2.MMA R35, -RZ, RZ, 0, 2.384185791015625e-07 ;  /* 0x00000004ff237435 */ /* 0x001fe200000001ff */
[----:B-1----:R-:W-:Y:S01]  /*0ff0*/  FADD.FTZ R32, R32, R33 ;  /* 0x0000002120207221 */ /* 0x002fe20000010000 */
[----:B------:R-:W-:Y:S02]  /*1000*/  MOV R34, 0x1f ;  /* 0x0000001f00227802 */ /* 0x000fe40000000f00 */
[----:B------:R-:W-:-:S02]  /*1010*/  MOV R33, 0xffffffff ;  /* 0xffffffff00217802 */ /* 0x000fc40000000f00 */
[----:B------:R-:W-:Y:S02]  /*1020*/  MOV R2, 0x1040 ;  /* 0x0000104000027802 */ /* 0x000fe40000000f00 */
[----:B------:R-:W-:Y:S05]  /*1030*/  CALL.REL.NOINC `($__internal_37_$__cuda_sm70_shflsync_bfly_p) ;  /* 0x000000d000007944 */ /* 0x000fea0003c00000 */
[----:B0-----:R-:W-:Y:S01]  /*1040*/  HFMA2.MMA R35, -RZ, RZ, 0, 4.76837158203125e-07 ;  /* 0x00000008ff237435 */ /* 0x001fe200000001ff */
[----:B-1----:R-:W-:Y:S01]  /*1050*/  FADD.FTZ R32, R32, R33 ;  /* 0x0000002120207221 */ /* 0x002fe20000010000 */
[----:B------:R-:W-:Y:S02]  /*1060*/  MOV R34, 0x1f ;  /* 0x0000001f00227802 */ /* 0x000fe40000000f00 */
[----:B------:R-:W-:Y:S02]  /*1070*/  MOV R33, 0xffffffff ;  /* 0xffffffff00217802 */ /* 0x000fe40000000f00 */
[----:B------:R-:W-:Y:S02]  /*1080*/  MOV R2, 0x10a0 ;  /* 0x000010a000027802 */ /* 0x000fe40000000f00 */
[----:B------:R-:W-:Y:S05]  /*1090*/  CALL.REL.NOINC `($__internal_37_$__cuda_sm70_shflsync_bfly_p) ;  /* 0x0000007000007944 */ /* 0x000fea0003c00000 */
[----:B0-----:R-:W-:Y:S01]  /*10a0*/  HFMA2.MMA R35, -RZ, RZ, 0, 9.5367431640625e-07 ;  /* 0x00000010ff237435 */ /* 0x001fe200000001ff */
[----:B-1----:R-:W-:Y:S01]  /*10b0*/  FADD.FTZ R32, R32, R33 ;  /* 0x0000002120207221 */ /* 0x002fe20000010000 */
[----:B------:R-:W-:Y:S02]  /*10c0*/  MOV R34, 0x1f ;  /* 0x0000001f00227802 */ /* 0x000fe40000000f00 */
[----:B------:R-:W-:-:S02]  /*10d0*/  MOV R33, 0xffffffff ;  /* 0xffffffff00217802 */ /* 0x000fc40000000f00 */
[----:B------:R-:W-:Y:S02]  /*10e0*/  MOV R2, 0x1100 ;  /* 0x0000110000027802 */ /* 0x000fe40000000f00 */
[----:B------:R-:W-:Y:S05]  /*10f0*/  CALL.REL.NOINC `($__internal_37_$__cuda_sm70_shflsync_bfly_p) ;  /* 0x0000001000007944 */ /* 0x000fea0003c00000 */
[----:B01----:R-:W-:Y:S05]  /*1100*/  BRA `(.L_x_1886) ;  /* 0xfffff80000007947 */ /* 0x003fea000383ffff */
        .weak           $__internal_37_$__cuda_sm70_shflsync_bfly_p
        .type           $__internal_37_$__cuda_sm70_shflsync_bfly_p,@function
        .size           $__internal_37_$__cuda_sm70_shflsync_bfly_p,(.L_x_8225 - $__internal_37_$__cuda_sm70_shflsync_bfly_p)
$__internal_37_$__cuda_sm70_shflsync_bfly_p:
[----:B------:R-:W-:Y:S01]  /*1110*/  HFMA2.MMA R3, -RZ, RZ, 0, 0 ;  /* 0x00000000ff037435 */ /* 0x000fe200000001ff */
[----:B------:R-:W-:Y:S04]  /*1120*/  WARPSYNC R33 ;  /* 0x0000002100007348 */ /* 0x000fe80003800000 */
[----:B------:R0:W1:Y:S01]  /*1130*/  SHFL.BFLY PT, R33, R32, R35, R34 ;  /* 0x0c00002320217389 */ /* 0x00006200000e0022 */
[----:B------:R-:W-:Y:S05]  /*1140*/  RET.REL.NODEC R2 `(_ZN10layer_norm13ln_fwd_kernelINS_13Kernel_traitsIf13__nv_bfloat16S2_S2_fjLj256ELj1ELj4ELj1ELj16ENS_18Kernel_traits_baseILj256EfS2_S2_S2_fjLj128EEEEELb0ELb1ELb0ELb1EEEvNS_9FwdParamsE) ;  /* 0xffffeeb002007950 */ /* 0x000fea0003c3ffff */
.L_x_1887:
        /* <DEDUP_REMOVED lines=11> */
.L_x_8225:


//--------------------- .text._ZN10layer_norm13ln_fwd_kernelINS_13Kernel_traitsIf13__nv_bfloat16S2_S2_fjLj256ELj1ELj4ELj1ELj16ENS_18Kernel_traits_baseILj256EfS2_S2_S2_fjLj128EEEEELb0ELb1ELb1ELb0EEEvNS_9FwdParamsE --------------------------
	.section	.text._ZN10layer_norm13ln_fwd_kernelINS_13Kernel_traitsIf13__nv_bfloat16S2_S2_fjLj256ELj1ELj4ELj1ELj16ENS_18Kernel_traits_baseILj256EfS2_S2_S2_fjLj128EEEEELb0ELb1ELb1ELb0EEEvNS_9FwdParamsE,"ax",@progbits
	.sectioninfo	@"SHI_REGISTERS=56"
	.align	128
        .global         _ZN10layer_norm13ln_fwd_kernelINS_13Kernel_traitsIf13__nv_bfloat16S2_S2_fjLj256ELj1ELj4ELj1ELj16ENS_18Kernel_traits_baseILj256EfS2_S2_S2_fjLj128EEEEELb0ELb1ELb1ELb0EEEvNS_9FwdParamsE
        .type           _ZN10layer_norm13ln_fwd_kernelINS_13Kernel_traitsIf13__nv_bfloat16S2_S2_fjLj256ELj1ELj4ELj1ELj16ENS_18Kernel_traits_baseILj256EfS2_S2_S2_fjLj128EEEEELb0ELb1ELb1ELb0EEEvNS_9FwdParamsE,@function
        .size           _ZN10layer_norm13ln_fwd_kernelINS_13Kernel_traitsIf13__nv_bfloat16S2_S2_fjLj256ELj1ELj4ELj1ELj16ENS_18Kernel_traits_baseILj256EfS2_S2_S2_fjLj128EEEEELb0ELb1ELb1ELb0EEEvNS_9FwdParamsE,(.L_x_8226 - _ZN10layer_norm13ln_fwd_kernelINS_13Kernel_traitsIf13__nv_bfloat16S2_S2_fjLj256ELj1ELj4ELj1ELj16ENS_18Kernel_traits_baseILj256EfS2_S2_S2_fjLj128EEEEELb0ELb1ELb1ELb0EEEvNS_9FwdParamsE)
        .other          _ZN10layer_norm13ln_fwd_kernelINS_13Kernel_traitsIf13__nv_bfloat16S2_S2_fjLj256ELj1ELj4ELj1ELj16ENS_18Kernel_traits_baseILj256EfS2_S2_S2_fjLj128EEEEELb0ELb1ELb1ELb0EEEvNS_9FwdParamsE,@"STO_CUDA_ENTRY STV_DEFAULT"
_ZN10layer_norm13ln_fwd_kernelINS_13Kernel_traitsIf13__nv_bfloat16S2_S2_fjLj256ELj1ELj4ELj1ELj16ENS_18Kernel_traits_baseILj256EfS2_S2_S2_fjLj128EEEEELb0ELb1ELb1ELb0EEEvNS_9FwdParamsE:
.text._ZN10layer_norm13ln_fwd_kernelINS_13Kernel_traitsIf13__nv_bfloat16S2_S2_fjLj256ELj1ELj4ELj1ELj16ENS_18Kernel_traits_baseILj256EfS2_S2_S2_fjLj128EEEEELb0ELb1ELb1ELb0EEEvNS_9FwdParamsE:
        /* <DEDUP_REMOVED lines=24> */
[----:B------:R-:W-:-:S03]  /*0180*/  IMAD.X R33, RZ, RZ, c[0x0][0x1cc], P4 ;  /* 0x00007300ff217624 */ /* 0x000fc600020e06ff */
[C---:B------:R-:W-:Y:S02]  /*0190*/  IMAD.WIDE.U32 R28, R0.reuse, R29, c[0x0][0x1b0] ;  /* 0x00006c00001c7625 */ /* 0x040fe400078e001d */
[----:B------:R0:W5:Y:S04]  /*01a0*/  LDG.E.128 R20, [R32.64+0x10] ;  /* 0x0000100420147981 */ /* 0x000168000c1e1d00 */
[----:B------:R-:W-:Y:S01]  /*01b0*/  @P0 LEA R30, P3, R0, c[0x0][0x218], 0x5 ;  /* 0x00008600001e0a11 */ /* 0x000fe200078628ff */
[----:B------:R0:W5:Y:S03]  /*01c0*/  LDG.E.128 R12, [R28.64] ;  /* 0x000000041c0c7981 */ /* 0x000166000c1e1d00 */
[----:B------:R-:W-:Y:S01]  /*01d0*/  @P0 IADD3.X R31, RZ, c[0x0][0x21c], RZ, P3, !PT ;  /* 0x00008700ff1f0a10 */ /* 0x000fe20001ffe4ff */
[----:B------:R0:W5:Y:S04]  /*01e0*/  LDG.E.128 R16, [R28.64+0x10] ;  /* 0x000010041c107981 */ /* 0x000168000c1e1d00 */
[----:B------:R0:W5:Y:S04]  /*01f0*/  @P0 LDG.E.128 R4, [R30.64] ;  /* 0x000000041e040981 */ /* 0x000168000c1e1d00 */
[----:B------:R0:W5:Y:S04]  /*0200*/  @P0 LDG.E.128 R8, [R30.64+0x10] ;  /* 0x000010041e080981 */ /* 0x000168000c1e1d00 */
[----:B------:R0:W5:Y:S02]  /*0210*/  LDG.E.128 R24, [R32.64] ;  /* 0x0000000420187981 */ /* 0x000164000c1e1d00 */
.L_x_1889:
[----:B------:R-:W-:Y:S05]  /*0220*/  BSYNC B0 ;  /* 0x0000000000007941 */ /* 0x000fea0003800000 */
.L_x_1888:
[----:B------:R-:W-:Y:S05]  /*0230*/  @P2 EXIT ;  /* 0x000000000000294d */ /* 0x000fea0003800000 */
[----:B------:R-:W-:Y:S02]  /*0240*/  ULDC.U8 UR6, c[0x0][0x1f0] ;  /* 0x00007c0000067ab9 */ /* 0x000fe40000000000 */
.L_x_1921:
        /* <DEDUP_REMOVED lines=12> */
[----:B------:R-:W-:Y:S02]  /*0310*/  @P0 MOV R43, 0x10 ;  /* 0x00000010002b0802 */ /* 0x000fe40000000f00 */
        /* <DEDUP_REMOVED lines=21> */
.L_x_1893:
[----:B0----5:R-:W-:Y:S02]  /*0470*/  PRMT R3, RZ, 0x5410, R32 ;  /* 0x00005410ff037816 */ /* 0x021fe40000000020 */
[----:B------:R-:W-:-:S03]  /*0480*/  @P0 PRMT R36, RZ, 0x5410, R28 ;  /* 0x00005410ff240816 */ /* 0x000fc6000000001c */
[----:B------:R-:W-:-:S04]  /*0490*/  FMUL.FTZ R3, R3, c[0x0][0x1ec] ;  /* 0x00007b0003037a20 */ /* 0x000fc80000410000 */
[----:B------:R-:W-:-:S04]  /*04a0*/  FMUL.FTZ R3, R24, R3 ;  /* 0x0000000318037220 */ /* 0x000fc80000410000 */
[----:B------:R-:W-:Y:S02]  /*04b0*/  @P0 FADD.FTZ R3, R36, R3 ;  /* 0x0000000324030221 */ /* 0x000fe40000010000 */
.L_x_1894:
[----:B------:R-:W-:Y:S05]  /*04c0*/  BSYNC B1 ;  /* 0x0000000000017941 */ /* 0x000fea0003800000 */
.L_x_1892:
[----:B------:R-:W-:Y:S01]  /*04d0*/  BSSY B1, `(.L_x_1895) ;  /* 0x000000b000017945 */ /* 0x000fe20003800000 */
[----:B------:R-:W-:Y:S05]  /*04e0*/  @P2 BRA `(.L_x_1896) ;  /* 0x0000004000002947 */ /* 0x000fea0003800000 */
[----:B------:R-:W-:Y:S01]  /*04f0*/  IMAD.MOV.U32 R40, RZ, RZ, RZ ;  /* 0x000000ffff287224 */ /* 0x000fe200078e00ff */
[----:B------:R-:W-:Y:S05]  /*0500*/  @!P0 BRA `(.L_x_1897) ;  /* 0x0000007000008947 */ /* 0x000fea0003800000 */
[----:B-----5:R-:W-:Y:S01]  /*0510*/  PRMT R40, RZ, 0x7610, R28 ;  /* 0x00007610ff287816 */ /* 0x020fe2000000001c */
[----:B------:R-:W-:Y:S05]  /*0520*/  BRA `(.L_x_1897) ;  /* 0x0000005000007947 */ /* 0x000fea0003800000 */
.L_x_1896:
[----:B-----5:R-:W-:Y:S02]  /*0530*/  PRMT R36, RZ, 0x7610, R32 ;  /* 0x00007610ff247816 */ /* 0x020fe40000000020 */
[----:B------:R-:W-:-:S03]  /*0540*/  @P0 PRMT R37, RZ, 0x7610, R28 ;  /* 0x00007610ff250816 */ /* 0x000fc6000000001c */
[----:B------:R-:W-:-:S04]  /*0550*/  FMUL.FTZ R36, R36, c[0x0][0x1ec] ;  /* 0x00007b0024247a20 */ /* 0x000fc80000410000 */
[----:B------:R-:W-:-:S04]  /*0560*/  FMUL.FTZ R40, R25, R36 ;  /* 0x0000002419287220 */ /* 0x000fc80000410000 */
[----:B------:R-:W-:Y:S02]  /*0570*/  @P0 FADD.FTZ R40, R37, R40 ;  /* 0x0000002825280221 */ /* 0x000fe40000010000 */
.L_x_1897:
[----:B------:R-:W-:Y:S05]  /*0580*/  BSYNC B1 ;  /* 0x0000000000017941 */ /* 0x000fea0003800000 */
.L_x_1895:
[----:B------:R-:W-:Y:S01]  /*0590*/  BSSY B1, `(.L_x_1898) ;  /* 0x000000b000017945 */ /* 0x000fe20003800000 */
[----:B------:R-:W-:Y:S05]  /*05a0*/  @P2 BRA `(.L_x_1899) ;  /* 0x0000004000002947 */ /* 0x000fea0003800000 */
[----:B------:R-:W-:Y:S01]  /*05b0*/  HFMA2.MMA R41, -RZ, RZ, 0, 0 ;  /* 0x00000000ff297435 */ /* 0x000fe200000001ff */
[----:B------:R-:W-:Y:S05]  /*05c0*/  @!P0 BRA `(.L_x_1900) ;  /* 0x0000007000008947 */ /* 0x000fea0003800000 */
[----:B-----5:R-:W-:Y:S01]  /*05d0*/  PRMT R41, RZ, 0x5410, R29 ;  /* 0x00005410ff297816 */ /* 0x020fe2000000001d */
[----:B------:R-:W-:Y:S05]  /*05e0*/  BRA `(.L_x_1900) ;  /* 0x0000005000007947 */ /* 0x000fea0003800000 */
.L_x_1899:
[----:B-----5:R-:W-:-:S05]  /*05f0*/  PRMT R36, RZ, 0x5410, R33 ;  /* 0x00005410ff247816 */ /* 0x020fca0000000021 */
[----:B------:R-:W-:Y:S01]  /*0600*/  FMUL.FTZ R41, R36, c[0x0][0x1ec] ;  /* 0x00007b0024297a20 */ /* 0x000fe20000410000 */
[----:B------:R-:W-:-:S03]  /*0610*/  @P0 PRMT R36, RZ, 0x5410, R29 ;  /* 0x00005410ff240816 */ /* 0x000fc6000000001d */
[----:B------:R-:W-:-:S04]  /*0620*/  FMUL.FTZ R41, R26, R41 ;  /* 0x000000291a297220 */ /* 0x000fc80000410000 */
[----:B------:R-:W-:Y:S02]  /*0630*/  @P0 FADD.FTZ R41, R36, R41 ;  /* 0x0000002924290221 */ /* 0x000fe40000010000 */
.L_x_1900:
[----:B------:R-:W-:Y:S05]  /*0640*/  BSYNC B1 ;  /* 0x0000000000017941 */ /* 0x000fea0003800000 */
.L_x_1898:
[----:B------:R-:W-:Y:S01]  /*0650*/  BSSY B1, `(.L_x_1901) ;  /* 0x000000b000017945 */ /* 0x000fe20003800000 */
[----:B------:R-:W-:Y:S05]  /*0660*/  @P2 BRA `(.L_x_1902) ;  /* 0x0000004000002947 */ /* 0x000fea0003800000 */
[----:B------:R-:W-:Y:S01]  /*0670*/  MOV R42, RZ ;  /* 0x000000ff002a7202 */ /* 0x000fe20000000f00 */
[----:B------:R-:W-:Y:S05]  /*0680*/  @!P0 BRA `(.L_x_1903) ;  /* 0x0000007000008947 */ /* 0x000fea0003800000 */
[----:B-----5:R-:W-:Y:S01]  /*0690*/  PRMT R42, RZ, 0x7610, R29 ;  /* 0x00007610ff2a7816 */ /* 0x020fe2000000001d */
[----:B------:R-:W-:Y:S05]  /*06a0*/  BRA `(.L_x_1903) ;  /* 0x0000005000007947 */ /* 0x000fea0003800000 */
.L_x_1902:
[----:B-----5:R-:W-:Y:S02]  /*06b0*/  PRMT R36, RZ, 0x7610, R33 ;  /* 0x00007610ff247816 */ /* 0x020fe40000000021 */
[----:B------:R-:W-:-:S03]  /*06c0*/  @P0 PRMT R37, RZ, 0x7610, R29 ;  /* 0x00007610ff250816 */ /* 0x000fc6000000001d */
[----:B------:R-:W-:-:S04]  /*06d0*/  FMUL.FTZ R36, R36, c[0x0][0x1ec] ;  /* 0x00007b0024247a20 */ /* 0x000fc80000410000 */
[----:B------:R-:W-:-:S04]  /*06e0*/  FMUL.FTZ R42, R27, R36 ;  /* 0x000000241b2a7220 */ /* 0x000fc80000410000 */
[----:B------:R-:W-:Y:S02]  /*06f0*/  @P0 FADD.FTZ R42, R37, R42 ;  /* 0x0000002a252a0221 */ /* 0x000fe40000010000 */
.L_x_1903:
[----:B------:R-:W-:Y:S05]  /*0700*/  BSYNC B1 ;  /* 0x0000000000017941 */ /* 0x000fea0003800000 */
.L_x_1901:
[----:B------:R-:W-:Y:S01]  /*0710*/  BSSY B1, `(.L_x_1904) ;  /* 0x000000b000017945 */ /* 0x000fe20003800000 */
[----:B------:R-:W-:Y:S05]  /*0720*/  @P2 BRA `(.L_x_1905) ;  /* 0x0000004000002947 */ /* 0x000fea0003800000 */
[----:B------:R-:W-:Y:S01]  /*0730*/  HFMA2.MMA R43, -RZ, RZ, 0, 0 ;  /* 0x00000000ff2b7435 */ /* 0x000fe200000001ff */
[----:B------:R-:W-:Y:S05]  /*0740*/  @!P0 BRA `(.L_x_1906) ;  /* 0x0000007000008947 */ /* 0x000fea0003800000 */
[----:B-----5:R-:W-:Y:S01]  /*0750*/  PRMT R43, RZ, 0x5410, R30 ;  /* 0x00005410ff2b7816 */ /* 0x020fe2000000001e */
[----:B------:R-:W-:Y:S05]  /*0760*/  BRA `(.L_x_1906) ;  /* 0x0000005000007947 */ /* 0x000fea0003800000 */
.L_x_1905:
[----:B-----5:R-:W-:-:S05]  /*0770*/  PRMT R36, RZ, 0x5410, R34 ;  /* 0x00005410ff247816 */ /* 0x020fca0000000022 */
[----:B------:R-:W-:Y:S01]  /*0780*/  FMUL.FTZ R43, R36, c[0x0][0x1ec] ;  /* 0x00007b00242b7a20 */ /* 0x000fe20000410000 */
[----:B------:R-:W-:-:S03]  /*0790*/  @P0 PRMT R36, RZ, 0x5410, R30 ;  /* 0x00005410ff240816 */ /* 0x000fc6000000001e */
[----:B------:R-:W-:-:S04]  /*07a0*/  FMUL.FTZ R43, R20, R43 ;  /* 0x0000002b142b7220 */ /* 0x000fc80000410000 */
[----:B------:R-:W-:Y:S02]  /*07b0*/  @P0 FADD.FTZ R43, R36, R43 ;  /* 0x0000002b242b0221 */ /* 0x000fe40000010000 */
.L_x_1906:
[----:B------:R-:W-:Y:S05]  /*07c0*/  BSYNC B1 ;  /* 0x0000000000017941 */ /* 0x000fea0003800000 */
.L_x_1904:
[----:B------:R-:W-:Y:S01]  /*07d0*/  BSSY B1, `(.L_x_1907) ;  /* 0x000000b000017945 */ /* 0x000fe20003800000 */
[----:B------:R-:W-:Y:S05]  /*07e0*/  @P2 BRA `(.L_x_1908) ;  /* 0x0000004000002947 */ /* 0x000fea0003800000 */
[----:B------:R-:W-:Y:S01]  /*07f0*/  MOV R44, RZ ;  /* 0x000000ff002c7202 */ /* 0x000fe20000000f00 */
[----:B------:R-:W-:Y:S05]  /*0800*/  @!P0 BRA `(.L_x_1909) ;  /* 0x0000007000008947 */ /* 0x000fea0003800000 */
[----:B-----5:R-:W-:Y:S01]  /*0810*/  PRMT R44, RZ, 0x7610, R30 ;  /* 0x00007610ff2c7816 */ /* 0x020fe2000000001e */
[----:B------:R-:W-:Y:S05]  /*0820*/  BRA `(.L_x_1909) ;  /* 0x0000005000007947 */ /* 0x000fea0003800000 */
.L_x_1908:
[----:B-----5:R-:W-:Y:S02]  /*0830*/  PRMT R36, RZ, 0x7610, R34 ;  /* 0x00007610ff247816 */ /* 0x020fe40000000022 */
[----:B------:R-:W-:-:S03]  /*0840*/  @P0 PRMT R37, RZ, 0x7610, R30 ;  /* 0x00007610ff250816 */ /* 0x000fc6000000001e */
[----:B------:R-:W-:-:S04]  /*0850*/  FMUL.FTZ R36, R36, c[0x0][0x1ec] ;  /* 0x00007b0024247a20 */ /* 0x000fc80000410000 */
[----:B------:R-:W-:-:S04]  /*0860*/  FMUL.FTZ R44, R21, R36 ;  /* 0x00000024152c7220 */ /* 0x000fc80000410000 */
[----:B------:R-:W-:Y:S02]  /*0870*/  @P0 FADD.FTZ R44, R37, R44 ;  /* 0x0000002c252c0221 */ /* 0x000fe40000010000 */
.L_x_1909:
[----:B------:R-:W-:Y:S05]  /*0880*/  BSYNC B1 ;  /* 0x0000000000017941 */ /* 0x000fea0003800000 */
.L_x_1907:
[----:B------:R-:W-:Y:S01]  /*0890*/  BSSY B1, `(.L_x_1910) ;  /* 0x000000b000017945 */ /* 0x000fe20003800000 */
[----:B------:R-:W-:Y:S05]  /*08a0*/  @P2 BRA `(.L_x_1911) ;  /* 0x0000004000002947 */ /* 0x000fea0003800000 */
[----:B------:R-:W-:Y:S01]  /*08b0*/  HFMA2.MMA R45, -RZ, RZ, 0, 0 ;  /* 0x00000000ff2d7435 */ /* 0x000fe200000001ff */
[----:B------:R-:W-:Y:S05]  /*08c0*/  @!P0 BRA `(.L_x_1912) ;  /* 0x0000007000008947 */ /* 0x000fea0003800000 */
[----:B-----5:R-:W-:Y:S01]  /*08d0*/  PRMT R45, RZ, 0x5410, R31 ;  /* 0x00005410ff2d7816 */ /* 0x020fe2000000001f */
[----:B------:R-:W-:Y:S05]  /*08e0*/  BRA `(.L_x_1912) ;  /* 0x0000005000007947 */ /* 0x000fea0003800000 */
.L_x_1911:
[----:B-----5:R-:W-:-:S05]  /*08f0*/  PRMT R36, RZ, 0x5410, R35 ;  /* 0x00005410ff247816 */ /* 0x020fca0000000023 */
[----:B------:R-:W-:Y:S01]  /*0900*/  FMUL.FTZ R45, R36, c[0x0][0x1ec] ;  /* 0x00007b00242d7a20 */ /* 0x000fe20000410000 */
[----:B------:R-:W-:-:S03]  /*0910*/  @P0 PRMT R36, RZ, 0x5410, R31 ;  /* 0x00005410ff240816 */ /* 0x000fc6000000001f */
[----:B------:R-:W-:-:S04]  /*0920*/  FMUL.FTZ R45, R22, R45 ;  /* 0x0000002d162d7220 */ /* 0x000fc80000410000 */
[----:B------:R-:W-:Y:S02]  /*0930*/  @P0 FADD.FTZ R45, R36, R45 ;  /* 0x0000002d242d0221 */ /* 0x000fe40000010000 */
.L_x_1912:
[----:B------:R-:W-:Y:S05]  /*0940*/  BSYNC B1 ;  /* 0x0000000000017941 */ /* 0x000fea0003800000 */
.L_x_1910:
[----:B------:R-:W-:Y:S01]  /*0950*/  BSSY B1, `(.L_x_1913) ;  /* 0x000000b000017945 */ /* 0x000fe20003800000 */
[----:B------:R-:W-:Y:S05]  /*0960*/  @P2 BRA `(.L_x_1914) ;  /* 0x0000004000002947 */ /* 0x000fea0003800000 */
[----:B------:R-:W-:Y:S01]  /*0970*/  IMAD.MOV.U32 R46, RZ, RZ, RZ ;  /* 0x000000ffff2e7224 */ /* 0x000fe200078e00ff */
[----:B------:R-:W-:Y:S05]  /*0980*/  @!P0 BRA `(.L_x_1915) ;  /* 0x0000007000008947 */ /* 0x000fea0003800000 */
[----:B-----5:R-:W-:Y:S01]  /*0990*/  PRMT R46, RZ, 0x7610, R31 ;  /* 0x00007610ff2e7816 */ /* 0x020fe2000000001f */
[----:B------:R-:W-:Y:S05]  /*09a0*/  BRA `(.L_x_1915) ;  /* 0x0000005000007947 */ /* 0x000fea0003800000 */
.L_x_1914:
[----:B-----5:R-:W-:Y:S02]  /*09b0*/  PRMT R36, RZ, 0x7610, R35 ;  /* 0x00007610ff247816 */ /* 0x020fe40000000023 */
[----:B------:R-:W-:-:S03]  /*09c0*/  @P0 PRMT R37, RZ, 0x7610, R31 ;  /* 0x00007610ff250816 */ /* 0x000fc6000000001f */
[----:B------:R-:W-:-:S04]  /*09d0*/  FMUL.FTZ R36, R36, c[0x0][0x1ec] ;  /* 0x00007b0024247a20 */ /* 0x000fc80000410000 */
[----:B------:R-:W-:-:S04]  /*09e0*/  FMUL.FTZ R46, R23, R36 ;  /* 0x00000024172e7220 */ /* 0x000fc80000410000 */
[----:B------:R-:W-:Y:S02]  /*09f0*/  @P0 FADD.FTZ R46, R37, R46 ;  /* 0x0000002e252e0221 */ /* 0x000fe40000010000 */
.L_x_1915:
[----:B------:R-:W-:Y:S05]  /*0a00*/  BSYNC B1 ;  /* 0x0000000000017941 */ /* 0x000fea0003800000 */
.L_x_1913:
[----:B------:R-:W-:Y:S02]  /*0a10*/  MOV R51, 0x10 ;  /* 0x0000001000337802 */ /* 0x000fe40000000f00 */
[----:B------:R-:W-:Y:S02]  /*0a20*/  F2FP.BF16.PACK_AB R39, R46, R45 ;  /* 0x0000002d2e27723e */ /* 0x000fe400000010ff */
[----:B------:R-:W-:Y:S01]  /*0a30*/  F2FP.BF16.PACK_AB R38, R44, R43 ;  /* 0x0000002b2c26723e */ /* 0x000fe200000010ff */
[----:B------:R-:W-:Y:S01]  /*0a40*/  IMAD.WIDE.U32 R50, R50, R51, c[0x0][0x188] ;  /* 0x0000620032327625 */ /* 0x000fe200078e0033 */
[----:B------:R-:W-:Y:S02]  /*0a50*/  F2FP.BF16.PACK_AB R37, R42, R41 ;  /* 0x000000292a25723e */ /* 0x000fe400000010ff */
[----:B------:R-:W-:-:S05]  /*0a60*/  F2FP.BF16.PACK_AB R36, R40, R3 ;  /* 0x000000032824723e */ /* 0x000fca00000010ff */
[----:B------:R0:W-:Y:S02]  /*0a70*/  STG.E.128 [R50.64], R36 ;  /* 0x0000002432007986 */ /* 0x0001e4000c101d04 */
.L_x_1891:
[----:B------:R-:W-:Y:S05]  /*0a80*/  BSYNC B0 ;  /* 0x0000000000007941 */ /* 0x000fea0003800000 */
.L_x_1890:
        /* <DEDUP_REMOVED lines=12> */
.L_x_1922:
        /* <DEDUP_REMOVED lines=37> */
.L_x_1923:
        /* <DEDUP_REMOVED lines=8> */
[----:B------:R-:W-:Y:S01]  /*0e20*/  @!P2 LEA.HI.X R51, R2, c[0x0][0x1a4], R47, 0x2, P3 ;  /* 0x000069000233aa11 */ /* 0x000fe200018f142f */
        /* <DEDUP_REMOVED lines=18> */
[C---:B------:R-:W-:Y:S01]  /*0f50*/  FMUL.FTZ R53, R39.reuse, R50 ;  /* 0x0000003227357220 */ /* 0x040fe20000410000 */
[----:B------:R-:W-:Y:S01]  /*0f60*/  IADD3 R50, R48, -0x1, RZ ;  /* 0xffffffff30327810 */ /* 0x000fe20007ffe0ff */
        /* <DEDUP_REMOVED lines=13> */
[----:B------:R-:W-:Y:S02]  /*1040*/  FFMA.FTZ R38, R16, R47, R8 ;  /* 0x0000002f10267223 */ /* 0x000fe40000010008 */
[----:B------:R-:W-:Y:S02]  /*1050*/  FFMA.FTZ R47, R13, R36, R5 ;  /* 0x000000240d2f7223 */ /* 0x000fe40000010005 */
[----:B------:R-:W-:Y:S01]  /*1060*/  FFMA.FTZ R37, R14, R49, R6 ;  /* 0x000000310e257223 */ /* 0x000fe20000010006 */
[----:B------:R-:W-:Y:S01]  /*1070*/  SHF.R.S32.HI R49, RZ, 0x1f, R50 ;  /* 0x0000001fff317819 */ /* 0x000fe20000011432 */
[----:B------:R-:W-:Y:S01]  /*1080*/  FFMA.FTZ R51, R17, R51, R9 ;  /* 0x0000003311337223 */ /* 0x000fe20000010009 */
[----:B------:R-:W-:Y:S01]  /*1090*/  F2FP.BF16.PACK_AB R36, R47, R48 ;  /* 0x000000302f24723e */ /* 0x000fe200000010ff */
[----:B------:R-:W-:Y:S01]  /*10a0*/  HFMA2.MMA R48, -RZ, RZ, 0, 9.5367431640625e-07 ;  /* 0x00000010ff307435 */ /* 0x000fe200000001ff */
[----:B------:R-:W-:-:S02]  /*10b0*/  LEA.HI R49, R49, R50, RZ, 0x3 ;  /* 0x0000003231317211 */ /* 0x000fc400078f18ff */
[----:B------:R-:W-:Y:S02]  /*10c0*/  F2FP.BF16.PACK_AB R38, R51, R38 ;  /* 0x000000263326723e */ /* 0x000fe400000010ff */
[----:B------:R-:W-:Y:S02]  /*10d0*/  LEA.HI.SX32 R49, R49, R0, 0x1d ;  /* 0x0000000031317211 */ /* 0x000fe400078feaff */
[----:B------:R-:W-:-:S03]  /*10e0*/  F2FP.BF16.PACK_AB R37, R52, R37 ;  /* 0x000000253425723e */ /* 0x000fc600000010ff */
[----:B------:R-:W-:-:S05]  /*10f0*/  IMAD.WIDE.U32 R48, R49, R48, c[0x0][0x208] ;  /* 0x0000820031307625 */ /* 0x000fca00078e0030 */
[----:B------:R0:W-:Y:S02]  /*1100*/  STG.E.128 [R48.64], R36 ;  /* 0x0000002430007986 */ /* 0x0001e4000c101d04 */
.L_x_1919:
[----:B0-----:R-:W-:Y:S05]  /*1110*/  BSYNC B0 ;  /* 0x0000000000007941 */ /* 0x001fea0003800000 */
.L_x_1918:
[----:B------:R-:W-:-:S04]  /*1120*/  MOV R37, c[0x0][0x160] ;  /* 0x0000580000257a02 */ /* 0x000fc80000000f00 */
[----:B------:R-:W-:-:S04]  /*1130*/  LEA R2, R37, R2, 0x2 ;  /* 0x0000000225027211 */ /* 0x000fc800078e10ff */
[----:B------:R-:W-:-:S13]  /*1140*/  ISETP.GE.AND P0, PT, R2, c[0x0][0x164], PT ;  /* 0x0000590002007a0c */ /* 0x000fda0003f06270 */
[----:B------:R-:W-:Y:S01]  /*1150*/  @P0 CALL.REL.NOINC `(.L_x_1920) ;  /* 0x0000001000000944 */ /* 0x000fe20003c00000 */
[----:B------:R-:W-:Y:S05]  /*1160*/  BRA `(.L_x_1921) ;  /* 0xfffff0e000007947 */ /* 0x000fea000383ffff */
.L_x_1920:
[----:B------:R-:W-:Y:S05]  /*1170*/  EXIT ;  /* 0x000000000000794d */ /* 0x000fea0003800000 */
.L_x_1916:
[----:B-1----:R-:W-:Y:S01]  /*1180*/  HFMA2.MMA R49, -RZ, RZ, 0, 5.9604644775390625e-08 ;  /* 0x00000001ff317435 */ /* 0x002fe200000001ff */
[----:B------:R-:W-:Y:S01]  /*1190*/  IMAD.MOV.U32 R50, RZ, RZ, R38 ;  /* 0x000000ffff327224 */ /* 0x000fe200078e0026 */
[----:B------:R-:W-:Y:S02]  /*11a0*/  MOV R52, 0x1f ;  /* 0x0000001f00347802 */ /* 0x000fe40000000f00 */
[----:B------:R-:W-:Y:S02]  /*11b0*/  MOV R39, 0xffffffff ;  /* 0xffffffff00277802 */ /* 0x000fe40000000f00 */
[----:B------:R-:W-:Y:S02]  /*11c0*/  MOV R36, 0x11e0 ;  /* 0x000011e000247802 */ /* 0x000fe40000000f00 */
[----:B-----5:R-:W-:Y:S05]  /*11d0*/  CALL.REL.NOINC `($__internal_38_$__cuda_sm70_shflsync_bfly_p) ;  /* 0x0000049000007944 */ /* 0x020fea0003c00000 */
[----:B01----:R-:W-:Y:S05]  /*11e0*/  BRA `(.L_x_1922) ;  /* 0xfffff96000007947 */ /* 0x003fea000383ffff */
.L_x_1917:
[----:B-1----:R-:W-:Y:S01]  /*11f0*/  HFMA2.MMA R49, -RZ, RZ, 0, 1.1920928955078125e-07 ;  /* 0x00000002ff317435 */ /* 0x002fe200000001ff */
[----:B------:R-:W-:Y:S01]  /*1200*/  MOV R52, 0x1f ;  /* 0x0000001f00347802 */ /* 0x000fe20000000f00 */
[----:B------:R-:W-:Y:S01]  /*1210*/  IMAD.MOV.U32 R39, RZ, RZ, -0x1 ;  /* 0xffffffffff277424 */ /* 0x000fe200078e00ff */
[----:B------:R-:W-:-:S03]  /*1220*/  MOV R36, 0x1240 ;  /* 0x0000124000247802 */ /* 0x000fc60000000f00 */
[----:B0----5:R-:W-:Y:S05]  /*1230*/  CALL.REL.NOINC `($__internal_38_$__cuda_sm70_shflsync_bfly_p) ;  /* 0x0000043000007944 */ /* 0x021fea0003c00000 */
[----:B0-----:R-:W-:Y:S01]  /*1240*/  HFMA2.MMA R49, -RZ, RZ, 0, 2.384185791015625e-07 ;  /* 0x00000004ff317435 */ /* 0x001fe200000001ff */
[----:B-1----:R-:W-:Y:S01]  /*1250*/  FADD.FTZ R50, R50, R39 ;  /* 0x0000002732327221 */ /* 0x002fe20000010000 */
[----:B------:R-:W-:-:S02]  /*1260*/  MOV R52, 0x1f ;  /* 0x0000001f00347802 */ /* 0x000fc40000000f00 */
[----:B------:R-:W-:Y:S02]  /*1270*/  MOV R39, 0xffffffff ;  /* 0xffffffff00277802 */ /* 0x000fe40000000f00 */
[----:B------:R-:W-:Y:S02]  /*1280*/  MOV R36, 0x12a0 ;  /* 0x000012a000247802 */ /* 0x000fe40000000f00 */
[----:B------:R-:W-:Y:S05]  /*1290*/  CALL.REL.NOINC `($__internal_38_$__cuda_sm70_shflsync_bfly_p) ;  /* 0x000003d000007944 */ /* 0x000fea0003c00000 */
[----:B0-----:R-:W-:Y:S01]  /*12a0*/  HFMA2.MMA R49, -RZ, RZ, 0, 4.76837158203125e-07 ;  /* 0x00000008ff317435 */ /* 0x001fe200000001ff */
[----:B-1----:R-:W-:Y:S01]  /*12b0*/  FADD.FTZ R50, R50, R39 ;  /* 0x0000002732327221 */ /* 0x002fe20000010000 */
[----:B------:R-:W-:Y:S01]  /*12c0*/  MOV R52, 0x1f ;  /* 0x0000001f00347802 */ /* 0x000fe20000000f00 */
[----:B------:R-:W-:Y:S01]  /*12d0*/  IMAD.MOV.U32 R39, RZ, RZ, -0x1 ;  /* 0xffffffffff277424 */ /* 0x000fe200078e00ff */
[----:B------:R-:W-:Y:S02]  /*12e0*/  MOV R36, 0x1300 ;  /* 0x0000130000247802 */ /* 0x000fe40000000f00 */
[----:B------:R-:W-:Y:S05]  /*12f0*/  CALL.REL.NOINC `($__internal_38_$__cuda_sm70_shflsync_bfly_p) ;  /* 0x0000037000007944 */ /* 0x000fea0003c00000 */
[----:B0-----:R-:W-:Y:S01]  /*1300*/  HFMA2.MMA R49, -RZ, RZ, 0, 9.5367431640625e-07 ;  /* 0x00000010ff317435 */ /* 0x001fe200000001ff */
[----:B-1----:R-:W-:Y:S01]  /*1310*/  FADD.FTZ R50, R50, R39 ;  /* 0x0000002732327221 */ /* 0x002fe20000010000 */
[----:B------:R-:W-:Y:S02]  /*1320*/  MOV R52, 0x1f ;  /* 0x0000001f00347802 */ /* 0x000fe40000000f00 */
[----:B------:R-:W-:-:S02]  /*1330*/  MOV R39, 0xffffffff ;  /* 0xffffffff00277802 */ /* 0x000fc40000000f00 */
[----:B------:R-:W-:Y:S02]  /*1340*/  MOV R36, 0x1360 ;  /* 0x0000136000247802 */ /* 0x000fe40000000f00 */
[----:B------:R-:W-:Y:S05]  /*1350*/  CALL.REL.NOINC `($__internal_38_$__cuda_sm70_shflsync_bfly_p) ;  /* 0x0000031000007944 */ /* 0x000fea0003c00000 */
[----:B-1----:R-:W-:Y:S01]  /*1360*/  FADD.FTZ R38, R50, R39 ;  /* 0x0000002732267221 */ /* 0x002fe20000010000 */
[----:B0-----:R-:W-:Y:S01]  /*1370*/  HFMA2.MMA R49, -RZ, RZ, 0, 5.9604644775390625e-08 ;  /* 0x00000001ff317435 */ /* 0x001fe200000001ff */
[----:B------:R-:W-:Y:S01]  /*1380*/  MOV R52, 0x1f ;  /* 0x0000001f00347802 */ /* 0x000fe20000000f00 */
[----:B------:R-:W-:Y:S02]  /*1390*/  IMAD.MOV.U32 R39, RZ, RZ, -0x1 ;  /* 0xffffffffff277424 */ /* 0x000fe400078e00ff */
        /* <DEDUP_REMOVED lines=19> */
[----:B------:R-:W-:Y:S05]  /*14d0*/  CALL.REL.NOINC `($__internal_38_$__cuda_sm70_shflsync_bfly_p) ;  /* 0x0000019000007944 */ /* 0x000fea0003c00000 */
[----:B0-----:R-:W-:Y:S01]  /*14e0*/  HFMA2.MMA R49, -RZ, RZ, 0, 1.1920928955078125e-07 ;  /* 0x00000002ff317435 */ /* 0x001fe200000001ff */
[----:B-1----:R-:W-:Y:S01]  /*14f0*/  FADD.FTZ R50, R50, R39 ;  /* 0x0000002732327221 */ /* 0x002fe20000010000 */
[----:B------:R-:W-:Y:S02]  /*1500*/  MOV R52, 0x1f ;  /* 0x0000001f00347802 */ /* 0x000fe40000000f00 */
[----:B------:R-:W-:Y:S02]  /*1510*/  MOV R39, 0xffffffff ;  /* 0xffffffff00277802 */ /* 0x000fe40000000f00 */
[----:B------:R-:W-:Y:S02]  /*1520*/  MOV R36, 0x1540 ;  /* 0x0000154000247802 */ /* 0x000fe40000000f00 */
[----:B------:R-:W-:Y:S05]  /*1530*/  CALL.REL.NOINC `($__internal_38_$__cuda_sm70_shflsync_bfly_p) ;  /* 0x0000013000007944 */ /* 0x000fea0003c00000 */
[----:B0-----:R-:W-:Y:S01]  /*1540*/  HFMA2.MMA R49, -RZ, RZ, 0, 2.384185791015625e-07 ;  /* 0x00000004ff317435 */ /* 0x001fe200000001ff */
[----:B-1----:R-:W-:Y:S01]  /*1550*/  FADD.FTZ R50, R50, R39 ;  /* 0x0000002732327221 */ /* 0x002fe20000010000 */
[----:B------:R-:W-:-:S02]  /*1560*/  MOV R52, 0x1f ;  /* 0x0000001f00347802 */ /* 0x000fc40000000f00 */
[----:B------:R-:W-:Y:S02]  /*1570*/  MOV R39, 0xffffffff ;  /* 0xffffffff00277802 */ /* 0x000fe40000000f00 */
[----:B------:R-:W-:Y:S02]  /*1580*/  MOV R36, 0x15a0 ;  /* 0x000015a000247802 */ /* 0x000fe40000000f00 */
[----:B------:R-:W-:Y:S05]  /*1590*/  CALL.REL.NOINC `($__internal_38_$__cuda_sm70_shflsync_bfly_p) ;  /* 0x000000d000007944 */ /* 0x000fea0003c00000 */
[----:B0-----:R-:W-:Y:S01]  /*15a0*/  HFMA2.MMA R52, -RZ, RZ, 0, 1.847743988037109375e-06 ;  /* 0x0000001fff347435 */ /* 0x001fe200000001ff */
[----:B-1----:R-:W-:Y:S01]  /*15b0*/  FADD.FTZ R50, R50, R39 ;  /* 0x0000002732327221 */ /* 0x002fe20000010000 */
[----:B------:R-:W-:Y:S01]  /*15c0*/  MOV R39, 0xffffffff ;  /* 0xffffffff00277802 */ /* 0x000fe20000000f00 */
[----:B------:R-:W-:Y:S01]  /*15d0*/  IMAD.MOV.U32 R49, RZ, RZ, 0x8 ;  /* 0x00000008ff317424 */ /* 0x000fe200078e00ff */
        /* <DEDUP_REMOVED lines=8> */
[----:B01----:R-:W-:Y:S05]  /*1660*/  BRA `(.L_x_1923) ;  /* 0xfffff73000007947 */ /* 0x003fea000383ffff */
        .weak           $__internal_38_$__cuda_sm70_shflsync_bfly_p
        .type           $__internal_38_$__cuda_sm70_shflsync_bfly_p,@function
        .size           $__internal_38_$__cuda_sm70_shflsync_bfly_p,(.L_x_8226 - $__internal_38_$__cuda_sm70_shflsync_bfly_p)
$__internal_38_$__cuda_sm70_shflsync_bfly_p:
[----:B------:R-:W-:Y:S01]  /*1670*/  HFMA2.MMA R37, -RZ, RZ, 0, 0 ;  /* 0x00000000ff257435 */ /* 0x000fe200000001ff */
[----:B------:R-:W-:Y:S04]  /*1680*/  WARPSYNC R39 ;  /* 0x0000002700007348 */ /* 0x000fe80003800000 */
[----:B------:R0:W1:Y:S01]  /*1690*/  SHFL.BFLY PT, R39, R50, R49, R52 ;  /* 0x0c00003132277389 */ /* 0x00006200000e0034 */
[----:B------:R-:W-:Y:S05]  /*16a0*/  RET.REL.NODEC R36 `(_ZN10layer_norm13ln_fwd_kernelINS_13Kernel_traitsIf13__nv_bfloat16S2_S2_fjLj256ELj1ELj4ELj1ELj16ENS_18Kernel_traits_baseILj256EfS2_S2_S2_fjLj128EEEEELb0ELb1ELb1ELb0EEEvNS_9FwdParamsE) ;  /* 0xffffe95024007950 */ /* 0x000fea0003c3ffff */
.L_x_1924:
        /* <DEDUP_REMOVED lines=13> */
.L_x_8226:


//--------------------- .text._ZN10layer_norm13ln_fwd_kernelINS_13Kernel_traitsIf13__nv_bfloat16S2_S2_fjLj256ELj1ELj4ELj1ELj16ENS_18Kernel_traits_baseILj256EfS2_S2_S2_fjLj128EEEEELb0ELb1ELb1ELb1EEEvNS_9FwdParamsE --------------------------
	.section	.text._ZN10layer_norm13ln_fwd_kernelINS_13Kernel_traitsIf13__nv_bfloat16S2_S2_fjLj256ELj1ELj4ELj1ELj16ENS_18Kernel_traits_baseILj256EfS2_S2_S2_fjLj128EEEEELb0ELb1ELb1ELb1EEEvNS_9FwdParamsE,"ax",@progbits
	.sectioninfo	@"SHI_REGISTERS=56"
	.align	128
        .global         _ZN10layer_norm13ln_fwd_kernelINS_13Kernel_traitsIf13__nv_bfloat16S2_S2_fjLj256ELj1ELj4ELj1ELj16ENS_18Kernel_traits_baseILj256EfS2_S2_S2_fjLj128EEEEELb0ELb1ELb1ELb1EEEvNS_9FwdParamsE
        .type           _ZN10layer_norm13ln_fwd_kernelINS_13Kernel_traitsIf13__nv_bfloat16S2_S2_fjLj256ELj1ELj4ELj1ELj16ENS_18Kernel_traits_baseILj256EfS2_S2_S2_fjLj128EEEEELb0ELb1ELb1ELb1EEEvNS_9FwdParamsE,@function
        .size           _ZN10layer_norm13ln_fwd_kernelINS_13Kernel_traitsIf13__nv_bfloat16S2_S2_fjLj256ELj1ELj4ELj1ELj16ENS_18Kernel_traits_baseILj256EfS2_S2_S2_fjLj128EEEEELb0ELb1ELb1ELb1EEEvNS_9FwdParamsE,(.L_x_8227 - _ZN10layer_norm13ln_fwd_kernelINS_13Kernel_traitsIf13__nv_bfloat16S2_S2_fjLj256ELj1ELj4ELj1ELj16ENS_18Kernel_traits_baseILj256EfS2_S2_S2_fjLj128EEEEELb0ELb1ELb1ELb1EEEvNS_9FwdParamsE)
        .other          _ZN10layer_norm13ln_fwd_kernelINS_13Kernel_traitsIf13__nv_bfloat16S2_S2_fjLj256ELj1ELj4ELj1ELj16ENS_18Kernel_traits_baseILj256EfS2_S2_S2_fjLj128EEEEELb0ELb1ELb1ELb1EEEvNS_9FwdParamsE,@"STO_CUDA_ENTRY STV_DEFAULT"
_ZN10layer_norm13ln_fwd_kernelINS_13Kernel_traitsIf13__nv_bfloat16S2_S2_fjLj256ELj1ELj4ELj1ELj16ENS_18Kernel_traits_baseILj256EfS2_S2_S2_fjLj128EEEEELb0ELb1ELb1ELb1EEEvNS_9FwdParamsE:
.text._ZN10layer_norm13ln_fwd_kernelINS_13Kernel_traitsIf13__nv_bfloat16S2_S2_fjLj256ELj1ELj4ELj1ELj16ENS_18Kernel_traits_baseILj256EfS2_S2_S2_fjLj128EEEEELb0ELb1ELb1ELb1EEEvNS_9FwdParamsE:
        /* <DEDUP_REMOVED lines=30> */
.L_x_1954:
[----:B------:R-:W-:-:S10]  /*01e0*/  HFMA2.MMA R40, -RZ, RZ, 0, 2.384185791015625e-07 ;  /* 0x00000004ff287435 */ /* 0x000fd400000001ff */
[----:B0-----:R-:W-:-:S05]  /*01f0*/  IMAD.WIDE R2, R49, R40, c[0x0][0x1d0] ;  /* 0x0000740031027625 */ /* 0x001fca00078e0228 */
[----:B------:R0:W2:Y:S01]  /*0200*/  LDG.E R0, [R2.64] ;  /* 0x0000000402007981 */ /* 0x0000a2000c1e1900 */
[----:B------:R-:W-:Y:S01]  /*0210*/  ISETP.NE.U32.AND P0, PT, RZ, c[0x0][0x180], PT ;  /* 0x00006000ff007a0c */ /* 0x000fe20003f05070 */
[----:B------:R-:W-:-:S03]  /*0220*/  IMAD R36, R49, c[0x0][0x168], RZ ;  /* 0x00005a0031247a24 */ /* 0x000fc600078e02ff */
[----:B------:R-:W-:Y:S01]  /*0230*/  ISETP.NE.AND.EX P0, PT, RZ, c[0x0][0x184], PT, P0 ;  /* 0x00006100ff007a0c */ /* 0x000fe20003f05300 */
[----:B0-----:R-:W-:-:S05]  /*0240*/  IMAD.WIDE R2, R49, R40, c[0x0][0x1d8] ;  /* 0x0000760031027625 */ /* 0x001fca00078e0228 */
[----:B-----5:R0:W5:Y:S01]  /*0250*/  LDG.E R46, [R2.64] ;  /* 0x00000004022e7981 */ /* 0x020162000c1e1900 */
        /* <DEDUP_REMOVED lines=8> */
[----:B------:R-:W-:Y:S02]  /*02e0*/  @P0 MOV R39, 0x10 ;  /* 0x0000001000270802 */ /* 0x000fe40000000f00 */
[----:B------:R-:W-:Y:S02]  /*02f0*/  LEA.HI.SX32 R50, R50, R47, 0x1d ;  /* 0x0000002f32327211 */ /* 0x000fe400078feaff */
[----:B------:R-:W-:-:S02]  /*0300*/  MOV R36, RZ ;  /* 0x000000ff00247202 */ /* 0x000fc40000000f00 */
[----:B------:R-:W-:Y:S01]  /*0310*/  @P1 LEA.HI.SX32 R36, R38, R47, 0x1d ;  /* 0x0000002f26241211 */ /* 0x000fe200078feaff */
        /* <DEDUP_REMOVED lines=8> */
[----:B0-----:R-:W-:Y:S01]  /*03a0*/  MOV R45, RZ ;  /* 0x000000ff002d7202 */ /* 0x001fe20000000f00 */
[----:B------:R-:W-:Y:S05]  /*03b0*/  @!P0 BRA `(.L_x_1927) ;  /* 0x0000007000008947 */ /* 0x000fea0003800000 */
[----:B-----5:R-:W-:Y:S01]  /*03c0*/  PRMT R45, RZ, 0x5410, R8 ;  /* 0x00005410ff2d7816 */ /* 0x020fe20000000008 */
[----:B------:R-:W-:Y:S05]  /*03d0*/  BRA `(.L_x_1927) ;  /* 0x0000005000007947 */ /* 0x000fea0003800000 */
.L_x_1926:
[----:B0----5:R-:W-:-:S05]  /*03e0*/  PRMT R0, RZ, 0x5410, R4 ;  /* 0x00005410ff007816 */ /* 0x021fca0000000004 */
[----:B------:R-:W-:Y:S01]  /*03f0*/  FMUL.FTZ R45, R0, c[0x0][0x1ec] ;  /* 0x00007b00002d7a20 */ /* 0x000fe20000410000 */
[----:B------:R-:W-:-:S03]  /*0400*/  @P0 PRMT R0, RZ, 0x5410, R8 ;  /* 0x00005410ff000816 */ /* 0x000fc60000000008 */
[----:B------:R-:W-:-:S04]  /*0410*/  FMUL.FTZ R45, R16, R45 ;  /* 0x0000002d102d7220 */ /* 0x000fc80000410000 */
[----:B------:R-:W-:Y:S02]  /*0420*/  @P0 FADD.FTZ R45, R45, R0 ;  /* 0x000000002d2d0221 */ /* 0x000fe40000010000 */
.L_x_1927:
[----:B------:R-:W-:Y:S05]  /*0430*/  BSYNC B0 ;  /* 0x0000000000007941 */ /* 0x000fea0003800000 */
.L_x_1925:
[----:B------:R-:W-:Y:S01]  /*0440*/  BSSY B0, `(.L_x_1928) ;  /* 0x000000b000007945 */ /* 0x000fe20003800000 */
[----:B------:R-:W-:Y:S05]  /*0450*/  @P1 BRA `(.L_x_1929) ;  /* 0x0000004000001947 */ /* 0x000fea0003800000 */
[----:B------:R-:W-:Y:S01]  /*0460*/  HFMA2.MMA R42, -RZ, RZ, 0, 0 ;  /* 0x00000000ff2a7435 */ /* 0x000fe200000001ff */
[----:B------:R-:W-:Y:S05]  /*0470*/  @!P0 BRA `(.L_x_1930) ;  /* 0x0000007000008947 */ /* 0x000fea0003800000 */
[----:B-----5:R-:W-:Y:S01]  /*0480*/  PRMT R42, RZ, 0x7610, R8 ;  /* 0x00007610ff2a7816 */ /* 0x020fe20000000008 */
[----:B------:R-:W-:Y:S05]  /*0490*/  BRA `(.L_x_1930) ;  /* 0x0000005000007947 */ /* 0x000fea0003800000 */
.L_x_1929:
[----:B-----5:R-:W-:Y:S02]  /*04a0*/  PRMT R0, RZ, 0x7610, R4 ;  /* 0x00007610ff007816 */ /* 0x020fe40000000004 */
[----:B------:R-:W-:-:S03]  /*04b0*/  @P0 PRMT R3, RZ, 0x7610, R8 ;  /* 0x00007610ff030816 */ /* 0x000fc60000000008 */
[----:B------:R-:W-:-:S04]  /*04c0*/  FMUL.FTZ R0, R0, c[0x0][0x1ec] ;  /* 0x00007b0000007a20 */ /* 0x000fc80000410000 */
[----:B------:R-:W-:-:S04]  /*04d0*/  FMUL.FTZ R42, R17, R0 ;  /* 0x00000000112a7220 */ /* 0x000fc80000410000 */
[----:B------:R-:W-:Y:S02]  /*04e0*/  @P0 FADD.FTZ R42, R42, R3 ;  /* 0x000000032a2a0221 */ /* 0x000fe40000010000 */
.L_x_1930:
[----:B------:R-:W-:Y:S05]  /*04f0*/  BSYNC B0 ;  /* 0x0000000000007941 */ /* 0x000fea0003800000 */
.L_x_1928:
[----:B------:R-:W-:Y:S01]  /*0500*/  BSSY B0, `(.L_x_1931) ;  /* 0x000000b000007945 */ /* 0x000fe20003800000 */
[----:B------:R-:W-:Y:S05]  /*0510*/  @P1 BRA `(.L_x_1932) ;  /* 0x0000004000001947 */ /* 0x000fea0003800000 */
[----:B------:R-:W-:Y:S01]  /*0520*/  MOV R43, RZ ;  /* 0x000000ff002b7202 */ /* 0x000fe20000000f00 */
[----:B------:R-:W-:Y:S05]  /*0530*/  @!P0 BRA `(.L_x_1933) ;  /* 0x0000007000008947 */ /* 0x000fea0003800000 */
[----:B-----5:R-:W-:Y:S01]  /*0540*/  PRMT R43, RZ, 0x5410, R9 ;  /* 0x00005410ff2b7816 */ /* 0x020fe20000000009 */
[----:B------:R-:W-:Y:S05]  /*0550*/  BRA `(.L_x_1933) ;  /* 0x0000005000007947 */ /* 0x000fea0003800000 */
.L_x_1932:
[----:B-----5:R-:W-:-:S05]  /*0560*/  PRMT R0, RZ, 0x5410, R5 ;  /* 0x00005410ff007816 */ /* 0x020fca0000000005 */
[----:B------:R-:W-:Y:S01]  /*0570*/  FMUL.FTZ R43, R0, c[0x0][0x1ec] ;  /* 0x00007b00002b7a20 */ /* 0x000fe20000410000 */
[----:B------:R-:W-:-:S03]  /*0580*/  @P0 PRMT R0, RZ, 0x5410, R9 ;  /* 0x00005410ff000816 */ /* 0x000fc60000000009 */
[----:B------:R-:W-:-:S04]  /*0590*/  FMUL.FTZ R43, R18, R43 ;  /* 0x0000002b122b7220 */ /* 0x000fc80000410000 */
[----:B------:R-:W-:Y:S02]  /*05a0*/  @P0 FADD.FTZ R43, R43, R0 ;  /* 0x000000002b2b0221 */ /* 0x000fe40000010000 */
.L_x_1933:
[----:B------:R-:W-:Y:S05]  /*05b0*/  BSYNC B0 ;  /* 0x0000000000007941 */ /* 0x000fea0003800000 */
.L_x_1931:
[----:B------:R-:W-:Y:S01]  /*05c0*/  BSSY B0, `(.L_x_1934) ;  /* 0x000000b000007945 */ /* 0x000fe20003800000 */
[----:B------:R-:W-:Y:S05]  /*05d0*/  @P1 BRA `(.L_x_1935) ;  /* 0x0000004000001947 */ /* 0x000fea0003800000 */
[----:B------:R-:W-:Y:S01]  /*05e0*/  HFMA2.MMA R40, -RZ, RZ, 0, 0 ;  /* 0x00000000ff287435 */ /* 0x000fe200000001ff */
[----:B------:R-:W-:Y:S05]  /*05f0*/  @!P0 BRA `(.L_x_1936) ;  /* 0x0000007000008947 */ /* 0x000fea0003800000 */
[----:B-----5:R-:W-:Y:S01]  /*0600*/  PRMT R40, RZ, 0x7610, R9 ;  /* 0x00007610ff287816 */ /* 0x020fe20000000009 */
[----:B------:R-:W-:Y:S05]  /*0610*/  BRA `(.L_x_1936) ;  /* 0x0000005000007947 */ /* 0x000fea0003800000 */
.L_x_1935:
[----:B-----5:R-:W-:Y:S02]  /*0620*/  PRMT R0, RZ, 0x7610, R5 ;  /* 0x00007610ff007816 */ /* 0x020fe40000000005 */
[----:B------:R-:W-:-:S03]  /*0630*/  @P0 PRMT R3, RZ, 0x7610, R9 ;  /* 0x00007610ff030816 */ /* 0x000fc60000000009 */
[----:B------:R-:W-:-:S04]  /*0640*/  FMUL.FTZ R0, R0, c[0x0][0x1ec] ;  /* 0x00007b0000007a20 */ /* 0x000fc80000410000 */
[----:B------:R-:W-:-:S04]  /*0650*/  FMUL.FTZ R40, R19, R0 ;  /* 0x0000000013287220 */ /* 0x000fc80000410000 */
[----:B------:R-:W-:Y:S02]  /*0660*/  @P0 FADD.FTZ R40, R40, R3 ;  /* 0x0000000328280221 */ /* 0x000fe40000010000 */
.L_x_1936:
[----:B------:R-:W-:Y:S05]  /*0670*/  BSYNC B0 ;  /* 0x0000000000007941 */ /* 0x000fea0003800000 */
.L_x_1934:
[----:B------:R-:W-:Y:S01]  /*0680*/  BSSY B0, `(.L_x_1937) ;  /* 0x000000b000007945 */ /* 0x000fe20003800000 */
[----:B------:R-:W-:Y:S05]  /*0690*/  @P1 BRA `(.L_x_1938) ;  /* 0x0000004000001947 */ /* 0x000fea0003800000 */
[----:B------:R-:W-:Y:S01]  /*06a0*/  MOV R41, RZ ;  /* 0x000000ff00297202 */ /* 0x000fe20000000f00 */
[----:B------:R-:W-:Y:S05]  /*06b0*/  @!P0 BRA `(.L_x_1939) ;  /* 0x0000007000008947 */ /* 0x000fea0003800000 */
[----:B-----5:R-:W-:Y:S01]  /*06c0*/  PRMT R41, RZ, 0x5410, R10 ;  /* 0x00005410ff297816 */ /* 0x020fe2000000000a */
[----:B------:R-:W-:Y:S05]  /*06d0*/  BRA `(.L_x_1939) ;  /* 0x0000005000007947 */ /* 0x000fea0003800000 */
.L_x_1938:
[----:B-----5:R-:W-:-:S05]  /*06e0*/  PRMT R0, RZ, 0x5410, R6 ;  /* 0x00005410ff007816 */ /* 0x020fca0000000006 */
[----:B------:R-:W-:Y:S01]  /*06f0*/  FMUL.FTZ R41, R0, c[0x0][0x1ec] ;  /* 0x00007b0000297a20 */ /* 0x000fe20000410000 */
[----:B------:R-:W-:-:S03]  /*0700*/  @P0 PRMT R0, RZ, 0x5410, R10 ;  /* 0x00005410ff000816 */ /* 0x000fc6000000000a */
[----:B------:R-:W-:-:S04]  /*0710*/  FMUL.FTZ R41, R12, R41 ;  /* 0x000000290c297220 */ /* 0x000fc80000410000 */
[----:B------:R-:W-:Y:S02]  /*0720*/  @P0 FADD.FTZ R41, R41, R0 ;  /* 0x0000000029290221 */ /* 0x000fe40000010000 */
.L_x_1939:
[----:B------:R-:W-:Y:S05]  /*0730*/  BSYNC B0 ;  /* 0x0000000000007941 */ /* 0x000fea0003800000 */
.L_x_1937:
[----:B------:R-:W-:Y:S01]  /*0740*/  BSSY B0, `(.L_x_1940) ;  /* 0x000000b000007945 */ /* 0x000fe20003800000 */
[----:B------:R-:W-:Y:S05]  /*0750*/  @P1 BRA `(.L_x_1941) ;  /* 0x0000004000001947 */ /* 0x000fea0003800000 */
[----:B------:R-:W-:Y:S01]  /*0760*/  HFMA2.MMA R2, -RZ, RZ, 0, 0 ;  /* 0x00000000ff027435 */ /* 0x000fe200000001ff */
[----:B------:R-:W-:Y:S05]  /*0770*/  @!P0 BRA `(.L_x_1942) ;  /* 0x0000007000008947 */ /* 0x000fea0003800000 */
[----:B-----5:R-:W-:Y:S01]  /*0780*/  PRMT R2, RZ, 0x7610, R10 ;  /* 0x00007610ff027816 */ /* 0x020fe2000000000a */
[----:B------:R-:W-:Y:S05]  /*0790*/  BRA `(.L_x_1942) ;  /* 0x0000005000007947 */ /* 0x000fea0003800000 */
.L_x_1941:
[----:B-----5:R-:W-:Y:S02]  /*07a0*/  PRMT R0, RZ, 0x7610, R6 ;  /* 0x00007610ff007816 */ /* 0x020fe40000000006 */
[----:B------:R-:W-:-:S03]  /*07b0*/  @P0 PRMT R3, RZ, 0x7610, R10 ;  /* 0x00007610ff030816 */ /* 0x000fc6000000000a */
[----:B------:R-:W-:-:S04]  /*07c0*/  FMUL.FTZ R0, R0, c[0x0][0x1ec] ;  /* 0x00007b0000007a20 */ /* 0x000fc80000410000 */
[----:B------:R-:W-:-:S04]  /*07d0*/  FMUL.FTZ R2, R13, R0 ;  /* 0x000000000d027220 */ /* 0x000fc80000410000 */
[----:B------:R-:W-:Y:S02]  /*07e0*/  @P0 FADD.FTZ R2, R2, R3 ;  /* 0x0000000302020221 */ /* 0x000fe40000010000 */
.L_x_1942:
[----:B------:R-:W-:Y:S05]  /*07f0*/  BSYNC B0 ;  /* 0x0000000000007941 */ /* 0x000fea0003800000 */
.L_x_1940:
[----:B------:R-:W-:Y:S01]  /*0800*/  BSSY B0, `(.L_x_1943) ;  /* 0x000000b000007945 */ /* 0x000fe20003800000 */
[----:B------:R-:W-:Y:S05]  /*0810*/  @P1 BRA `(.L_x_1944) ;  /* 0x0000004000001947 */ /* 0x000fea0003800000 */
[----:B------:R-:W-:Y:S01]  /*0820*/  MOV R3, RZ ;  /* 0x000000ff00037202 */ /* 0x000fe20000000f00 */
[----:B------:R-:W-:Y:S05]  /*0830*/  @!P0 BRA `(.L_x_1945) ;  /* 0x0000007000008947 */ /* 0x000fea0003800000 */
[----:B-----5:R-:W-:Y:S01]  /*0840*/  PRMT R3, RZ, 0x5410, R11 ;  /* 0x00005410ff037816 */ /* 0x020fe2000000000b */
[----:B------:R-:W-:Y:S05]  /*0850*/  BRA `(.L_x_1945) ;  /* 0x0000005000007947 */ /* 0x000fea0003800000 */
.L_x_1944:
[----:B-----5:R-:W-:-:S05]  /*0860*/  PRMT R0, RZ, 0x5410, R7 ;  /* 0x00005410ff007816 */ /* 0x020fca0000000007 */
[----:B------:R-:W-:Y:S01]  /*0870*/  FMUL.FTZ R3, R0, c[0x0][0x1ec] ;  /* 0x00007b0000037a20 */ /* 0x000fe20000410000 */
[----:B------:R-:W-:-:S03]  /*0880*/  @P0 PRMT R0, RZ, 0x5410, R11 ;  /* 0x00005410ff000816 */ /* 0x000fc6000000000b */
[----:B------:R-:W-:-:S04]  /*0890*/  FMUL.FTZ R3, R14, R3 ;  /* 0x000000030e037220 */ /* 0x000fc80000410000 */
[----:B------:R-:W-:Y:S02]  /*08a0*/  @P0 FADD.FTZ R3, R3, R0 ;  /* 0x0000000003030221 */ /* 0x000fe40000010000 */
.L_x_1945:
[----:B------:R-:W-:Y:S05]  /*08b0*/  BSYNC B0 ;  /* 0x0000000000007941 */ /* 0x000fea0003800000 */
.L_x_1943:
[----:B------:R-:W-:Y:S01]  /*08c0*/  BSSY B0, `(.L_x_1946) ;  /* 0x000000b000007945 */ /* 0x000fe20003800000 */
[----:B------:R-:W-:Y:S05]  /*08d0*/  @P1 BRA `(.L_x_1947) ;  /* 0x0000004000001947 */ /* 0x000fea0003800000 */
[----:B------:R-:W-:Y:S01]  /*08e0*/  HFMA2.MMA R0, -RZ, RZ, 0, 0 ;  /* 0x00000000ff007435 */ /* 0x000fe200000001ff */
[----:B------:R-:W-:Y:S05]  /*08f0*/  @!P0 BRA `(.L_x_1948) ;  /* 0x0000007000008947 */ /* 0x000fea0003800000 */
[----:B-----5:R-:W-:Y:S01]  /*0900*/  PRMT R0, RZ, 0x7610, R11 ;  /* 0x00007610ff007816 */ /* 0x020fe2000000000b */
[----:B------:R-:W-:Y:S05]  /*0910*/  BRA `(.L_x_1948) ;  /* 0x0000005000007947 */ /* 0x000fea0003800000 */
.L_x_1947:
[----:B-----5:R-:W-:Y:S02]  /*0920*/  PRMT R0, RZ, 0x7610, R7 ;  /* 0x00007610ff007816 */ /* 0x020fe40000000007 */
[----:B------:R-:W-:-:S03]  /*0930*/  @P0 PRMT R37, RZ, 0x7610, R11 ;  /* 0x00007610ff250816 */ /* 0x000fc6000000000b */
[----:B------:R-:W-:-:S04]  /*0940*/  FMUL.FTZ R0, R0, c[0x0][0x1ec] ;  /* 0x00007b0000007a20 */ /* 0x000fc80000410000 */
[----:B------:R-:W-:-:S04]  /*0950*/  FMUL.FTZ R0, R15, R0 ;  /* 0x000000000f007220 */ /* 0x000fc80000410000 */
[----:B------:R-:W-:Y:S02]  /*0960*/  @P0 FADD.FTZ R0, R0, R37 ;  /* 0x0000002500000221 */ /* 0x000fe40000010000 */
.L_x_1948:
[----:B------:R-:W-:Y:S05]  /*0970*/  BSYNC B0 ;  /* 0x0000000000007941 */ /* 0x000fea0003800000 */
.L_x_1946:
        /* <DEDUP_REMOVED lines=18> */
.L_x_1955:
        /* <DEDUP_REMOVED lines=36> */
.L_x_1956:
        /* <DEDUP_REMOVED lines=21> */
[C---:B0-----:R-:W-:Y:S01]  /*0e30*/  FADD.FTZ R48, -R36.reuse, R43 ;  /* 0x0000002b24307221 */ /* 0x041fe20000010100 */
        /* <DEDUP_REMOVED lines=32> */
.L_x_1952:
[----:B-1----:R-:W-:Y:S05]  /*1040*/  BSYNC B0 ;  /* 0x0000000000007941 */ /* 0x002fea0003800000 */
.L_x_1951:
[----:B------:R-:W-:-:S04]  /*1050*/  MOV R0, c[0x0][0x160] ;  /* 0x0000580000007a02 */ /* 0x000fc80000000f00 */
[----:B------:R-:W-:-:S04]  /*1060*/  LEA R49, R0, R49, 0x2 ;  /* 0x0000003100317211 */ /* 0x000fc800078e10ff */
[----:B------:R-:W-:-:S13]  /*1070*/  ISETP.GE.AND P0, PT, R49, c[0x0][0x164], PT ;  /* 0x0000590031007a0c */ /* 0x000fda0003f06270 */
[----:B0-----:R-:W-:Y:S01]  /*1080*/  @P0 CALL.REL.NOINC `(.L_x_1953) ;  /* 0x0000001000000944 */ /* 0x001fe20003c00000 */
[----:B------:R-:W-:Y:S05]  /*1090*/  BRA `(.L_x_1954) ;  /* 0xfffff14000007947 */ /* 0x000fea000383ffff */
.L_x_1953:
[----:B------:R-:W-:Y:S05]  /*10a0*/  EXIT ;  /* 0x000000000000794d */ /* 0x000fea0003800000 */
.L_x_1949:
[----:B0-----:R-:W-:Y:S01]  /*10b0*/  HFMA2.MMA R51, -RZ, RZ, 0, 5.9604644775390625e-08 ;  /* 0x00000001ff337435 */ /* 0x001fe200000001ff */
[----:B------:R-:W-:Y:S02]  /*10c0*/  MOV R50, 0x1f ;  /* 0x0000001f00327802 */ /* 0x000fe40000000f00 */
[----:B------:R-:W-:Y:S02]  /*10d0*/  MOV R39, 0xffffffff ;  /* 0xffffffff00277802 */ /* 0x000fe40000000f00 */
[----:B------:R-:W-:Y:S02]  /*10e0*/  MOV R36, 0x1100 ;  /* 0x0000110000247802 */ /* 0x000fe40000000f00 */
[----:B-----5:R-:W-:Y:S05]  /*10f0*/  CALL.REL.NOINC `($__internal_39_$__cuda_sm70_shflsync_bfly_p) ;  /* 0x0000048000007944 */ /* 0x020fea0003c00000 */
[----:B01----:R-:W-:Y:S05]  /*1100*/  BRA `(.L_x_1955) ;  /* 0xfffff99000007947 */ /* 0x003fea000383ffff */
.L_x_1950:
[----:B------:R-:W-:Y:S01]  /*1110*/  HFMA2.MMA R51, -RZ, RZ, 0, 1.1920928955078125e-07 ;  /* 0x00000002ff337435 */ /* 0x000fe200000001ff */
[----:B------:R-:W-:Y:S01]  /*1120*/  IMAD.MOV.U32 R50, RZ, RZ, 0x1f ;  /* 0x0000001fff327424 */ /* 0x000fe200078e00ff */
[----:B------:R-:W-:Y:S02]  /*1130*/  MOV R39, 0xffffffff ;  /* 0xffffffff00277802 */ /* 0x000fe40000000f00 */
[----:B------:R-:W-:Y:S02]  /*1140*/  MOV R36, 0x1160 ;  /* 0x0000116000247802 */ /* 0x000fe40000000f00 */
[----:B-----5:R-:W-:Y:S05]  /*1150*/  CALL.REL.NOINC `($__internal_39_$__cuda_sm70_shflsync_bfly_p) ;  /* 0x0000042000007944 */ /* 0x020fea0003c00000 */
[----:B0-----:R-:W-:Y:S01]  /*1160*/  HFMA2.MMA R51, -RZ, RZ, 0, 2.384185791015625e-07 ;  /* 0x00000004ff337435 */ /* 0x001fe200000001ff */
[----:B-1----:R-:W-:Y:S01]  /*1170*/  FADD.FTZ R48, R48, R39 ;  /* 0x0000002730307221 */ /* 0x002fe20000010000 */
[----:B------:R-:W-:-:S02]  /*1180*/  MOV R50, 0x1f ;  /* 0x0000001f00327802 */ /* 0x000fc40000000f00 */
[----:B------:R-:W-:Y:S02]  /*1190*/  MOV R39, 0xffffffff ;  /* 0xffffffff00277802 */ /* 0x000fe40000000f00 */
[----:B------:R-:W-:Y:S02]  /*11a0*/  MOV R36, 0x11c0 ;  /* 0x000011c000247802 */ /* 0x000fe40000000f00 */
[----:B------:R-:W-:Y:S05]  /*11b0*/  CALL.REL.NOINC `($__internal_39_$__cuda_sm70_shflsync_bfly_p) ;  /* 0x000003c000007944 */ /* 0x000fea0003c00000 */
[----:B0-----:R-:W-:Y:S01]  /*11c0*/  HFMA2.MMA R51, -RZ, RZ, 0, 4.76837158203125e-07 ;  /* 0x00000008ff337435 */ /* 0x001fe200000001ff */
[----:B-1----:R-:W-:Y:S01]  /*11d0*/  FADD.FTZ R48, R48, R39 ;  /* 0x0000002730307221 */ /* 0x002fe20000010000 */
[----:B------:R-:W-:Y:S02]  /*11e0*/  MOV R50, 0x1f ;  /* 0x0000001f00327802 */ /* 0x000fe40000000f00 */
[----:B------:R-:W-:Y:S02]  /*11f0*/  MOV R39, 0xffffffff ;  /* 0xffffffff00277802 */ /* 0x000fe40000000f00 */
[----:B------:R-:W-:Y:S02]  /*1200*/  MOV R36, 0x1220 ;  /* 0x0000122000247802 */ /* 0x000fe40000000f00 */
[----:B------:R-:W-:Y:S05]  /*1210*/  CALL.REL.NOINC `($__internal_39_$__cuda_sm70_shflsync_bfly_p) ;  /* 0x0000036000007944 */ /* 0x000fea0003c00000 */
[----:B0-----:R-:W-:Y:S01]  /*1220*/  HFMA2.MMA R51, -RZ, RZ, 0, 9.5367431640625e-07 ;  /* 0x00000010ff337435 */ /* 0x001fe200000001ff */
[----:B-1----:R-:W-:Y:S01]  /*1230*/  FADD.FTZ R48, R48, R39 ;  /* 0x0000002730307221 */ /* 0x002fe20000010000 */
[----:B------:R-:W-:Y:S01]  /*1240*/  MOV R39, 0xffffffff ;  /* 0xffffffff00277802 */ /* 0x000fe20000000f00 */
[----:B------:R-:W-:Y:S01]  /*1250*/  IMAD.MOV.U32 R50, RZ, RZ, 0x1f ;  /* 0x0000001fff327424 */ /* 0x000fe200078e00ff */
[----:B------:R-:W-:-:S02]  /*1260*/  MOV R36, 0x1280 ;  /* 0x0000128000247802 */ /* 0x000fc40000000f00 */
[----:B------:R-:W-:Y:S05]  /*1270*/  CALL.REL.NOINC `($__internal_39_$__cuda_sm70_shflsync_bfly_p) ;  /* 0x0000030000007944 */ /* 0x000fea0003c00000 */
[----:B-1----:R-:W-:Y:S01]  /*1280*/  FADD.FTZ R38, R48, R39 ;  /* 0x0000002730267221 */ /* 0x002fe20000010000 */
[----:B0-----:R-:W-:Y:S01]  /*1290*/  HFMA2.MMA R51, -RZ, RZ, 0, 5.9604644775390625e-08 ;  /* 0x00000001ff337435 */ /* 0x001fe200000001ff */
[----:B------:R-:W-:-:S02]  /*12a0*/  MOV R50, 0x1f ;  /* 0x0000001f00327802 */ /* 0x000fc40000000f00 */
        /* <DEDUP_REMOVED lines=19> */
[----:B------:R-:W-:Y:S05]  /*13e0*/  CALL.REL.NOINC `($__internal_39_$__cuda_sm70_shflsync_bfly_p) ;  /* 0x0000019000007944 */ /* 0x000fea0003c00000 */
[----:B0-----:R-:W-:Y:S01]  /*13f0*/  HFMA2.MMA R51, -RZ, RZ, 0, 1.1920928955078125e-07 ;  /* 0x00000002ff337435 */ /* 0x001fe200000001ff */
[----:B-1----:R-:W-:Y:S01]  /*1400*/  FADD.FTZ R48, R48, R39 ;  /* 0x0000002730307221 */ /* 0x002fe20000010000 */
[----:B------:R-:W-:Y:S02]  /*1410*/  MOV R50, 0x1f ;  /* 0x0000001f00327802 */ /* 0x000fe40000000f00 */
[----:B------:R-:W-:Y:S02]  /*1420*/  MOV R39, 0xffffffff ;  /* 0xffffffff00277802 */ /* 0x000fe40000000f00 */
[----:B------:R-:W-:Y:S02]  /*1430*/  MOV R36, 0x1450 ;  /* 0x0000145000247802 */ /* 0x000fe40000000f00 */
[----:B------:R-:W-:Y:S05]  /*1440*/  CALL.REL.NOINC `($__internal_39_$__cuda_sm70_shflsync_bfly_p) ;  /* 0x0000013000007944 */ /* 0x000fea0003c00000 */
[----:B0-----:R-:W-:Y:S01]  /*1450*/  HFMA2.MMA R51, -RZ, RZ, 0, 2.384185791015625e-07 ;  /* 0x00000004ff337435 */ /* 0x001fe200000001ff */
[----:B-1----:R-:W-:Y:S01]  /*1460*/  FADD.FTZ R48, R48, R39 ;  /* 0x0000002730307221 */ /* 0x002fe20000010000 */
[----:B------:R-:W-:Y:S01]  /*1470*/  MOV R39, 0xffffffff ;  /* 0xffffffff00277802 */ /* 0x000fe20000000f00 */
[----:B------:R-:W-:Y:S01]  /*1480*/  IMAD.MOV.U32 R50, RZ, RZ, 0x1f ;  /* 0x0000001fff327424 */ /* 0x000fe200078e00ff */
[----:B------:R-:W-:-:S02]  /*1490*/  MOV R36, 0x14b0 ;  /* 0x000014b000247802 */ /* 0x000fc40000000f00 */
[----:B------:R-:W-:Y:S05]  /*14a0*/  CALL.REL.NOINC `($__internal_39_$__cuda_sm70_shflsync_bfly_p) ;  /* 0x000000d000007944 */ /* 0x000fea0003c00000 */
[----:B0-----:R-:W-:Y:S01]  /*14b0*/  HFMA2.MMA R51, -RZ, RZ, 0, 4.76837158203125e-07 ;  /* 0x00000008ff337435 */ /* 0x001fe200000001ff */
[----:B-1----:R-:W-:Y:S01]  /*14c0*/  FADD.FTZ R48, R48, R39 ;  /* 0x0000002730307221 */ /* 0x002fe20000010000 */
[----:B------:R-:W-:-:S02]  /*14d0*/  MOV R50, 0x1f ;  /* 0x0000001f00327802 */ /* 0x000fc40000000f00 */
[----:B------:R-:W-:Y:S02]  /*14e0*/  MOV R39, 0xffffffff ;  /* 0xffffffff00277802 */ /* 0x000fe40000000f00 */
[----:B------:R-:W-:Y:S02]  /*14f0*/  MOV R36, 0x1510 ;  /* 0x0000151000247802 */ /* 0x000fe40000000f00 */
[----:B------:R-:W-:Y:S05]  /*1500*/  CALL.REL.NOINC `($__internal_39_$__cuda_sm70_shflsync_bfly_p) ;  /* 0x0000007000007944 */ /* 0x000fea0003c00000 */
[----:B0-----:R-:W-:Y:S01]  /*1510*/  HFMA2.MMA R51, -RZ, RZ, 0, 9.5367431640625e-07 ;  /* 0x00000010ff337435 */ /* 0x001fe200000001ff */
[----:B-1----:R-:W-:Y:S01]  /*1520*/  FADD.FTZ R48, R48, R39 ;  /* 0x0000002730307221 */ /* 0x002fe20000010000 */
[----:B------:R-:W-:Y:S02]  /*1530*/  MOV R50, 0x1f ;  /* 0x0000001f00327802 */ /* 0x000fe40000000f00 */
[----:B------:R-:W-:Y:S02]  /*1540*/  MOV R39, 0xffffffff ;  /* 0xffffffff00277802 */ /* 0x000fe40000000f00 */
[----:B------:R-:W-:Y:S02]  /*1550*/  MOV R36, 0x1570 ;  /* 0x0000157000247802 */ /* 0x000fe40000000f00 */
[----:B------:R-:W-:Y:S05]  /*1560*/  CALL.REL.NOINC `($__internal_39_$__cuda_sm70_shflsync_bfly_p) ;  /* 0x0000001000007944 */ /* 0x000fea0003c00000 */
[----:B01----:R-:W-:Y:S05]  /*1570*/  BRA `(.L_x_1956) ;  /* 0xfffff76000007947 */ /* 0x003fea000383ffff */
        .weak           $__internal_39_$__cuda_sm70_shflsync_bfly_p
        .type           $__internal_39_$__cuda_sm70_shflsync_bfly_p,@function
        .size           $__internal_39_$__cuda_sm70_shflsync_bfly_p,(.L_x_8227 - $__internal_39_$__cuda_sm70_shflsync_bfly_p)
$__internal_39_$__cuda_sm70_shflsync_bfly_p:
[----:B------:R-:W-:Y:S01]  /*1580*/  HFMA2.MMA R37, -RZ, RZ, 0, 0 ;  /* 0x00000000ff257435 */ /* 0x000fe200000001ff */
[----:B------:R-:W-:Y:S04]  /*1590*/  WARPSYNC R39 ;  /* 0x0000002700007348 */ /* 0x000fe80003800000 */
[----:B------:R0:W1:Y:S01]  /*15a0*/  SHFL.BFLY PT, R39, R48, R51, R50 ;  /* 0x0c00003330277389 */ /* 0x00006200000e0032 */
[----:B------:R-:W-:Y:S05]  /*15b0*/  RET.REL.NODEC R36 `(_ZN10layer_norm13ln_fwd_kernelINS_13Kernel_traitsIf13__nv_bfloat16S2_S2_fjLj256ELj1ELj4ELj1ELj16ENS_18Kernel_traits_baseILj256EfS2_S2_S2_fjLj128EEEEELb0ELb1ELb1ELb1EEEvNS_9FwdParamsE) ;  /* 0xffffea4024007950 */ /* 0x000fea0003c3ffff */
.L_x_1957:
        /* <DEDUP_REMOVED lines=12> */
.L_x_8227:


//--------------------- .text._ZN10layer_norm13ln_fwd_kernelINS_13Kernel_traitsIf13__nv_bfloat16S2_S2_fjLj256ELj1ELj4ELj1ELj16ENS_18Kernel_traits_baseILj256EfS2_S2_S2_fjLj128EEEEELb1ELb0ELb0ELb0EEEvNS_9FwdParamsE --------------------------
	.section	.text._ZN10layer_norm13ln_fwd_kernelINS_13Kernel_traitsIf13__nv_bfloat16S2_S2_fjLj256ELj1ELj4ELj1ELj16ENS_18Kernel_traits_baseILj256EfS2_S2_S2_fjLj128EEEEELb1ELb0ELb0ELb0EEEvNS_9FwdParamsE,"ax",@progbits
	.sectioninfo	@"SHI_REGISTERS=56"
	.align	128
        .global         _ZN10layer_norm13ln_fwd_kernelINS_13Kernel_traitsIf13__nv_bfloat16S2_S2_fjLj256ELj1ELj4ELj1ELj16ENS_18Kernel_traits_baseILj256EfS2_S2_S2_fjLj128EEEEELb1ELb0ELb0ELb0EEEvNS_9FwdParamsE
        .type           _ZN10layer_norm13ln_fwd_kernelINS_13Kernel_traitsIf13__nv_bfloat16S2_S2_fjLj256ELj1ELj4ELj1ELj16ENS_18Kernel_traits_baseILj256EfS2_S2_S2_fjLj128EEEEELb1ELb0ELb0ELb0EEEvNS_9FwdParamsE,@function
        .size           _ZN10layer_norm13ln_fwd_kernelINS_13Kernel_traitsIf13__nv_bfloat16S2_S2_fjLj256ELj1ELj4ELj1ELj16ENS_18Kernel_traits_baseILj256EfS2_S2_S2_fjLj128EEEEELb1ELb0ELb0ELb0EEEvNS_9FwdParamsE,(.L_x_8228 - _ZN10layer_norm13ln_fwd_kernelINS_13Kernel_traitsIf13__nv_bfloat16S2_S2_fjLj256ELj1ELj4ELj1ELj16ENS_18Kernel_traits_baseILj256EfS2_S2_S2_fjLj128EEEEELb1ELb0ELb0ELb0EEEvNS_9FwdParamsE)
        .other          _ZN10layer_norm13ln_fwd_kernelINS_13Kernel_traitsIf13__nv_bfloat16S2_S2_fjLj256ELj1ELj4ELj1ELj16ENS_18Kernel_traits_baseILj256EfS2_S2_S2_fjLj128EEEEELb1ELb0ELb0ELb0EEEvNS_9FwdParamsE,@"STO_CUDA_ENTRY STV_DEFAULT"
_ZN10layer_norm13ln_fwd_kernelINS_13Kernel_traitsIf13__nv_bfloat16S2_S2_fjLj256ELj1ELj4ELj1ELj16ENS_18Kernel_traits_baseILj256EfS2_S2_S2_fjLj128EEEEELb1ELb0ELb0ELb0EEEvNS_9FwdParamsE:
.text._ZN10layer_norm13ln_fwd_kernelINS_13Kernel_traitsIf13__nv_bfloat16S2_S2_fjLj256ELj1ELj4ELj1ELj16ENS_18Kernel_traits_baseILj256EfS2_S2_S2_fjLj128EEEEELb1ELb0ELb0ELb0EEEvNS_9FwdParamsE:
        /* <DEDUP_REMOVED lines=9> */
[----:B------:R-:W-:Y:S01]  /*0090*/  @P1 MOV R4, R0 ;  /* 0x0000000000041202 */ /* 0x000fe20000000f00 */
[----:B------:R-:W-:Y:S01]  /*00a0*/  @P1 IMAD.MOV.U32 R5, RZ, RZ, R27 ;  /* 0x000000ffff051224 */ /* 0x000fe200078e001b */
[----:B------:R-:W2:Y:S05]  /*00b0*/  @P1 LDG.E.64 R2, [R2.64] ;  /* 0x0000000602021981 */ /* 0x000eaa000c1e1b00 */
[----:B------:R-:W3:Y:S01]  /*00c0*/  @P1 LDG.E.64 R4, [R4.64] ;  /* 0x0000000604041981 */ /* 0x000ee2000c1e1b00 */
[----:B------:R-:W-:Y:S01]  /*00d0*/  IMAD.MOV.U32 R6, RZ, RZ, c[0x0][0x168] ;  /* 0x00005a00ff067624 */ /* 0x000fe200078e00ff */
[----:B------:R-:W-:Y:S02]  /*00e0*/  BSSY B0, `(.L_x_1958) ;  /* 0x0000021000007945 */ /* 0x000fe40003800000 */
[----:B------:R-:W0:Y:S02]  /*00f0*/  S2R R8, SR_TID.X ;  /* 0x0000000000087919 */ /* 0x000e240000002100 */
[----:B------:R-:W-:-:S02]  /*0100*/  SHF.R.S32.HI R6, RZ, 0x1f, R6 ;  /* 0x0000001fff067819 */ /* 0x000fc40000011406 */
[----:B------:R-:W1:Y:S02]  /*0110*/  S2R R9, SR_CTAID.X ;  /* 0x0000000000097919 */ /* 0x000e640000002500 */
[----:B------:R-:W-:Y:S02]  /*0120*/  LEA.HI R6, R6, c[0x0][0x168], RZ, 0x3 ;  /* 0x00005a0006067a11 */ /* 0x000fe400078f18ff */
[----:B0-----:R-:W-:Y:S02]  /*0130*/  LOP3.LUT R7, R8, 0x1f, RZ, 0xc, !PT ;  /* 0x0000001f08077812 */ /* 0x001fe400078e0cff */
[--C-:B------:R-:W-:Y:S02]  /*0140*/  SHF.R.U32.HI R32, RZ, 0x5, R8.reuse ;  /* 0x00000005ff207819 */ /* 0x100fe40000011608 */
[----:B------:R-:W-:Y:S01]  /*0150*/  LEA.HI.SX32 R6, R6, R7, 0x1d ;  /* 0x0000000706067211 */ /* 0x000fe200078feaff */
[C---:B-1----:R-:W-:Y:S01]  /*0160*/  IMAD R7, R9.reuse, c[0x0][0x0], R8 ;  /* 0x0000000009077a24 */ /* 0x042fe200078e0208 */
[----:B------:R-:W-:-:S02]  /*0170*/  LEA R32, R9, R32, 0x2 ;  /* 0x0000002009207211 */ /* 0x000fc400078e10ff */
[----:B------:R-:W-:Y:S02]  /*0180*/  LOP3.LUT P0, RZ, R6, 0xffffffe0, RZ, 0xc0, !PT ;  /* 0xffffffe006ff7812 */ /* 0x000fe4000780c0ff */
[----:B------:R-:W-:Y:S01]  /*0190*/  ISETP.GE.AND P2, PT, R32, c[0x0][0x164], PT ;  /* 0x0000590020007a0c */ /* 0x000fe20003f46270 */
[----:B--2---:R0:W1:Y:S01]  /*01a0*/  @P1 R2UR UR4, R2 ;  /* 0x00000000020413c2 */ /* 0x00406200000e0000 */
[----:B---3--:R-:W-:-:S07]  /*01b0*/  @P1 IADD3 R0, P3, R4, c[0x0][0x240], RZ ;  /* 0x0000900004001a10 */ /* 0x008fce0007f7e0ff */
[----:B------:R0:W2:Y:S01]  /*01c0*/  @P1 R2UR UR5, R3 ;  /* 0x00000000030513c2 */ /* 0x0000a200000e0000 */
[----:B------:R-:W-:Y:S01]  /*01d0*/  @P1 IMAD.X R27, RZ, RZ, R5, P3 ;  /* 0x000000ffff1b1224 */ /* 0x000fe200018e0605 */
[----:B------:R-:W-:-:S04]  /*01e0*/  LOP3.LUT R5, R8, 0x1f, RZ, 0xc0, !PT ;  /* 0x0000001f08057812 */ /* 0x000fc800078ec0ff */
[----:B------:R-:W-:Y:S01]  /*01f0*/  SHF.R.U64 R6, R0, 0x2, R27 ;  /* 0x0000000200067819 */ /* 0x000fe2000000121b */
[----:B012---:R-:W-:Y:S05]  /*0200*/  @!P0 BRA `(.L_x_1959) ;  /* 0x000000e000008947 */ /* 0x007fea0003800000 */
        /* <DEDUP_REMOVED lines=14> */
.L_x_1959:
[----:B------:R-:W-:Y:S05]  /*02f0*/  BSYNC B0 ;  /* 0x0000000000007941 */ /* 0x000fea0003800000 */
.L_x_1958:
[----:B------:R-:W-:Y:S05]  /*0300*/  @P2 EXIT ;  /* 0x000000000000294d */ /* 0x000fea0003800000 */
[----:B0-----:R-:W-:Y:S01]  /*0310*/  IMAD.HI.U32 R3, R7, -0x326172a9, RZ ;  /* 0xcd9e8d5707037827 */ /* 0x001fe200078e00ff */
        /* <DEDUP_REMOVED lines=10> */
[----:B------:R-:W-:-:S02]  /*03c0*/  UIADD3 UR11, UR4, 0x3c6ef372, URZ ;  /* 0x3c6ef372040b7890 */ /* 0x000fc4000fffe03f */
[----:B------:R-:W-:Y:S01]  /*03d0*/  UIADD3 UR12, UR5, 0x76cf5d0a, URZ ;  /* 0x76cf5d0a050c7890 */ /* 0x000fe2000fffe03f */
[----:B------:R-:W-:Y:S01]  /*03e0*/  IMAD R25, R7, -0x326172a9, RZ ;  /* 0xcd9e8d5707197824 */ /* 0x000fe200078e02ff */
[----:B------:R-:W-:Y:S01]  /*03f0*/  LOP3.LUT R26, R26, UR10, R27, 0x96, !PT ;  /* 0x0000000a1a1a7c12 */ /* 0x000fe2000f8e961b */
[----:B------:R-:W-:Y:S01]  /*0400*/  IMAD.HI.U32 R24, R2, -0x326172a9, RZ ;  /* 0xcd9e8d5702187827 */ /* 0x000fe200078e00ff */
[----:B------:R-:W-:Y:S02]  /*0410*/  UIADD3 UR13, UR4, -0x255992d5, URZ ;  /* 0xdaa66d2b040d7890 */ /* 0x000fe4000fffe03f */
[----:B------:R-:W-:Y:S01]  /*0420*/  UIADD3 UR14, UR5, 0x32370b8f, URZ ;  /* 0x32370b8f050e7890 */ /* 0x000fe2000fffe03f */
        /* <DEDUP_REMOVED lines=9> */
[----:B------:R-:W-:Y:S02]  /*04c0*/  UIADD3 UR18, UR5, -0x56f99767, URZ ;  /* 0xa906689905127890 */ /* 0x000fe4000fffe03f */
[----:B------:R-:W-:Y:S01]  /*04d0*/  IMAD R25, R26, -0x326172a9, RZ ;  /* 0xcd9e8d571a197824 */ /* 0x000fe200078e02ff */
[----:B------:R-:W-:Y:S01]  /*04e0*/  LOP3.LUT R3, R3, UR12, R28, 0x96, !PT ;  /* 0x0000000c03037c12 */ /* 0x000fe2000f8e961c */
[----:B------:R-:W-:Y:S01]  /*04f0*/  IMAD R28, R24, -0x2daee0ad, RZ ;  /* 0xd2511f53181c7824 */ /* 0x000fe200078e02ff */
[----:B------:R-:W-:Y:S01]  /*0500*/  UIADD3 UR19, UR4, -0x4ab325aa, URZ ;  /* 0xb54cda5604137890 */ /* 0x000fe2000fffe03f */
[----:B------:R-:W-:Y:S01]  /*0510*/  IMAD.HI.U32 R27, R2, -0x2daee0ad, RZ ;  /* 0xd2511f53021b7827 */ /* 0x000fe200078e00ff */
[----:B------:R-:W-:-:S02]  /*0520*/  UIADD3 UR20, UR5, 0x646e171e, URZ ;  /* 0x646e171e05147890 */ /* 0x000fc4000fffe03f */
[----:B------:R-:W-:Y:S01]  /*0530*/  UIADD3 UR21, UR4, 0x5384540f, URZ ;  /* 0x5384540f04157890 */ /* 0x000fe2000fffe03f */
[----:B------:R-:W-:Y:S01]  /*0540*/  IMAD.HI.U32 R24, R3, -0x326172a9, RZ ;  /* 0xcd9e8d5703187827 */ /* 0x000fe200078e00ff */
[----:B------:R-:W-:Y:S01]  /*0550*/  LOP3.LUT R27, R27, UR14, R28, 0x96, !PT ;  /* 0x0000000e1b1b7c12 */ /* 0x000fe2000f8e961c */
[----:B------:R-:W-:Y:S02]  /*0560*/  UIADD3 UR22, UR5, 0x1fd5c5a3, URZ ;  /* 0x1fd5c5a305167890 */ /* 0x000fe4000fffe03f */
[----:B------:R-:W-:Y:S01]  /*0570*/  IMAD R26, R3, -0x326172a9, RZ ;  /* 0xcd9e8d57031a7824 */ /* 0x000fe200078e02ff */
[----:B------:R-:W-:Y:S01]  /*0580*/  LOP3.LUT R24, R24, UR13, R25, 0x96, !PT ;  /* 0x0000000d18187c12 */ /* 0x000fe2000f8e9619 */
[----:B------:R-:W-:Y:S01]  /*0590*/  IMAD R25, R2, -0x2daee0ad, RZ ;  /* 0xd2511f5302197824 */ /* 0x000fe200078e02ff */
[----:B------:R-:W-:Y:S01]  /*05a0*/  UIADD3 UR23, UR4, -0xe443238, URZ ;  /* 0xf1bbcdc804177890 */ /* 0x000fe2000fffe03f */
[----:B------:R-:W-:Y:S01]  /*05b0*/  IMAD.HI.U32 R3, R27, -0x326172a9, RZ ;  /* 0xcd9e8d571b037827 */ /* 0x000fe200078e00ff */
[----:B------:R-:W-:-:S02]  /*05c0*/  UIADD3 UR24, UR5, -0x24c28bd8, URZ ;  /* 0xdb3d742805187890 */ /* 0x000fc4000fffe03f */
[----:B------:R-:W-:Y:S01]  /*05d0*/  UIADD3 UR25, UR4, -0x700cb87f, URZ ;  /* 0x8ff3478104197890 */ /* 0x000fe2000fffe03f */
[C---:B------:R-:W-:Y:S01]  /*05e0*/  IMAD.HI.U32 R2, R24.reuse, -0x2daee0ad, RZ ;  /* 0xd2511f5318027827 */ /* 0x040fe200078e00ff */
[----:B------:R-:W-:Y:S01]  /*05f0*/  LOP3.LUT R3, R3, UR15, R26, 0x96, !PT ;  /* 0x0000000f03037c12 */ /* 0x000fe2000f8e961a */
[----:B------:R-:W-:Y:S02]  /*0600*/  UIADD3 UR26, UR5, -0x695add53, URZ ;  /* 0x96a522ad051a7890 */ /* 0x000fe4000fffe03f */
[----:B------:R-:W-:Y:S01]  /*0610*/  IMAD R26, R24, -0x2daee0ad, RZ ;  /* 0xd2511f53181a7824 */ /* 0x000fe200078e02ff */
[----:B------:R-:W-:Y:S01]  /*0620*/  LOP3.LUT R2, R2, UR16, R25, 0x96, !PT ;  /* 0x0000001002027c12 */ /* 0x000fe2000f8e9619 */
[----:B------:R-:W-:Y:S01]  /*0630*/  IMAD.HI.U32 R25, R3, -0x2daee0ad, RZ ;  /* 0xd2511f5303197827 */ /* 0x000fe200078e00ff */
[----:B------:R-:W-:-:S03]  /*0640*/  ULDC.U8 UR8, c[0x0][0x1f0] ;  /* 0x00007c0000087ab9 */ /* 0x000fc60000000000 */
        /* <DEDUP_REMOVED lines=29> */
[----:B------:R-:W-:Y:S02]  /*0820*/  IMAD R40, R28, -0x2daee0ad, RZ ;  /* 0xd2511f531c287824 */ /* 0x000fe400078e02ff */
.L_x_2024:
        /* <DEDUP_REMOVED lines=32> */
.L_x_1964:
[----:B0-----:R-:W-:Y:S02]  /*0a30*/  IMAD.MOV.U32 R42, RZ, RZ, R2 ;  /* 0x000000ffff2a7224 */ /* 0x001fe400078e0002 */
.L_x_1965:
[----:B------:R-:W-:Y:S05]  /*0a40*/  BSYNC B2 ;  /* 0x0000000000027941 */ /* 0x000fea0003800000 */
.L_x_1963:
        /* <DEDUP_REMOVED lines=16> */
.L_x_1969:
[----:B------:R-:W-:Y:S05]  /*0b50*/  BSYNC B3 ;  /* 0x0000000000037941 */ /* 0x000fea0003800000 */
.L_x_1968:
        /* <DEDUP_REMOVED lines=40> */
[----:B------:R-:W-:Y:S02]  /*0de0*/  LOP3.LUT R3, R37, UR25, R2, 0x96, !PT ;  /* 0x0000001925037c12 */ /* 0x000fe4000f8e9602 */
[----:B------:R-:W-:Y:S02]  /*0df0*/  MOV R2, R36 ;  /* 0x0000002400027202 */ /* 0x000fe40000000f00 */
[----:B------:R-:W-:Y:S02]  /*0e00*/  LOP3.LUT R35, R41, UR26, R34, 0x96, !PT ;  /* 0x0000001a29237c12 */ /* 0x000fe4000f8e9622 */
.L_x_1967:
[----:B------:R-:W-:Y:S05]  /*0e10*/  BSYNC B2 ;  /* 0x0000000000027941 */ /* 0x000fea0003800000 */
.L_x_1966:
[----:B------:R-:W0:Y:S01]  /*0e20*/  I2F.U32 R34, R42 ;  /* 0x0000002a00227306 */ /* 0x000e220000201000 */
[----:B-----5:R-:W-:Y:S01]  /*0e30*/  PRMT R37, RZ, 0x5410, R28 ;  /* 0x00005410ff257816 */ /* 0x020fe2000000001c */
[----:B------:R-:W-:Y:S01]  /*0e40*/  IMAD.MOV.U32 R45, RZ, RZ, 0x2f800000 ;  /* 0x2f800000ff2d7424 */ /* 0x000fe200078e00ff */
[C---:B------:R-:W-:Y:S01]  /*0e50*/  ISETP.NE.AND P2, PT, R38.reuse, 0x1, PT ;  /* 0x000000012600780c */ /* 0x040fe20003f45270 */
[----:B------:R-:W-:Y:S01]  /*0e60*/  BSSY B2, `(.L_x_1970) ;  /* 0x0000014000027945 */ /* 0x000fe20003800000 */
[----:B------:R-:W-:Y:S01]  /*0e70*/  IADD3 R36, R38, 0x1, RZ ;  /* 0x0000000126247810 */ /* 0x000fe20007ffe0ff */
[----:B------:R-:W-:-:S04]  /*0e80*/  FMUL.FTZ R37, R37, R44 ;  /* 0x0000002c25257220 */ /* 0x000fc80000410000 */
[----:B------:R-:W-:Y:S02]  /*0e90*/  FMUL.FTZ R37, R37, c[0x0][0x1e8] ;  /* 0x00007a0025257a20 */ /* 0x000fe40000410000 */
[----:B0-----:R-:W-:-:S05]  /*0ea0*/  FFMA.FTZ R34, R34, R45, 1.1641532182693481445e-10 ;  /* 0x2f00000022227423 */ /* 0x001fca000001002d */
[----:B------:R-:W-:-:S04]  /*0eb0*/  FSETP.GTU.FTZ.AND P3, PT, R34, c[0x0][0x1e4], PT ;  /* 0x0000790022007a0b */ /* 0x000fc80003f7c000 */
        /* <DEDUP_REMOVED lines=13> */
.L_x_1971:
[----:B------:R-:W-:Y:S02]  /*0f90*/  MOV R42, R2 ;  /* 0x00000002002a7202 */ /* 0x000fe40000000f00 */
.L_x_1972:
[----:B------:R-:W-:Y:S05]  /*0fa0*/  BSYNC B2 ;  /* 0x0000000000027941 */ /* 0x000fea0003800000 */
.L_x_1970:
        /* <DEDUP_REMOVED lines=16> */
.L_x_1976:
[----:B------:R-:W-:Y:S05]  /*10b0*/  BSYNC B3 ;  /* 0x0000000000037941 */ /* 0x000fea0003800000 */
.L_x_1975:
        /* <DEDUP_REMOVED lines=42> */
.L_x_1974:
[----:B------:R-:W-:Y:S05]  /*1360*/  BSYNC B2 ;  /* 0x0000000000027941 */ /* 0x000fea0003800000 */
.L_x_1973:
        /* <DEDUP_REMOVED lines=22> */
.L_x_1978:
[----:B------:R-:W-:Y:S02]  /*14d0*/  IMAD.MOV.U32 R28, RZ, RZ, R2 ;  /* 0x000000ffff1c7224 */ /* 0x000fe400078e0002 */
.L_x_1979:
[----:B------:R-:W-:Y:S05]  /*14e0*/  BSYNC B2 ;  /* 0x0000000000027941 */ /* 0x000fea0003800000 */
.L_x_1977:
        /* <DEDUP_REMOVED lines=16> */
.L_x_1983:
[----:B------:R-:W-:Y:S05]  /*15f0*/  BSYNC B3 ;  /* 0x0000000000037941 */ /* 0x000fea0003800000 */
.L_x_1982:
        /* <DEDUP_REMOVED lines=42> */
.L_x_1981:
[----:B------:R-:W-:Y:S05]  /*18a0*/  BSYNC B2 ;  /* 0x0000000000027941 */ /* 0x000fea0003800000 */
.L_x_1980:
        /* <DEDUP_REMOVED lines=22> */
.L_x_1985:
[----:B------:R-:W-:Y:S02]  /*1a10*/  IMAD.MOV.U32 R28, RZ, RZ, R2 ;  /* 0x000000ffff1c7224 */ /* 0x000fe400078e0002 */
.L_x_1986:
[----:B------:R-:W-:Y:S05]  /*1a20*/  BSYNC B2 ;  /* 0x0000000000027941 */ /* 0x000fea0003800000 */
.L_x_1984:
        /* <DEDUP_REMOVED lines=16> */
.L_x_1990:
[----:B------:R-:W-:Y:S05]  /*1b30*/  BSYNC B3 ;  /* 0x0000000000037941 */ /* 0x000fea0003800000 */
.L_x_1989:
        /* <DEDUP_REMOVED lines=42> */
.L_x_1988:
[----:B------:R-:W-:Y:S05]  /*1de0*/  BSYNC B2 ;  /* 0x0000000000027941 */ /* 0x000fea0003800000 */
.L_x_1987:
        /* <DEDUP_REMOVED lines=21> */
.L_x_1992:
[----:B------:R-:W-:Y:S02]  /*1f40*/  MOV R50, R2 ;  /* 0x0000000200327202 */ /* 0x000fe40000000f00 */
.L_x_1993:
[----:B------:R-:W-:Y:S05]  /*1f50*/  BSYNC B2 ;  /* 0x0000000000027941 */ /* 0x000fea0003800000 */
.L_x_1991:
        /* <DEDUP_REMOVED lines=16> */
.L_x_1997:
[----:B------:R-:W-:Y:S05]  /*2060*/  BSYNC B3 ;  /* 0x0000000000037941 */ /* 0x000fea0003800000 */
.L_x_1996:
        /* <DEDUP_REMOVED lines=42> */
.L_x_1995:
[----:B------:R-:W-:Y:S05]  /*2310*/  BSYNC B2 ;  /* 0x0000000000027941 */ /* 0x000fea0003800000 */
.L_x_1994:
        /* <DEDUP_REMOVED lines=21> */
.L_x_1999:
[----:B------:R-:W-:Y:S02]  /*2470*/  IMAD.MOV.U32 R50, RZ, RZ, R2 ;  /* 0x000000ffff327224 */ /* 0x000fe400078e0002 */
.L_x_2000:
[----:B------:R-:W-:Y:S05]  /*2480*/  BSYNC B2 ;  /* 0x0000000000027941 */ /* 0x000fea0003800000 */
.L_x_1998:
        /* <DEDUP_REMOVED lines=16> */
.L_x_2004:
[----:B------:R-:W-:Y:S05]  /*2590*/  BSYNC B3 ;  /* 0x0000000000037941 */ /* 0x000fea0003800000 */
.L_x_2003:
        /* <DEDUP_REMOVED lines=42> */
.L_x_2002:
[----:B------:R-:W-:Y:S05]  /*2840*/  BSYNC B2 ;  /* 0x0000000000027941 */ /* 0x000fea0003800000 */
.L_x_2001:
        /* <DEDUP_REMOVED lines=21> */
.L_x_2006:
[----:B------:R-:W-:Y:S02]  /*29a0*/  IMAD.MOV.U32 R30, RZ, RZ, R2 ;  /* 0x000000ffff1e7224 */ /* 0x000fe400078e0002 */
.L_x_2007:
[----:B------:R-:W-:Y:S05]  /*29b0*/  BSYNC B2 ;  /* 0x0000000000027941 */ /* 0x000fea0003800000 */
.L_x_2005:
        /* <DEDUP_REMOVED lines=16> */
.L_x_2011:
[----:B------:R-:W-:Y:S05]  /*2ac0*/  BSYNC B3 ;  /* 0x0000000000037941 */ /* 0x000fea0003800000 */
.L_x_2010:
        /* <DEDUP_REMOVED lines=42> */
.L_x_2009:
[----:B------:R-:W-:Y:S05]  /*2d70*/  BSYNC B2 ;  /* 0x0000000000027941 */ /* 0x000fea0003800000 */
.L_x_2008:
        /* <DEDUP_REMOVED lines=21> */
.L_x_2013:
[----:B------:R-:W-:Y:S02]  /*2ed0*/  MOV R30, R2 ;  /* 0x00000002001e7202 */ /* 0x000fe40000000f00 */
.L_x_2014:
[----:B------:R-:W-:Y:S05]  /*2ee0*/  BSYNC B2 ;  /* 0x0000000000027941 */ /* 0x000fea0003800000 */
.L_x_2012:
        /* <DEDUP_REMOVED lines=18> */
.L_x_2018:
[----:B------:R-:W-:Y:S05]  /*3010*/  BSYNC B3 ;  /* 0x0000000000037941 */ /* 0x000fea0003800000 */
.L_x_2017:
        /* <DEDUP_REMOVED lines=41> */
[----:B------:R-:W-:Y:S01]  /*32b0*/  LOP3.LUT R35, R29, UR26, R40, 0x96, !PT ;  /* 0x0000001a1d237c12 */ /* 0x000fe2000f8e9628 */
[----:B------:R-:W-:Y:S02]  /*32c0*/  IMAD.MOV.U32 R40, RZ, RZ, R28 ;  /* 0x000000ffff287224 */ /* 0x000fe400078e001c */
.L_x_2016:
[----:B------:R-:W-:Y:S05]  /*32d0*/  BSYNC B2 ;  /* 0x0000000000027941 */ /* 0x000fea0003800000 */
.L_x_2015:
        /* <DEDUP_REMOVED lines=11> */
[----:B------:R-:W-:Y:S02]  /*3390*/  FSETP.GTU.FTZ.AND P5, PT, R28, c[0x0][0x1e4], PT ;  /* 0x000079001c007a0b */ /* 0x000fe40003fbc000 */
[----:B------:R-:W-:Y:S02]  /*33a0*/  @P1 PRMT R28, RZ, 0x7610, R27 ;  /* 0x00007610ff1c1816 */ /* 0x000fe4000000001b */
[----:B------:R-:W-:Y:S02]  /*33b0*/  FSEL R45, R31, RZ, !P5 ;  /* 0x000000ff1f2d7208 */ /* 0x000fe40006800000 */
[----:B------:R-:W-:Y:S02]  /*33c0*/  SEL R44, RZ, 0x1000000, P5 ;  /* 0x01000000ff2c7807 */ /* 0x000fe40002800000 */
[----:B------:R-:W-:Y:S01]  /*33d0*/  ISETP.NE.AND P5, PT, R49, RZ, PT ;  /* 0x000000ff3100720c */ /* 0x000fe20003fa5270 */
[----:B------:R-:W-:Y:S01]  /*33e0*/  @P1 FADD.FTZ R45, R28, R45 ;  /* 0x0000002d1c2d1221 */ /* 0x000fe20000010000 */
[----:B------:R-:W-:Y:S01]  /*33f0*/  ISETP.NE.AND P1, PT, R48, RZ, PT ;  /* 0x000000ff3000720c */ /* 0x000fe20003f25270 */
[----:B------:R-:W-:Y:S01]  /*3400*/  IMAD.WIDE.U32 R48, R33, R46, c[0x0][0x188] ;  /* 0x0000620021307625 */ /* 0x000fe200078e002e */
[----:B------:R-:W-:-:S02]  /*3410*/  SEL R46, RZ, 0x100, P4 ;  /* 0x00000100ff2e7807 */ /* 0x000fc40002000000 */
[----:B------:R-:W-:Y:S02]  /*3420*/  SEL R50, RZ, 0x1, P1 ;  /* 0x00000001ff327807 */ /* 0x000fe40000800000 */
[----:B------:R-:W-:Y:S02]  /*3430*/  LOP3.LUT R44, R46, R44, R47, 0xfe, !PT ;  /* 0x0000002c2e2c7212 */ /* 0x000fe400078efe2f */
[----:B------:R-:W-:Y:S01]  /*3440*/  SEL R47, RZ, 0x1, P3 ;  /* 0x00000001ff2f7807 */ /* 0x000fe20001800000 */
[----:B------:R-:W-:Y:S01]  /*3450*/  IMAD.WIDE.U32 R50, R50, 0x10000, RZ ;  /* 0x0001000032327825 */ /* 0x000fe200078e00ff */
[----:B------:R-:W-:Y:S02]  /*3460*/  SEL R46, RZ, 0x1, P5 ;  /* 0x00000001ff2e7807 */ /* 0x000fe40002800000 */
[----:B------:R-:W-:Y:S02]  /*3470*/  F2FP.BF16.PACK_AB R28, R37, R34 ;  /* 0x00000022251c723e */ /* 0x000fe400000010ff */
[----:B------:R-:W-:-:S02]  /*3480*/  F2FP.BF16.PACK_AB R31, R45, R42 ;  /* 0x0000002a2d1f723e */ /* 0x000fc400000010ff */
[----:B------:R-:W-:Y:S01]  /*3490*/  LOP3.LUT R53, R53, R44, R47, 0xfe, !PT ;  /* 0x0000002c35357212 */ /* 0x000fe200078efe2f */
[----:B------:R-:W-:Y:S02]  /*34a0*/  IMAD.WIDE.U32 R46, R46, 0x100, RZ ;  /* 0x000001002e2e7825 */ /* 0x000fe400078e00ff */
[----:B------:R0:W-:Y:S03]  /*34b0*/  STG.E.128 [R48.64], R28 ;  /* 0x0000001c30007986 */ /* 0x0001e6000c101d06 */
[----:B------:R-:W-:Y:S02]  /*34c0*/  LOP3.LUT R52, R46, R52, R50, 0xfe, !PT ;  /* 0x000000342e347212 */ /* 0x000fe400078efe32 */
[----:B------:R-:W-:Y:S02]  /*34d0*/  LOP3.LUT R47, R47, R53, R51, 0xfe, !PT ;  /* 0x000000352f2f7212 */ /* 0x000fe400078efe33 */
[----:B0-----:R-:W-:Y:S01]  /*34e0*/  SEL R29, RZ, 0x1, P6 ;  /* 0x00000001ff1d7807 */ /* 0x001fe20003000000 */
[----:B------:R-:W-:-:S03]  /*34f0*/  IMAD.MOV.U32 R28, RZ, RZ, 0x8 ;  /* 0x00000008ff1c7424 */ /* 0x000fc600078e00ff */
[----:B------:R-:W-:Y:S01]  /*3500*/  LOP3.LUT R46, R52, R29, RZ, 0xfc, !PT ;  /* 0x0000001d342e7212 */ /* 0x000fe200078efcff */
[----:B------:R-:W-:-:S05]  /*3510*/  IMAD.WIDE.U32 R28, R33, R28, c[0x0][0x190] ;  /* 0x00006400211c7625 */ /* 0x000fca00078e001c */
[----:B------:R0:W-:Y:S02]  /*3520*/  STG.E.64 [R28.64], R46 ;  /* 0x0000002e1c007986 */ /* 0x0001e4000c101b06 */
.L_x_1962:
[----:B------:R-:W-:Y:S05]  /*3530*/  BSYNC B0 ;  /* 0x0000000000007941 */ /* 0x000fea0003800000 */
.L_x_1961:
        /* <DEDUP_REMOVED lines=12> */
.L_x_2025:
        /* <DEDUP_REMOVED lines=37> */
.L_x_2026:
        /* <DEDUP_REMOVED lines=29> */
[----:B------:R-:W-:Y:S02]  /*3a20*/  FMUL.FTZ R50, R47, R51 ;  /* 0x000000332f327220 */ /* 0x000fe40000410000 */
[----:B-----5:R-:W-:Y:S02]  /*3a30*/  FFMA.FTZ R46, R20, R31, R12 ;  /* 0x0000001f142e7223 */ /* 0x020fe4000001000c */
[----:B------:R-:W-:Y:S02]  /*3a40*/  FFMA.FTZ R31, R22, R49, R14 ;  /* 0x00000031161f7223 */ /* 0x000fe4000001000e */
[----:B------:R-:W-:Y:S02]  /*3a50*/  FFMA.FTZ R51, R21, R48, R13 ;  /* 0x0000003015337223 */ /* 0x000fe4000001000d */
[C---:B------:R-:W-:Y:S02]  /*3a60*/  FMUL.FTZ R28, R47.reuse, R28 ;  /* 0x0000001c2f1c7220 */ /* 0x040fe40000410000 */
[----:B------:R-:W-:-:S02]  /*3a70*/  FMUL.FTZ R49, R47, R44 ;  /* 0x0000002c2f317220 */ /* 0x000fc40000410000 */
[----:B------:R-:W-:Y:S01]  /*3a80*/  FMUL.FTZ R48, R47, R30 ;  /* 0x0000001e2f307220 */ /* 0x000fe20000410000 */
[----:B------:R-:W-:Y:S01]  /*3a90*/  F2FP.BF16.PACK_AB R30, R51, R46 ;  /* 0x0000002e331e723e */ /* 0x000fe200000010ff */
[----:B------:R-:W-:Y:S02]  /*3aa0*/  FFMA.FTZ R44, R16, R29, R8 ;  /* 0x0000001d102c7223 */ /* 0x000fe40000010008 */
[----:B------:R-:W-:Y:S02]  /*3ab0*/  FFMA.FTZ R47, R17, R28, R9 ;  /* 0x0000001c112f7223 */ /* 0x000fe40000010009 */
[----:B------:R-:W-:Y:S02]  /*3ac0*/  FFMA.FTZ R50, R23, R50, R15 ;  /* 0x0000003217327223 */ /* 0x000fe4000001000f */
        /* <DEDUP_REMOVED lines=8> */
.L_x_2022:
[----:B------:R-:W-:Y:S05]  /*3b50*/  BSYNC B0 ;  /* 0x0000000000007941 */ /* 0x000fea0003800000 */
.L_x_2021:
[----:B01----:R-:W-:-:S10]  /*3b60*/  HFMA2.MMA R29, -RZ, RZ, 0, 2.384185791015625e-07 ;  /* 0x00000004ff1d7435 */ /* 0x003fd400000001ff */
[----:B------:R-:W-:-:S05]  /*3b70*/  IMAD R32, R29, c[0x0][0x160], R32 ;  /* 0x000058001d207a24 */ /* 0x000fca00078e0220 */
[----:B------:R-:W-:-:S13]  /*3b80*/  ISETP.GE.AND P1, PT, R32, c[0x0][0x164], PT ;  /* 0x0000590020007a0c */ /* 0x000fda0003f26270 */
[----:B-----5:R-:W-:Y:S01]  /*3b90*/  @P1 CALL.REL.NOINC `(.L_x_2023) ;  /* 0x0000001000001944 */ /* 0x020fe20003c00000 */
[----:B------:R-:W-:Y:S05]  /*3ba0*/  BRA `(.L_x_2024) ;  /* 0xffffcc8000007947 */ /* 0x000fea000383ffff */
.L_x_2023:
[----:B------:R-:W-:Y:S05]  /*3bb0*/  BSYNC B1 ;  /* 0x0000000000017941 */ /* 0x000fea0003800000 */
.L_x_1960:
[----:B------:R-:W-:Y:S05]  /*3bc0*/  EXIT ;  /* 0x000000000000794d */ /* 0x000fea0003800000 */
.L_x_2019:
[----:B------:R-:W-:Y:S01]  /*3bd0*/  IMAD.MOV.U32 R46, RZ, RZ, 0x1 ;  /* 0x00000001ff2e7424 */ /* 0x000fe200078e00ff */
[----:B------:R-:W-:Y:S01]  /*3be0*/  MOV R44, 0x1f ;  /* 0x0000001f002c7802 */ /* 0x000fe20000000f00 */
[----:B------:R-:W-:Y:S01]  /*3bf0*/  IMAD.MOV.U32 R31, RZ, RZ, -0x1 ;  /* 0xffffffffff1f7424 */ /* 0x000fe200078e00ff */
[----:B------:R-:W-:Y:S02]  /*3c00*/  MOV R28, 0x3c20 ;  /* 0x00003c20001c7802 */ /* 0x000fe40000000f00 */
[----:B-----5:R-:W-:Y:S05]  /*3c10*/  CALL.REL.NOINC `($__internal_40_$__cuda_sm70_shflsync_bfly_p) ;  /* 0x000004a000007944 */ /* 0x020fea0003c00000 */
[----:B01----:R-:W-:Y:S05]  /*3c20*/  BRA `(.L_x_2025) ;  /* 0xfffff9d000007947 */ /* 0x003fea000383ffff */
.L_x_2020:
[----:B------:R-:W-:Y:S01]  /*3c30*/  HFMA2.MMA R44, -RZ, RZ, 0, 1.847743988037109375e-06 ;  /* 0x0000001fff2c7435 */ /* 0x000fe200000001ff */
[----:B0-----:R-:W-:Y:S01]  /*3c40*/  MOV R30, R47 ;  /* 0x0000002f001e7202 */ /* 0x001fe20000000f00 */
[----:B------:R-:W-:Y:S01]  /*3c50*/  IMAD.MOV.U32 R46, RZ, RZ, 0x2 ;  /* 0x00000002ff2e7424 */ /* 0x000fe200078e00ff */
[----:B------:R-:W-:Y:S01]  /*3c60*/  MOV R28, 0x3c90 ;  /* 0x00003c90001c7802 */ /* 0x000fe20000000f00 */
[----:B------:R-:W-:Y:S02]  /*3c70*/  IMAD.MOV.U32 R31, RZ, RZ, -0x1 ;  /* 0xffffffffff1f7424 */ /* 0x000fe400078e00ff */
[----:B-----5:R-:W-:Y:S05]  /*3c80*/  CALL.REL.NOINC `($__internal_40_$__cuda_sm70_shflsync_bfly_p) ;  /* 0x0000043000007944 */ /* 0x020fea0003c00000 */
[----:B01----:R-:W-:Y:S01]  /*3c90*/  FADD.FTZ R30, R47, R31 ;  /* 0x0000001f2f1e7221 */ /* 0x003fe20000010000 */
[----:B------:R-:W-:Y:S01]  /*3ca0*/  MOV R46, 0x4 ;  /* 0x00000004002e7802 */ /* 0x000fe20000000f00 */
[----:B------:R-:W-:Y:S01]  /*3cb0*/  IMAD.MOV.U32 R44, RZ, RZ, 0x1f ;  /* 0x0000001fff2c7424 */ /* 0x000fe200078e00ff */
[----:B------:R-:W-:-:S02]  /*3cc0*/  MOV R31, 0xffffffff ;  /* 0xffffffff001f7802 */ /* 0x000fc40000000f00 */
[----:B------:R-:W-:Y:S02]  /*3cd0*/  MOV R28, 0x3cf0 ;  /* 0x00003cf0001c7802 */ /* 0x000fe40000000f00 */
[----:B------:R-:W-:Y:S05]  /*3ce0*/  CALL.REL.NOINC `($__internal_40_$__cuda_sm70_shflsync_bfly_p) ;  /* 0x000003d000007944 */ /* 0x000fea0003c00000 */
[----:B0-----:R-:W-:Y:S01]  /*3cf0*/  HFMA2.MMA R44, -RZ, RZ, 0, 1.847743988037109375e-06 ;  /* 0x0000001fff2c7435 */ /* 0x001fe200000001ff */
[----:B-1----:R-:W-:Y:S01]  /*3d00*/  FADD.FTZ R30, R30, R31 ;  /* 0x0000001f1e1e7221 */ /* 0x002fe20000010000 */
[----:B------:R-:W-:Y:S01]  /*3d10*/  MOV R28, 0x3d50 ;  /* 0x00003d50001c7802 */ /* 0x000fe20000000f00 */
[----:B------:R-:W-:Y:S02]  /*3d20*/  IMAD.MOV.U32 R46, RZ, RZ, 0x8 ;  /* 0x00000008ff2e7424 */ /* 0x000fe400078e00ff */
[----:B------:R-:W-:Y:S02]  /*3d30*/  IMAD.MOV.U32 R31, RZ, RZ, -0x1 ;  /* 0xffffffffff1f7424 */ /* 0x000fe400078e00ff */
[----:B------:R-:W-:Y:S05]  /*3d40*/  CALL.REL.NOINC `($__internal_40_$__cuda_sm70_shflsync_bfly_p) ;  /* 0x0000037000007944 */ /* 0x000fea0003c00000 */
[----:B01----:R-:W-:Y:S01]  /*3d50*/  FADD.FTZ R30, R30, R31 ;  /* 0x0000001f1e1e7221 */ /* 0x003fe20000010000 */
[----:B------:R-:W-:Y:S01]  /*3d60*/  MOV R46, 0x10 ;  /* 0x00000010002e7802 */ /* 0x000fe20000000f00 */
[----:B------:R-:W-:Y:S01]  /*3d70*/  IMAD.MOV.U32 R44, RZ, RZ, 0x1f ;  /* 0x0000001fff2c7424 */ /* 0x000fe200078e00ff */
[----:B------:R-:W-:Y:S02]  /*3d80*/  MOV R31, 0xffffffff ;  /* 0xffffffff001f7802 */ /* 0x000fe40000000f00 */
[----:B------:R-:W-:-:S02]  /*3d90*/  MOV R28, 0x3db0 ;  /* 0x00003db0001c7802 */ /* 0x000fc40000000f00 */
[----:B------:R-:W-:Y:S05]  /*3da0*/  CALL.REL.NOINC `($__internal_40_$__cuda_sm70_shflsync_bfly_p) ;  /* 0x0000031000007944 */ /* 0x000fea0003c00000 */
        /* <DEDUP_REMOVED lines=23> */
[----:B------:R-:W-:Y:S05]  /*3f20*/  CALL.REL.NOINC `($__internal_40_$__cuda_sm70_shflsync_bfly_p) ;  /* 0x0000019000007944 */ /* 0x000fea0003c00000 */
[----:B01----:R-:W-:Y:S01]  /*3f30*/  FADD.FTZ R30, R30, R31 ;  /* 0x0000001f1e1e7221 */ /* 0x003fe20000010000 */
[----:B------:R-:W-:Y:S01]  /*3f40*/  MOV R46, 0x2 ;  /* 0x00000002002e7802 */ /* 0x000fe20000000f00 */
[----:B------:R-:W-:Y:S01]  /*3f50*/  IMAD.MOV.U32 R44, RZ, RZ, 0x1f ;  /* 0x0000001fff2c7424 */ /* 0x000fe200078e00ff */
[----:B------:R-:W-:Y:S02]  /*3f60*/  MOV R31, 0xffffffff ;  /* 0xffffffff001f7802 */ /* 0x000fe40000000f00 */
[----:B------:R-:W-:Y:S02]  /*3f70*/  MOV R28, 0x3f90 ;  /* 0x00003f90001c7802 */ /* 0x000fe40000000f00 */
[----:B------:R-:W-:Y:S05]  /*3f80*/  CALL.REL.NOINC `($__internal_40_$__cuda_sm70_shflsync_bfly_p) ;  /* 0x0000013000007944 */ /* 0x000fea0003c00000 */
[----:B0-----:R-:W-:Y:S01]  /*3f90*/  HFMA2.MMA R44, -RZ, RZ, 0, 1.847743988037109375e-06 ;  /* 0x0000001fff2c7435 */ /* 0x001fe200000001ff */
[----:B-1----:R-:W-:Y:S01]  /*3fa0*/  FADD.FTZ R30, R30, R31 ;  /* 0x0000001f1e1e7221 */ /* 0x002fe20000010000 */
[----:B------:R-:W-:Y:S01]  /*3fb0*/  MOV R28, 0x3ff0 ;  /* 0x00003ff0001c7802 */ /* 0x000fe20000000f00 */
[----:B------:R-:W-:-:S02]  /*3fc0*/  IMAD.MOV.U32 R46, RZ, RZ, 0x4 ;  /* 0x00000004ff2e7424 */ /* 0x000fc400078e00ff */
[----:B------:R-:W-:Y:S02]  /*3fd0*/  IMAD.MOV.U32 R31, RZ, RZ, -0x1 ;  /* 0xffffffffff1f7424 */ /* 0x000fe400078e00ff */
        /* <DEDUP_REMOVED lines=10> */
[----:B------:R-:W-:Y:S02]  /*4080*/  IMAD.MOV.U32 R46, RZ, RZ, 0x10 ;  /* 0x00000010ff2e7424 */ /* 0x000fe400078e00ff */
[----:B------:R-:W-:-:S02]  /*4090*/  IMAD.MOV.U32 R31, RZ, RZ, -0x1 ;  /* 0xffffffffff1f7424 */ /* 0x000fc400078e00ff */
[----:B------:R-:W-:Y:S05]  /*40a0*/  CALL.REL.NOINC `($__internal_40_$__cuda_sm70_shflsync_bfly_p) ;  /* 0x0000001000007944 */ /* 0x000fea0003c00000 */
[----:B01----:R-:W-:Y:S05]  /*40b0*/  BRA `(.L_x_2026) ;  /* 0xfffff79000007947 */ /* 0x003fea000383ffff */
        .weak           $__internal_40_$__cuda_sm70_shflsync_bfly_p
        .type           $__internal_40_$__cuda_sm70_shflsync_bfly_p,@function
        .size           $__internal_40_$__cuda_sm70_shflsync_bfly_p,(.L_x_8228 - $__internal_40_$__cuda_sm70_shflsync_bfly_p)
$__internal_40_$__cuda_sm70_shflsync_bfly_p:
[----:B------:R-:W-:Y:S01]  /*40c0*/  MOV R29, 0x0 ;  /* 0x00000000001d7802 */ /* 0x000fe20000000f00 */
[----:B------:R-:W-:Y:S04]  /*40d0*/  WARPSYNC R31 ;  /* 0x0000001f00007348 */ /* 0x000fe80003800000 */
[----:B------:R0:W1:Y:S01]  /*40e0*/  SHFL.BFLY PT, R31, R30, R46, R44 ;  /* 0x0c00002e1e1f7389 */ /* 0x00006200000e002c */
[----:B------:R-:W-:Y:S05]  /*40f0*/  RET.REL.NODEC R28 `(_ZN10layer_norm13ln_fwd_kernelINS_13Kernel_traitsIf13__nv_bfloat16S2_S2_fjLj256ELj1ELj4ELj1ELj16ENS_18Kernel_traits_baseILj256EfS2_S2_S2_fjLj128EEEEELb1ELb0ELb0ELb0EEEvNS_9FwdParamsE) ;  /* 0xffffbf001c007950 */ /* 0x000fea0003c3ffff */
.L_x_2027:
        /* <DEDUP_REMOVED lines=16> */
.L_x_8228:


//--------------------- .text._ZN10layer_norm13ln_fwd_kernelINS_13Kernel_traitsIf13__nv_bfloat16S2_S2_fjLj256ELj1ELj4ELj1ELj16ENS_18Kernel_traits_baseILj256EfS2_S2_S2_fjLj128EEEEELb1ELb0ELb0ELb1EEEvNS_9FwdParamsE --------------------------
	.section	.text._ZN10layer_norm13ln_fwd_kernelINS_13Kernel_traitsIf13__nv_bfloat16S2_S2_fjLj256ELj1ELj4ELj1ELj16ENS_18Kernel_traits_baseILj256EfS2_S2_S2_fjLj128EEEEELb1ELb0ELb0ELb1EEEvNS_9FwdParamsE,"ax",@progbits
	.sectioninfo	@"SHI_REGISTERS=56"
	.align	128
        .global         _ZN10layer_norm13ln_fwd_kernelINS_13Kernel_traitsIf13__nv_bfloat16S2_S2_fjLj256ELj1ELj4ELj1ELj16ENS_18Kernel_traits_baseILj256EfS2_S2_S2_fjLj128EEEEELb1ELb0ELb0ELb1EEEvNS_9FwdParamsE
        .type           _ZN10layer_norm13ln_fwd_kernelINS_13Kernel_traitsIf13__nv_bfloat16S2_S2_fjLj256ELj1ELj4ELj1ELj16ENS_18Kernel_traits_baseILj256EfS2_S2_S2_fjLj128EEEEELb1ELb0ELb0ELb1EEEvNS_9FwdParamsE,@function
        .size           _ZN10layer_norm13ln_fwd_kernelINS_13Kernel_traitsIf13__nv_bfloat16S2_S2_fjLj256ELj1ELj4ELj1ELj16ENS_18Kernel_traits_baseILj256EfS2_S2_S2_fjLj128EEEEELb1ELb0ELb0ELb1EEEvNS_9FwdParamsE,(.L_x_8229 - _ZN10layer_norm13ln_fwd_kernelINS_13Kernel_traitsIf13__nv_bfloat16S2_S2_fjLj256ELj1ELj4ELj1ELj16ENS_18Kernel_traits_baseILj256EfS2_S2_S2_fjLj128EEEEELb1ELb0ELb0ELb1EEEvNS_9FwdParamsE)
        .other          _ZN10layer_norm13ln_fwd_kernelINS_13Kernel_traitsIf13__nv_bfloat16S2_S2_fjLj256ELj1ELj4ELj1ELj16ENS_18Kernel_traits_baseILj256EfS2_S2_S2_fjLj128EEEEELb1ELb0ELb0ELb1EEEvNS_9FwdParamsE,@"STO_CUDA_ENTRY STV_DEFAULT"
_ZN10layer_norm13ln_fwd_kernelINS_13Kernel_traitsIf13__nv_bfloat16S2_S2_fjLj256ELj1ELj4ELj1ELj16ENS_18Kernel_traits_baseILj256EfS2_S2_S2_fjLj128EEEEELb1ELb0ELb0ELb1EEEvNS_9FwdParamsE:
.text._ZN10layer_norm13ln_fwd_kernelINS_13Kernel_traitsIf13__nv_bfloat16S2_S2_fjLj256ELj1ELj4ELj1ELj16ENS_18Kernel_traits_baseILj256EfS2_S2_S2_fjLj128EEEEELb1ELb0ELb0ELb1EEEvNS_9FwdParamsE:
        /* <DEDUP_REMOVED lines=9> */
[----:B------:R-:W-:Y:S01]  /*0090*/  IMAD.MOV.U32 R0, RZ, RZ, c[0x0][0x238] ;  /* 0x00008e00ff007624 */ /* 0x000fe200078e00ff */
[----:B------:R-:W-:Y:S01]  /*00a0*/  ULDC.64 UR6, c[0x0][0x118] ;  /* 0x0000460000067ab9 */ /* 0x000fe20000000a00 */
[----:B------:R-:W-:Y:S01]  /*00b0*/  IMAD.MOV.U32 R25, RZ, RZ, c[0x0][0x23c] ;  /* 0x00008f00ff197624 */ /* 0x000fe200078e00ff */
[----:B------:R-:W-:Y:S01]  /*00c0*/  CS2R R8, SRZ ;  /* 0x0000000000087805 */ /* 0x000fe2000001ff00 */
[----:B------:R-:W-:Y:S01]  /*00d0*/  CS2R R10, SRZ ;  /* 0x00000000000a7805 */ /* 0x000fe2000001ff00 */
[----:B------:R-:W-:Y:S01]  /*00e0*/  CS2R R12, SRZ ;  /* 0x00000000000c7805 */ /* 0x000fe2000001ff00 */
[----:B------:R-:W-:-:S02]  /*00f0*/  CS2R R14, SRZ ;  /* 0x00000000000e7805 */ /* 0x000fc4000001ff00 */
[----:B------:R-:W2:Y:S01]  /*0100*/  @P1 LDG.E.64 R2, [R2.64] ;  /* 0x0000000602021981 */ /* 0x000ea2000c1e1b00 */
[----:B------:R-:W-:Y:S01]  /*0110*/  @P1 MOV R4, R0 ;  /* 0x0000000000041202 */ /* 0x000fe20000000f00 */
[----:B------:R-:W-:Y:S01]  /*0120*/  @P1 IMAD.MOV.U32 R5, RZ, RZ, R25 ;  /* 0x000000ffff051224 */ /* 0x000fe200078e0019 */
[----:B0-----:R-:W-:-:S05]  /*0130*/  LOP3.LUT R35, R33, 0x1f, RZ, 0xc0, !PT ;  /* 0x0000001f21237812 */ /* 0x001fca00078ec0ff */
[----:B------:R-:W5:Y:S01]  /*0140*/  @P1 LDG.E.64 R4, [R4.64] ;  /* 0x0000000604041981 */ /* 0x000f62000c1e1b00 */
[----:B------:R-:W-:Y:S02]  /*0150*/  SHF.R.U32.HI R34, RZ, 0x5, R33 ;  /* 0x00000005ff227819 */ /* 0x000fe40000011621 */
[----:B------:R-:W-:Y:S01]  /*0160*/  @P0 LEA R6, P3, R35, c[0x0][0x218], 0x5 ;  /* 0x0000860023060a11 */ /* 0x000fe200078628ff */
[----:B------:R-:W0:Y:S03]  /*0170*/  S2R R24, SR_CTAID.X ;  /* 0x0000000000187919 */ /* 0x000e260000002500 */
[----:B------:R-:W-:-:S05]  /*0180*/  @P0 IADD3.X R7, RZ, c[0x0][0x21c], RZ, P3, !PT ;  /* 0x00008700ff070a10 */ /* 0x000fca0001ffe4ff */
[----:B------:R1:W5:Y:S04]  /*0190*/  @P0 LDG.E.128 R8, [R6.64] ;  /* 0x0000000606080981 */ /* 0x000368000c1e1d00 */
[----:B------:R1:W5:Y:S01]  /*01a0*/  @P0 LDG.E.128 R12, [R6.64+0x10] ;  /* 0x00001006060c0981 */ /* 0x000362000c1e1d00 */
[----:B0-----:R-:W-:-:S05]  /*01b0*/  IMAD R34, R24, 0x4, R34 ;  /* 0x0000000418227824 */ /* 0x001fca00078e0222 */
[----:B------:R-:W-:Y:S01]  /*01c0*/  ISETP.GE.AND P2, PT, R34, c[0x0][0x164], PT ;  /* 0x0000590022007a0c */ /* 0x000fe20003f46270 */
[----:B--2---:R1:W0:Y:S08]  /*01d0*/  @P1 R2UR UR4, R2 ;  /* 0x00000000020413c2 */ /* 0x00423000000e0000 */
[----:B------:R1:W2:Y:S04]  /*01e0*/  @P1 R2UR UR5, R3 ;  /* 0x00000000030513c2 */ /* 0x0002a800000e0000 */
[----:B012---:R-:W-:Y:S05]  /*01f0*/  @P2 EXIT ;  /* 0x000000000000294d */ /* 0x007fea0003800000 */
[----:B-----5:R-:W-:Y:S01]  /*0200*/  @P1 IADD3 R0, P0, R4, c[0x0][0x240], RZ ;  /* 0x0000900004001a10 */ /* 0x020fe20007f1e0ff */
[----:B------:R-:W-:-:S04]  /*0210*/  IMAD.MOV.U32 R2, RZ, RZ, 0x20 ;  /* 0x00000020ff027424 */ /* 0x000fc800078e00ff */
[----:B------:R-:W-:Y:S02]  /*0220*/  @P1 IMAD.X R25, RZ, RZ, R5, P0 ;  /* 0x000000ffff191224 */ /* 0x000fe400000e0605 */
[----:B------:R-:W-:Y:S02]  /*0230*/  IMAD R33, R24, c[0x0][0x0], R33 ;  /* 0x0000000018217a24 */ /* 0x000fe400078e0221 */
[----:B------:R-:W-:Y:S01]  /*0240*/  IMAD.WIDE.U32 R2, R35, R2, c[0x0][0x1b0] ;  /* 0x00006c0023027625 */ /* 0x000fe200078e0002 */
[--C-:B------:R-:W-:Y:S02]  /*0250*/  SHF.R.U64 R32, R0, 0x2, R25.reuse ;  /* 0x0000000200207819 */ /* 0x100fe40000001219 */
[----:B------:R-:W-:Y:S01]  /*0260*/  SHF.R.U32.HI R7, RZ, 0x2, R25 ;  /* 0x00000002ff077819 */ /* 0x000fe20000011619 */
[----:B------:R-:W-:Y:S01]  /*0270*/  IMAD.HI.U32 R4, R33, -0x326172a9, RZ ;  /* 0xcd9e8d5721047827 */ /* 0x000fe200078e00ff */
[----:B------:R0:W5:Y:S03]  /*0280*/  LDG.E.128 R16, [R2.64] ;  /* 0x0000000602107981 */ /* 0x000166000c1e1d00 */
[----:B------:R-:W-:Y:S01]  /*0290*/  IMAD.HI.U32 R5, R32, -0x2daee0ad, RZ ;  /* 0xd2511f5320057827 */ /* 0x000fe200078e00ff */
[----:B------:R-:W-:Y:S01]  /*02a0*/  LOP3.LUT R4, R4, UR4, R7, 0x96, !PT ;  /* 0x0000000404047c12 */ /* 0x000fe2000f8e9607 */
[----:B------:R0:W5:Y:S01]  /*02b0*/  LDG.E.128 R20, [R2.64+0x10] ;  /* 0x0000100602147981 */ /* 0x000162000c1e1d00 */
[----:B------:R-:W-:Y:S01]  /*02c0*/  UIADD3 UR9, UR4, -0x61c88647, URZ ;  /* 0x9e3779b904097890 */ /* 0x000fe2000fffe03f */
[----:B------:R-:W-:Y:S01]  /*02d0*/  IMAD R25, R32, -0x2daee0ad, RZ ;  /* 0xd2511f5320197824 */ /* 0x000fe200078e02ff */
[----:B------:R-:W-:Y:S01]  /*02e0*/  LOP3.LUT R5, R5, UR5, RZ, 0x3c, !PT ;  /* 0x0000000505057c12 */ /* 0x000fe2000f8e3cff */
[----:B------:R-:W-:Y:S01]  /*02f0*/  UIADD3 UR10, UR5, -0x4498517b, URZ ;  /* 0xbb67ae85050a7890 */ /* 0x000fe2000fffe03f */
[----:B------:R-:W-:Y:S01]  /*0300*/  IMAD.HI.U32 R6, R4, -0x2daee0ad, RZ ;  /* 0xd2511f5304067827 */ /* 0x000fe200078e00ff */
[----:B------:R-:W-:Y:S01]  /*0310*/  UIADD3 UR11, UR4, 0x3c6ef372, URZ ;  /* 0x3c6ef372040b7890 */ /* 0x000fe2000fffe03f */
[----:B------:R-:W-:Y:S01]  /*0320*/  BSSY B0, `(.L_x_2028) ;  /* 0x000037e000007945 */ /* 0x000fe20003800000 */
[----:B------:R-:W-:Y:S01]  /*0330*/  UIADD3 UR12, UR5, 0x76cf5d0a, URZ ;  /* 0x76cf5d0a050c7890 */ /* 0x000fe2000fffe03f */
[----:B------:R-:W-:Y:S01]  /*0340*/  IMAD R24, R5, -0x326172a9, RZ ;  /* 0xcd9e8d5705187824 */ /* 0x000fe200078e02ff */
[----:B------:R-:W-:Y:S01]  /*0350*/  LOP3.LUT R6, R6, UR10, R25, 0x96, !PT ;  /* 0x0000000a06067c12 */ /* 0x000fe2000f8e9619 */
[----:B0-----:R-:W-:Y:S01]  /*0360*/  IMAD R3, R33, -0x326172a9, RZ ;  /* 0xcd9e8d5721037824 */ /* 0x001fe200078e02ff */
[----:B------:R-:W-:Y:S01]  /*0370*/  UIADD3 UR13, UR4, -0x255992d5, URZ ;  /* 0xdaa66d2b040d7890 */ /* 0x000fe2000fffe03f */
        /* <DEDUP_REMOVED lines=8> */
[C---:B------:R-:W-:Y:S01]  /*0400*/  IMAD.HI.U32 R4, R2.reuse, -0x2daee0ad, RZ ;  /* 0xd2511f5302047827 */ /* 0x040fe200078e00ff */
[----:B------:R-:W-:Y:S01]  /*0410*/  LOP3.LUT R3, R3, UR11, R24, 0x96, !PT ;  /* 0x0000000b03037c12 */ /* 0x000fe2000f8e9618 */
[----:B------:R-:W-:Y:S02]  /*0420*/  UIADD3 UR18, UR5, -0x56f99767, URZ ;  /* 0xa906689905127890 */ /* 0x000fe4000fffe03f */
[----:B------:R-:W-:Y:S01]  /*0430*/  IMAD R25, R2, -0x2daee0ad, RZ ;  /* 0xd2511f5302197824 */ /* 0x000fe200078e02ff */
[----:B------:R-:W-:Y:S01]  /*0440*/  LOP3.LUT R4, R4, UR12, R5, 0x96, !PT ;  /* 0x0000000c04047c12 */ /* 0x000fe2000f8e9605 */
[----:B------:R-:W-:Y:S01]  /*0450*/  IMAD.HI.U32 R24, R3, -0x2daee0ad, RZ ;  /* 0xd2511f5303187827 */ /* 0x000fe200078e00ff */
[----:B------:R-:W-:-:S02]  /*0460*/  UIADD3 UR19, UR4, -0x4ab325aa, URZ ;  /* 0xb54cda5604137890 */ /* 0x000fc4000fffe03f */
[----:B------:R-:W-:Y:S01]  /*0470*/  UIADD3 UR20, UR5, 0x646e171e, URZ ;  /* 0x646e171e05147890 */ /* 0x000fe2000fffe03f */
[----:B------:R-:W-:Y:S01]  /*0480*/  IMAD R5, R6, -0x326172a9, RZ ;  /* 0xcd9e8d5706057824 */ /* 0x000fe200078e02ff */
[----:B------:R-:W-:Y:S01]  /*0490*/  LOP3.LUT R24, R24, UR14, R25, 0x96, !PT ;  /* 0x0000000e18187c12 */ /* 0x000fe2000f8e9619 */
[----:B------:R-:W-:Y:S01]  /*04a0*/  IMAD.HI.U32 R2, R4, -0x326172a9, RZ ;  /* 0xcd9e8d5704027827 */ /* 0x000fe200078e00ff */
[----:B------:R-:W-:Y:S02]  /*04b0*/  UIADD3 UR21, UR4, 0x5384540f, URZ ;  /* 0x5384540f04157890 */ /* 0x000fe4000fffe03f */
[----:B------:R-:W-:Y:S01]  /*04c0*/  UIADD3 UR22, UR5, 0x1fd5c5a3, URZ ;  /* 0x1fd5c5a305167890 */ /* 0x000fe2000fffe03f */
[----:B------:R-:W-:Y:S01]  /*04d0*/  IMAD R6, R3, -0x2daee0ad, RZ ;  /* 0xd2511f5303067824 */ /* 0x000fe200078e02ff */
[----:B------:R-:W-:Y:S01]  /*04e0*/  LOP3.LUT R2, R2, UR13, R5, 0x96, !PT ;  /* 0x0000000d02027c12 */ /* 0x000fe2000f8e9605 */
[----:B------:R-:W-:Y:S01]  /*04f0*/  IMAD R5, R4, -0x326172a9, RZ ;  /* 0xcd9e8d5704057824 */ /* 0x000fe200078e02ff */
[----:B------:R-:W-:Y:S01]  /*0500*/  UIADD3 UR23, UR4, -0xe443238, URZ ;  /* 0xf1bbcdc804177890 */ /* 0x000fe2000fffe03f */
        /* <DEDUP_REMOVED lines=34> */
[----:B------:R-:W-:Y:S01]  /*0730*/  HFMA2.MMA R2, -RZ, RZ, 0, 0 ;  /* 0x00000000ff027435 */ /* 0x000fe200000001ff */
[----:B------:R-:W-:-:S04]  /*0740*/  IMAD.HI.U32 R6, R25, -0x2daee0ad, RZ ;  /* 0xd2511f5319067827 */ /* 0x000fc800078e00ff */
[----:B------:R-:W-:Y:S01]  /*0750*/  IMAD.WIDE.U32 R4, R3, -0x326172a9, RZ ;  /* 0xcd9e8d5703047825 */ /* 0x000fe200078e00ff */
[----:B------:R-:W-:Y:S02]  /*0760*/  LOP3.LUT R3, R0, 0x3, RZ, 0xc0, !PT ;  /* 0x0000000300037812 */ /* 0x000fe400078ec0ff */
[----:B------:R-:W-:Y:S01]  /*0770*/  LOP3.LUT R6, R6, UR26, R29, 0x96, !PT ;  /* 0x0000001a06067c12 */ /* 0x000fe2000f8e961d */
[----:B------:R-:W-:Y:S01]  /*0780*/  IMAD R0, R25, -0x2daee0ad, RZ ;  /* 0xd2511f5319007824 */ /* 0x000fe200078e02ff */
[----:B------:R-:W-:Y:S02]  /*0790*/  LOP3.LUT R5, R5, UR25, R27, 0x96, !PT ;  /* 0x0000001905057c12 */ /* 0x000fe4000f8e961b */
.L_x_2088:
[----:B------:R-:W-:Y:S01]  /*07a0*/  ISETP.NE.U32.AND P1, PT, RZ, c[0x0][0x1c0], PT ;  /* 0x00007000ff007a0c */ /* 0x000fe20003f25070 */
[----:B------:R-:W-:Y:S01]  /*07b0*/  IMAD R28, R34, c[0x0][0x168], RZ ;  /* 0x00005a00221c7a24 */ /* 0x000fe200078e02ff */
[----:B------:R-:W-:Y:S02]  /*07c0*/  ISETP.NE.U32.AND P0, PT, RZ, c[0x0][0x180], PT ;  /* 0x00006000ff007a0c */ /* 0x000fe40003f05070 */
[----:B------:R-:W-:Y:S02]  /*07d0*/  ISETP.NE.AND.EX P1, PT, RZ, c[0x0][0x1c4], PT, P1 ;  /* 0x00007100ff007a0c */ /* 0x000fe40003f25310 */
[----:B------:R-:W-:-:S02]  /*07e0*/  ISETP.NE.AND.EX P0, PT, RZ, c[0x0][0x184], PT, P0 ;  /* 0x00006100ff007a0c */ /* 0x000fc40003f05300 */
[----:B------:R-:W-:-:S04]  /*07f0*/  SHF.R.S32.HI R29, RZ, 0x1f, R28 ;  /* 0x0000001fff1d7819 */ /* 0x000fc8000001141c */
[----:B------:R-:W-:-:S04]  /*0800*/  LEA.HI R28, R29, R28, RZ, 0x3 ;  /* 0x0000001c1d1c7211 */ /* 0x000fc800078f18ff */
[----:B------:R-:W-:Y:S01]  /*0810*/  LEA.HI.SX32 R37, R28, R35, 0x1d ;  /* 0x000000231c257211 */ /* 0x000fe200078feaff */
[----:B------:R-:W-:Y:S02]  /*0820*/  @P1 IMAD.MOV.U32 R41, RZ, RZ, 0x2 ;  /* 0x00000002ff291424 */ /* 0x000fe400078e00ff */
[----:B------:R-:W-:Y:S01]  /*0830*/  IMAD.MOV.U32 R28, RZ, RZ, 0x10 ;  /* 0x00000010ff1c7424 */ /* 0x000fe200078e00ff */
[----:B------:R-:W-:Y:S01]  /*0840*/  @P0 LEA R38, P2, R37, c[0x0][0x180], 0x4 ;  /* 0x0000600025260a11 */ /* 0x000fe200078420ff */
[----:B------:R-:W-:-:S03]  /*0850*/  @P1 IMAD.WIDE R40, R34, R41, c[0x0][0x1c0] ;  /* 0x0000700022281625 */ /* 0x000fc600078e0229 */
[C---:B------:R-:W-:Y:S01]  /*0860*/  @P0 LEA.HI.X R39, R37.reuse, c[0x0][0x184], RZ, 0x4, P2 ;  /* 0x0000610025270a11 */ /* 0x040fe200010f24ff */
[----:B------:R-:W-:Y:S02]  /*0870*/  IMAD.WIDE.U32 R28, R37, R28, c[0x0][0x170] ;  /* 0x00005c00251c7625 */ /* 0x000fe400078e001c */
[----:B------:R-:W2:Y:S04]  /*0880*/  @P1 LDG.E.U16 R40, [R40.64] ;  /* 0x0000000628281981 */ /* 0x000ea8000c1e1500 */
[----:B-----5:R-:W5:Y:S04]  /*0890*/  LDG.E.128 R28, [R28.64] ;  /* 0x000000061c1c7981 */ /* 0x020f68000c1e1d00 */
[----:B------:R0:W5:Y:S01]  /*08a0*/  @P0 LDG.E.128 R24, [R38.64] ;  /* 0x0000000626180981 */ /* 0x000162000c1e1d00 */
[----:B------:R-:W-:Y:S01]  /*08b0*/  ISETP.NE.AND P2, PT, R3, 0x1, PT ;  /* 0x000000010300780c */ /* 0x000fe20003f45270 */
[----:B------:R-:W-:Y:S01]  /*08c0*/  BSSY B1, `(.L_x_2029) ;  /* 0x000000e000017945 */ /* 0x000fe20003800000 */
[----:B------:R-:W-:-:S02]  /*08d0*/  MOV R43, 0x3f800000 ;  /* 0x3f800000002b7802 */ /* 0x000fc40000000f00 */
[----:B------:R-:W-:Y:S02]  /*08e0*/  IADD3 R42, R3, 0x1, RZ ;  /* 0x00000001032a7810 */ /* 0x000fe40007ffe0ff */
[----:B--2---:R-:W-:-:S07]  /*08f0*/  @P1 PRMT R43, RZ, 0x5410, R40 ;  /* 0x00005410ff2b1816 */ /* 0x004fce0000000028 */
[----:B------:R-:W-:Y:S05]  /*0900*/  @!P2 BRA `(.L_x_2030) ;  /* 0x000000800000a947 */ /* 0x000fea0003800000 */
[----:B0-----:R-:W-:Y:S01]  /*0910*/  ISETP.NE.AND P1, PT, R3, 0x2, PT ;  /* 0x000000020300780c */ /* 0x001fe20003f25270 */
[----:B------:R-:W-:-:S12]  /*0920*/  IMAD.MOV.U32 R40, RZ, RZ, R6 ;  /* 0x000000ffff287224 */ /* 0x000fd800078e0006 */
[----:B------:R-:W-:Y:S05]  /*0930*/  @!P1 BRA `(.L_x_2031) ;  /* 0x0000006000009947 */ /* 0x000fea0003800000 */
[----:B------:R-:W-:Y:S01]  /*0940*/  ISETP.NE.AND P1, PT, R3, 0x3, PT ;  /* 0x000000030300780c */ /* 0x000fe20003f25270 */
[----:B------:R-:W-:-:S12]  /*0950*/  IMAD.MOV.U32 R40, RZ, RZ, R5 ;  /* 0x000000ffff287224 */ /* 0x000fd800078e0005 */
[----:B------:R-:W-:Y:S05]  /*0960*/  @P1 BRA `(.L_x_2031) ;  /* 0x0000003000001947 */ /* 0x000fea0003800000 */
[----:B------:R-:W-:Y:S01]  /*0970*/  MOV R40, R0 ;  /* 0x0000000000287202 */ /* 0x000fe20000000f00 */
[----:B------:R-:W-:Y:S05]  /*0980*/  BRA `(.L_x_2031) ;  /* 0x0000001000007947 */ /* 0x000fea0003800000 */
.L_x_2030:
[----:B0-----:R-:W-:Y:S02]  /*0990*/  IMAD.MOV.U32 R40, RZ, RZ, R4 ;  /* 0x000000ffff287224 */ /* 0x001fe400078e0004 */
.L_x_2031:
[----:B------:R-:W-:Y:S05]  /*09a0*/  BSYNC B1 ;  /* 0x0000000000017941 */ /* 0x000fea0003800000 */
.L_x_2029:
        /* <DEDUP_REMOVED lines=16> */
.L_x_2035:
[----:B------:R-:W-:Y:S05]  /*0ab0*/  BSYNC B2 ;  /* 0x0000000000027941 */ /* 0x000fea0003800000 */
.L_x_2034:
        /* <DEDUP_REMOVED lines=43> */
.L_x_2033:
[----:B------:R-:W-:Y:S05]  /*0d70*/  BSYNC B1 ;  /* 0x0000000000017941 */ /* 0x000fea0003800000 */
.L_x_2032:
        /* <DEDUP_REMOVED lines=23> */
.L_x_2037:
[----:B------:R-:W-:Y:S02]  /*0ef0*/  IMAD.MOV.U32 R3, RZ, RZ, R4 ;  /* 0x000000ffff037224 */ /* 0x000fe400078e0004 */
.L_x_2038:
[----:B------:R-:W-:Y:S05]  /*0f00*/  BSYNC B1 ;  /* 0x0000000000017941 */ /* 0x000fea0003800000 */
.L_x_2036:
        /* <DEDUP_REMOVED lines=16> */
.L_x_2042:
[----:B------:R-:W-:Y:S05]  /*1010*/  BSYNC B2 ;  /* 0x0000000000027941 */ /* 0x000fea0003800000 */
.L_x_2041:
        /* <DEDUP_REMOVED lines=43> */
.L_x_2040:
[----:B------:R-:W-:Y:S05]  /*12d0*/  BSYNC B1 ;  /* 0x0000000000017941 */ /* 0x000fea0003800000 */
.L_x_2039:
        /* <DEDUP_REMOVED lines=22> */
.L_x_2044:
[----:B------:R-:W-:Y:S02]  /*1440*/  IMAD.MOV.U32 R3, RZ, RZ, R4 ;  /* 0x000000ffff037224 */ /* 0x000fe400078e0004 */
.L_x_2045:
[----:B------:R-:W-:Y:S05]  /*1450*/  BSYNC B1 ;  /* 0x0000000000017941 */ /* 0x000fea0003800000 */
.L_x_2043:
        /* <DEDUP_REMOVED lines=16> */
.L_x_2049:
[----:B------:R-:W-:Y:S05]  /*1560*/  BSYNC B2 ;  /* 0x0000000000027941 */ /* 0x000fea0003800000 */
.L_x_2048:
        /* <DEDUP_REMOVED lines=43> */
.L_x_2047:
[----:B------:R-:W-:Y:S05]  /*1820*/  BSYNC B1 ;  /* 0x0000000000017941 */ /* 0x000fea0003800000 */
.L_x_2046:
        /* <DEDUP_REMOVED lines=21> */
.L_x_2051:
[----:B------:R-:W-:Y:S02]  /*1980*/  IMAD.MOV.U32 R3, RZ, RZ, R4 ;  /* 0x000000ffff037224 */ /* 0x000fe400078e0004 */
.L_x_2052:
[----:B------:R-:W-:Y:S05]  /*1990*/  BSYNC B1 ;  /* 0x0000000000017941 */ /* 0x000fea0003800000 */
.L_x_2050:
        /* <DEDUP_REMOVED lines=16> */
.L_x_2056:
[----:B------:R-:W-:Y:S05]  /*1aa0*/  BSYNC B2 ;  /* 0x0000000000027941 */ /* 0x000fea0003800000 */
.L_x_2055:
        /* <DEDUP_REMOVED lines=43> */
.L_x_2054:
[----:B------:R-:W-:Y:S05]  /*1d60*/  BSYNC B1 ;  /* 0x0000000000017941 */ /* 0x000fea0003800000 */
.L_x_2053:
        /* <DEDUP_REMOVED lines=21> */
.L_x_2058:
[----:B------:R-:W-:Y:S02]  /*1ec0*/  IMAD.MOV.U32 R3, RZ, RZ, R4 ;  /* 0x000000ffff037224 */ /* 0x000fe400078e0004 */
.L_x_2059:
[----:B------:R-:W-:Y:S05]  /*1ed0*/  BSYNC B1 ;  /* 0x0000000000017941 */ /* 0x000fea0003800000 */
.L_x_2057:
        /* <DEDUP_REMOVED lines=16> */
.L_x_2063:
[----:B------:R-:W-:Y:S05]  /*1fe0*/  BSYNC B2 ;  /* 0x0000000000027941 */ /* 0x000fea0003800000 */
.L_x_2062:
        /* <DEDUP_REMOVED lines=43> */
.L_x_2061:
[----:B------:R-:W-:Y:S05]  /*22a0*/  BSYNC B1 ;  /* 0x0000000000017941 */ /* 0x000fea0003800000 */
.L_x_2060:
        /* <DEDUP_REMOVED lines=21> */
.L_x_2065:
[----:B------:R-:W-:Y:S02]  /*2400*/  IMAD.MOV.U32 R3, RZ, RZ, R4 ;  /* 0x000000ffff037224 */ /* 0x000fe400078e0004 */
.L_x_2066:
[----:B------:R-:W-:Y:S05]  /*2410*/  BSYNC B1 ;  /* 0x0000000000017941 */ /* 0x000fea0003800000 */
.L_x_2064:
        /* <DEDUP_REMOVED lines=16> */
.L_x_2070:
[----:B------:R-:W-:Y:S05]  /*2520*/  BSYNC B2 ;  /* 0x0000000000027941 */ /* 0x000fea0003800000 */
.L_x_2069:
        /* <DEDUP_REMOVED lines=43> */
.L_x_2068:
[----:B------:R-:W-:Y:S05]  /*27e0*/  BSYNC B1 ;  /* 0x0000000000017941 */ /* 0x000fea0003800000 */
.L_x_2067:
        /* <DEDUP_REMOVED lines=21> */
.L_x_2072:
[----:B------:R-:W-:Y:S02]  /*2940*/  IMAD.MOV.U32 R30, RZ, RZ, R4 ;  /* 0x000000ffff1e7224 */ /* 0x000fe400078e0004 */
.L_x_2073:
[----:B------:R-:W-:Y:S05]  /*2950*/  BSYNC B1 ;  /* 0x0000000000017941 */ /* 0x000fea0003800000 */
.L_x_2071:
        /* <DEDUP_REMOVED lines=16> */
.L_x_2077:
[----:B------:R-:W-:Y:S05]  /*2a60*/  BSYNC B2 ;  /* 0x0000000000027941 */ /* 0x000fea0003800000 */
.L_x_2076:
        /* <DEDUP_REMOVED lines=43> */
.L_x_2075:
[----:B------:R-:W-:Y:S05]  /*2d20*/  BSYNC B1 ;  /* 0x0000000000017941 */ /* 0x000fea0003800000 */
.L_x_2074:
        /* <DEDUP_REMOVED lines=21> */
.L_x_2079:
[----:B------:R-:W-:Y:S02]  /*2e80*/  IMAD.MOV.U32 R30, RZ, RZ, R4 ;  /* 0x000000ffff1e7224 */ /* 0x000fe400078e0004 */
.L_x_2080:
[----:B------:R-:W-:Y:S05]  /*2e90*/  BSYNC B1 ;  /* 0x0000000000017941 */ /* 0x000fea0003800000 */
.L_x_2078:
        /* <DEDUP_REMOVED lines=15> */
[----:B------:R-:W-:Y:S02]  /*2f90*/  @P0 IADD3 R4, R2, RZ, RZ ;  /* 0x000000ff02040210 */ /* 0x000fe40007ffe0ff */
[----:B------:R-:W-:-:S03]  /*2fa0*/  ISETP.NE.AND P0, PT, R0, RZ, PT ;  /* 0x000000ff0000720c */ /* 0x000fc60003f05270 */
[----:B------:R-:W-:-:S05]  /*2fb0*/  @!P6 IMAD.MOV.U32 R2, RZ, RZ, R4 ;  /* 0x000000ffff02e224 */ /* 0x000fca00078e0004 */
.L_x_2084:
[----:B------:R-:W-:Y:S05]  /*2fc0*/  BSYNC B2 ;  /* 0x0000000000027941 */ /* 0x000fea0003800000 */
.L_x_2083:
        /* <DEDUP_REMOVED lines=43> */
.L_x_2082:
[----:B------:R-:W-:Y:S05]  /*3280*/  BSYNC B1 ;  /* 0x0000000000017941 */ /* 0x000fea0003800000 */
.L_x_2081:
[----:B------:R0:W1:Y:S01]  /*3290*/  I2F.U32 R29, R30 ;  /* 0x0000001e001d7306 */ /* 0x0000620000201000 */
[----:B------:R-:W-:Y:S02]  /*32a0*/  PRMT R28, RZ, 0x7610, R31 ;  /* 0x00007610ff1c7816 */ /* 0x000fe4000000001f */
[----:B------:R-:W-:Y:S02]  /*32b0*/  SEL R51, RZ, 0x10000, P5 ;  /* 0x00010000ff337807 */ /* 0x000fe40002800000 */
[----:B------:R-:W-:Y:S01]  /*32c0*/  ISETP.NE.AND P6, PT, R46, RZ, PT ;  /* 0x000000ff2e00720c */ /* 0x000fe20003fc5270 */
[----:B------:R-:W-:Y:S01]  /*32d0*/  FMUL.FTZ R28, R28, R43 ;  /* 0x0000002b1c1c7220 */ /* 0x000fe20000410000 */
[----:B------:R-:W-:Y:S01]  /*32e0*/  SEL R52, RZ, 0x1, P2 ;  /* 0x00000001ff347807 */ /* 0x000fe20001000000 */
[----:B------:R-:W-:Y:S01]  /*32f0*/  IMAD.SHL.U32 R46, R37, 0x10, RZ ;  /* 0x00000010252e7824 */ /* 0x000fe200078e00ff */
[----:B0-----:R-:W-:Y:S01]  /*3300*/  F2FP.BF16.PACK_AB R30, R48, R45 ;  /* 0x0000002d301e723e */ /* 0x001fe200000010ff */
[----:B------:R-:W-:-:S02]  /*3310*/  FMUL.FTZ R28, R28, c[0x0][0x1e8] ;  /* 0x00007a001c1c7a20 */ /* 0x000fc40000410000 */
[----:B------:R-:W-:-:S04]  /*3320*/  IMAD.WIDE.U32 R52, R52, 0x1000000, RZ ;  /* 0x0100000034347825 */ /* 0x000fc800078e00ff */
[----:B-1----:R-:W-:Y:S01]  /*3330*/  FFMA.FTZ R29, R29, R44, 1.1641532182693481445e-10 ;  /* 0x2f0000001d1d7423 */ /* 0x002fe2000001002c */
[----:B------:R-:W-:-:S04]  /*3340*/  SHF.R.U32.HI R44, RZ, 0x1c, R37 ;  /* 0x0000001cff2c7819 */ /* 0x000fc80000011625 */
[----:B------:R-:W-:Y:S02]  /*3350*/  FSETP.GTU.FTZ.AND P5, PT, R29, c[0x0][0x1e4], PT ;  /* 0x000079001d007a0b */ /* 0x000fe40003fbc000 */
[----:B------:R-:W-:Y:S02]  /*3360*/  @P0 PRMT R29, RZ, 0x7610, R27 ;  /* 0x00007610ff1d0816 */ /* 0x000fe4000000001b */
[----:B------:R-:W-:Y:S02]  /*3370*/  FSEL R50, R28, RZ, !P5 ;  /* 0x000000ff1c327208 */ /* 0x000fe40006800000 */
[----:B------:R-:W-:Y:S02]  /*3380*/  F2FP.BF16.PACK_AB R28, R41, R36 ;  /* 0x00000024291c723e */ /* 0x000fe400000010ff */
[----:B------:R-:W-:Y:S01]  /*3390*/  SEL R43, RZ, 0x1000000, P5 ;  /* 0x01000000ff2b7807 */ /* 0x000fe20002800000 */
[----:B------:R-:W-:Y:S01]  /*33a0*/  @P0 FADD.FTZ R50, R50, R29 ;  /* 0x0000001d32320221 */ /* 0x000fe20000010000 */
[----:B------:R-:W-:-:S02]  /*33b0*/  IADD3 R38, P0, R46, c[0x0][0x188], RZ ;  /* 0x000062002e267a10 */ /* 0x000fc40007f1e0ff */
        /* <DEDUP_REMOVED lines=30> */
.L_x_2089:
        /* <DEDUP_REMOVED lines=36> */
.L_x_2090:
[----:B------:R-:W-:Y:S01]  /*37e0*/  FMUL.FTZ R28, R37, R37 ;  /* 0x00000025251c7220 */ /* 0x000fe20000410000 */
[----:B------:R-:W-:Y:S01]  /*37f0*/  ISETP.NE.AND P0, PT, RZ, UR8, PT ;  /* 0x00000008ff007c0c */ /* 0x000fe2000bf05270 */
[----:B-1----:R-:W-:Y:S01]  /*3800*/  FADD.FTZ R31, R31, R30 ;  /* 0x0000001e1f1f7221 */ /* 0x002fe20000010000 */
[----:B------:R-:W-:Y:S02]  /*3810*/  MOV R38, c[0x0][0x1e0] ;  /* 0x0000780000267a02 */ /* 0x000fe40000000f00 */
[----:B------:R-:W-:Y:S02]  /*3820*/  FSEL R29, R28, RZ, P0 ;  /* 0x000000ff1c1d7208 */ /* 0x000fe40000000000 */
[----:B------:R-:W-:Y:S01]  /*3830*/  IADD3 R46, P1, R46, c[0x0][0x208], RZ ;  /* 0x000082002e2e7a10 */ /* 0x000fe20007f3e0ff */
[----:B------:R-:W-:-:S04]  /*3840*/  FFMA.FTZ R28, R31, R38, c[0x0][0x228] ;  /* 0x00008a001f1c7623 */ /* 0x000fc80000010026 */
[----:B------:R-:W-:Y:S01]  /*3850*/  FADD.FTZ R43, R28, R29 ;  /* 0x0000001d1c2b7221 */ /* 0x000fe20000010000 */
[----:B------:R-:W-:Y:S02]  /*3860*/  FSEL R29, R37, RZ, !P0 ;  /* 0x000000ff251d7208 */ /* 0x000fe40004000000 */
[----:B------:R-:W-:-:S03]  /*3870*/  ISETP.NE.AND P0, PT, R35, RZ, PT ;  /* 0x000000ff2300720c */ /* 0x000fc60003f05270 */
[----:B------:R-:W1:Y:S01]  /*3880*/  MUFU.RSQ R43, R43 ;  /* 0x0000002b002b7308 */ /* 0x000e620000001400 */
[C---:B------:R-:W-:Y:S02]  /*3890*/  FADD.FTZ R38, -R29.reuse, R49 ;  /* 0x000000311d267221 */ /* 0x040fe40000010100 */
[C---:B0-----:R-:W-:Y:S02]  /*38a0*/  FADD.FTZ R30, -R29.reuse, R45 ;  /* 0x0000002d1d1e7221 */ /* 0x041fe40000010100 */
[C---:B------:R-:W-:Y:S02]  /*38b0*/  FADD.FTZ R48, -R29.reuse, R48 ;  /* 0x000000301d307221 */ /* 0x040fe40000010100 */
[C---:B------:R-:W-:Y:S02]  /*38c0*/  FADD.FTZ R28, -R29.reuse, R41 ;  /* 0x000000291d1c7221 */ /* 0x040fe40000010100 */
[C---:B------:R-:W-:Y:S02]  /*38d0*/  FADD.FTZ R50, -R29.reuse, R50 ;  /* 0x000000321d327221 */ /* 0x040fe40000010100 */
[----:B------:R-:W-:-:S02]  /*38e0*/  FADD.FTZ R40, -R29, R40 ;  /* 0x000000281d287221 */ /* 0x000fc40000010100 */
[----:B------:R-:W-:Y:S02]  /*38f0*/  FADD.FTZ R36, -R29, R36 ;  /* 0x000000241d247221 */ /* 0x000fe40000010100 */
[----:B------:R-:W-:Y:S02]  /*3900*/  IMAD.MOV.U32 R49, RZ, RZ, 0x4 ;  /* 0x00000004ff317424 */ /* 0x000fe400078e00ff */
[C---:B-1----:R-:W-:Y:S02]  /*3910*/  FMUL.FTZ R39, R43.reuse, R38 ;  /* 0x000000262b277220 */ /* 0x042fe40000410000 */
[C---:B------:R-:W-:Y:S02]  /*3920*/  FMUL.FTZ R31, R43.reuse, R30 ;  /* 0x0000001e2b1f7220 */ /* 0x040fe40000410000 */
[----:B------:R-:W-:Y:S02]  /*3930*/  FMUL.FTZ R48, R43, R48 ;  /* 0x000000302b307220 */ /* 0x000fe40000410000 */
[----:B------:R-:W-:-:S02]  /*3940*/  FFMA.FTZ R41, R22, R39, R14 ;  /* 0x0000002716297223 */ /* 0x000fc4000001000e */
[----:B------:R-:W-:Y:S02]  /*3950*/  FFMA.FTZ R30, R20, R31, R12 ;  /* 0x0000001f141e7223 */ /* 0x000fe4000001000c */
[----:B------:R-:W-:Y:S02]  /*3960*/  FFMA.FTZ R39, R21, R48, R13 ;  /* 0x0000003015277223 */ /* 0x000fe4000001000d */
[----:B------:R-:W-:Y:S01]  /*3970*/  FADD.FTZ R38, -R29, R47 ;  /* 0x0000002f1d267221 */ /* 0x000fe20000010100 */
[----:B------:R-:W-:Y:S01]  /*3980*/  IADD3.X R47, R44, c[0x0][0x20c], RZ, P1, !PT ;  /* 0x000083002c2f7a10 */ /* 0x000fe20000ffe4ff */
[----:B------:R-:W-:Y:S01]  /*3990*/  FMUL.FTZ R50, R43, R50 ;  /* 0x000000322b327220 */ /* 0x000fe20000410000 */
[----:B------:R-:W-:Y:S01]  /*39a0*/  F2FP.BF16.PACK_AB R30, R39, R30 ;  /* 0x0000001e271e723e */ /* 0x000fe200000010ff */
[C---:B------:R-:W-:Y:S02]  /*39b0*/  FMUL.FTZ R39, R43.reuse, R40 ;  /* 0x000000282b277220 */ /* 0x040fe40000410000 */
[----:B------:R-:W-:-:S02]  /*39c0*/  FMUL.FTZ R38, R43, R38 ;  /* 0x000000262b267220 */ /* 0x000fc40000410000 */
[C---:B------:R-:W-:Y:S02]  /*39d0*/  FMUL.FTZ R29, R43.reuse, R36 ;  /* 0x000000242b1d7220 */ /* 0x040fe40000410000 */
[----:B------:R-:W-:Y:S02]  /*39e0*/  FMUL.FTZ R36, R43, R28 ;  /* 0x0000001c2b247220 */ /* 0x000fe40000410000 */
[----:B------:R-:W-:Y:S02]  /*39f0*/  FFMA.FTZ R50, R23, R50, R15 ;  /* 0x0000003217327223 */ /* 0x000fe4000001000f */
[----:B------:R-:W-:Y:S02]  /*3a00*/  FFMA.FTZ R39, R18, R39, R10 ;  /* 0x0000002712277223 */ /* 0x000fe4000001000a */
[----:B------:R-:W-:Y:S01]  /*3a10*/  FFMA.FTZ R38, R19, R38, R11 ;  /* 0x0000002613267223 */ /* 0x000fe2000001000b */
[----:B------:R-:W-:Y:S01]  /*3a20*/  F2FP.BF16.PACK_AB R31, R50, R41 ;  /* 0x00000029321f723e */ /* 0x000fe200000010ff */
[----:B------:R-:W-:-:S02]  /*3a30*/  FFMA.FTZ R28, R16, R29, R8 ;  /* 0x0000001d101c7223 */ /* 0x000fc40000010008 */
        /* <DEDUP_REMOVED lines=12> */
.L_x_2087:
[----:B------:R-:W-:Y:S05]  /*3b00*/  BSYNC B0 ;  /* 0x0000000000007941 */ /* 0x000fea0003800000 */
.L_x_2028:
[----:B------:R-:W-:Y:S05]  /*3b10*/  EXIT ;  /* 0x000000000000794d */ /* 0x000fea0003800000 */
.L_x_2085:
[----:B------:R-:W-:Y:S01]  /*3b20*/  HFMA2.MMA R38, -RZ, RZ, 0, 1.847743988037109375e-06 ;  /* 0x0000001fff267435 */ /* 0x000fe200000001ff */
[----:B------:R-:W-:Y:S01]  /*3b30*/  IMAD.MOV.U32 R39, RZ, RZ, 0x1 ;  /* 0x00000001ff277424 */ /* 0x000fe200078e00ff */
[----:B0-----:R-:W-:Y:S01]  /*3b40*/  MOV R28, 0x3b70 ;  /* 0x00003b70001c7802 */ /* 0x001fe20000000f00 */
[----:B------:R-:W-:-:S03]  /*3b50*/  IMAD.MOV.U32 R31, RZ, RZ, -0x1 ;  /* 0xffffffffff1f7424 */ /* 0x000fc600078e00ff */
[----:B------:R-:W-:Y:S05]  /*3b60*/  CALL.REL.NOINC `($__internal_41_$__cuda_sm70_shflsync_bfly_p) ;  /* 0x0000049000007944 */ /* 0x000fea0003c00000 */
[----:B01----:R-:W-:Y:S05]  /*3b70*/  BRA `(.L_x_2089) ;  /* 0xfffffa2000007947 */ /* 0x003fea000383ffff */
.L_x_2086:
[----:B------:R-:W-:Y:S01]  /*3b80*/  HFMA2.MMA R38, -RZ, RZ, 0, 1.847743988037109375e-06 ;  /* 0x0000001fff267435 */ /* 0x000fe200000001ff */
[----:B-1----:R-:W-:Y:S01]  /*3b90*/  MOV R30, R42 ;  /* 0x0000002a001e7202 */ /* 0x002fe20000000f00 */
[----:B------:R-:W-:Y:S01]  /*3ba0*/  IMAD.MOV.U32 R39, RZ, RZ, 0x2 ;  /* 0x00000002ff277424 */ /* 0x000fe200078e00ff */
[----:B------:R-:W-:Y:S01]  /*3bb0*/  MOV R28, 0x3be0 ;  /* 0x00003be0001c7802 */ /* 0x000fe20000000f00 */
[----:B------:R-:W-:Y:S02]  /*3bc0*/  IMAD.MOV.U32 R31, RZ, RZ, -0x1 ;  /* 0xffffffffff1f7424 */ /* 0x000fe400078e00ff */
[----:B------:R-:W-:Y:S05]  /*3bd0*/  CALL.REL.NOINC `($__internal_41_$__cuda_sm70_shflsync_bfly_p) ;  /* 0x0000042000007944 */ /* 0x000fea0003c00000 */
[----:B01----:R-:W-:Y:S01]  /*3be0*/  FADD.FTZ R30, R42, R31 ;  /* 0x0000001f2a1e7221 */ /* 0x003fe20000010000 */
[----:B------:R-:W-:Y:S01]  /*3bf0*/  MOV R39, 0x4 ;  /* 0x0000000400277802 */ /* 0x000fe20000000f00 */
[----:B------:R-:W-:Y:S01]  /*3c00*/  IMAD.MOV.U32 R38, RZ, RZ, 0x1f ;  /* 0x0000001fff267424 */ /* 0x000fe200078e00ff */
[----:B------:R-:W-:-:S02]  /*3c10*/  MOV R31, 0xffffffff ;  /* 0xffffffff001f7802 */ /* 0x000fc40000000f00 */
[----:B------:R-:W-:Y:S02]  /*3c20*/  MOV R28, 0x3c40 ;  /* 0x00003c40001c7802 */ /* 0x000fe40000000f00 */
[----:B------:R-:W-:Y:S05]  /*3c30*/  CALL.REL.NOINC `($__internal_41_$__cuda_sm70_shflsync_bfly_p) ;  /* 0x000003c000007944 */ /* 0x000fea0003c00000 */
[----:B0-----:R-:W-:Y:S01]  /*3c40*/  HFMA2.MMA R38, -RZ, RZ, 0, 1.847743988037109375e-06 ;  /* 0x0000001fff267435 */ /* 0x001fe200000001ff */
[----:B-1----:R-:W-:Y:S01]  /*3c50*/  FADD.FTZ R30, R30, R31 ;  /* 0x0000001f1e1e7221 */ /* 0x002fe20000010000 */
[----:B------:R-:W-:Y:S01]  /*3c60*/  MOV R28, 0x3ca0 ;  /* 0x00003ca0001c7802 */ /* 0x000fe20000000f00 */
[----:B------:R-:W-:Y:S02]  /*3c70*/  IMAD.MOV.U32 R39, RZ, RZ, 0x8 ;  /* 0x00000008ff277424 */ /* 0x000fe400078e00ff */
[----:B------:R-:W-:Y:S02]  /*3c80*/  IMAD.MOV.U32 R31, RZ, RZ, -0x1 ;  /* 0xffffffffff1f7424 */ /* 0x000fe400078e00ff */
[----:B------:R-:W-:Y:S05]  /*3c90*/  CALL.REL.NOINC `($__internal_41_$__cuda_sm70_shflsync_bfly_p) ;  /* 0x0000036000007944 */ /* 0x000fea0003c00000 */
[----:B01----:R-:W-:Y:S01]  /*3ca0*/  FADD.FTZ R30, R30, R31 ;  /* 0x0000001f1e1e7221 */ /* 0x003fe20000010000 */
[----:B------:R-:W-:Y:S01]  /*3cb0*/  MOV R39, 0x10 ;  /* 0x0000001000277802 */ /* 0x000fe20000000f00 */
[----:B------:R-:W-:Y:S01]  /*3cc0*/  IMAD.MOV.U32 R38, RZ, RZ, 0x1f ;  /* 0x0000001fff267424 */ /* 0x000fe200078e00ff */
[----:B------:R-:W-:Y:S02]  /*3cd0*/  MOV R31, 0xffffffff ;  /* 0xffffffff001f7802 */ /* 0x000fe40000000f00 */
[----:B------:R-:W-:-:S02]  /*3ce0*/  MOV R28, 0x3d00 ;  /* 0x00003d00001c7802 */ /* 0x000fc40000000f00 */
[----:B------:R-:W-:Y:S05]  /*3cf0*/  CALL.REL.NOINC `($__internal_41_$__cuda_sm70_shflsync_bfly_p) ;  /* 0x0000030000007944 */ /* 0x000fea0003c00000 */
        /* <DEDUP_REMOVED lines=41> */
[----:B0-----:R-:W-:Y:S01]  /*3f90*/  HFMA2.MMA R38, -RZ, RZ, 0, 1.847743988037109375e-06 ;  /* 0x0000001fff267435 */ /* 0x001fe200000001ff */
[----:B-1----:R-:W-:Y:S01]  /*3fa0*/  FADD.FTZ R30, R30, R31 ;  /* 0x0000001f1e1e7221 */ /* 0x002fe20000010000 */
[----:B------:R-:W-:Y:S01]  /*3fb0*/  MOV R28, 0x3ff0 ;  /* 0x00003ff0001c7802 */ /* 0x000fe20000000f00 */
[----:B------:R-:W-:-:S02]  /*3fc0*/  IMAD.MOV.U32 R39, RZ, RZ, 0x10 ;  /* 0x00000010ff277424 */ /* 0x000fc400078e00ff */
[----:B------:R-:W-:Y:S02]  /*3fd0*/  IMAD.MOV.U32 R31, RZ, RZ, -0x1 ;  /* 0xffffffffff1f7424 */ /* 0x000fe400078e00ff */
[----:B------:R-:W-:Y:S05]  /*3fe0*/  CALL.REL.NOINC `($__internal_41_$__cuda_sm70_shflsync_bfly_p) ;  /* 0x0000001000007944 */ /* 0x000fea0003c00000 */
[----:B01----:R-:W-:Y:S05]  /*3ff0*/  BRA `(.L_x_2090) ;  /* 0xfffff7e000007947 */ /* 0x003fea000383ffff */
        .weak           $__internal_41_$__cuda_sm70_shflsync_bfly_p
        .type           $__internal_41_$__cuda_sm70_shflsync_bfly_p,@function
        .size           $__internal_41_$__cuda_sm70_shflsync_bfly_p,(.L_x_8229 - $__internal_41_$__cuda_sm70_shflsync_bfly_p)
$__internal_41_$__cuda_sm70_shflsync_bfly_p:
[----:B------:R-:W-:Y:S01]  /*4000*/  MOV R29, 0x0 ;  /* 0x00000000001d7802 */ /* 0x000fe20000000f00 */
[----:B------:R-:W-:Y:S04]  /*4010*/  WARPSYNC R31 ;  /* 0x0000001f00007348 */ /* 0x000fe80003800000 */
[----:B------:R0:W1:Y:S01]  /*4020*/  SHFL.BFLY PT, R31, R30, R39, R38 ;  /* 0x0c0000271e1f7389 */ /* 0x00006200000e0026 */
[----:B------:R-:W-:Y:S05]  /*4030*/  RET.REL.NODEC R28 `(_ZN10layer_norm13ln_fwd_kernelINS_13Kernel_traitsIf13__nv_bfloat16S2_S2_fjLj256ELj1ELj4ELj1ELj16ENS_18Kernel_traits_baseILj256EfS2_S2_S2_fjLj128EEEEELb1ELb0ELb0ELb1EEEvNS_9FwdParamsE) ;  /* 0xffffbfc01c007950 */ /* 0x000fea0003c3ffff */
.L_x_2091:
        /* <DEDUP_REMOVED lines=12> */
.L_x_8229:


//--------------------- .text._ZN10layer_norm13ln_fwd_kernelINS_13Kernel_traitsIf13__nv_bfloat16S2_S2_fjLj256ELj1ELj4ELj1ELj16ENS_18Kernel_traits_baseILj256EfS2_S2_S2_fjLj128EEEEELb1ELb0ELb1ELb0EEEvNS_9FwdParamsE --------------------------
	.section	.text._ZN10layer_norm13ln_fwd_kernelINS_13Kernel_traitsIf13__nv_bfloat16S2_S2_fjLj256ELj1ELj4ELj1ELj16ENS_18Kernel_traits_baseILj256EfS2_S2_S2_fjLj128EEEEELb1ELb0ELb1ELb0EEEvNS_9FwdParamsE,"ax",@progbits
	.sectioninfo	@"SHI_REGISTERS=64"
	.align	128
        .global         _ZN10layer_norm13ln_fwd_kernelINS_13Kernel_traitsIf13__nv_bfloat16S2_S2_fjLj256ELj1ELj4ELj1ELj16ENS_18Kernel_traits_baseILj256EfS2_S2_S2_fjLj128EEEEELb1ELb0ELb1ELb0EEEvNS_9FwdParamsE
        .type           _ZN10layer_norm13ln_fwd_kernelINS_13Kernel_traitsIf13__nv_bfloat16S2_S2_fjLj256ELj1ELj4ELj1ELj16ENS_18Kernel_traits_baseILj256EfS2_S2_S2_fjLj128EEEEELb1ELb0ELb1ELb0EEEvNS_9FwdParamsE,@function
        .size           _ZN10layer_norm13ln_fwd_kernelINS_13Kernel_traitsIf13__nv_bfloat16S2_S2_fjLj256ELj1ELj4ELj1ELj16ENS_18Kernel_traits_baseILj256EfS2_S2_S2_fjLj128EEEEELb1ELb0ELb1ELb0EEEvNS_9FwdParamsE,(.L_x_8230 - _ZN10layer_norm13ln_fwd_kernelINS_13Kernel_traitsIf13__nv_bfloat16S2_S2_fjLj256ELj1ELj4ELj1ELj16ENS_18Kernel_traits_baseILj256EfS2_S2_S2_fjLj128EEEEELb1ELb0ELb1ELb0EEEvNS_9FwdParamsE)
        .other          _ZN10layer_norm13ln_fwd_kernelINS_13Kernel_traitsIf13__nv_bfloat16S2_S2_fjLj256ELj1ELj4ELj1ELj16ENS_18Kernel_traits_baseILj256EfS2_S2_S2_fjLj128EEEEELb1ELb0ELb1ELb0EEEvNS_9FwdParamsE,@"STO_CUDA_ENTRY STV_DEFAULT"
_ZN10layer_norm13ln_fwd_kernelINS_13Kernel_traitsIf13__nv_bfloat16S2_S2_fjLj256ELj1ELj4ELj1ELj16ENS_18Kernel_traits_baseILj256EfS2_S2_S2_fjLj128EEEEELb1ELb0ELb1ELb0EEEvNS_9FwdParamsE:
.text._ZN10layer_norm13ln_fwd_kernelINS_13Kernel_traitsIf13__nv_bfloat16S2_S2_fjLj256ELj1ELj4ELj1ELj16ENS_18Kernel_traits_baseILj256EfS2_S2_S2_fjLj128EEEEELb1ELb0ELb1ELb0EEEvNS_9FwdParamsE:
        /* <DEDUP_REMOVED lines=28> */
[----:B------:R2:W3:Y:S01]  /*01c0*/  @P0 R2UR UR5, R5 ;  /* 0x00000000050503c2 */ /* 0x0004e200000e0000 */
[----:B0-----:R-:W-:Y:S01]  /*01d0*/  LOP3.LUT R4, R8, 0x1f, RZ, 0xc0, !PT ;  /* 0x0000001f08047812 */ /* 0x001fe200078ec0ff */
[----:B-123--:R-:W-:Y:S06]  /*01e0*/  @!P1 BRA `(.L_x_2093) ;  /* 0x000000e000009947 */ /* 0x00efec0003800000 */
[----:B------:R-:W-:Y:S01]  /*01f0*/  ISETP.NE.U32.AND P0, PT, RZ, c[0x0][0x218], PT ;  /* 0x00008600ff007a0c */ /* 0x000fe20003f05070 */
[----:B------:R-:W-:Y:S01]  /*0200*/  HFMA2.MMA R7, -RZ, RZ, 0, 1.9073486328125e-06 ;  /* 0x00000020ff077435 */ /* 0x000fe200000001ff */
[----:B------:R-:W-:Y:S01]  /*0210*/  CS2R R10, SRZ ;  /* 0x00000000000a7805 */ /* 0x000fe2000001ff00 */
[----:B------:R-:W-:Y:S01]  /*0220*/  CS2R R8, SRZ ;  /* 0x0000000000087805 */ /* 0x000fe2000001ff00 */
[----:B------:R-:W-:Y:S01]  /*0230*/  ISETP.NE.AND.EX P0, PT, RZ, c[0x0][0x21c], PT, P0 ;  /* 0x00008700ff007a0c */ /* 0x000fe20003f05300 */
[----:B------:R-:W-:Y:S01]  /*0240*/  CS2R R14, SRZ ;  /* 0x00000000000e7805 */ /* 0x000fe2000001ff00 */
[----:B------:R-:W-:-:S05]  /*0250*/  CS2R R12, SRZ ;  /* 0x00000000000c7805 */ /* 0x000fca000001ff00 */
[----:B------:R-:W-:-:S05]  /*0260*/  IMAD.WIDE.U32 R6, R4, R7, c[0x0][0x1b0] ;  /* 0x00006c0004067625 */ /* 0x000fca00078e0007 */
[----:B------:R0:W5:Y:S01]  /*0270*/  LDG.E.128 R16, [R6.64] ;  /* 0x0000000606107981 */ /* 0x000162000c1e1d00 */
[----:B------:R-:W-:-:S03]  /*0280*/  @P0 LEA R26, P3, R4, c[0x0][0x218], 0x5 ;  /* 0x00008600041a0a11 */ /* 0x000fc600078628ff */
[----:B------:R0:W5:Y:S02]  /*0290*/  LDG.E.128 R20, [R6.64+0x10] ;  /* 0x0000100606147981 */ /* 0x000164000c1e1d00 */
[----:B------:R-:W-:-:S05]  /*02a0*/  @P0 IMAD.X R27, RZ, RZ, c[0x0][0x21c], P3 ;  /* 0x00008700ff1b0624 */ /* 0x000fca00018e06ff */
[----:B------:R0:W5:Y:S04]  /*02b0*/  @P0 LDG.E.128 R8, [R26.64] ;  /* 0x000000061a080981 */ /* 0x000168000c1e1d00 */
[----:B------:R0:W5:Y:S02]  /*02c0*/  @P0 LDG.E.128 R12, [R26.64+0x10] ;  /* 0x000010061a0c0981 */ /* 0x000164000c1e1d00 */
.L_x_2093:
[----:B------:R-:W-:Y:S05]  /*02d0*/  BSYNC B0 ;  /* 0x0000000000007941 */ /* 0x000fea0003800000 */
.L_x_2092:
[----:B------:R-:W-:Y:S05]  /*02e0*/  @P2 EXIT ;  /* 0x000000000000294d */ /* 0x000fea0003800000 */
[----:B0-----:R-:W-:Y:S01]  /*02f0*/  IMAD.HI.U32 R7, R3, -0x2daee0ad, RZ ;  /* 0xd2511f5303077827 */ /* 0x001fe200078e00ff */
[----:B------:R-:W-:Y:S01]  /*0300*/  SHF.R.U32.HI R5, RZ, 0x2, R25 ;  /* 0x00000002ff057819 */ /* 0x000fe20000011619 */
[----:B------:R-:W-:Y:S01]  /*0310*/  UIADD3 UR9, UR4, -0x61c88647, URZ ;  /* 0x9e3779b904097890 */ /* 0x000fe2000fffe03f */
[----:B------:R-:W-:Y:S01]  /*0320*/  BSSY B1, `(.L_x_2094) ;  /* 0x00003e9000017945 */ /* 0x000fe20003800000 */
[----:B------:R-:W-:Y:S01]  /*0330*/  IMAD.HI.U32 R6, R2, -0x326172a9, RZ ;  /* 0xcd9e8d5702067827 */ /* 0x000fe200078e00ff */
[----:B------:R-:W-:Y:S01]  /*0340*/  LOP3.LUT R7, R7, UR5, RZ, 0x3c, !PT ;  /* 0x0000000507077c12 */ /* 0x000fe2000f8e3cff */
[----:B------:R-:W-:-:S02]  /*0350*/  UIADD3 UR10, UR5, -0x4498517b, URZ ;  /* 0xbb67ae85050a7890 */ /* 0x000fc4000fffe03f */
[----:B------:R-:W-:Y:S01]  /*0360*/  IMAD R26, R2, -0x326172a9, RZ ;  /* 0xcd9e8d57021a7824 */ /* 0x000fe200078e02ff */
[----:B------:R-:W-:Y:S01]  /*0370*/  LOP3.LUT R6, R6, UR4, R5, 0x96, !PT ;  /* 0x0000000406067c12 */ /* 0x000fe2000f8e9605 */
[----:B------:R-:W-:Y:S01]  /*0380*/  IMAD.HI.U32 R25, R7, -0x326172a9, RZ ;  /* 0xcd9e8d5707197827 */ /* 0x000fe200078e00ff */
[----:B------:R-:W-:Y:S02]  /*0390*/  UIADD3 UR12, UR5, 0x76cf5d0a, URZ ;  /* 0x76cf5d0a050c7890 */ /* 0x000fe4000fffe03f */
[----:B------:R-:W-:Y:S01]  /*03a0*/  UIADD3 UR11, UR4, 0x3c6ef372, URZ ;  /* 0x3c6ef372040b7890 */ /* 0x000fe2000fffe03f */
[----:B------:R-:W-:Y:S01]  /*03b0*/  IMAD R28, R3, -0x2daee0ad, RZ ;  /* 0xd2511f53031c7824 */ /* 0x000fe200078e02ff */
[----:B------:R-:W-:Y:S01]  /*03c0*/  LOP3.LUT R25, R25, UR9, R26, 0x96, !PT ;  /* 0x0000000919197c12 */ /* 0x000fe2000f8e961a */
[C---:B------:R-:W-:Y:S01]  /*03d0*/  IMAD.HI.U32 R27, R6.reuse, -0x2daee0ad, RZ ;  /* 0xd2511f53061b7827 */ /* 0x040fe200078e00ff */
[----:B------:R-:W-:Y:S02]  /*03e0*/  UIADD3 UR13, UR4, -0x255992d5, URZ ;  /* 0xdaa66d2b040d7890 */ /* 0x000fe4000fffe03f */
[----:B------:R-:W-:Y:S01]  /*03f0*/  UIADD3 UR14, UR5, 0x32370b8f, URZ ;  /* 0x32370b8f050e7890 */ /* 0x000fe2000fffe03f */
        /* <DEDUP_REMOVED lines=9> */
[----:B------:R-:W-:Y:S02]  /*0490*/  UIADD3 UR18, UR5, -0x56f99767, URZ ;  /* 0xa906689905127890 */ /* 0x000fe4000fffe03f */
        /* <DEDUP_REMOVED lines=22> */
[----:B------:R-:W-:Y:S01]  /*0600*/  IMAD R27, R25, -0x2daee0ad, RZ ;  /* 0xd2511f53191b7824 */ /* 0x000fe200078e02ff */
[----:B------:R-:W-:Y:S01]  /*0610*/  ULDC.U8 UR8, c[0x0][0x1f0] ;  /* 0x00007c0000087ab9 */ /* 0x000fe20000000000 */
        /* <DEDUP_REMOVED lines=23> */
[----:B------:R-:W-:-:S04]  /*0790*/  IMAD.WIDE.U32 R36, R7, -0x326172a9, RZ ;  /* 0xcd9e8d5707247825 */ /* 0x000fc800078e00ff */
[----:B------:R-:W-:Y:S01]  /*07a0*/  IMAD R25, R25, -0x2daee0ad, RZ ;  /* 0xd2511f5319197824 */ /* 0x000fe200078e02ff */
[----:B------:R-:W-:Y:S01]  /*07b0*/  LOP3.LUT R7, R37, UR25, R27, 0x96, !PT ;  /* 0x0000001925077c12 */ /* 0x000fe2000f8e961b */
[----:B------:R-:W-:Y:S01]  /*07c0*/  IMAD.HI.U32 R6, R29, -0x2daee0ad, RZ ;  /* 0xd2511f531d067827 */ /* 0x000fe200078e00ff */
[----:B------:R-:W-:-:S03]  /*07d0*/  LOP3.LUT R37, R24, 0x3, RZ, 0xc0, !PT ;  /* 0x0000000318257812 */ /* 0x000fc600078ec0ff */
[----:B------:R-:W-:Y:S01]  /*07e0*/  IMAD.MOV.U32 R38, RZ, RZ, RZ ;  /* 0x000000ffff267224 */ /* 0x000fe200078e00ff */
[----:B------:R-:W-:Y:S01]  /*07f0*/  LOP3.LUT R6, R6, UR26, R25, 0x96, !PT ;  /* 0x0000001a06067c12 */ /* 0x000fe2000f8e9619 */
[----:B------:R-:W-:Y:S02]  /*0800*/  IMAD R40, R29, -0x2daee0ad, RZ ;  /* 0xd2511f531d287824 */ /* 0x000fe400078e02ff */
.L_x_2182:
[----:B------:R-:W-:-:S10]  /*0810*/  HFMA2.MMA R33, -RZ, RZ, 0, 2.384185791015625e-07 ;  /* 0x00000004ff217435 */ /* 0x000fd400000001ff */
[----:B------:R-:W-:-:S05]  /*0820*/  IMAD.WIDE R34, R0, R33, c[0x0][0x1d8] ;  /* 0x0000760000227625 */ /* 0x000fca00078e0221 */
[----:B-----5:R0:W5:Y:S01]  /*0830*/  LDG.E R56, [R34.64] ;  /* 0x0000000622387981 */ /* 0x020162000c1e1900 */
        /* <DEDUP_REMOVED lines=30> */
[----:B------:R-:W-:Y:S02]  /*0a20*/  MOV R32, R37 ;  /* 0x0000002500207202 */ /* 0x000fe40000000f00 */
[----:B-----5:R-:W-:Y:S01]  /*0a30*/  PRMT R39, RZ, 0x5410, R24 ;  /* 0x00005410ff277816 */ /* 0x020fe20000000018 */
[----:B------:R-:W-:Y:S05]  /*0a40*/  BRA `(.L_x_2099) ;  /* 0x0000055000007947 */ /* 0x000fea0003800000 */
.L_x_2098:
        /* <DEDUP_REMOVED lines=12> */
.L_x_2101:
[----:B------:R-:W-:Y:S02]  /*0b10*/  IMAD.MOV.U32 R42, RZ, RZ, R36 ;  /* 0x000000ffff2a7224 */ /* 0x000fe400078e0024 */
.L_x_2102:
[----:B------:R-:W-:Y:S05]  /*0b20*/  BSYNC B3 ;  /* 0x0000000000037941 */ /* 0x000fea0003800000 */
.L_x_2100:
        /* <DEDUP_REMOVED lines=16> */
.L_x_2106:
[----:B------:R-:W-:Y:S05]  /*0c30*/  BSYNC B4 ;  /* 0x0000000000047941 */ /* 0x000fea0003800000 */
.L_x_2105:
        /* <DEDUP_REMOVED lines=42> */
.L_x_2104:
[----:B------:R-:W-:Y:S05]  /*0ee0*/  BSYNC B3 ;  /* 0x0000000000037941 */ /* 0x000fea0003800000 */
.L_x_2103:
        /* <DEDUP_REMOVED lines=11> */
.L_x_2099:
[----:B------:R-:W-:Y:S05]  /*0fa0*/  BSYNC B2 ;  /* 0x0000000000027941 */ /* 0x000fea0003800000 */
.L_x_2097:
        /* <DEDUP_REMOVED lines=8> */
.L_x_2108:
        /* <DEDUP_REMOVED lines=12> */
.L_x_2111:
[----:B------:R-:W-:Y:S02]  /*10f0*/  IMAD.MOV.U32 R44, RZ, RZ, R36 ;  /* 0x000000ffff2c7224 */ /* 0x000fe400078e0024 */
.L_x_2112:
[----:B------:R-:W-:Y:S05]  /*1100*/  BSYNC B3 ;  /* 0x0000000000037941 */ /* 0x000fea0003800000 */
.L_x_2110:
        /* <DEDUP_REMOVED lines=16> */
.L_x_2116:
[----:B------:R-:W-:Y:S05]  /*1210*/  BSYNC B4 ;  /* 0x0000000000047941 */ /* 0x000fea0003800000 */
.L_x_2115:
        /* <DEDUP_REMOVED lines=43> */
.L_x_2114:
[----:B------:R-:W-:Y:S05]  /*14d0*/  BSYNC B3 ;  /* 0x0000000000037941 */ /* 0x000fea0003800000 */
.L_x_2113:
        /* <DEDUP_REMOVED lines=11> */
.L_x_2109:
[----:B------:R-:W-:Y:S05]  /*1590*/  BSYNC B2 ;  /* 0x0000000000027941 */ /* 0x000fea0003800000 */
.L_x_2107:
        /* <DEDUP_REMOVED lines=8> */
.L_x_2118:
        /* <DEDUP_REMOVED lines=12> */
.L_x_2121:
[----:B------:R-:W-:Y:S02]  /*16e0*/  IMAD.MOV.U32 R47, RZ, RZ, R36 ;  /* 0x000000ffff2f7224 */ /* 0x000fe400078e0024 */
.L_x_2122:
[----:B------:R-:W-:Y:S05]  /*16f0*/  BSYNC B3 ;  /* 0x0000000000037941 */ /* 0x000fea0003800000 */
.L_x_2120:
        /* <DEDUP_REMOVED lines=16> */
.L_x_2126:
[----:B------:R-:W-:Y:S05]  /*1800*/  BSYNC B4 ;  /* 0x0000000000047941 */ /* 0x000fea0003800000 */
.L_x_2125:
        /* <DEDUP_REMOVED lines=43> */
.L_x_2124:
[----:B------:R-:W-:Y:S05]  /*1ac0*/  BSYNC B3 ;  /* 0x0000000000037941 */ /* 0x000fea0003800000 */
.L_x_2123:
        /* <DEDUP_REMOVED lines=11> */
.L_x_2119:
[----:B------:R-:W-:Y:S05]  /*1b80*/  BSYNC B2 ;  /* 0x0000000000027941 */ /* 0x000fea0003800000 */
.L_x_2117:
        /* <DEDUP_REMOVED lines=8> */
.L_x_2128:
        /* <DEDUP_REMOVED lines=12> */
.L_x_2131:
[----:B------:R-:W-:Y:S02]  /*1cd0*/  MOV R48, R36 ;  /* 0x0000002400307202 */ /* 0x000fe40000000f00 */
.L_x_2132:
[----:B------:R-:W-:Y:S05]  /*1ce0*/  BSYNC B3 ;  /* 0x0000000000037941 */ /* 0x000fea0003800000 */
.L_x_2130:
        /* <DEDUP_REMOVED lines=16> */
.L_x_2136:
[----:B------:R-:W-:Y:S05]  /*1df0*/  BSYNC B4 ;  /* 0x0000000000047941 */ /* 0x000fea0003800000 */
.L_x_2135:
        /* <DEDUP_REMOVED lines=43> */
.L_x_2134:
[----:B------:R-:W-:Y:S05]  /*20b0*/  BSYNC B3 ;  /* 0x0000000000037941 */ /* 0x000fea0003800000 */
.L_x_2133:
        /* <DEDUP_REMOVED lines=11> */
.L_x_2129:
[----:B------:R-:W-:Y:S05]  /*2170*/  BSYNC B2 ;  /* 0x0000000000027941 */ /* 0x000fea0003800000 */
.L_x_2127:
        /* <DEDUP_REMOVED lines=8> */
.L_x_2138:
        /* <DEDUP_REMOVED lines=12> */
.L_x_2141:
[----:B------:R-:W-:Y:S02]  /*22c0*/  IMAD.MOV.U32 R51, RZ, RZ, R36 ;  /* 0x000000ffff337224 */ /* 0x000fe400078e0024 */
.L_x_2142:
[----:B------:R-:W-:Y:S05]  /*22d0*/  BSYNC B3 ;  /* 0x0000000000037941 */ /* 0x000fea0003800000 */
.L_x_2140:
        /* <DEDUP_REMOVED lines=16> */
.L_x_2146:
[----:B------:R-:W-:Y:S05]  /*23e0*/  BSYNC B4 ;  /* 0x0000000000047941 */ /* 0x000fea0003800000 */
.L_x_2145:
        /* <DEDUP_REMOVED lines=43> */
.L_x_2144:
[----:B------:R-:W-:Y:S05]  /*26a0*/  BSYNC B3 ;  /* 0x0000000000037941 */ /* 0x000fea0003800000 */
.L_x_2143:
        /* <DEDUP_REMOVED lines=11> */
.L_x_2139:
[----:B------:R-:W-:Y:S05]  /*2760*/  BSYNC B2 ;  /* 0x0000000000027941 */ /* 0x000fea0003800000 */
.L_x_2137:
        /* <DEDUP_REMOVED lines=8> */
.L_x_2148:
        /* <DEDUP_REMOVED lines=12> */
.L_x_2151:
[----:B------:R-:W-:Y:S02]  /*28b0*/  IMAD.MOV.U32 R52, RZ, RZ, R36 ;  /* 0x000000ffff347224 */ /* 0x000fe400078e0024 */
.L_x_2152:
[----:B------:R-:W-:Y:S05]  /*28c0*/  BSYNC B3 ;  /* 0x0000000000037941 */ /* 0x000fea0003800000 */
.L_x_2150:
        /* <DEDUP_REMOVED lines=16> */
.L_x_2156:
[----:B------:R-:W-:Y:S05]  /*29d0*/  BSYNC B4 ;  /* 0x0000000000047941 */ /* 0x000fea0003800000 */
.L_x_2155:
        /* <DEDUP_REMOVED lines=43> */
.L_x_2154:
[----:B------:R-:W-:Y:S05]  /*2c90*/  BSYNC B3 ;  /* 0x0000000000037941 */ /* 0x000fea0003800000 */
.L_x_2153:
        /* <DEDUP_REMOVED lines=11> */
.L_x_2149:
[----:B------:R-:W-:Y:S05]  /*2d50*/  BSYNC B2 ;  /* 0x0000000000027941 */ /* 0x000fea0003800000 */
.L_x_2147:
        /* <DEDUP_REMOVED lines=8> */
.L_x_2158:
        /* <DEDUP_REMOVED lines=12> */
.L_x_2161:
[----:B------:R-:W-:Y:S02]  /*2ea0*/  MOV R55, R36 ;  /* 0x0000002400377202 */ /* 0x000fe40000000f00 */
.L_x_2162:
[----:B------:R-:W-:Y:S05]  /*2eb0*/  BSYNC B3 ;  /* 0x0000000000037941 */ /* 0x000fea0003800000 */
.L_x_2160:
        /* <DEDUP_REMOVED lines=16> */
.L_x_2166:
[----:B------:R-:W-:Y:S05]  /*2fc0*/  BSYNC B4 ;  /* 0x0000000000047941 */ /* 0x000fea0003800000 */
.L_x_2165:
        /* <DEDUP_REMOVED lines=43> */
.L_x_2164:
[----:B------:R-:W-:Y:S05]  /*3280*/  BSYNC B3 ;  /* 0x0000000000037941 */ /* 0x000fea0003800000 */
.L_x_2163:
[----:B------:R-:W0:Y:S01]  /*3290*/  I2F.U32 R33, R55 ;  /* 0x0000003700217306 */ /* 0x000e220000201000 */
[----:B------:R-:W-:-:S10]  /*32a0*/  HFMA2.MMA R34, -RZ, RZ, 0.1171875, 0 ;  /* 0x2f800000ff227435 */ /* 0x000fd400000001ff */
        /* <DEDUP_REMOVED lines=9> */
.L_x_2159:
[----:B------:R-:W-:Y:S05]  /*3340*/  BSYNC B2 ;  /* 0x0000000000027941 */ /* 0x000fea0003800000 */
.L_x_2157:
        /* <DEDUP_REMOVED lines=8> */
.L_x_2168:
        /* <DEDUP_REMOVED lines=12> */
.L_x_2171:
[----:B------:R-:W-:Y:S02]  /*3490*/  IMAD.MOV.U32 R34, RZ, RZ, R36 ;  /* 0x000000ffff227224 */ /* 0x000fe400078e0024 */
.L_x_2172:
[----:B------:R-:W-:Y:S05]  /*34a0*/  BSYNC B3 ;  /* 0x0000000000037941 */ /* 0x000fea0003800000 */
.L_x_2170:
        /* <DEDUP_REMOVED lines=16> */
.L_x_2176:
[----:B------:R-:W-:Y:S05]  /*35b0*/  BSYNC B4 ;  /* 0x0000000000047941 */ /* 0x000fea0003800000 */
.L_x_2175:
[----:B------:R-:W-:Y:S01]  /*35c0*/  IMAD.HI.U32 R6, R2, -0x326172a9, RZ ;  /* 0xcd9e8d5702067827 */ /* 0x000fe200078e00ff */
[----:B------:R-:W-:-:S03]  /*35d0*/  LOP3.LUT R7, R7, UR5, R38, 0x96, !PT ;  /* 0x0000000507077c12 */ /* 0x000fc6000f8e9626 */
[----:B------:R-:W-:Y:S01]  /*35e0*/  IMAD R35, R2, -0x326172a9, RZ ;  /* 0xcd9e8d5702237824 */ /* 0x000fe200078e02ff */
[----:B------:R-:W-:Y:S01]  /*35f0*/  LOP3.LUT R6, R6, UR4, R5, 0x96, !PT ;  /* 0x0000000406067c12 */ /* 0x000fe2000f8e9605 */
[----:B------:R-:W-:-:S04]  /*3600*/  IMAD.WIDE.U32 R36, R7, -0x326172a9, RZ ;  /* 0xcd9e8d5707247825 */ /* 0x000fc800078e00ff */
[----:B------:R-:W-:Y:S02]  /*3610*/  IMAD R7, R3, -0x2daee0ad, RZ ;  /* 0xd2511f5303077824 */ /* 0x000fe400078e02ff */
        /* <DEDUP_REMOVED lines=37> */
.L_x_2174:
[----:B------:R-:W-:Y:S05]  /*3870*/  BSYNC B3 ;  /* 0x0000000000037941 */ /* 0x000fea0003800000 */
.L_x_2173:
        /* <DEDUP_REMOVED lines=11> */
.L_x_2169:
[----:B------:R-:W-:Y:S05]  /*3930*/  BSYNC B2 ;  /* 0x0000000000027941 */ /* 0x000fea0003800000 */
.L_x_2167:
        /* <DEDUP_REMOVED lines=8> */
[----:B0-----:R-:W-:Y:S01]  /*39c0*/  SHF.L.U32 R32, R53, 0x10, RZ ;  /* 0x0000001035207819 */ /* 0x001fe200000006ff */
[----:B------:R-:W-:-:S03]  /*39d0*/  IMAD.WIDE.U32 R60, R46, 0x1000000, RZ ;  /* 0x010000002e3c7825 */ /* 0x000fc600078e00ff */
[----:B------:R-:W-:Y:S01]  /*39e0*/  LOP3.LUT R33, R32, 0xff0000, RZ, 0xc0, !PT ;  /* 0x00ff000020217812 */ /* 0x000fe200078ec0ff */
[----:B------:R-:W-:Y:S02]  /*39f0*/  IMAD.SHL.U32 R32, R50, 0x100, RZ ;  /* 0x0000010032207824 */ /* 0x000fe400078e00ff */
[----:B------:R-:W-:Y:S01]  /*3a00*/  IMAD.WIDE.U32 R34, R45, 0x10000, RZ ;  /* 0x000100002d227825 */ /* 0x000fe200078e00ff */
[----:B------:R-:W-:-:S03]  /*3a10*/  PRMT R33, R33, 0x4210, R54 ;  /* 0x0000421021217816 */ /* 0x000fc60000000036 */
[----:B------:R-:W-:Y:S01]  /*3a20*/  IMAD.MOV.U32 R59, RZ, RZ, 0x8 ;  /* 0x00000008ff3b7424 */ /* 0x000fe200078e00ff */
[----:B------:R-:W-:-:S03]  /*3a30*/  LOP3.LUT R32, R33, 0xff00, R32, 0xf8, !PT ;  /* 0x0000ff0021207812 */ /* 0x000fc600078ef820 */
[----:B------:R-:W-:Y:S01]  /*3a40*/  IMAD.WIDE.U32 R58, R58, R59, c[0x0][0x190] ;  /* 0x000064003a3a7625 */ /* 0x000fe200078e003b */
[----:B------:R-:W-:-:S04]  /*3a50*/  LOP3.LUT R33, R32, 0xff, R49, 0xf8, !PT ;  /* 0x000000ff20217812 */ /* 0x000fc800078ef831 */
[----:B------:R-:W-:Y:S01]  /*3a60*/  LOP3.LUT R35, R35, R33, R61, 0xfe, !PT ;  /* 0x0000002123237212 */ /* 0x000fe200078efe3d */
[----:B------:R-:W-:-:S05]  /*3a70*/  IMAD.WIDE.U32 R32, R43, 0x100, RZ ;  /* 0x000001002b207825 */ /* 0x000fca00078e00ff */
[----:B------:R-:W-:Y:S02]  /*3a80*/  LOP3.LUT R34, R32, R60, R34, 0xfe, !PT ;  /* 0x0000003c20227212 */ /* 0x000fe400078efe22 */
[----:B------:R-:W-:Y:S02]  /*3a90*/  LOP3.LUT R33, R35, R33, RZ, 0xfc, !PT ;  /* 0x0000002123217212 */ /* 0x000fe400078efcff */
[----:B------:R-:W-:-:S05]  /*3aa0*/  LOP3.LUT R32, R34, 0xff, R41, 0xf8, !PT ;  /* 0x000000ff22207812 */ /* 0x000fca00078ef829 */
[----:B------:R0:W-:Y:S02]  /*3ab0*/  STG.E.64 [R58.64], R32 ;  /* 0x000000203a007986 */ /* 0x0001e4000c101b06 */
.L_x_2096:
[----:B------:R-:W-:Y:S05]  /*3ac0*/  BSYNC B0 ;  /* 0x0000000000007941 */ /* 0x000fea0003800000 */
.L_x_2095:
        /* <DEDUP_REMOVED lines=12> */
.L_x_2183:
        /* <DEDUP_REMOVED lines=37> */
.L_x_2184:
        /* <DEDUP_REMOVED lines=30> */
[----:B------:R-:W-:Y:S01]  /*3fc0*/  F2FP.BF16.PACK_AB R34, R59, R34 ;  /* 0x000000223b22723e */ /* 0x000fe200000010ff */
        /* <DEDUP_REMOVED lines=8> */
[----:B------:R-:W-:Y:S01]  /*4050*/  FMUL.FTZ R32, R61, R32 ;  /* 0x000000203d207220 */ /* 0x000fe20000410000 */
[----:B------:R-:W-:Y:S01]  /*4060*/  LEA.HI R57, R57, R56, RZ, 0x3 ;  /* 0x0000003839397211 */ /* 0x000fe200078f18ff */
[----:B------:R-:W-:-:S02]  /*4070*/  FMUL.FTZ R58, R61, R58 ;  /* 0x0000003a3d3a7220 */ /* 0x000fc40000410000 */
[----:B------:R-:W-:Y:S01]  /*4080*/  FMUL.FTZ R35, R61, R35 ;  /* 0x000000233d237220 */ /* 0x000fe20000410000 */
[----:B------:R-:W-:Y:S01]  /*4090*/  LEA.HI.SX32 R57, R57, R4, 0x1d ;  /* 0x0000000439397211 */ /* 0x000fe200078feaff */
[----:B------:R-:W-:Y:S02]  /*40a0*/  FMUL.FTZ R60, R61, R60 ;  /* 0x0000003c3d3c7220 */ /* 0x000fe40000410000 */
        /* <DEDUP_REMOVED lines=10> */
.L_x_2180:
[----:B-1----:R-:W-:Y:S05]  /*4150*/  BSYNC B0 ;  /* 0x0000000000007941 */ /* 0x002fea0003800000 */
.L_x_2179:
[----:B0-----:R-:W-:-:S05]  /*4160*/  IMAD.MOV.U32 R33, RZ, RZ, c[0x0][0x160] ;  /* 0x00005800ff217624 */ /* 0x001fca00078e00ff */
[----:B------:R-:W-:-:S04]  /*4170*/  LEA R0, R33, R0, 0x2 ;  /* 0x0000000021007211 */ /* 0x000fc800078e10ff */
[----:B------:R-:W-:-:S13]  /*4180*/  ISETP.GE.AND P0, PT, R0, c[0x0][0x164], PT ;  /* 0x0000590000007a0c */ /* 0x000fda0003f06270 */
[----:B------:R-:W-:Y:S01]  /*4190*/  @P0 CALL.REL.NOINC `(.L_x_2181) ;  /* 0x0000001000000944 */ /* 0x000fe20003c00000 */
[----:B------:R-:W-:Y:S05]  /*41a0*/  BRA `(.L_x_2182) ;  /* 0xffffc66000007947 */ /* 0x000fea000383ffff */
.L_x_2181:
[----:B------:R-:W-:Y:S05]  /*41b0*/  BSYNC B1 ;  /* 0x0000000000017941 */ /* 0x000fea0003800000 */
.L_x_2094:
[----:B------:R-:W-:Y:S05]  /*41c0*/  EXIT ;  /* 0x000000000000794d */ /* 0x000fea0003800000 */
.L_x_2177:
[----:B------:R-:W-:Y:S01]  /*41d0*/  HFMA2.MMA R35, -RZ, RZ, 0, 1.847743988037109375e-06 ;  /* 0x0000001fff237435 */ /* 0x000fe200000001ff */
[----:B------:R-:W-:Y:S01]  /*41e0*/  IMAD.MOV.U32 R59, RZ, RZ, R33 ;  /* 0x000000ffff3b7224 */ /* 0x000fe200078e0021 */
[----:B------:R-:W-:Y:S01]  /*41f0*/  MOV R32, 0x4230 ;  /* 0x0000423000207802 */ /* 0x000fe20000000f00 */
[----:B------:R-:W-:Y:S02]  /*4200*/  IMAD.MOV.U32 R58, RZ, RZ, 0x1 ;  /* 0x00000001ff3a7424 */ /* 0x000fe400078e00ff */
[----:B------:R-:W-:Y:S02]  /*4210*/  IMAD.MOV.U32 R34, RZ, RZ, -0x1 ;  /* 0xffffffffff227424 */ /* 0x000fe400078e00ff */
[----:B-----5:R-:W-:Y:S05]  /*4220*/  CALL.REL.NOINC `($__internal_42_$__cuda_sm70_shflsync_bfly_p) ;  /* 0x0000049000007944 */ /* 0x020fea0003c00000 */
[----:B01----:R-:W-:Y:S05]  /*4230*/  BRA `(.L_x_2183) ;  /* 0xfffff95000007947 */ /* 0x003fea000383ffff */
.L_x_2178:
[----:B------:R-:W-:Y:S01]  /*4240*/  MOV R58, 0x2 ;  /* 0x00000002003a7802 */ /* 0x000fe20000000f00 */
[----:B------:R-:W-:Y:S01]  /*4250*/  IMAD.MOV.U32 R35, RZ, RZ, 0x1f ;  /* 0x0000001fff237424 */ /* 0x000fe200078e00ff */
[----:B------:R-:W-:Y:S02]  /*4260*/  MOV R34, 0xffffffff ;  /* 0xffffffff00227802 */ /* 0x000fe40000000f00 */
[----:B------:R-:W-:Y:S02]  /*4270*/  MOV R32, 0x4290 ;  /* 0x0000429000207802 */ /* 0x000fe40000000f00 */
[----:B0----5:R-:W-:Y:S05]  /*4280*/  CALL.REL.NOINC `($__internal_42_$__cuda_sm70_shflsync_bfly_p) ;  /* 0x0000043000007944 */ /* 0x021fea0003c00000 */
[----:B0-----:R-:W-:Y:S01]  /*4290*/  HFMA2.MMA R35, -RZ, RZ, 0, 1.847743988037109375e-06 ;  /* 0x0000001fff237435 */ /* 0x001fe200000001ff */
[----:B-1----:R-:W-:Y:S01]  /*42a0*/  FADD.FTZ R59, R59, R58 ;  /* 0x0000003a3b3b7221 */ /* 0x002fe20000010000 */
[----:B------:R-:W-:Y:S01]  /*42b0*/  MOV R32, 0x42f0 ;  /* 0x000042f000207802 */ /* 0x000fe20000000f00 */
[----:B------:R-:W-:-:S02]  /*42c0*/  IMAD.MOV.U32 R58, RZ, RZ, 0x4 ;  /* 0x00000004ff3a7424 */ /* 0x000fc400078e00ff */
[----:B------:R-:W-:Y:S02]  /*42d0*/  IMAD.MOV.U32 R34, RZ, RZ, -0x1 ;  /* 0xffffffffff227424 */ /* 0x000fe400078e00ff */
[----:B------:R-:W-:Y:S05]  /*42e0*/  CALL.REL.NOINC `($__internal_42_$__cuda_sm70_shflsync_bfly_p) ;  /* 0x000003d000007944 */ /* 0x000fea0003c00000 */
[----:B01----:R-:W-:Y:S01]  /*42f0*/  FADD.FTZ R59, R59, R58 ;  /* 0x0000003a3b3b7221 */ /* 0x003fe20000010000 */
[----:B------:R-:W-:Y:S01]  /*4300*/  MOV R58, 0x8 ;  /* 0x00000008003a7802 */ /* 0x000fe20000000f00 */
[----:B------:R-:W-:Y:S01]  /*4310*/  IMAD.MOV.U32 R35, RZ, RZ, 0x1f ;  /* 0x0000001fff237424 */ /* 0x000fe200078e00ff */
[----:B------:R-:W-:Y:S02]  /*4320*/  MOV R34, 0xffffffff ;  /* 0xffffffff00227802 */ /* 0x000fe40000000f00 */
[----:B------:R-:W-:Y:S02]  /*4330*/  MOV R32, 0x4350 ;  /* 0x0000435000207802 */ /* 0x000fe40000000f00 */
[----:B------:R-:W-:Y:S05]  /*4340*/  CALL.REL.NOINC `($__internal_42_$__cuda_sm70_shflsync_bfly_p) ;  /* 0x0000037000007944 */ /* 0x000fea0003c00000 */
[----:B0-----:R-:W-:Y:S01]  /*4350*/  HFMA2.MMA R35, -RZ, RZ, 0, 1.847743988037109375e-06 ;  /* 0x0000001fff237435 */ /* 0x001fe200000001ff */
[----:B-1----:R-:W-:Y:S01]  /*4360*/  FADD.FTZ R59, R59, R58 ;  /* 0x0000003a3b3b7221 */ /* 0x002fe20000010000 */
[----:B------:R-:W-:Y:S01]  /*4370*/  MOV R32, 0x43b0 ;  /* 0x000043b000207802 */ /* 0x000fe20000000f00 */
[----:B------:R-:W-:Y:S02]  /*4380*/  IMAD.MOV.U32 R58, RZ, RZ, 0x10 ;  /* 0x00000010ff3a7424 */ /* 0x000fe400078e00ff */
[----:B------:R-:W-:-:S02]  /*4390*/  IMAD.MOV.U32 R34, RZ, RZ, -0x1 ;  /* 0xffffffffff227424 */ /* 0x000fc400078e00ff */
[----:B------:R-:W-:Y:S05]  /*43a0*/  CALL.REL.NOINC `($__internal_42_$__cuda_sm70_shflsync_bfly_p) ;  /* 0x0000031000007944 */ /* 0x000fea0003c00000 */
        /* <DEDUP_REMOVED lines=23> */
[----:B------:R-:W-:Y:S05]  /*4520*/  CALL.REL.NOINC `($__internal_42_$__cuda_sm70_shflsync_bfly_p) ;  /* 0x0000019000007944 */ /* 0x000fea0003c00000 */
[----:B0-----:R-:W-:Y:S01]  /*4530*/  HFMA2.MMA R35, -RZ, RZ, 0, 1.847743988037109375e-06 ;  /* 0x0000001fff237435 */ /* 0x001fe200000001ff */
[----:B-1----:R-:W-:Y:S01]  /*4540*/  FADD.FTZ R59, R59, R58 ;  /* 0x0000003a3b3b7221 */ /* 0x002fe20000010000 */
[----:B------:R-:W-:Y:S01]  /*4550*/  MOV R32, 0x4590 ;  /* 0x0000459000207802 */ /* 0x000fe20000000f00 */
[----:B------:R-:W-:Y:S02]  /*4560*/  IMAD.MOV.U32 R58, RZ, RZ, 0x2 ;  /* 0x00000002ff3a7424 */ /* 0x000fe400078e00ff */
[----:B------:R-:W-:Y:S02]  /*4570*/  IMAD.MOV.U32 R34, RZ, RZ, -0x1 ;  /* 0xffffffffff227424 */ /* 0x000fe400078e00ff */
[----:B------:R-:W-:Y:S05]  /*4580*/  CALL.REL.NOINC `($__internal_42_$__cuda_sm70_shflsync_bfly_p) ;  /* 0x0000013000007944 */ /* 0x000fea0003c00000 */
[----:B01----:R-:W-:Y:S01]  /*4590*/  FADD.FTZ R59, R59, R58 ;  /* 0x0000003a3b3b7221 */ /* 0x003fe20000010000 */
[----:B------:R-:W-:Y:S01]  /*45a0*/  MOV R58, 0x4 ;  /* 0x00000004003a7802 */ /* 0x000fe20000000f00 */
[----:B------:R-:W-:Y:S01]  /*45b0*/  IMAD.MOV.U32 R35, RZ, RZ, 0x1f ;  /* 0x0000001fff237424 */ /* 0x000fe200078e00ff */
[----:B------:R-:W-:-:S02]  /*45c0*/  MOV R34, 0xffffffff ;  /* 0xffffffff00227802 */ /* 0x000fc40000000f00 */
        /* <DEDUP_REMOVED lines=11> */
[----:B------:R-:W-:Y:S02]  /*4680*/  MOV R34, 0xffffffff ;  /* 0xffffffff00227802 */ /* 0x000fe40000000f00 */
[----:B------:R-:W-:-:S02]  /*4690*/  MOV R32, 0x46b0 ;  /* 0x000046b000207802 */ /* 0x000fc40000000f00 */
[----:B------:R-:W-:Y:S05]  /*46a0*/  CALL.REL.NOINC `($__internal_42_$__cuda_sm70_shflsync_bfly_p) ;  /* 0x0000001000007944 */ /* 0x000fea0003c00000 */
[----:B01----:R-:W-:Y:S05]  /*46b0*/  BRA `(.L_x_2184) ;  /* 0xfffff72000007947 */ /* 0x003fea000383ffff */
        .weak           $__internal_42_$__cuda_sm70_shflsync_bfly_p
        .type           $__internal_42_$__cuda_sm70_shflsync_bfly_p,@function
        .size           $__internal_42_$__cuda_sm70_shflsync_bfly_p,(.L_x_8230 - $__internal_42_$__cuda_sm70_shflsync_bfly_p)
$__internal_42_$__cuda_sm70_shflsync_bfly_p:
[----:B------:R-:W-:Y:S01]  /*46c0*/  HFMA2.MMA R61, -RZ, RZ, 0, 0 ;  /* 0x00000000ff3d7435 */ /* 0x000fe200000001ff */
[----:B------:R-:W-:Y:S01]  /*46d0*/  IMAD.MOV.U32 R60, RZ, RZ, R32 ;  /* 0x000000ffff3c7224 */ /* 0x000fe200078e0020 */
[----:B------:R-:W-:Y:S04]  /*46e0*/  WARPSYNC R34 ;  /* 0x0000002200007348 */ /* 0x000fe80003800000 */
[----:B------:R0:W1:Y:S01]  /*46f0*/  SHFL.BFLY PT, R58, R59, R58, R35 ;  /* 0x0c00003a3b3a7389 */ /* 0x00006200000e0023 */
[----:B------:R-:W-:Y:S05]  /*4700*/  RET.REL.NODEC R60 `(_ZN10layer_norm13ln_fwd_kernelINS_13Kernel_traitsIf13__nv_bfloat16S2_S2_fjLj256ELj1ELj4ELj1ELj16ENS_18Kernel_traits_baseILj256EfS2_S2_S2_fjLj128EEEEELb1ELb0ELb1ELb0EEEvNS_9FwdParamsE) ;  /* 0xffffb8f03c007950 */ /* 0x000fea0003c3ffff */
.L_x_2185:
        /* <DEDUP_REMOVED lines=15> */
.L_x_8230:


//--------------------- .text._ZN10layer_norm13ln_fwd_kernelINS_13Kernel_traitsIf13__nv_bfloat16S2_S2_fjLj256ELj1ELj4ELj1ELj16ENS_18Kernel_traits_baseILj256EfS2_S2_S2_fjLj128EEEEELb1ELb0ELb1ELb1EEEvNS_9FwdParamsE --------------------------
	.section	.text._ZN10layer_norm13ln_fwd_kernelINS_13Kernel_traitsIf13__nv_bfloat16S2_S2_fjLj256ELj1ELj4ELj1ELj16ENS_18Kernel_traits_baseILj256EfS2_S2_S2_fjLj128EEEEELb1ELb0ELb1ELb1EEEvNS_9FwdParamsE,"ax",@progbits
	.sectioninfo	@"SHI_REGISTERS=64"
	.align	128
        .global         _ZN10layer_norm13ln_fwd_kernelINS_13Kernel_traitsIf13__nv_bfloat16S2_S2_fjLj256ELj1ELj4ELj1ELj16ENS_18Kernel_traits_baseILj256EfS2_S2_S2_fjLj128EEEEELb1ELb0ELb1ELb1EEEvNS_9FwdParamsE
        .type           _ZN10layer_norm13ln_fwd_kernelINS_13Kernel_traitsIf13__nv_bfloat16S2_S2_fjLj256ELj1ELj4ELj1ELj16ENS_18Kernel_traits_baseILj256EfS2_S2_S2_fjLj128EEEEELb1ELb0ELb1ELb1EEEvNS_9FwdParamsE,@function
        .size           _ZN10layer_norm13ln_fwd_kernelINS_13Kernel_traitsIf13__nv_bfloat16S2_S2_fjLj256ELj1ELj4ELj1ELj16ENS_18Kernel_traits_baseILj256EfS2_S2_S2_fjLj128EEEEELb1ELb0ELb1ELb1EEEvNS_9FwdParamsE,(.L_x_8231 - _ZN10layer_norm13ln_fwd_kernelINS_13Kernel_traitsIf13__nv_bfloat16S2_S2_fjLj256ELj1ELj4ELj1ELj16ENS_18Kernel_traits_baseILj256EfS2_S2_S2_fjLj128EEEEELb1ELb0ELb1ELb1EEEvNS_9FwdParamsE)
        .other          _ZN10layer_norm13ln_fwd_kernelINS_13Kernel_traitsIf13__nv_bfloat16S2_S2_fjLj256ELj1ELj4ELj1ELj16ENS_18Kernel_traits_baseILj256EfS2_S2_S2_fjLj128EEEEELb1ELb0ELb1ELb1EEEvNS_9FwdParamsE,@"STO_CUDA_ENTRY STV_DEFAULT"
_ZN10layer_norm13ln_fwd_kernelINS_13Kernel_traitsIf13__nv_bfloat16S2_S2_fjLj256ELj1ELj4ELj1ELj16ENS_18Kernel_traits_baseILj256EfS2_S2_S2_fjLj128EEEEELb1ELb0ELb1ELb1EEEvNS_9FwdParamsE:
.text._ZN10layer_norm13ln_fwd_kernelINS_13Kernel_traitsIf13__nv_bfloat16S2_S2_fjLj256ELj1ELj4ELj1ELj16ENS_18Kernel_traits_baseILj256EfS2_S2_S2_fjLj128EEEEELb1ELb0ELb1ELb1EEEvNS_9FwdParamsE:
        /* <DEDUP_REMOVED lines=10> */
[----:B------:R-:W-:Y:S01]  /*00a0*/  CS2R R8, SRZ ;  /* 0x0000000000087805 */ /* 0x000fe2000001ff00 */
[----:B------:R-:W-:Y:S01]  /*00b0*/  CS2R R10, SRZ ;  /* 0x00000000000a7805 */ /* 0x000fe2000001ff00 */
[----:B------:R-:W-:Y:S01]  /*00c0*/  CS2R R12, SRZ ;  /* 0x00000000000c7805 */ /* 0x000fe2000001ff00 */
[----:B------:R-:W-:Y:S01]  /*00d0*/  CS2R R14, SRZ ;  /* 0x00000000000e7805 */ /* 0x000fe2000001ff00 */
[----:B------:R-:W-:-:S03]  /*00e0*/  IMAD.MOV.U32 R24, RZ, RZ, c[0x0][0x238] ;  /* 0x00008e00ff187624 */ /* 0x000fc600078e00ff */
[----:B------:R-:W2:Y:S01]  /*00f0*/  @P1 LDG.E.64 R4, [R4.64] ;  /* 0x0000000604041981 */ /* 0x000ea2000c1e1b00 */
[----:B------:R-:W-:-:S05]  /*0100*/  IMAD.MOV.U32 R25, RZ, RZ, c[0x0][0x23c] ;  /* 0x00008f00ff197624 */ /* 0x000fca00078e00ff */
[----:B------:R1:W5:Y:S01]  /*0110*/  @P1 LDG.E.64 R6, [R24.64] ;  /* 0x0000000618061981 */ /* 0x000362000c1e1b00 */
[----:B0-----:R-:W-:Y:S02]  /*0120*/  LOP3.LUT R0, R28, 0x1f, RZ, 0xc0, !PT ;  /* 0x0000001f1c007812 */ /* 0x001fe400078ec0ff */
[----:B------:R-:W-:Y:S01]  /*0130*/  SHF.R.U32.HI R2, RZ, 0x5, R28 ;  /* 0x00000005ff027819 */ /* 0x000fe2000001161c */
[----:B------:R-:W0:Y:S01]  /*0140*/  S2R R29, SR_CTAID.X ;  /* 0x00000000001d7919 */ /* 0x000e220000002500 */
[----:B------:R-:W-:Y:S02]  /*0150*/  @P0 LEA R16, P4, R0, c[0x0][0x218], 0x5 ;  /* 0x0000860000100a11 */ /* 0x000fe400078828ff */
[----:B------:R-:W-:-:S03]  /*0160*/  SHF.L.U32 R3, R28, 0x5, RZ ;  /* 0x000000051c037819 */ /* 0x000fc600000006ff */
[----:B------:R-:W-:Y:S01]  /*0170*/  @P0 IMAD.X R17, RZ, RZ, c[0x0][0x21c], P4 ;  /* 0x00008700ff110624 */ /* 0x000fe200020e06ff */
[----:B------:R-:W-:-:S04]  /*0180*/  LOP3.LUT R3, R3, 0x3e0, RZ, 0xc0, !PT ;  /* 0x000003e003037812 */ /* 0x000fc800078ec0ff */
[----:B------:R1:W5:Y:S01]  /*0190*/  @P0 LDG.E.128 R8, [R16.64] ;  /* 0x0000000610080981 */ /* 0x000362000c1e1d00 */
[----:B------:R-:W-:-:S03]  /*01a0*/  IADD3 R26, P3, R3, c[0x0][0x1b0], RZ ;  /* 0x00006c00031a7a10 */ /* 0x000fc60007f7e0ff */
[----:B------:R1:W5:Y:S01]  /*01b0*/  @P0 LDG.E.128 R12, [R16.64+0x10] ;  /* 0x00001006100c0981 */ /* 0x000362000c1e1d00 */
[----:B------:R-:W-:Y:S01]  /*01c0*/  IADD3.X R27, RZ, c[0x0][0x1b4], RZ, P3, !PT ;  /* 0x00006d00ff1b7a10 */ /* 0x000fe20001ffe4ff */
[----:B0-----:R-:W-:-:S05]  /*01d0*/  IMAD R2, R29, 0x4, R2 ;  /* 0x000000041d027824 */ /* 0x001fca00078e0202 */
[----:B------:R-:W-:Y:S01]  /*01e0*/  ISETP.GE.AND P2, PT, R2, c[0x0][0x164], PT ;  /* 0x0000590002007a0c */ /* 0x000fe20003f46270 */
[----:B--2---:R1:W0:Y:S08]  /*01f0*/  @P1 R2UR UR4, R4 ;  /* 0x00000000040413c2 */ /* 0x00423000000e0000 */
[----:B------:R1:W2:Y:S04]  /*0200*/  @P1 R2UR UR5, R5 ;  /* 0x00000000050513c2 */ /* 0x0002a800000e0000 */
[----:B012---:R-:W-:Y:S05]  /*0210*/  @P2 EXIT ;  /* 0x000000000000294d */ /* 0x007fea0003800000 */
[----:B-----5:R-:W-:Y:S01]  /*0220*/  @P1 IADD3 R24, P0, R6, c[0x0][0x240], RZ ;  /* 0x0000900006181a10 */ /* 0x020fe20007f1e0ff */
[----:B------:R0:W5:Y:S04]  /*0230*/  LDG.E.128 R16, [R26.64] ;  /* 0x000000061a107981 */ /* 0x000168000c1e1d00 */
[----:B------:R-:W-:Y:S01]  /*0240*/  @P1 IMAD.X R25, RZ, RZ, R7, P0 ;  /* 0x000000ffff191224 */ /* 0x000fe200000e0607 */
[----:B------:R0:W5:Y:S01]  /*0250*/  LDG.E.128 R20, [R26.64+0x10] ;  /* 0x000010061a147981 */ /* 0x000162000c1e1d00 */
[----:B------:R-:W-:Y:S01]  /*0260*/  IMAD R3, R29, c[0x0][0x0], R28 ;  /* 0x000000001d037a24 */ /* 0x000fe200078e021c */
[----:B------:R-:W-:Y:S01]  /*0270*/  UIADD3 UR9, UR4, -0x61c88647, URZ ;  /* 0x9e3779b904097890 */ /* 0x000fe2000fffe03f */
[----:B------:R-:W-:Y:S01]  /*0280*/  BSSY B0, `(.L_x_2186) ;  /* 0x00003e8000007945 */ /* 0x000fe20003800000 */
[--C-:B------:R-:W-:Y:S01]  /*0290*/  SHF.R.U64 R4, R24, 0x2, R25.reuse ;  /* 0x0000000218047819 */ /* 0x100fe20000001219 */
[----:B------:R-:W-:Y:S01]  /*02a0*/  IMAD.HI.U32 R6, R3, -0x326172a9, RZ ;  /* 0xcd9e8d5703067827 */ /* 0x000fe200078e00ff */
[----:B------:R-:W-:Y:S01]  /*02b0*/  SHF.R.U32.HI R5, RZ, 0x2, R25 ;  /* 0x00000002ff057819 */ /* 0x000fe20000011619 */
[----:B------:R-:W-:-:S02]  /*02c0*/  UIADD3 UR10, UR5, -0x4498517b, URZ ;  /* 0xbb67ae85050a7890 */ /* 0x000fc4000fffe03f */
[----:B------:R-:W-:Y:S01]  /*02d0*/  IMAD.HI.U32 R7, R4, -0x2daee0ad, RZ ;  /* 0xd2511f5304077827 */ /* 0x000fe200078e00ff */
[----:B------:R-:W-:Y:S01]  /*02e0*/  LOP3.LUT R6, R6, UR4, R5, 0x96, !PT ;  /* 0x0000000406067c12 */ /* 0x000fe2000f8e9605 */
[----:B------:R-:W-:Y:S02]  /*02f0*/  UIADD3 UR12, UR5, 0x76cf5d0a, URZ ;  /* 0x76cf5d0a050c7890 */ /* 0x000fe4000fffe03f */
[----:B0-----:R-:W-:Y:S01]  /*0300*/  IMAD R26, R3, -0x326172a9, RZ ;  /* 0xcd9e8d57031a7824 */ /* 0x001fe200078e02ff */
[----:B------:R-:W-:Y:S01]  /*0310*/  LOP3.LUT R7, R7, UR5, RZ, 0x3c, !PT ;  /* 0x0000000507077c12 */ /* 0x000fe2000f8e3cff */
[----:B------:R-:W-:Y:S01]  /*0320*/  IMAD R28, R4, -0x2daee0ad, RZ ;  /* 0xd2511f53041c7824 */ /* 0x000fe200078e02ff */
[----:B------:R-:W-:Y:S01]  /*0330*/  UIADD3 UR11, UR4, 0x3c6ef372, URZ ;  /* 0x3c6ef372040b7890 */ /* 0x000fe2000fffe03f */
        /* <DEDUP_REMOVED lines=35> */
[----:B------:R-:W-:-:S02]  /*0570*/  ULDC.U8 UR8, c[0x0][0x1f0] ;  /* 0x00007c0000087ab9 */ /* 0x000fc40000000000 */
        /* <DEDUP_REMOVED lines=34> */
.L_x_2274:
[----:B------:R-:W-:-:S10]  /*07a0*/  HFMA2.MMA R51, -RZ, RZ, 0, 2.384185791015625e-07 ;  /* 0x00000004ff337435 */ /* 0x000fd400000001ff */
        /* <DEDUP_REMOVED lines=19> */
[----:B-----5:R0:W5:Y:S03]  /*08e0*/  LDG.E R56, [R48.64] ;  /* 0x0000000630387981 */ /* 0x020166000c1e1900 */
        /* <DEDUP_REMOVED lines=10> */
[----:B------:R-:W-:Y:S02]  /*0990*/  MOV R32, R37 ;  /* 0x0000002500207202 */ /* 0x000fe40000000f00 */
[----:B-----5:R-:W-:Y:S01]  /*09a0*/  PRMT R55, RZ, 0x5410, R24 ;  /* 0x00005410ff377816 */ /* 0x020fe20000000018 */
[----:B------:R-:W-:Y:S05]  /*09b0*/  BRA `(.L_x_2189) ;  /* 0x0000056000007947 */ /* 0x000fea0003800000 */
.L_x_2188:
        /* <DEDUP_REMOVED lines=12> */
.L_x_2191:
[----:B------:R-:W-:Y:S02]  /*0a80*/  IMAD.MOV.U32 R48, RZ, RZ, R36 ;  /* 0x000000ffff307224 */ /* 0x000fe400078e0024 */
.L_x_2192:
[----:B------:R-:W-:Y:S05]  /*0a90*/  BSYNC B2 ;  /* 0x0000000000027941 */ /* 0x000fea0003800000 */
.L_x_2190:
        /* <DEDUP_REMOVED lines=16> */
.L_x_2196:
[----:B------:R-:W-:Y:S05]  /*0ba0*/  BSYNC B3 ;  /* 0x0000000000037941 */ /* 0x000fea0003800000 */
.L_x_2195:
        /* <DEDUP_REMOVED lines=43> */
.L_x_2194:
[----:B------:R-:W-:Y:S05]  /*0e60*/  BSYNC B2 ;  /* 0x0000000000027941 */ /* 0x000fea0003800000 */
.L_x_2193:
        /* <DEDUP_REMOVED lines=11> */
.L_x_2189:
[----:B------:R-:W-:Y:S05]  /*0f20*/  BSYNC B1 ;  /* 0x0000000000017941 */ /* 0x000fea0003800000 */
.L_x_2187:
        /* <DEDUP_REMOVED lines=8> */
.L_x_2198:
        /* <DEDUP_REMOVED lines=12> */
.L_x_2201:
[----:B------:R-:W-:Y:S02]  /*1070*/  IMAD.MOV.U32 R48, RZ, RZ, R36 ;  /* 0x000000ffff307224 */ /* 0x000fe400078e0024 */
.L_x_2202:
[----:B------:R-:W-:Y:S05]  /*1080*/  BSYNC B2 ;  /* 0x0000000000027941 */ /* 0x000fea0003800000 */
.L_x_2200:
        /* <DEDUP_REMOVED lines=16> */
.L_x_2206:
[----:B------:R-:W-:Y:S05]  /*1190*/  BSYNC B3 ;  /* 0x0000000000037941 */ /* 0x000fea0003800000 */
.L_x_2205:
        /* <DEDUP_REMOVED lines=42> */
.L_x_2204:
[----:B------:R-:W-:Y:S05]  /*1440*/  BSYNC B2 ;  /* 0x0000000000027941 */ /* 0x000fea0003800000 */
.L_x_2203:
        /* <DEDUP_REMOVED lines=11> */
.L_x_2199:
[----:B------:R-:W-:Y:S05]  /*1500*/  BSYNC B1 ;  /* 0x0000000000017941 */ /* 0x000fea0003800000 */
.L_x_2197:
        /* <DEDUP_REMOVED lines=8> */
.L_x_2208:
        /* <DEDUP_REMOVED lines=12> */
.L_x_2211:
[----:B------:R-:W-:Y:S02]  /*1650*/  IMAD.MOV.U32 R48, RZ, RZ, R36 ;  /* 0x000000ffff307224 */ /* 0x000fe400078e0024 */
.L_x_2212:
[----:B------:R-:W-:Y:S05]  /*1660*/  BSYNC B2 ;  /* 0x0000000000027941 */ /* 0x000fea0003800000 */
.L_x_2210:
        /* <DEDUP_REMOVED lines=16> */
.L_x_2216:
[----:B------:R-:W-:Y:S05]  /*1770*/  BSYNC B3 ;  /* 0x0000000000037941 */ /* 0x000fea0003800000 */
.L_x_2215:
        /* <DEDUP_REMOVED lines=43> */
.L_x_2214:
[----:B------:R-:W-:Y:S05]  /*1a30*/  BSYNC B2 ;  /* 0x0000000000027941 */ /* 0x000fea0003800000 */
.L_x_2213:
        /* <DEDUP_REMOVED lines=11> */
.L_x_2209:
[----:B------:R-:W-:Y:S05]  /*1af0*/  BSYNC B1 ;  /* 0x0000000000017941 */ /* 0x000fea0003800000 */
.L_x_2207:
        /* <DEDUP_REMOVED lines=8> */
.L_x_2218:
        /* <DEDUP_REMOVED lines=12> */
.L_x_2221:
[----:B------:R-:W-:Y:S02]  /*1c40*/  MOV R48, R36 ;  /* 0x0000002400307202 */ /* 0x000fe40000000f00 */
.L_x_2222:
[----:B------:R-:W-:Y:S05]  /*1c50*/  BSYNC B2 ;  /* 0x0000000000027941 */ /* 0x000fea0003800000 */
.L_x_2220:
        /* <DEDUP_REMOVED lines=16> */
.L_x_2226:
[----:B------:R-:W-:Y:S05]  /*1d60*/  BSYNC B3 ;  /* 0x0000000000037941 */ /* 0x000fea0003800000 */
.L_x_2225:
        /* <DEDUP_REMOVED lines=43> */
.L_x_2224:
[----:B------:R-:W-:Y:S05]  /*2020*/  BSYNC B2 ;  /* 0x0000000000027941 */ /* 0x000fea0003800000 */
.L_x_2223:
        /* <DEDUP_REMOVED lines=11> */
.L_x_2219:
[----:B------:R-:W-:Y:S05]  /*20e0*/  BSYNC B1 ;  /* 0x0000000000017941 */ /* 0x000fea0003800000 */
.L_x_2217:
        /* <DEDUP_REMOVED lines=8> */
.L_x_2228:
        /* <DEDUP_REMOVED lines=12> */
.L_x_2231:
[----:B------:R-:W-:Y:S02]  /*2230*/  IMAD.MOV.U32 R48, RZ, RZ, R36 ;  /* 0x000000ffff307224 */ /* 0x000fe400078e0024 */
.L_x_2232:
[----:B------:R-:W-:Y:S05]  /*2240*/  BSYNC B2 ;  /* 0x0000000000027941 */ /* 0x000fea0003800000 */
.L_x_2230:
        /* <DEDUP_REMOVED lines=16> */
.L_x_2236:
[----:B------:R-:W-:Y:S05]  /*2350*/  BSYNC B3 ;  /* 0x0000000000037941 */ /* 0x000fea0003800000 */
.L_x_2235:
        /* <DEDUP_REMOVED lines=43> */
.L_x_2234:
[----:B------:R-:W-:Y:S05]  /*2610*/  BSYNC B2 ;  /* 0x0000000000027941 */ /* 0x000fea0003800000 */
.L_x_2233:
        /* <DEDUP_REMOVED lines=11> */
.L_x_2229:
[----:B------:R-:W-:Y:S05]  /*26d0*/  BSYNC B1 ;  /* 0x0000000000017941 */ /* 0x000fea0003800000 */
.L_x_2227:
        /* <DEDUP_REMOVED lines=8> */
.L_x_2238:
        /* <DEDUP_REMOVED lines=12> */
.L_x_2241:
[----:B------:R-:W-:Y:S02]  /*2820*/  IMAD.MOV.U32 R48, RZ, RZ, R36 ;  /* 0x000000ffff307224 */ /* 0x000fe400078e0024 */
.L_x_2242:
[----:B------:R-:W-:Y:S05]  /*2830*/  BSYNC B2 ;  /* 0x0000000000027941 */ /* 0x000fea0003800000 */
.L_x_2240:
        /* <DEDUP_REMOVED lines=16> */
.L_x_2246:
[----:B------:R-:W-:Y:S05]  /*2940*/  BSYNC B3 ;  /* 0x0000000000037941 */ /* 0x000fea0003800000 */
.L_x_2245:
        /* <DEDUP_REMOVED lines=43> */
.L_x_2244:
[----:B------:R-:W-:Y:S05]  /*2c00*/  BSYNC B2 ;  /* 0x0000000000027941 */ /* 0x000fea0003800000 */
.L_x_2243:
        /* <DEDUP_REMOVED lines=11> */
.L_x_2239:
[----:B------:R-:W-:Y:S05]  /*2cc0*/  BSYNC B1 ;  /* 0x0000000000017941 */ /* 0x000fea0003800000 */
.L_x_2237:
        /* <DEDUP_REMOVED lines=8> */
.L_x_2248:
        /* <DEDUP_REMOVED lines=12> */
.L_x_2251:
[----:B------:R-:W-:Y:S02]  /*2e10*/  MOV R48, R36 ;  /* 0x0000002400307202 */ /* 0x000fe40000000f00 */
.L_x_2252:
[----:B------:R-:W-:Y:S05]  /*2e20*/  BSYNC B2 ;  /* 0x0000000000027941 */ /* 0x000fea0003800000 */
.L_x_2250:
        /* <DEDUP_REMOVED lines=16> */
.L_x_2256:
[----:B------:R-:W-:Y:S05]  /*2f30*/  BSYNC B3 ;  /* 0x0000000000037941 */ /* 0x000fea0003800000 */
.L_x_2255:
        /* <DEDUP_REMOVED lines=43> */
.L_x_2254:
[----:B------:R-:W-:Y:S05]  /*31f0*/  BSYNC B2 ;  /* 0x0000000000027941 */ /* 0x000fea0003800000 */
.L_x_2253:
        /* <DEDUP_REMOVED lines=11> */
.L_x_2249:
[----:B------:R-:W-:Y:S05]  /*32b0*/  BSYNC B1 ;  /* 0x0000000000017941 */ /* 0x000fea0003800000 */
.L_x_2247:
        /* <DEDUP_REMOVED lines=8> */
.L_x_2258:
        /* <DEDUP_REMOVED lines=12> */
.L_x_2261:
[----:B------:R-:W-:Y:S02]  /*3400*/  IMAD.MOV.U32 R34, RZ, RZ, R36 ;  /* 0x000000ffff227224 */ /* 0x000fe400078e0024 */
.L_x_2262:
[----:B------:R-:W-:Y:S05]  /*3410*/  BSYNC B2 ;  /* 0x0000000000027941 */ /* 0x000fea0003800000 */
.L_x_2260:
        /* <DEDUP_REMOVED lines=16> */
.L_x_2266:
[----:B------:R-:W-:Y:S05]  /*3520*/  BSYNC B3 ;  /* 0x0000000000037941 */ /* 0x000fea0003800000 */
.L_x_2265:
        /* <DEDUP_REMOVED lines=43> */
.L_x_2264:
[----:B------:R-:W-:Y:S05]  /*37e0*/  BSYNC B2 ;  /* 0x0000000000027941 */ /* 0x000fea0003800000 */
.L_x_2263:
        /* <DEDUP_REMOVED lines=11> */
.L_x_2259:
[----:B------:R-:W-:Y:S05]  /*38a0*/  BSYNC B1 ;  /* 0x0000000000017941 */ /* 0x000fea0003800000 */
.L_x_2257:
[----:B------:R-:W-:Y:S01]  /*38b0*/  MOV R61, 0x10 ;  /* 0x00000010003d7802 */ /* 0x000fe20000000f00 */
[----:B------:R-:W-:Y:S01]  /*38c0*/  BSSY B1, `(.L_x_2267) ;  /* 0x0000018000017945 */ /* 0x000fe20003800000 */
        /* <DEDUP_REMOVED lines=23> */
.L_x_2268:
[----:B------:R-:W-:Y:S05]  /*3a40*/  BSYNC B1 ;  /* 0x0000000000017941 */ /* 0x000fea0003800000 */
.L_x_2267:
        /* <DEDUP_REMOVED lines=11> */
.L_x_2275:
        /* <DEDUP_REMOVED lines=36> */
.L_x_2276:
        /* <DEDUP_REMOVED lines=24> */
[C---:B------:R-:W-:Y:S01]  /*3ec0*/  FADD.FTZ R50, -R33.reuse, R49 ;  /* 0x0000003121327221 */ /* 0x040fe20000010100 */
[----:B------:R-:W-:Y:S01]  /*3ed0*/  SHF.R.S32.HI R49, RZ, 0x1f, R56 ;  /* 0x0000001fff317819 */ /* 0x000fe20000011438 */
[----:B------:R-:W-:-:S02]  /*3ee0*/  FADD.FTZ R54, -R33, R54 ;  /* 0x0000003621367221 */ /* 0x000fc40000010100 */
[----:B------:R-:W-:Y:S01]  /*3ef0*/  FADD.FTZ R52, -R33, R52 ;  /* 0x0000003421347221 */ /* 0x000fe20000010100 */
[----:B------:R-:W-:Y:S01]  /*3f00*/  LEA.HI R49, R49, R56, RZ, 0x3 ;  /* 0x0000003831317211 */ /* 0x000fe200078f18ff */
[----:B------:R-:W-:Y:S02]  /*3f10*/  FADD.FTZ R48, -R33, R48 ;  /* 0x0000003021307221 */ /* 0x000fe40000010100 */
[----:B------:R-:W-:Y:S01]  /*3f20*/  FMUL.FTZ R33, R61, R58 ;  /* 0x0000003a3d217220 */ /* 0x000fe20000410000 */
[----:B------:R-:W-:Y:S01]  /*3f30*/  LEA.HI.SX32 R49, R49, R0, 0x1d ;  /* 0x0000000031317211 */ /* 0x000fe200078feaff */
        /* <DEDUP_REMOVED lines=11> */
[----:B------:R-:W-:Y:S02]  /*3ff0*/  FFMA.FTZ R50, R23, R50, R15 ;  /* 0x0000003217327223 */ /* 0x000fe4000001000f */
[----:B------:R-:W-:Y:S02]  /*4000*/  FFMA.FTZ R53, R21, R60, R13 ;  /* 0x0000003c15357223 */ /* 0x000fe4000001000d */
[----:B------:R-:W-:Y:S01]  /*4010*/  FFMA.FTZ R52, R19, R52, R11 ;  /* 0x0000003413347223 */ /* 0x000fe2000001000b */
[----:B------:R-:W-:Y:S01]  /*4020*/  F2FP.BF16.PACK_AB R35, R50, R35 ;  /* 0x000000233223723e */ /* 0x000fe200000010ff */
[----:B------:R-:W-:Y:S01]  /*4030*/  FFMA.FTZ R51, R17, R54, R9 ;  /* 0x0000003611337223 */ /* 0x000fe20000010009 */
[----:B------:R-:W-:Y:S01]  /*4040*/  F2FP.BF16.PACK_AB R34, R53, R34 ;  /* 0x000000223522723e */ /* 0x000fe200000010ff */
[----:B------:R-:W-:Y:S01]  /*4050*/  IMAD.MOV.U32 R48, RZ, RZ, 0x10 ;  /* 0x00000010ff307424 */ /* 0x000fe200078e00ff */
[----:B------:R-:W-:-:S02]  /*4060*/  F2FP.BF16.PACK_AB R33, R52, R33 ;  /* 0x000000213421723e */ /* 0x000fc400000010ff */
[----:B------:R-:W-:Y:S01]  /*4070*/  F2FP.BF16.PACK_AB R32, R51, R32 ;  /* 0x000000203320723e */ /* 0x000fe200000010ff */
[----:B------:R-:W-:-:S05]  /*4080*/  IMAD.WIDE.U32 R48, R49, R48, c[0x0][0x208] ;  /* 0x0000820031307625 */ /* 0x000fca00078e0030 */
[----:B------:R0:W-:Y:S02]  /*4090*/  STG.E.128 [R48.64], R32 ;  /* 0x0000002030007986 */ /* 0x0001e4000c101d06 */
.L_x_2272:
[----:B-1----:R-:W-:Y:S05]  /*40a0*/  BSYNC B1 ;  /* 0x0000000000017941 */ /* 0x002fea0003800000 */
.L_x_2271:
[----:B0-----:R-:W-:-:S05]  /*40b0*/  MOV R33, c[0x0][0x160] ;  /* 0x0000580000217a02 */ /* 0x001fca0000000f00 */
[----:B------:R-:W-:-:S05]  /*40c0*/  IMAD R2, R33, 0x4, R2 ;  /* 0x0000000421027824 */ /* 0x000fca00078e0202 */
[----:B------:R-:W-:-:S13]  /*40d0*/  ISETP.GE.AND P0, PT, R2, c[0x0][0x164], PT ;  /* 0x0000590002007a0c */ /* 0x000fda0003f06270 */
[----:B------:R-:W-:Y:S01]  /*40e0*/  @P0 CALL.REL.NOINC `(.L_x_2273) ;  /* 0x0000001000000944 */ /* 0x000fe20003c00000 */
[----:B------:R-:W-:Y:S05]  /*40f0*/  BRA `(.L_x_2274) ;  /* 0xffffc6a000007947 */ /* 0x000fea000383ffff */
.L_x_2273:
[----:B------:R-:W-:Y:S05]  /*4100*/  BSYNC B0 ;  /* 0x0000000000007941 */ /* 0x000fea0003800000 */
.L_x_2186:
[----:B------:R-:W-:Y:S05]  /*4110*/  EXIT ;  /* 0x000000000000794d */ /* 0x000fea0003800000 */
.L_x_2269:
[----:B------:R-:W-:Y:S01]  /*4120*/  HFMA2.MMA R35, -RZ, RZ, 0, 1.847743988037109375e-06 ;  /* 0x0000001fff237435 */ /* 0x000fe200000001ff */
[----:B------:R-:W-:Y:S01]  /*4130*/  MOV R59, R33 ;  /* 0x00000021003b7202 */ /* 0x000fe20000000f00 */
[----:B------:R-:W-:Y:S01]  /*4140*/  IMAD.MOV.U32 R58, RZ, RZ, 0x1 ;  /* 0x00000001ff3a7424 */ /* 0x000fe200078e00ff */
[----:B------:R-:W-:Y:S01]  /*4150*/  MOV R32, 0x4180 ;  /* 0x0000418000207802 */ /* 0x000fe20000000f00 */
[----:B------:R-:W-:Y:S02]  /*4160*/  IMAD.MOV.U32 R34, RZ, RZ, -0x1 ;  /* 0xffffffffff227424 */ /* 0x000fe400078e00ff */
[----:B-----5:R-:W-:Y:S05]  /*4170*/  CALL.REL.NOINC `($__internal_43_$__cuda_sm70_shflsync_bfly_p) ;  /* 0x0000048000007944 */ /* 0x020fea0003c00000 */
[----:B01----:R-:W-:Y:S05]  /*4180*/  BRA `(.L_x_2275) ;  /* 0xfffff97000007947 */ /* 0x003fea000383ffff */
.L_x_2270:
[----:B------:R-:W-:Y:S01]  /*4190*/  MOV R58, 0x2 ;  /* 0x00000002003a7802 */ /* 0x000fe20000000f00 */
[----:B------:R-:W-:Y:S01]  /*41a0*/  IMAD.MOV.U32 R35, RZ, RZ, 0x1f ;  /* 0x0000001fff237424 */ /* 0x000fe200078e00ff */
[----:B------:R-:W-:Y:S02]  /*41b0*/  MOV R34, 0xffffffff ;  /* 0xffffffff00227802 */ /* 0x000fe40000000f00 */
[----:B------:R-:W-:Y:S02]  /*41c0*/  MOV R32, 0x41e0 ;  /* 0x000041e000207802 */ /* 0x000fe40000000f00 */
[----:B0----5:R-:W-:Y:S05]  /*41d0*/  CALL.REL.NOINC `($__internal_43_$__cuda_sm70_shflsync_bfly_p) ;  /* 0x0000042000007944 */ /* 0x021fea0003c00000 */
[----:B0-----:R-:W-:Y:S01]  /*41e0*/  HFMA2.MMA R35, -RZ, RZ, 0, 1.847743988037109375e-06 ;  /* 0x0000001fff237435 */ /* 0x001fe200000001ff */
[----:B-1----:R-:W-:Y:S01]  /*41f0*/  FADD.FTZ R59, R59, R58 ;  /* 0x0000003a3b3b7221 */ /* 0x002fe20000010000 */
[----:B------:R-:W-:Y:S01]  /*4200*/  MOV R32, 0x4240 ;  /* 0x0000424000207802 */ /* 0x000fe20000000f00 */
[----:B------:R-:W-:-:S02]  /*4210*/  IMAD.MOV.U32 R58, RZ, RZ, 0x4 ;  /* 0x00000004ff3a7424 */ /* 0x000fc400078e00ff */
[----:B------:R-:W-:Y:S02]  /*4220*/  IMAD.MOV.U32 R34, RZ, RZ, -0x1 ;  /* 0xffffffffff227424 */ /* 0x000fe400078e00ff */
[----:B------:R-:W-:Y:S05]  /*4230*/  CALL.REL.NOINC `($__internal_43_$__cuda_sm70_shflsync_bfly_p) ;  /* 0x000003c000007944 */ /* 0x000fea0003c00000 */
[----:B01----:R-:W-:Y:S01]  /*4240*/  FADD.FTZ R59, R59, R58 ;  /* 0x0000003a3b3b7221 */ /* 0x003fe20000010000 */
[----:B------:R-:W-:Y:S01]  /*4250*/  MOV R58, 0x8 ;  /* 0x00000008003a7802 */ /* 0x000fe20000000f00 */
[----:B------:R-:W-:Y:S01]  /*4260*/  IMAD.MOV.U32 R35, RZ, RZ, 0x1f ;  /* 0x0000001fff237424 */ /* 0x000fe200078e00ff */
[----:B------:R-:W-:Y:S02]  /*4270*/  MOV R34, 0xffffffff ;  /* 0xffffffff00227802 */ /* 0x000fe40000000f00 */
[----:B------:R-:W-:Y:S02]  /*4280*/  MOV R32, 0x42a0 ;  /* 0x000042a000207802 */ /* 0x000fe40000000f00 */
[----:B------:R-:W-:Y:S05]  /*4290*/  CALL.REL.NOINC `($__internal_43_$__cuda_sm70_shflsync_bfly_p) ;  /* 0x0000036000007944 */ /* 0x000fea0003c00000 */
[----:B0-----:R-:W-:Y:S01]  /*42a0*/  HFMA2.MMA R35, -RZ, RZ, 0, 1.847743988037109375e-06 ;  /* 0x0000001fff237435 */ /* 0x001fe200000001ff */
[----:B-1----:R-:W-:Y:S01]  /*42b0*/  FADD.FTZ R59, R59, R58 ;  /* 0x0000003a3b3b7221 */ /* 0x002fe20000010000 */
[----:B------:R-:W-:Y:S01]  /*42c0*/  MOV R32, 0x4300 ;  /* 0x0000430000207802 */ /* 0x000fe20000000f00 */
[----:B------:R-:W-:Y:S02]  /*42d0*/  IMAD.MOV.U32 R58, RZ, RZ, 0x10 ;  /* 0x00000010ff3a7424 */ /* 0x000fe400078e00ff */
[----:B------:R-:W-:-:S02]  /*42e0*/  IMAD.MOV.U32 R34, RZ, RZ, -0x1 ;  /* 0xffffffffff227424 */ /* 0x000fc400078e00ff */
[----:B------:R-:W-:Y:S05]  /*42f0*/  CALL.REL.NOINC `($__internal_43_$__cuda_sm70_shflsync_bfly_p) ;  /* 0x0000030000007944 */ /* 0x000fea0003c00000 */
        /* <DEDUP_REMOVED lines=29> */
[----:B01----:R-:W-:Y:S01]  /*44d0*/  FADD.FTZ R59, R59, R58 ;  /* 0x0000003a3b3b7221 */ /* 0x003fe20000010000 */
[----:B------:R-:W-:Y:S01]  /*44e0*/  MOV R58, 0x4 ;  /* 0x00000004003a7802 */ /* 0x000fe20000000f00 */
[----:B------:R-:W-:Y:S01]  /*44f0*/  IMAD.MOV.U32 R35, RZ, RZ, 0x1f ;  /* 0x0000001fff237424 */ /* 0x000fe200078e00ff */
[----:B------:R-:W-:-:S02]  /*4500*/  MOV R34, 0xffffffff ;  /* 0xffffffff00227802 */ /* 0x000fc40000000f00 */
[----:B------:R-:W-:Y:S02]  /*4510*/  MOV R32, 0x4530 ;  /* 0x0000453000207802 */ /* 0x000fe40000000f00 */
[----:B------:R-:W-:Y:S05]  /*4520*/  CALL.REL.NOINC `($__internal_43_$__cuda_sm70_shflsync_bfly_p) ;  /* 0x000000d000007944 */ /* 0x000fea0003c00000 */
[----:B0-----:R-:W-:Y:S01]  /*4530*/  HFMA2.MMA R35, -RZ, RZ, 0, 1.847743988037109375e-06 ;  /* 0x0000001fff237435 */ /* 0x001fe200000001ff */
[----:B-1----:R-:W-:Y:S01]  /*4540*/  FADD.FTZ R59, R59, R58 ;  /* 0x0000003a3b3b7221 */ /* 0x002fe20000010000 */
[----:B------:R-:W-:Y:S01]  /*4550*/  MOV R32, 0x4590 ;  /* 0x0000459000207802 */ /* 0x000fe20000000f00 */
[----:B------:R-:W-:Y:S02]  /*4560*/  IMAD.MOV.U32 R58, RZ, RZ, 0x8 ;  /* 0x00000008ff3a7424 */ /* 0x000fe400078e00ff */
[----:B------:R-:W-:Y:S02]  /*4570*/  IMAD.MOV.U32 R34, RZ, RZ, -0x1 ;  /* 0xffffffffff227424 */ /* 0x000fe400078e00ff */
[----:B------:R-:W-:Y:S05]  /*4580*/  CALL.REL.NOINC `($__internal_43_$__cuda_sm70_shflsync_bfly_p) ;  /* 0x0000007000007944 */ /* 0x000fea0003c00000 */
[----:B01----:R-:W-:Y:S01]  /*4590*/  FADD.FTZ R59, R59, R58 ;  /* 0x0000003a3b3b7221 */ /* 0x003fe20000010000 */
[----:B------:R-:W-:Y:S01]  /*45a0*/  MOV R58, 0x10 ;  /* 0x00000010003a7802 */ /* 0x000fe20000000f00 */
[----:B------:R-:W-:Y:S01]  /*45b0*/  IMAD.MOV.U32 R35, RZ, RZ, 0x1f ;  /* 0x0000001fff237424 */ /* 0x000fe200078e00ff */
[----:B------:R-:W-:Y:S02]  /*45c0*/  MOV R34, 0xffffffff ;  /* 0xffffffff00227802 */ /* 0x000fe40000000f00 */
[----:B------:R-:W-:-:S02]  /*45d0*/  MOV R32, 0x45f0 ;  /* 0x000045f000207802 */ /* 0x000fc40000000f00 */
[----:B------:R-:W-:Y:S05]  /*45e0*/  CALL.REL.NOINC `($__internal_43_$__cuda_sm70_shflsync_bfly_p) ;  /* 0x0000001000007944 */ /* 0x000fea0003c00000 */
[----:B01----:R-:W-:Y:S05]  /*45f0*/  BRA `(.L_x_2276) ;  /* 0xfffff74000007947 */ /* 0x003fea000383ffff */
        .weak           $__internal_43_$__cuda_sm70_shflsync_bfly_p
        .type           $__internal_43_$__cuda_sm70_shflsync_bfly_p,@function
        .size           $__internal_43_$__cuda_sm70_shflsync_bfly_p,(.L_x_8231 - $__internal_43_$__cuda_sm70_shflsync_bfly_p)
$__internal_43_$__cuda_sm70_shflsync_bfly_p:
[----:B------:R-:W-:Y:S01]  /*4600*/  HFMA2.MMA R61, -RZ, RZ, 0, 0 ;  /* 0x00000000ff3d7435 */ /* 0x000fe200000001ff */
[----:B------:R-:W-:Y:S01]  /*4610*/  IMAD.MOV.U32 R60, RZ, RZ, R32 ;  /* 0x000000ffff3c7224 */ /* 0x000fe200078e0020 */
[----:B------:R-:W-:Y:S04]  /*4620*/  WARPSYNC R34 ;  /* 0x0000002200007348 */ /* 0x000fe80003800000 */
[----:B------:R0:W1:Y:S01]  /*4630*/  SHFL.BFLY PT, R58, R59, R58, R35 ;  /* 0x0c00003a3b3a7389 */ /* 0x00006200000e0023 */
[----:B------:R-:W-:Y:S05]  /*4640*/  RET.REL.NODEC R60 `(_ZN10layer_norm13ln_fwd_kernelINS_13Kernel_traitsIf13__nv_bfloat16S2_S2_fjLj256ELj1ELj4ELj1ELj16ENS_18Kernel_traits_baseILj256EfS2_S2_S2_fjLj128EEEEELb1ELb0ELb1ELb1EEEvNS_9FwdParamsE) ;  /* 0xffffb9b03c007950 */ /* 0x000fea0003c3ffff */
.L_x_2277:
        /* <DEDUP_REMOVED lines=11> */
.L_x_8231:


//--------------------- .text._ZN10layer_norm13ln_fwd_kernelINS_13Kernel_traitsIf13__nv_bfloat16S2_S2_fjLj256ELj1ELj4ELj1ELj16ENS_18Kernel_traits_baseILj256EfS2_S2_S2_fjLj128EEEEELb1ELb1ELb0ELb0EEEvNS_9FwdParamsE --------------------------
	.section	.text._ZN10layer_norm13ln_fwd_kernelINS_13Kernel_traitsIf13__nv_bfloat16S2_S2_fjLj256ELj1ELj4ELj1ELj16ENS_18Kernel_traits_baseILj256EfS2_S2_S2_fjLj128EEEEELb1ELb1ELb0ELb0EEEvNS_9FwdParamsE,"ax",@progbits
	.sectioninfo	@"SHI_REGISTERS=64"
	.align	128
        .global         _ZN10layer_norm13ln_fwd_kernelINS_13Kernel_traitsIf13__nv_bfloat16S2_S2_fjLj256ELj1ELj4ELj1ELj16ENS_18Kernel_traits_baseILj256EfS2_S2_S2_fjLj128EEEEELb1ELb1ELb0ELb0EEEvNS_9FwdParamsE
        .type           _ZN10layer_norm13ln_fwd_kernelINS_13Kernel_traitsIf13__nv_bfloat16S2_S2_fjLj256ELj1ELj4ELj1ELj16ENS_18Kernel_traits_baseILj256EfS2_S2_S2_fjLj128EEEEELb1ELb1ELb0ELb0EEEvNS_9FwdParamsE,@function
        .size           _ZN10layer_norm13ln_fwd_kernelINS_13Kernel_traitsIf13__nv_bfloat16S2_S2_fjLj256ELj1ELj4ELj1ELj16ENS_18Kernel_traits_baseILj256EfS2_S2_S2_fjLj128EEEEELb1ELb1ELb0ELb0EEEvNS_9FwdParamsE,(.L_x_8232 - _ZN10layer_norm13ln_fwd_kernelINS_13Kernel_traitsIf13__nv_bfloat16S2_S2_fjLj256ELj1ELj4ELj1ELj16ENS_18Kernel_traits_baseILj256EfS2_S2_S2_fjLj128EEEEELb1ELb1ELb0ELb0EEEvNS_9FwdParamsE)
        .other          _ZN10layer_norm13ln_fwd_kernelINS_13Kernel_traitsIf13__nv_bfloat16S2_S2_fjLj256ELj1ELj4ELj1ELj16ENS_18Kernel_traits_baseILj256EfS2_S2_S2_fjLj128EEEEELb1ELb1ELb0ELb0EEEvNS_9FwdParamsE,@"STO_CUDA_ENTRY STV_DEFAULT"
_ZN10layer_norm13ln_fwd_kernelINS_13Kernel_traitsIf13__nv_bfloat16S2_S2_fjLj256ELj1ELj4ELj1ELj16ENS_18Kernel_traits_baseILj256EfS2_S2_S2_fjLj128EEEEELb1ELb1ELb0ELb0EEEvNS_9FwdParamsE:
.text._ZN10layer_norm13ln_fwd_kernelINS_13Kernel_traitsIf13__nv_bfloat16S2_S2_fjLj256ELj1ELj4ELj1ELj16ENS_18Kernel_traits_baseILj256EfS2_S2_S2_fjLj128EEEEELb1ELb1ELb0ELb0EEEvNS_9FwdParamsE:
        /* <DEDUP_REMOVED lines=35> */
[C---:B------:R-:W-:Y:S01]  /*0230*/  LEA R34, P4, R5.reuse, c[0x0][0x1c8], 0x5 ;  /* 0x0000720005227a11 */ /* 0x040fe200078828ff */
[----:B------:R-:W-:Y:S01]  /*0240*/  CS2R R10, SRZ ;  /* 0x00000000000a7805 */ /* 0x000fe2000001ff00 */
[----:B------:R-:W-:Y:S01]  /*0250*/  ISETP.NE.AND.EX P1, PT, RZ, c[0x0][0x21c], PT, P1 ;  /* 0x00008700ff007a0c */ /* 0x000fe20003f25310 */
[----:B------:R-:W-:Y:S01]  /*0260*/  CS2R R8, SRZ ;  /* 0x0000000000087805 */ /* 0x000fe2000001ff00 */
[----:B------:R-:W-:Y:S01]  /*0270*/  CS2R R12, SRZ ;  /* 0x00000000000c7805 */ /* 0x000fe2000001ff00 */
[----:B------:R-:W-:Y:S01]  /*0280*/  CS2R R14, SRZ ;  /* 0x00000000000e7805 */ /* 0x000fe2000001ff00 */
[----:B------:R-:W-:Y:S02]  /*0290*/  IMAD.X R35, RZ, RZ, c[0x0][0x1cc], P4 ;  /* 0x00007300ff237624 */ /* 0x000fe400020e06ff */
[----:B------:R-:W-:-:S03]  /*02a0*/  IMAD.WIDE.U32 R2, R5, R2, c[0x0][0x1b0] ;  /* 0x00006c0005027625 */ /* 0x000fc600078e0002 */
        /* <DEDUP_REMOVED lines=8> */
.L_x_2279:
[----:B------:R-:W-:Y:S05]  /*0330*/  BSYNC B0 ;  /* 0x0000000000007941 */ /* 0x000fea0003800000 */
.L_x_2278:
        /* <DEDUP_REMOVED lines=83> */
.L_x_2344:
        /* <DEDUP_REMOVED lines=32> */
.L_x_2284:
[----:B0-----:R-:W-:Y:S02]  /*0a70*/  MOV R50, R2 ;  /* 0x0000000200327202 */ /* 0x001fe40000000f00 */
.L_x_2285:
[----:B------:R-:W-:Y:S05]  /*0a80*/  BSYNC B2 ;  /* 0x0000000000027941 */ /* 0x000fea0003800000 */
.L_x_2283:
        /* <DEDUP_REMOVED lines=16> */
.L_x_2289:
[----:B------:R-:W-:Y:S05]  /*0b90*/  BSYNC B3 ;  /* 0x0000000000037941 */ /* 0x000fea0003800000 */
.L_x_2288:
        /* <DEDUP_REMOVED lines=43> */
.L_x_2287:
[----:B------:R-:W-:Y:S05]  /*0e50*/  BSYNC B2 ;  /* 0x0000000000027941 */ /* 0x000fea0003800000 */
.L_x_2286:
[----:B------:R-:W0:Y:S01]  /*0e60*/  I2F.U32 R42, R50 ;  /* 0x00000032002a7306 */ /* 0x000e220000201000 */
[----:B------:R-:W-:Y:S01]  /*0e70*/  HFMA2.MMA R53, -RZ, RZ, 0.1171875, 0 ;  /* 0x2f800000ff357435 */ /* 0x000fe200000001ff */
[----:B-----5:R-:W-:Y:S01]  /*0e80*/  PRMT R45, RZ, 0x5410, R36 ;  /* 0x00005410ff2d7816 */ /* 0x020fe20000000024 */
        /* <DEDUP_REMOVED lines=21> */
.L_x_2291:
[----:B------:R-:W-:Y:S02]  /*0fe0*/  IMAD.MOV.U32 R50, RZ, RZ, R2 ;  /* 0x000000ffff327224 */ /* 0x000fe400078e0002 */
.L_x_2292:
[----:B------:R-:W-:Y:S05]  /*0ff0*/  BSYNC B2 ;  /* 0x0000000000027941 */ /* 0x000fea0003800000 */
.L_x_2290:
        /* <DEDUP_REMOVED lines=16> */
.L_x_2296:
[----:B------:R-:W-:Y:S05]  /*1100*/  BSYNC B3 ;  /* 0x0000000000037941 */ /* 0x000fea0003800000 */
.L_x_2295:
        /* <DEDUP_REMOVED lines=42> */
.L_x_2294:
[----:B------:R-:W-:Y:S05]  /*13b0*/  BSYNC B2 ;  /* 0x0000000000027941 */ /* 0x000fea0003800000 */
.L_x_2293:
        /* <DEDUP_REMOVED lines=23> */
.L_x_2298:
[----:B------:R-:W-:Y:S02]  /*1530*/  MOV R36, R2 ;  /* 0x0000000200247202 */ /* 0x000fe40000000f00 */
.L_x_2299:
[----:B------:R-:W-:Y:S05]  /*1540*/  BSYNC B2 ;  /* 0x0000000000027941 */ /* 0x000fea0003800000 */
.L_x_2297:
        /* <DEDUP_REMOVED lines=16> */
.L_x_2303:
[----:B------:R-:W-:Y:S05]  /*1650*/  BSYNC B3 ;  /* 0x0000000000037941 */ /* 0x000fea0003800000 */
.L_x_2302:
        /* <DEDUP_REMOVED lines=42> */
.L_x_2301:
[----:B------:R-:W-:Y:S05]  /*1900*/  BSYNC B2 ;  /* 0x0000000000027941 */ /* 0x000fea0003800000 */
.L_x_2300:
        /* <DEDUP_REMOVED lines=23> */
.L_x_2305:
[----:B------:R-:W-:Y:S02]  /*1a80*/  IMAD.MOV.U32 R36, RZ, RZ, R2 ;  /* 0x000000ffff247224 */ /* 0x000fe400078e0002 */
.L_x_2306:
[----:B------:R-:W-:Y:S05]  /*1a90*/  BSYNC B2 ;  /* 0x0000000000027941 */ /* 0x000fea0003800000 */
.L_x_2304:
        /* <DEDUP_REMOVED lines=16> */
.L_x_2310:
[----:B------:R-:W-:Y:S05]  /*1ba0*/  BSYNC B3 ;  /* 0x0000000000037941 */ /* 0x000fea0003800000 */
.L_x_2309:
        /* <DEDUP_REMOVED lines=42> */
.L_x_2308:
[----:B------:R-:W-:Y:S05]  /*1e50*/  BSYNC B2 ;  /* 0x0000000000027941 */ /* 0x000fea0003800000 */
.L_x_2307:
        /* <DEDUP_REMOVED lines=22> */
.L_x_2312:
[----:B------:R-:W-:Y:S02]  /*1fc0*/  IMAD.MOV.U32 R58, RZ, RZ, R2 ;  /* 0x000000ffff3a7224 */ /* 0x000fe400078e0002 */
.L_x_2313:
[----:B------:R-:W-:Y:S05]  /*1fd0*/  BSYNC B2 ;  /* 0x0000000000027941 */ /* 0x000fea0003800000 */
.L_x_2311:
        /* <DEDUP_REMOVED lines=16> */
.L_x_2317:
[----:B------:R-:W-:Y:S05]  /*20e0*/  BSYNC B3 ;  /* 0x0000000000037941 */ /* 0x000fea0003800000 */
.L_x_2316:
        /* <DEDUP_REMOVED lines=42> */
.L_x_2315:
[----:B------:R-:W-:Y:S05]  /*2390*/  BSYNC B2 ;  /* 0x0000000000027941 */ /* 0x000fea0003800000 */
.L_x_2314:
        /* <DEDUP_REMOVED lines=9> */
[----:B------:R-:W-:-:S05]  /*2430*/  FSEL R49, R49, RZ, !P3 ;  /* 0x000000ff31317208 */ /* 0x000fca0005800000 */
[----:B------:R-:W-:Y:S01]  /*2440*/  FMUL.FTZ R46, R28, R49 ;  /* 0x000000311c2e7220 */ /* 0x000fe20000410000 */
        /* <DEDUP_REMOVED lines=11> */
.L_x_2319:
[----:B------:R-:W-:Y:S02]  /*2500*/  IMAD.MOV.U32 R58, RZ, RZ, R2 ;  /* 0x000000ffff3a7224 */ /* 0x000fe400078e0002 */
.L_x_2320:
[----:B------:R-:W-:Y:S05]  /*2510*/  BSYNC B2 ;  /* 0x0000000000027941 */ /* 0x000fea0003800000 */
.L_x_2318:
        /* <DEDUP_REMOVED lines=16> */
.L_x_2324:
[----:B------:R-:W-:Y:S05]  /*2620*/  BSYNC B3 ;  /* 0x0000000000037941 */ /* 0x000fea0003800000 */
.L_x_2323:
        /* <DEDUP_REMOVED lines=42> */
.L_x_2322:
[----:B------:R-:W-:Y:S05]  /*28d0*/  BSYNC B2 ;  /* 0x0000000000027941 */ /* 0x000fea0003800000 */
.L_x_2321:
[----:B------:R-:W0:Y:S01]  /*28e0*/  I2F.U32 R50, R58 ;  /* 0x0000003a00327306 */ /* 0x000e220000201000 */
[----:B------:R-:W-:Y:S01]  /*28f0*/  PRMT R37, RZ, 0x7610, R38 ;  /* 0x00007610ff257816 */ /* 0x000fe20000000026 */
[----:B------:R-:W-:Y:S01]  /*2900*/  BSSY B2, `(.L_x_2325) ;  /* 0x0000015000027945 */ /* 0x000fe20003800000 */
[----:B------:R-:W-:-:S03]  /*2910*/  ISETP.NE.AND P5, PT, R36, 0x1, PT ;  /* 0x000000012400780c */ /* 0x000fc60003fa5270 */
[----:B------:R-:W-:-:S04]  /*2920*/  FMUL.FTZ R37, R37, R52 ;  /* 0x0000003425257220 */ /* 0x000fc80000410000 */
[----:B------:R-:W-:Y:S02]  /*2930*/  FMUL.FTZ R37, R37, c[0x0][0x1e8] ;  /* 0x00007a0025257a20 */ /* 0x000fe40000410000 */
[----:B0-----:R-:W-:-:S05]  /*2940*/  FFMA.FTZ R50, R50, R53, 1.1641532182693481445e-10 ;  /* 0x2f00000032327423 */ /* 0x001fca0000010035 */
[----:B------:R-:W-:-:S04]  /*2950*/  FSETP.GTU.FTZ.AND P4, PT, R50, c[0x0][0x1e4], PT ;  /* 0x0000790032007a0b */ /* 0x000fc80003f9c000 */
[----:B------:R-:W-:Y:S02]  /*2960*/  FSEL R38, R37, RZ, !P4 ;  /* 0x000000ff25267208 */ /* 0x000fe40006000000 */
[----:B------:R-:W-:-:S03]  /*2970*/  IADD3 R37, R36, 0x1, RZ ;  /* 0x0000000124257810 */ /* 0x000fc60007ffe0ff */
        /* <DEDUP_REMOVED lines=12> */
.L_x_2326:
[----:B------:R-:W-:Y:S02]  /*2a40*/  IMAD.MOV.U32 R38, RZ, RZ, R2 ;  /* 0x000000ffff267224 */ /* 0x000fe400078e0002 */
.L_x_2327:
[----:B------:R-:W-:Y:S05]  /*2a50*/  BSYNC B2 ;  /* 0x0000000000027941 */ /* 0x000fea0003800000 */
.L_x_2325:
        /* <DEDUP_REMOVED lines=16> */
.L_x_2331:
[----:B------:R-:W-:Y:S05]  /*2b60*/  BSYNC B3 ;  /* 0x0000000000037941 */ /* 0x000fea0003800000 */
.L_x_2330:
        /* <DEDUP_REMOVED lines=42> */
.L_x_2329:
[----:B------:R-:W-:Y:S05]  /*2e10*/  BSYNC B2 ;  /* 0x0000000000027941 */ /* 0x000fea0003800000 */
.L_x_2328:
        /* <DEDUP_REMOVED lines=22> */
.L_x_2333:
[----:B------:R-:W-:Y:S02]  /*2f80*/  IMAD.MOV.U32 R38, RZ, RZ, R2 ;  /* 0x000000ffff267224 */ /* 0x000fe400078e0002 */
.L_x_2334:
[----:B------:R-:W-:Y:S05]  /*2f90*/  BSYNC B2 ;  /* 0x0000000000027941 */ /* 0x000fea0003800000 */
.L_x_2332:
        /* <DEDUP_REMOVED lines=16> */
[----:B------:R-:W-:Y:S02]  /*30a0*/  ISETP.NE.AND P0, PT, R2, RZ, PT ;  /* 0x000000ff0200720c */ /* 0x000fe40003f05270 */
[----:B------:R-:W-:-:S06]  /*30b0*/  @!P6 MOV R0, R3 ;  /* 0x000000030000e202 */ /* 0x000fcc0000000f00 */
.L_x_2338:
[----:B------:R-:W-:Y:S05]  /*30c0*/  BSYNC B3 ;  /* 0x0000000000037941 */ /* 0x000fea0003800000 */
.L_x_2337:
        /* <DEDUP_REMOVED lines=43> */
.L_x_2336:
[----:B------:R-:W-:Y:S05]  /*3380*/  BSYNC B2 ;  /* 0x0000000000027941 */ /* 0x000fea0003800000 */
.L_x_2335:
        /* <DEDUP_REMOVED lines=21> */
[----:B------:R-:W-:Y:S02]  /*34e0*/  SEL R58, RZ, 0x1, P1 ;  /* 0x00000001ff3a7807 */ /* 0x000fe40000800000 */
[----:B------:R-:W-:Y:S02]  /*34f0*/  LOP3.LUT R52, R54, R52, R55, 0xfe, !PT ;  /* 0x0000003436347212 */ /* 0x000fe400078efe37 */
[----:B------:R-:W-:Y:S01]  /*3500*/  SEL R55, RZ, 0x1, P3 ;  /* 0x00000001ff377807 */ /* 0x000fe20001800000 */
[----:B------:R-:W-:Y:S01]  /*3510*/  IMAD.WIDE.U32 R58, R58, 0x10000, RZ ;  /* 0x000100003a3a7825 */ /* 0x000fe200078e00ff */
[----:B------:R-:W-:-:S02]  /*3520*/  SEL R54, RZ, 0x1, P5 ;  /* 0x00000001ff367807 */ /* 0x000fc40002800000 */
[----:B------:R-:W-:Y:S02]  /*3530*/  F2FP.BF16.PACK_AB R36, R45, R42 ;  /* 0x0000002a2d24723e */ /* 0x000fe400000010ff */
[----:B------:R-:W-:Y:S02]  /*3540*/  F2FP.BF16.PACK_AB R39, R53, R50 ;  /* 0x000000323527723e */ /* 0x000fe400000010ff */
[----:B------:R-:W-:Y:S01]  /*3550*/  LOP3.LUT R61, R61, R52, R55, 0xfe, !PT ;  /* 0x000000343d3d7212 */ /* 0x000fe200078efe37 */
[----:B------:R-:W-:Y:S02]  /*3560*/  IMAD.WIDE.U32 R54, R54, 0x100, RZ ;  /* 0x0000010036367825 */ /* 0x000fe400078e00ff */
[----:B------:R0:W-:Y:S03]  /*3570*/  STG.E.128 [R56.64], R36 ;  /* 0x0000002438007986 */ /* 0x0001e6000c101d06 */
[----:B------:R-:W-:-:S02]  /*3580*/  LOP3.LUT R60, R54, R60, R58, 0xfe, !PT ;  /* 0x0000003c363c7212 */ /* 0x000fc400078efe3a */
[----:B------:R-:W-:Y:S02]  /*3590*/  LOP3.LUT R55, R55, R61, R59, 0xfe, !PT ;  /* 0x0000003d37377212 */ /* 0x000fe400078efe3b */
[----:B0-----:R-:W-:Y:S01]  /*35a0*/  SEL R37, RZ, 0x1, P6 ;  /* 0x00000001ff257807 */ /* 0x001fe20003000000 */
[----:B------:R-:W-:-:S03]  /*35b0*/  IMAD.MOV.U32 R36, RZ, RZ, 0x8 ;  /* 0x00000008ff247424 */ /* 0x000fc600078e00ff */
[----:B------:R-:W-:Y:S01]  /*35c0*/  LOP3.LUT R54, R60, R37, RZ, 0xfc, !PT ;  /* 0x000000253c367212 */ /* 0x000fe200078efcff */
[----:B------:R-:W-:-:S05]  /*35d0*/  IMAD.WIDE.U32 R36, R41, R36, c[0x0][0x190] ;  /* 0x0000640029247625 */ /* 0x000fca00078e0024 */
[----:B------:R0:W-:Y:S02]  /*35e0*/  STG.E.64 [R36.64], R54 ;  /* 0x0000003624007986 */ /* 0x0001e4000c101b06 */
.L_x_2282:
[----:B------:R-:W-:Y:S05]  /*35f0*/  BSYNC B0 ;  /* 0x0000000000007941 */ /* 0x000fea0003800000 */
.L_x_2281:
        /* <DEDUP_REMOVED lines=12> */
.L_x_2345:
        /* <DEDUP_REMOVED lines=37> */
.L_x_2346:
        /* <DEDUP_REMOVED lines=48> */
.L_x_2342:
[----:B------:R-:W-:Y:S05]  /*3c10*/  BSYNC B0 ;  /* 0x0000000000007941 */ /* 0x000fea0003800000 */
.L_x_2341:
[----:B01----:R-:W-:-:S10]  /*3c20*/  HFMA2.MMA R37, -RZ, RZ, 0, 2.384185791015625e-07 ;  /* 0x00000004ff257435 */ /* 0x003fd400000001ff */
[----:B------:R-:W-:-:S05]  /*3c30*/  IMAD R40, R37, c[0x0][0x160], R40 ;  /* 0x0000580025287a24 */ /* 0x000fca00078e0228 */
[----:B------:R-:W-:-:S13]  /*3c40*/  ISETP.GE.AND P1, PT, R40, c[0x0][0x164], PT ;  /* 0x0000590028007a0c */ /* 0x000fda0003f26270 */
[----:B-----5:R-:W-:Y:S01]  /*3c50*/  @P1 CALL.REL.NOINC `(.L_x_2343) ;  /* 0x0000001000001944 */ /* 0x020fe20003c00000 */
[----:B------:R-:W-:Y:S05]  /*3c60*/  BRA `(.L_x_2344) ;  /* 0xffffcc0000007947 */ /* 0x000fea000383ffff */
.L_x_2343:
[----:B------:R-:W-:Y:S05]  /*3c70*/  BSYNC B1 ;  /* 0x0000000000017941 */ /* 0x000fea0003800000 */
.L_x_2280:
[----:B------:R-:W-:Y:S05]  /*3c80*/  EXIT ;  /* 0x000000000000794d */ /* 0x000fea0003800000 */
.L_x_2339:
[----:B------:R-:W-:Y:S01]  /*3c90*/  IMAD.MOV.U32 R54, RZ, RZ, 0x1 ;  /* 0x00000001ff367424 */ /* 0x000fe200078e00ff */
[----:B------:R-:W-:Y:S01]  /*3ca0*/  MOV R52, 0x1f ;  /* 0x0000001f00347802 */ /* 0x000fe20000000f00 */
[----:B------:R-:W-:Y:S01]  /*3cb0*/  IMAD.MOV.U32 R39, RZ, RZ, -0x1 ;  /* 0xffffffffff277424 */ /* 0x000fe200078e00ff */
[----:B------:R-:W-:Y:S02]  /*3cc0*/  MOV R36, 0x3ce0 ;  /* 0x00003ce000247802 */ /* 0x000fe40000000f00 */
[----:B-----5:R-:W-:Y:S05]  /*3cd0*/  CALL.REL.NOINC `($__internal_44_$__cuda_sm70_shflsync_bfly_p) ;  /* 0x000004a000007944 */ /* 0x020fea0003c00000 */
[----:B01----:R-:W-:Y:S05]  /*3ce0*/  BRA `(.L_x_2345) ;  /* 0xfffff9d000007947 */ /* 0x003fea000383ffff */
.L_x_2340:
[----:B------:R-:W-:Y:S01]  /*3cf0*/  HFMA2.MMA R52, -RZ, RZ, 0, 1.847743988037109375e-06 ;  /* 0x0000001fff347435 */ /* 0x000fe200000001ff */
[----:B0-----:R-:W-:Y:S01]  /*3d00*/  MOV R38, R55 ;  /* 0x0000003700267202 */ /* 0x001fe20000000f00 */
[----:B------:R-:W-:Y:S01]  /*3d10*/  IMAD.MOV.U32 R54, RZ, RZ, 0x2 ;  /* 0x00000002ff367424 */ /* 0x000fe200078e00ff */
[----:B------:R-:W-:Y:S01]  /*3d20*/  MOV R36, 0x3d50 ;  /* 0x00003d5000247802 */ /* 0x000fe20000000f00 */
[----:B------:R-:W-:Y:S02]  /*3d30*/  IMAD.MOV.U32 R39, RZ, RZ, -0x1 ;  /* 0xffffffffff277424 */ /* 0x000fe400078e00ff */
[----:B-----5:R-:W-:Y:S05]  /*3d40*/  CALL.REL.NOINC `($__internal_44_$__cuda_sm70_shflsync_bfly_p) ;  /* 0x0000043000007944 */ /* 0x020fea0003c00000 */
[----:B01----:R-:W-:Y:S01]  /*3d50*/  FADD.FTZ R38, R55, R39 ;  /* 0x0000002737267221 */ /* 0x003fe20000010000 */
[----:B------:R-:W-:Y:S01]  /*3d60*/  MOV R54, 0x4 ;  /* 0x0000000400367802 */ /* 0x000fe20000000f00 */
[----:B------:R-:W-:Y:S01]  /*3d70*/  IMAD.MOV.U32 R52, RZ, RZ, 0x1f ;  /* 0x0000001fff347424 */ /* 0x000fe200078e00ff */
[----:B------:R-:W-:-:S02]  /*3d80*/  MOV R39, 0xffffffff ;  /* 0xffffffff00277802 */ /* 0x000fc40000000f00 */
[----:B------:R-:W-:Y:S02]  /*3d90*/  MOV R36, 0x3db0 ;  /* 0x00003db000247802 */ /* 0x000fe40000000f00 */
[----:B------:R-:W-:Y:S05]  /*3da0*/  CALL.REL.NOINC `($__internal_44_$__cuda_sm70_shflsync_bfly_p) ;  /* 0x000003d000007944 */ /* 0x000fea0003c00000 */
[----:B0-----:R-:W-:Y:S01]  /*3db0*/  HFMA2.MMA R52, -RZ, RZ, 0, 1.847743988037109375e-06 ;  /* 0x0000001fff347435 */ /* 0x001fe200000001ff */
[----:B-1----:R-:W-:Y:S01]  /*3dc0*/  FADD.FTZ R38, R38, R39 ;  /* 0x0000002726267221 */ /* 0x002fe20000010000 */
[----:B------:R-:W-:Y:S01]  /*3dd0*/  MOV R36, 0x3e10 ;  /* 0x00003e1000247802 */ /* 0x000fe20000000f00 */
[----:B------:R-:W-:Y:S02]  /*3de0*/  IMAD.MOV.U32 R54, RZ, RZ, 0x8 ;  /* 0x00000008ff367424 */ /* 0x000fe400078e00ff */
[----:B------:R-:W-:Y:S02]  /*3df0*/  IMAD.MOV.U32 R39, RZ, RZ, -0x1 ;  /* 0xffffffffff277424 */ /* 0x000fe400078e00ff */
[----:B------:R-:W-:Y:S05]  /*3e00*/  CALL.REL.NOINC `($__internal_44_$__cuda_sm70_shflsync_bfly_p) ;  /* 0x0000037000007944 */ /* 0x000fea0003c00000 */
[----:B01----:R-:W-:Y:S01]  /*3e10*/  FADD.FTZ R38, R38, R39 ;  /* 0x0000002726267221 */ /* 0x003fe20000010000 */
[----:B------:R-:W-:Y:S01]  /*3e20*/  MOV R54, 0x10 ;  /* 0x0000001000367802 */ /* 0x000fe20000000f00 */
[----:B------:R-:W-:Y:S01]  /*3e30*/  IMAD.MOV.U32 R52, RZ, RZ, 0x1f ;  /* 0x0000001fff347424 */ /* 0x000fe200078e00ff */
[----:B------:R-:W-:Y:S02]  /*3e40*/  MOV R39, 0xffffffff ;  /* 0xffffffff00277802 */ /* 0x000fe40000000f00 */
[----:B------:R-:W-:-:S02]  /*3e50*/  MOV R36, 0x3e70 ;  /* 0x00003e7000247802 */ /* 0x000fc40000000f00 */
[----:B------:R-:W-:Y:S05]  /*3e60*/  CALL.REL.NOINC `($__internal_44_$__cuda_sm70_shflsync_bfly_p) ;  /* 0x0000031000007944 */ /* 0x000fea0003c00000 */
        /* <DEDUP_REMOVED lines=23> */
[----:B------:R-:W-:Y:S05]  /*3fe0*/  CALL.REL.NOINC `($__internal_44_$__cuda_sm70_shflsync_bfly_p) ;  /* 0x0000019000007944 */ /* 0x000fea0003c00000 */
[----:B01----:R-:W-:Y:S01]  /*3ff0*/  FADD.FTZ R38, R38, R39 ;  /* 0x0000002726267221 */ /* 0x003fe20000010000 */
[----:B------:R-:W-:Y:S01]  /*4000*/  MOV R54, 0x2 ;  /* 0x0000000200367802 */ /* 0x000fe20000000f00 */
[----:B------:R-:W-:Y:S01]  /*4010*/  IMAD.MOV.U32 R52, RZ, RZ, 0x1f ;  /* 0x0000001fff347424 */ /* 0x000fe200078e00ff */
[----:B------:R-:W-:Y:S02]  /*4020*/  MOV R39, 0xffffffff ;  /* 0xffffffff00277802 */ /* 0x000fe40000000f00 */
[----:B------:R-:W-:Y:S02]  /*4030*/  MOV R36, 0x4050 ;  /* 0x0000405000247802 */ /* 0x000fe40000000f00 */
[----:B------:R-:W-:Y:S05]  /*4040*/  CALL.REL.NOINC `($__internal_44_$__cuda_sm70_shflsync_bfly_p) ;  /* 0x0000013000007944 */ /* 0x000fea0003c00000 */
[----:B0-----:R-:W-:Y:S01]  /*4050*/  HFMA2.MMA R52, -RZ, RZ, 0, 1.847743988037109375e-06 ;  /* 0x0000001fff347435 */ /* 0x001fe200000001ff */
[----:B-1----:R-:W-:Y:S01]  /*4060*/  FADD.FTZ R38, R38, R39 ;  /* 0x0000002726267221 */ /* 0x002fe20000010000 */
[----:B------:R-:W-:Y:S01]  /*4070*/  MOV R36, 0x40b0 ;  /* 0x000040b000247802 */ /* 0x000fe20000000f00 */
[----:B------:R-:W-:-:S02]  /*4080*/  IMAD.MOV.U32 R54, RZ, RZ, 0x4 ;  /* 0x00000004ff367424 */ /* 0x000fc400078e00ff */
[----:B------:R-:W-:Y:S02]  /*4090*/  IMAD.MOV.U32 R39, RZ, RZ, -0x1 ;  /* 0xffffffffff277424 */ /* 0x000fe400078e00ff */
        /* <DEDUP_REMOVED lines=10> */
[----:B------:R-:W-:Y:S02]  /*4140*/  IMAD.MOV.U32 R54, RZ, RZ, 0x10 ;  /* 0x00000010ff367424 */ /* 0x000fe400078e00ff */
[----:B------:R-:W-:-:S02]  /*4150*/  IMAD.MOV.U32 R39, RZ, RZ, -0x1 ;  /* 0xffffffffff277424 */ /* 0x000fc400078e00ff */
[----:B------:R-:W-:Y:S05]  /*4160*/  CALL.REL.NOINC `($__internal_44_$__cuda_sm70_shflsync_bfly_p) ;  /* 0x0000001000007944 */ /* 0x000fea0003c00000 */
[----:B01----:R-:W-:Y:S05]  /*4170*/  BRA `(.L_x_2346) ;  /* 0xfffff79000007947 */ /* 0x003fea000383ffff */
        .weak           $__internal_44_$__cuda_sm70_shflsync_bfly_p
        .type           $__internal_44_$__cuda_sm70_shflsync_bfly_p,@function
        .size           $__internal_44_$__cuda_sm70_shflsync_bfly_p,(.L_x_8232 - $__internal_44_$__cuda_sm70_shflsync_bfly_p)
$__internal_44_$__cuda_sm70_shflsync_bfly_p:
[----:B------:R-:W-:Y:S01]  /*4180*/  MOV R37, 0x0 ;  /* 0x0000000000257802 */ /* 0x000fe20000000f00 */
[----:B------:R-:W-:Y:S04]  /*4190*/  WARPSYNC R39 ;  /* 0x0000002700007348 */ /* 0x000fe80003800000 */
[----:B------:R0:W1:Y:S01]  /*41a0*/  SHFL.BFLY PT, R39, R38, R54, R52 ;  /* 0x0c00003626277389 */ /* 0x00006200000e0034 */
[----:B------:R-:W-:Y:S05]  /*41b0*/  RET.REL.NODEC R36 `(_ZN10layer_norm13ln_fwd_kernelINS_13Kernel_traitsIf13__nv_bfloat16S2_S2_fjLj256ELj1ELj4ELj1ELj16ENS_18Kernel_traits_baseILj256EfS2_S2_S2_fjLj128EEEEELb1ELb1ELb0ELb0EEEvNS_9FwdParamsE) ;  /* 0xffffbe4024007950 */ /* 0x000fea0003c3ffff */
.L_x_2347:
        /* <DEDUP_REMOVED lines=12> */
.L_x_8232:


//--------------------- .text._ZN10layer_norm13ln_fwd_kernelINS_13Kernel_traitsIf13__nv_bfloat16S2_S2_fjLj256ELj1ELj4ELj1ELj16ENS_18Kernel_traits_baseILj256EfS2_S2_S2_fjLj128EEEEELb1ELb1ELb0ELb1EEEvNS_9FwdParamsE --------------------------
	.section	.text._ZN10layer_norm13ln_fwd_kernelINS_13Kernel_traitsIf13__nv_bfloat16S2_S2_fjLj256ELj1ELj4ELj1ELj16ENS_18Kernel_traits_baseILj256EfS2_S2_S2_fjLj128EEEEELb1ELb1ELb0ELb1EEEvNS_9FwdParamsE,"ax",@progbits
	.sectioninfo	@"SHI_REGISTERS=64"
	.align	128
        .global         _ZN10layer_norm13ln_fwd_kernelINS_13Kernel_traitsIf13__nv_bfloat16S2_S2_fjLj256ELj1ELj4ELj1ELj16ENS_18Kernel_traits_baseILj256EfS2_S2_S2_fjLj128EEEEELb1ELb1ELb0ELb1EEEvNS_9FwdParamsE
        .type           _ZN10layer_norm13ln_fwd_kernelINS_13Kernel_traitsIf13__nv_bfloat16S2_S2_fjLj256ELj1ELj4ELj1ELj16ENS_18Kernel_traits_baseILj256EfS2_S2_S2_fjLj128EEEEELb1ELb1ELb0ELb1EEEvNS_9FwdParamsE,@function
        .size           _ZN10layer_norm13ln_fwd_kernelINS_13Kernel_traitsIf13__nv_bfloat16S2_S2_fjLj256ELj1ELj4ELj1ELj16ENS_18Kernel_traits_baseILj256EfS2_S2_S2_fjLj128EEEEELb1ELb1ELb0ELb1EEEvNS_9FwdParamsE,(.L_x_8233 - _ZN10layer_norm13ln_fwd_kernelINS_13Kernel_traitsIf13__nv_bfloat16S2_S2_fjLj256ELj1ELj4ELj1ELj16ENS_18Kernel_traits_baseILj256EfS2_S2_S2_fjLj128EEEEELb1ELb1ELb0ELb1EEEvNS_9FwdParamsE)
        .other          _ZN10layer_norm13ln_fwd_kernelINS_13Kernel_traitsIf13__nv_bfloat16S2_S2_fjLj256ELj1ELj4ELj1ELj16ENS_18Kernel_traits_baseILj256EfS2_S2_S2_fjLj128EEEEELb1ELb1ELb0ELb1EEEvNS_9FwdParamsE,@"STO_CUDA_ENTRY STV_DEFAULT"
_ZN10layer_norm13ln_fwd_kernelINS_13Kernel_traitsIf13__nv_bfloat16S2_S2_fjLj256ELj1ELj4ELj1ELj16ENS_18Kernel_traits_baseILj256EfS2_S2_S2_fjLj128EEEEELb1ELb1ELb0ELb1EEEvNS_9FwdParamsE:
.text._ZN10layer_norm13ln_fwd_kernelINS_13Kernel_traitsIf13__nv_bfloat16S2_S2_fjLj256ELj1ELj4ELj1ELj16ENS_18Kernel_traits_baseILj256EfS2_S2_S2_fjLj128EEEEELb1ELb1ELb0ELb1EEEvNS_9FwdParamsE:
        /* <DEDUP_REMOVED lines=32> */
[----:B------:R-:W-:Y:S01]  /*0200*/  LEA R32, P0, R43, c[0x0][0x1c8], 0x5 ;  /* 0x000072002b207a11 */ /* 0x000fe200078028ff */
[----:B------:R-:W-:-:S04]  /*0210*/  IMAD.MOV.U32 R2, RZ, RZ, 0x20 ;  /* 0x00000020ff027424 */ /* 0x000fc800078e00ff */
[----:B------:R-:W-:Y:S01]  /*0220*/  IMAD.X R33, RZ, RZ, c[0x0][0x1cc], P0 ;  /* 0x00007300ff217624 */ /* 0x000fe200000e06ff */
[----:B-----5:R-:W-:Y:S01]  /*0230*/  @P1 IADD3 R0, P0, R4, c[0x0][0x240], RZ ;  /* 0x0000900004001a10 */ /* 0x020fe20007f1e0ff */
[----:B------:R-:W-:Y:S02]  /*0240*/  IMAD R41, R34, c[0x0][0x0], R41 ;  /* 0x0000000022297a24 */ /* 0x000fe400078e0229 */
[----:B------:R-:W-:Y:S01]  /*0250*/  IMAD.WIDE.U32 R2, R43, R2, c[0x0][0x1b0] ;  /* 0x00006c002b027625 */ /* 0x000fe200078e0002 */
[----:B------:R-:W-:Y:S01]  /*0260*/  @P1 IADD3.X R35, RZ, R5, RZ, P0, !PT ;  /* 0x00000005ff231210 */ /* 0x000fe200007fe4ff */
[----:B------:R0:W5:Y:S03]  /*0270*/  LDG.E.128 R24, [R32.64] ;  /* 0x0000000620187981 */ /* 0x000166000c1e1d00 */
[--C-:B------:R-:W-:Y:S01]  /*0280*/  SHF.R.U64 R40, R0, 0x2, R35.reuse ;  /* 0x0000000200287819 */ /* 0x100fe20000001223 */
[----:B------:R-:W-:Y:S01]  /*0290*/  IMAD.HI.U32 R4, R41, -0x326172a9, RZ ;  /* 0xcd9e8d5729047827 */ /* 0x000fe200078e00ff */
[----:B------:R-:W-:Y:S01]  /*02a0*/  SHF.R.U32.HI R7, RZ, 0x2, R35 ;  /* 0x00000002ff077819 */ /* 0x000fe20000011623 */
[----:B------:R1:W5:Y:S02]  /*02b0*/  LDG.E.128 R16, [R2.64] ;  /* 0x0000000602107981 */ /* 0x000364000c1e1d00 */
[----:B------:R-:W-:Y:S01]  /*02c0*/  IMAD.HI.U32 R5, R40, -0x2daee0ad, RZ ;  /* 0xd2511f5328057827 */ /* 0x000fe200078e00ff */
[----:B------:R-:W-:Y:S01]  /*02d0*/  LOP3.LUT R4, R4, UR4, R7, 0x96, !PT ;  /* 0x0000000404047c12 */ /* 0x000fe2000f8e9607 */
[----:B------:R1:W5:Y:S03]  /*02e0*/  LDG.E.128 R20, [R2.64+0x10] ;  /* 0x0000100602147981 */ /* 0x000366000c1e1d00 */
[----:B------:R-:W-:Y:S01]  /*02f0*/  LOP3.LUT R5, R5, UR5, RZ, 0x3c, !PT ;  /* 0x0000000505057c12 */ /* 0x000fe2000f8e3cff */
[----:B------:R0:W5:Y:S01]  /*0300*/  LDG.E.128 R28, [R32.64+0x10] ;  /* 0x00001006201c7981 */ /* 0x000162000c1e1d00 */
[----:B------:R-:W-:Y:S01]  /*0310*/  UIADD3 UR9, UR4, -0x61c88647, URZ ;  /* 0x9e3779b904097890 */ /* 0x000fe2000fffe03f */
[----:B------:R-:W-:Y:S01]  /*0320*/  IMAD.HI.U32 R6, R4, -0x2daee0ad, RZ ;  /* 0xd2511f5304067827 */ /* 0x000fe200078e00ff */
[----:B------:R-:W-:-:S03]  /*0330*/  UIADD3 UR10, UR5, -0x4498517b, URZ ;  /* 0xbb67ae85050a7890 */ /* 0x000fc6000fffe03f */
[----:B-1----:R-:W-:Y:S02]  /*0340*/  IMAD R3, R41, -0x326172a9, RZ ;  /* 0xcd9e8d5729037824 */ /* 0x002fe400078e02ff */
[----:B------:R-:W-:-:S04]  /*0350*/  IMAD.HI.U32 R2, R5, -0x326172a9, RZ ;  /* 0xcd9e8d5705027827 */ /* 0x000fc800078e00ff */
[----:B0-----:R-:W-:Y:S01]  /*0360*/  IMAD R33, R40, -0x2daee0ad, RZ ;  /* 0xd2511f5328217824 */ /* 0x001fe200078e02ff */
[----:B------:R-:W-:Y:S01]  /*0370*/  LOP3.LUT R2, R2, UR9, R3, 0x96, !PT ;  /* 0x0000000902027c12 */ /* 0x000fe2000f8e9603 */
[----:B------:R-:W-:-:S03]  /*0380*/  IMAD R32, R5, -0x326172a9, RZ ;  /* 0xcd9e8d5705207824 */ /* 0x000fc600078e02ff */
[----:B------:R-:W-:Y:S01]  /*0390*/  LOP3.LUT R6, R6, UR10, R33, 0x96, !PT ;  /* 0x0000000a06067c12 */ /* 0x000fe2000f8e9621 */
[----:B------:R-:W-:Y:S01]  /*03a0*/  UIADD3 UR11, UR4, 0x3c6ef372, URZ ;  /* 0x3c6ef372040b7890 */ /* 0x000fe2000fffe03f */
[----:B------:R-:W-:Y:S01]  /*03b0*/  IMAD R5, R4, -0x2daee0ad, RZ ;  /* 0xd2511f5304057824 */ /* 0x000fe200078e02ff */
[----:B------:R-:W-:Y:S01]  /*03c0*/  UIADD3 UR12, UR5, 0x76cf5d0a, URZ ;  /* 0x76cf5d0a050c7890 */ /* 0x000fe2000fffe03f */
[----:B------:R-:W-:-:S04]  /*03d0*/  IMAD.HI.U32 R4, R2, -0x2daee0ad, RZ ;  /* 0xd2511f5302047827 */ /* 0x000fc800078e00ff */
[----:B------:R-:W-:Y:S01]  /*03e0*/  IMAD.HI.U32 R3, R6, -0x326172a9, RZ ;  /* 0xcd9e8d5706037827 */ /* 0x000fe200078e00ff */
[----:B------:R-:W-:-:S04]  /*03f0*/  LOP3.LUT R4, R4, UR12, R5, 0x96, !PT ;  /* 0x0000000c04047c12 */ /* 0x000fc8000f8e9605 */
[----:B------:R-:W-:Y:S01]  /*0400*/  LOP3.LUT R3, R3, UR11, R32, 0x96, !PT ;  /* 0x0000000b03037c12 */ /* 0x000fe2000f8e9620 */
[----:B------:R-:W-:Y:S01]  /*0410*/  UIADD3 UR13, UR4, -0x255992d5, URZ ;  /* 0xdaa66d2b040d7890 */ /* 0x000fe2000fffe03f */
[----:B------:R-:W-:Y:S01]  /*0420*/  IMAD R33, R2, -0x2daee0ad, RZ ;  /* 0xd2511f5302217824 */ /* 0x000fe200078e02ff */
[----:B------:R-:W-:Y:S01]  /*0430*/  UIADD3 UR14, UR5, 0x32370b8f, URZ ;  /* 0x32370b8f050e7890 */ /* 0x000fe2000fffe03f */
[----:B------:R-:W-:Y:S02]  /*0440*/  IMAD R5, R6, -0x326172a9, RZ ;  /* 0xcd9e8d5706057824 */ /* 0x000fe400078e02ff */
[----:B------:R-:W-:-:S04]  /*0450*/  IMAD.HI.U32 R32, R3, -0x2daee0ad, RZ ;  /* 0xd2511f5303207827 */ /* 0x000fc800078e00ff */
[----:B------:R-:W-:Y:S01]  /*0460*/  IMAD.HI.U32 R2, R4, -0x326172a9, RZ ;  /* 0xcd9e8d5704027827 */ /* 0x000fe200078e00ff */
[----:B------:R-:W-:-:S04]  /*0470*/  LOP3.LUT R32, R32, UR14, R33, 0x96, !PT ;  /* 0x0000000e20207c12 */ /* 0x000fc8000f8e9621 */
[----:B------:R-:W-:Y:S01]  /*0480*/  LOP3.LUT R2, R2, UR13, R5, 0x96, !PT ;  /* 0x0000000d02027c12 */ /* 0x000fe2000f8e9605 */
[----:B------:R-:W-:Y:S01]  /*0490*/  UIADD3 UR15, UR4, 0x78dde6e4, URZ ;  /* 0x78dde6e4040f7890 */ /* 0x000fe2000fffe03f */
[----:B------:R-:W-:Y:S01]  /*04a0*/  IMAD R5, R4, -0x326172a9, RZ ;  /* 0xcd9e8d5704057824 */ /* 0x000fe200078e02ff */
[----:B------:R-:W-:Y:S01]  /*04b0*/  UIADD3 UR16, UR5, -0x126145ec, URZ ;  /* 0xed9eba1405107890 */ /* 0x000fe2000fffe03f */
        /* <DEDUP_REMOVED lines=8> */
[----:B------:R-:W-:-:S04]  /*0540*/  IMAD.HI.U32 R6, R4, -0x2daee0ad, RZ ;  /* 0xd2511f5304067827 */ /* 0x000fc800078e00ff */
[----:B------:R-:W-:Y:S02]  /*0550*/  IMAD R5, R32, -0x326172a9, RZ ;  /* 0xcd9e8d5720057824 */ /* 0x000fe400078e02ff */
        /* <DEDUP_REMOVED lines=13> */
[----:B------:R-:W-:Y:S01]  /*0630*/  UIADD3 UR22, UR5, 0x1fd5c5a3, URZ ;  /* 0x1fd5c5a305167890 */ /* 0x000fe2000fffe03f */
[----:B------:R-:W-:-:S04]  /*0640*/  IMAD.HI.U32 R32, R3, -0x2daee0ad, RZ ;  /* 0xd2511f5303207827 */ /* 0x000fc800078e00ff */
[----:B------:R-:W-:Y:S02]  /*0650*/  IMAD R5, R6, -0x326172a9, RZ ;  /* 0xcd9e8d5706057824 */ /* 0x000fe400078e02ff */
[----:B------:R-:W-:Y:S01]  /*0660*/  IMAD.HI.U32 R2, R4, -0x326172a9, RZ ;  /* 0xcd9e8d5704027827 */ /* 0x000fe200078e00ff */
[----:B------:R-:W-:-:S04]  /*0670*/  LOP3.LUT R32, R32, UR22, R33, 0x96, !PT ;  /* 0x0000001620207c12 */ /* 0x000fc8000f8e9621 */
[----:B------:R-:W-:Y:S01]  /*0680*/  LOP3.LUT R2, R2, UR21, R5, 0x96, !PT ;  /* 0x0000001502027c12 */ /* 0x000fe2000f8e9605 */
[----:B------:R-:W-:Y:S01]  /*0690*/  UIADD3 UR23, UR4, -0xe443238, URZ ;  /* 0xf1bbcdc804177890 */ /* 0x000fe2000fffe03f */
[----:B------:R-:W-:Y:S01]  /*06a0*/  IMAD R5, R4, -0x326172a9, RZ ;  /* 0xcd9e8d5704057824 */ /* 0x000fe200078e02ff */
[----:B------:R-:W-:Y:S01]  /*06b0*/  UIADD3 UR24, UR5, -0x24c28bd8, URZ ;  /* 0xdb3d742805187890 */ /* 0x000fe2000fffe03f */
[----:B------:R-:W-:Y:S02]  /*06c0*/  IMAD R6, R3, -0x2daee0ad, RZ ;  /* 0xd2511f5303067824 */ /* 0x000fe400078e02ff */
[----:B------:R-:W-:-:S04]  /*06d0*/  IMAD.HI.U32 R4, R32, -0x326172a9, RZ ;  /* 0xcd9e8d5720047827 */ /* 0x000fc800078e00ff */
[----:B------:R-:W-:Y:S01]  /*06e0*/  IMAD.HI.U32 R3, R2, -0x2daee0ad, RZ ;  /* 0xd2511f5302037827 */ /* 0x000fe200078e00ff */
[----:B------:R-:W-:-:S04]  /*06f0*/  LOP3.LUT R33, R4, UR23, R5, 0x96, !PT ;  /* 0x0000001704217c12 */ /* 0x000fc8000f8e9605 */
[----:B------:R-:W-:Y:S01]  /*0700*/  LOP3.LUT R3, R3, UR24, R6, 0x96, !PT ;  /* 0x0000001803037c12 */ /* 0x000fe2000f8e9606 */
[----:B------:R-:W-:Y:S01]  /*0710*/  UIADD3 UR25, UR4, -0x700cb87f, URZ ;  /* 0x8ff3478104197890 */ /* 0x000fe2000fffe03f */
[----:B------:R-:W-:Y:S01]  /*0720*/  IMAD R35, R32, -0x326172a9, RZ ;  /* 0xcd9e8d5720237824 */ /* 0x000fe200078e02ff */
[----:B------:R-:W-:Y:S01]  /*0730*/  UIADD3 UR26, UR5, -0x695add53, URZ ;  /* 0x96a522ad051a7890 */ /* 0x000fe2000fffe03f */
[----:B------:R-:W-:Y:S02]  /*0740*/  IMAD R37, R2, -0x2daee0ad, RZ ;  /* 0xd2511f5302257824 */ /* 0x000fe400078e02ff */
[----:B------:R-:W-:Y:S01]  /*0750*/  IMAD.HI.U32 R6, R33, -0x2daee0ad, RZ ;  /* 0xd2511f5321067827 */ /* 0x000fe200078e00ff */
[----:B------:R-:W-:Y:S03]  /*0760*/  BSSY B0, `(.L_x_2348) ;  /* 0x0000346000007945 */ /* 0x000fe60003800000 */
[----:B------:R-:W-:Y:S01]  /*0770*/  IMAD.WIDE.U32 R4, R3, -0x326172a9, RZ ;  /* 0xcd9e8d5703047825 */ /* 0x000fe200078e00ff */
[----:B------:R-:W-:-:S02]  /*0780*/  LOP3.LUT R3, R0, 0x3, RZ, 0xc0, !PT ;  /* 0x0000000300037812 */ /* 0x000fc400078ec0ff */
[----:B------:R-:W-:Y:S01]  /*0790*/  LOP3.LUT R6, R6, UR26, R37, 0x96, !PT ;  /* 0x0000001a06067c12 */ /* 0x000fe2000f8e9625 */
[----:B------:R-:W-:Y:S01]  /*07a0*/  IMAD.MOV.U32 R2, RZ, RZ, RZ ;  /* 0x000000ffff027224 */ /* 0x000fe200078e00ff */
[----:B------:R-:W-:Y:S01]  /*07b0*/  LOP3.LUT R5, R5, UR25, R35, 0x96, !PT ;  /* 0x0000001905057c12 */ /* 0x000fe2000f8e9623 */
[----:B------:R-:W-:Y:S01]  /*07c0*/  IMAD R0, R33, -0x2daee0ad, RZ ;  /* 0xd2511f5321007824 */ /* 0x000fe200078e02ff */
[----:B------:R-:W-:Y:S02]  /*07d0*/  ULDC.U8 UR8, c[0x0][0x1f0] ;  /* 0x00007c0000087ab9 */ /* 0x000fe40000000000 */
.L_x_2408:
[----:B------:R-:W-:Y:S01]  /*07e0*/  ISETP.NE.U32.AND P1, PT, RZ, c[0x0][0x1c0], PT ;  /* 0x00007000ff007a0c */ /* 0x000fe20003f25070 */
[----:B------:R-:W-:Y:S01]  /*07f0*/  IMAD R36, R42, c[0x0][0x168], RZ ;  /* 0x00005a002a247a24 */ /* 0x000fe200078e02ff */
[----:B------:R-:W-:Y:S02]  /*0800*/  ISETP.NE.U32.AND P0, PT, RZ, c[0x0][0x180], PT ;  /* 0x00006000ff007a0c */ /* 0x000fe40003f05070 */
[----:B------:R-:W-:Y:S02]  /*0810*/  ISETP.NE.AND.EX P1, PT, RZ, c[0x0][0x1c4], PT, P1 ;  /* 0x00007100ff007a0c */ /* 0x000fe40003f25310 */
[----:B------:R-:W-:-:S02]  /*0820*/  SHF.R.S32.HI R37, RZ, 0x1f, R36 ;  /* 0x0000001fff257819 */ /* 0x000fc40000011424 */
[----:B------:R-:W-:Y:S02]  /*0830*/  ISETP.NE.AND.EX P0, PT, RZ, c[0x0][0x184], PT, P0 ;  /* 0x00006100ff007a0c */ /* 0x000fe40003f05300 */
[----:B------:R-:W-:-:S04]  /*0840*/  LEA.HI R36, R37, R36, RZ, 0x3 ;  /* 0x0000002425247211 */ /* 0x000fc800078f18ff */
[----:B------:R-:W-:Y:S01]  /*0850*/  LEA.HI.SX32 R45, R36, R43, 0x1d ;  /* 0x0000002b242d7211 */ /* 0x000fe200078feaff */
[----:B------:R-:W-:Y:S02]  /*0860*/  HFMA2.MMA R36, -RZ, RZ, 0, 9.5367431640625e-07 ;  /* 0x00000010ff247435 */ /* 0x000fe400000001ff */
[----:B------:R-:W-:-:S04]  /*0870*/  @P1 IMAD.MOV.U32 R49, RZ, RZ, 0x2 ;  /* 0x00000002ff311424 */ /* 0x000fc800078e00ff */
[----:B------:R-:W-:Y:S01]  /*0880*/  @P1 IMAD.WIDE R48, R42, R49, c[0x0][0x1c0] ;  /* 0x000070002a301625 */ /* 0x000fe200078e0231 */
[----:B------:R-:W-:-:S03]  /*0890*/  @P0 LEA R46, P2, R45, c[0x0][0x180], 0x4 ;  /* 0x000060002d2e0a11 */ /* 0x000fc600078420ff */
[C---:B------:R-:W-:Y:S01]  /*08a0*/  IMAD.WIDE.U32 R36, R45.reuse, R36, c[0x0][0x170] ;  /* 0x00005c002d247625 */ /* 0x040fe200078e0024 */
[----:B------:R-:W-:Y:S01]  /*08b0*/  @P0 LEA.HI.X R47, R45, c[0x0][0x184], RZ, 0x4, P2 ;  /* 0x000061002d2f0a11 */ /* 0x000fe200010f24ff */
[----:B------:R-:W2:Y:S04]  /*08c0*/  @P1 LDG.E.U16 R48, [R48.64] ;  /* 0x0000000630301981 */ /* 0x000ea8000c1e1500 */
[----:B-----5:R-:W5:Y:S04]  /*08d0*/  LDG.E.128 R36, [R36.64] ;  /* 0x0000000624247981 */ /* 0x020f68000c1e1d00 */
        /* <DEDUP_REMOVED lines=15> */
.L_x_2350:
[----:B0-----:R-:W-:Y:S02]  /*09d0*/  IMAD.MOV.U32 R48, RZ, RZ, R4 ;  /* 0x000000ffff307224 */ /* 0x001fe400078e0004 */
.L_x_2351:
[----:B------:R-:W-:Y:S05]  /*09e0*/  BSYNC B1 ;  /* 0x0000000000017941 */ /* 0x000fea0003800000 */
.L_x_2349:
        /* <DEDUP_REMOVED lines=16> */
.L_x_2355:
[----:B------:R-:W-:Y:S05]  /*0af0*/  BSYNC B2 ;  /* 0x0000000000027941 */ /* 0x000fea0003800000 */
.L_x_2354:
        /* <DEDUP_REMOVED lines=43> */
.L_x_2353:
[----:B------:R-:W-:Y:S05]  /*0db0*/  BSYNC B1 ;  /* 0x0000000000017941 */ /* 0x000fea0003800000 */
.L_x_2352:
[----:B------:R-:W0:Y:S01]  /*0dc0*/  I2F.U32 R3, R48 ;  /* 0x0000003000037306 */ /* 0x000e220000201000 */
[----:B-----5:R-:W-:Y:S01]  /*0dd0*/  PRMT R44, RZ, 0x5410, R36 ;  /* 0x00005410ff2c7816 */ /* 0x020fe20000000024 */
[----:B------:R-:W-:Y:S01]  /*0de0*/  IMAD.MOV.U32 R52, RZ, RZ, 0x2f800000 ;  /* 0x2f800000ff347424 */ /* 0x000fe200078e00ff */
[----:B------:R-:W-:Y:S01]  /*0df0*/  BSSY B1, `(.L_x_2356) ;  /* 0x0000016000017945 */ /* 0x000fe20003800000 */
[----:B------:R-:W-:Y:S02]  /*0e00*/  IADD3 R47, R50, 0x1, RZ ;  /* 0x00000001322f7810 */ /* 0x000fe40007ffe0ff */
        /* <DEDUP_REMOVED lines=19> */
.L_x_2357:
[----:B------:R-:W-:Y:S02]  /*0f40*/  MOV R3, R4 ;  /* 0x0000000400037202 */ /* 0x000fe40000000f00 */
.L_x_2358:
[----:B------:R-:W-:Y:S05]  /*0f50*/  BSYNC B1 ;  /* 0x0000000000017941 */ /* 0x000fea0003800000 */
.L_x_2356:
        /* <DEDUP_REMOVED lines=16> */
.L_x_2362:
[----:B------:R-:W-:Y:S05]  /*1060*/  BSYNC B2 ;  /* 0x0000000000027941 */ /* 0x000fea0003800000 */
.L_x_2361:
        /* <DEDUP_REMOVED lines=43> */
.L_x_2360:
[----:B------:R-:W-:Y:S05]  /*1320*/  BSYNC B1 ;  /* 0x0000000000017941 */ /* 0x000fea0003800000 */
.L_x_2359:
[----:B------:R-:W0:Y:S01]  /*1330*/  I2F.U32 R3, R3 ;  /* 0x0000000300037306 */ /* 0x000e220000201000 */
[----:B------:R-:W-:Y:S01]  /*1340*/  PRMT R46, RZ, 0x7610, R36 ;  /* 0x00007610ff2e7816 */ /* 0x000fe20000000024 */
[----:B------:R-:W-:Y:S04]  /*1350*/  BSSY B1, `(.L_x_2363) ;  /* 0x0000016000017945 */ /* 0x000fe80003800000 */
[----:B------:R-:W-:-:S04]  /*1360*/  FMUL.FTZ R46, R46, R51 ;  /* 0x000000332e2e7220 */ /* 0x000fc80000410000 */
[----:B------:R-:W-:Y:S02]  /*1370*/  FMUL.FTZ R46, R46, c[0x0][0x1e8] ;  /* 0x00007a002e2e7a20 */ /* 0x000fe40000410000 */
[----:B0-----:R-:W-:-:S05]  /*1380*/  FFMA.FTZ R36, R3, R52, 1.1641532182693481445e-10 ;  /* 0x2f00000003247423 */ /* 0x001fca0000010034 */
[----:B------:R-:W-:Y:S02]  /*1390*/  FSETP.GTU.FTZ.AND P1, PT, R36, c[0x0][0x1e4], PT ;  /* 0x0000790024007a0b */ /* 0x000fe40003f3c000 */
[C---:B------:R-:W-:Y:S02]  /*13a0*/  IADD3 R36, R47.reuse, 0x1, RZ ;  /* 0x000000012f247810 */ /* 0x040fe40007ffe0ff */
        /* <DEDUP_REMOVED lines=15> */
.L_x_2364:
[----:B------:R-:W-:Y:S02]  /*14a0*/  MOV R3, R4 ;  /* 0x0000000400037202 */ /* 0x000fe40000000f00 */
.L_x_2365:
[----:B------:R-:W-:Y:S05]  /*14b0*/  BSYNC B1 ;  /* 0x0000000000017941 */ /* 0x000fea0003800000 */
.L_x_2363:
        /* <DEDUP_REMOVED lines=16> */
.L_x_2369:
[----:B------:R-:W-:Y:S05]  /*15c0*/  BSYNC B2 ;  /* 0x0000000000027941 */ /* 0x000fea0003800000 */
.L_x_2368:
        /* <DEDUP_REMOVED lines=43> */
.L_x_2367:
[----:B------:R-:W-:Y:S05]  /*1880*/  BSYNC B1 ;  /* 0x0000000000017941 */ /* 0x000fea0003800000 */
.L_x_2366:
        /* <DEDUP_REMOVED lines=22> */
.L_x_2371:
[----:B------:R-:W-:Y:S02]  /*19f0*/  MOV R3, R4 ;  /* 0x0000000400037202 */ /* 0x000fe40000000f00 */
.L_x_2372:
[----:B------:R-:W-:Y:S05]  /*1a00*/  BSYNC B1 ;  /* 0x0000000000017941 */ /* 0x000fea0003800000 */
.L_x_2370:
        /* <DEDUP_REMOVED lines=16> */
.L_x_2376:
[----:B------:R-:W-:Y:S05]  /*1b10*/  BSYNC B2 ;  /* 0x0000000000027941 */ /* 0x000fea0003800000 */
.L_x_2375:
        /* <DEDUP_REMOVED lines=43> */
.L_x_2374:
[----:B------:R-:W-:Y:S05]  /*1dd0*/  BSYNC B1 ;  /* 0x0000000000017941 */ /* 0x000fea0003800000 */
.L_x_2373:
        /* <DEDUP_REMOVED lines=22> */
.L_x_2378:
[----:B------:R-:W-:Y:S02]  /*1f40*/  MOV R3, R4 ;  /* 0x0000000400037202 */ /* 0x000fe40000000f00 */
.L_x_2379:
[----:B------:R-:W-:Y:S05]  /*1f50*/  BSYNC B1 ;  /* 0x0000000000017941 */ /* 0x000fea0003800000 */
.L_x_2377:
        /* <DEDUP_REMOVED lines=16> */
.L_x_2383:
[----:B------:R-:W-:Y:S05]  /*2060*/  BSYNC B2 ;  /* 0x0000000000027941 */ /* 0x000fea0003800000 */
.L_x_2382:
        /* <DEDUP_REMOVED lines=43> */
.L_x_2381:
[----:B------:R-:W-:Y:S05]  /*2320*/  BSYNC B1 ;  /* 0x0000000000017941 */ /* 0x000fea0003800000 */
.L_x_2380:
        /* <DEDUP_REMOVED lines=22> */
.L_x_2385:
[----:B------:R-:W-:Y:S02]  /*2490*/  MOV R3, R4 ;  /* 0x0000000400037202 */ /* 0x000fe40000000f00 */
.L_x_2386:
[----:B------:R-:W-:Y:S05]  /*24a0*/  BSYNC B1 ;  /* 0x0000000000017941 */ /* 0x000fea0003800000 */
.L_x_2384:
        /* <DEDUP_REMOVED lines=16> */
.L_x_2390:
[----:B------:R-:W-:Y:S05]  /*25b0*/  BSYNC B2 ;  /* 0x0000000000027941 */ /* 0x000fea0003800000 */
.L_x_2389:
        /* <DEDUP_REMOVED lines=43> */
.L_x_2388:
[----:B------:R-:W-:Y:S05]  /*2870*/  BSYNC B1 ;  /* 0x0000000000017941 */ /* 0x000fea0003800000 */
.L_x_2387:
        /* <DEDUP_REMOVED lines=22> */
.L_x_2392:
[----:B------:R-:W-:Y:S02]  /*29e0*/  IMAD.MOV.U32 R38, RZ, RZ, R4 ;  /* 0x000000ffff267224 */ /* 0x000fe400078e0004 */
.L_x_2393:
[----:B------:R-:W-:Y:S05]  /*29f0*/  BSYNC B1 ;  /* 0x0000000000017941 */ /* 0x000fea0003800000 */
.L_x_2391:
        /* <DEDUP_REMOVED lines=16> */
.L_x_2397:
[----:B------:R-:W-:Y:S05]  /*2b00*/  BSYNC B2 ;  /* 0x0000000000027941 */ /* 0x000fea0003800000 */
.L_x_2396:
        /* <DEDUP_REMOVED lines=43> */
.L_x_2395:
[----:B------:R-:W-:Y:S05]  /*2dc0*/  BSYNC B1 ;  /* 0x0000000000017941 */ /* 0x000fea0003800000 */
.L_x_2394:
        /* <DEDUP_REMOVED lines=22> */
.L_x_2399:
[----:B------:R-:W-:Y:S02]  /*2f30*/  MOV R38, R4 ;  /* 0x0000000400267202 */ /* 0x000fe40000000f00 */
.L_x_2400:
[----:B------:R-:W-:Y:S05]  /*2f40*/  BSYNC B1 ;  /* 0x0000000000017941 */ /* 0x000fea0003800000 */
.L_x_2398:
        /* <DEDUP_REMOVED lines=18> */
.L_x_2404:
[----:B------:R-:W-:Y:S05]  /*3070*/  BSYNC B2 ;  /* 0x0000000000027941 */ /* 0x000fea0003800000 */
.L_x_2403:
        /* <DEDUP_REMOVED lines=43> */
.L_x_2402:
[----:B------:R-:W-:Y:S05]  /*3330*/  BSYNC B1 ;  /* 0x0000000000017941 */ /* 0x000fea0003800000 */
.L_x_2401:
[----:B------:R0:W1:Y:S01]  /*3340*/  I2F.U32 R37, R38 ;  /* 0x0000002600257306 */ /* 0x0000620000201000 */
[----:B------:R-:W-:Y:S02]  /*3350*/  PRMT R36, RZ, 0x7610, R39 ;  /* 0x00007610ff247816 */ /* 0x000fe40000000027 */
[----:B------:R-:W-:Y:S02]  /*3360*/  SEL R59, RZ, 0x10000, P5 ;  /* 0x00010000ff3b7807 */ /* 0x000fe40002800000 */
[----:B------:R-:W-:Y:S01]  /*3370*/  ISETP.NE.AND P6, PT, R54, RZ, PT ;  /* 0x000000ff3600720c */ /* 0x000fe20003fc5270 */
[----:B------:R-:W-:Y:S01]  /*3380*/  FMUL.FTZ R36, R36, R51 ;  /* 0x0000003324247220 */ /* 0x000fe20000410000 */
[----:B------:R-:W-:Y:S02]  /*3390*/  SHF.L.U32 R54, R45, 0x4, RZ ;  /* 0x000000042d367819 */ /* 0x000fe400000006ff */
[----:B0-----:R-:W-:Y:S01]  /*33a0*/  F2FP.BF16.PACK_AB R38, R56, R53 ;  /* 0x000000353826723e */ /* 0x001fe200000010ff */
[----:B------:R-:W-:Y:S01]  /*33b0*/  FMUL.FTZ R36, R36, c[0x0][0x1e8] ;  /* 0x00007a0024247a20 */ /* 0x000fe20000410000 */
[----:B------:R-:W-:Y:S01]  /*33c0*/  SEL R60, RZ, 0x1, P2 ;  /* 0x00000001ff3c7807 */ /* 0x000fe20001000000 */
[----:B-1----:R-:W-:Y:S01]  /*33d0*/  FFMA.FTZ R37, R37, R52, 1.1641532182693481445e-10 ;  /* 0x2f00000025257423 */ /* 0x002fe20000010034 */
[----:B------:R-:W-:-:S03]  /*33e0*/  SHF.R.U32.HI R52, RZ, 0x1c, R45 ;  /* 0x0000001cff347819 */ /* 0x000fc6000001162d */
[----:B------:R-:W-:Y:S01]  /*33f0*/  IMAD.WIDE.U32 R60, R60, 0x1000000, RZ ;  /* 0x010000003c3c7825 */ /* 0x000fe200078e00ff */
[----:B------:R-:W-:Y:S02]  /*3400*/  FSETP.GTU.FTZ.AND P5, PT, R37, c[0x0][0x1e4], PT ;  /* 0x0000790025007a0b */ /* 0x000fe40003fbc000 */
[----:B------:R-:W-:Y:S02]  /*3410*/  @P0 PRMT R37, RZ, 0x7610, R35 ;  /* 0x00007610ff250816 */ /* 0x000fe40000000023 */
[----:B------:R-:W-:Y:S02]  /*3420*/  FSEL R36, R36, RZ, !P5 ;  /* 0x000000ff24247208 */ /* 0x000fe40006800000 */
[----:B------:R-:W-:-:S03]  /*3430*/  SEL R51, RZ, 0x1000000, P5 ;  /* 0x01000000ff337807 */ /* 0x000fc60002800000 */
[----:B------:R-:W-:Y:S01]  /*3440*/  FMUL.FTZ R58, R31, R36 ;  /* 0x000000241f3a7220 */ /* 0x000fe20000410000 */
[----:B------:R-:W-:-:S03]  /*3450*/  F2FP.BF16.PACK_AB R36, R49, R44 ;  /* 0x0000002c3124723e */ /* 0x000fc600000010ff */
        /* <DEDUP_REMOVED lines=32> */
.L_x_2409:
        /* <DEDUP_REMOVED lines=36> */
.L_x_2410:
[----:B------:R-:W-:Y:S01]  /*38a0*/  FMUL.FTZ R36, R45, R45 ;  /* 0x0000002d2d247220 */ /* 0x000fe20000410000 */
[----:B------:R-:W-:Y:S01]  /*38b0*/  ISETP.NE.AND P0, PT, RZ, UR8, PT ;  /* 0x00000008ff007c0c */ /* 0x000fe2000bf05270 */
[----:B------:R-:W-:Y:S01]  /*38c0*/  IMAD.MOV.U32 R46, RZ, RZ, c[0x0][0x1e0] ;  /* 0x00007800ff2e7624 */ /* 0x000fe200078e00ff */
[----:B------:R-:W-:Y:S01]  /*38d0*/  IADD3 R54, P1, R54, c[0x0][0x208], RZ ;  /* 0x0000820036367a10 */ /* 0x000fe20007f3e0ff */
[----:B-1----:R-:W-:Y:S01]  /*38e0*/  FADD.FTZ R39, R39, R38 ;  /* 0x0000002627277221 */ /* 0x002fe20000010000 */
[----:B------:R-:W-:-:S03]  /*38f0*/  FSEL R37, R36, RZ, P0 ;  /* 0x000000ff24257208 */ /* 0x000fc60000000000 */
[----:B------:R-:W-:-:S04]  /*3900*/  FFMA.FTZ R36, R39, R46, c[0x0][0x228] ;  /* 0x00008a0027247623 */ /* 0x000fc8000001002e */
[----:B------:R-:W-:Y:S01]  /*3910*/  FADD.FTZ R51, R36, R37 ;  /* 0x0000002524337221 */ /* 0x000fe20000010000 */
[----:B------:R-:W-:Y:S02]  /*3920*/  FSEL R37, R45, RZ, !P0 ;  /* 0x000000ff2d257208 */ /* 0x000fe40004000000 */
[----:B------:R-:W-:-:S03]  /*3930*/  ISETP.NE.AND P0, PT, R43, RZ, PT ;  /* 0x000000ff2b00720c */ /* 0x000fc60003f05270 */
[----:B------:R-:W1:Y:S01]  /*3940*/  MUFU.RSQ R51, R51 ;  /* 0x0000003300337308 */ /* 0x000e620000001400 */
[C---:B------:R-:W-:Y:S01]  /*3950*/  FADD.FTZ R46, -R37.reuse, R57 ;  /* 0x00000039252e7221 */ /* 0x040fe20000010100 */
[----:B------:R-:W-:Y:S01]  /*3960*/  HFMA2.MMA R57, -RZ, RZ, 0, 2.384185791015625e-07 ;  /* 0x00000004ff397435 */ /* 0x000fe200000001ff */
[C---:B0-----:R-:W-:Y:S02]  /*3970*/  FADD.FTZ R38, -R37.reuse, R53 ;  /* 0x0000003525267221 */ /* 0x041fe40000010100 */
[C---:B------:R-:W-:Y:S02]  /*3980*/  FADD.FTZ R56, -R37.reuse, R56 ;  /* 0x0000003825387221 */ /* 0x040fe40000010100 */
[C---:B------:R-:W-:Y:S02]  /*3990*/  FADD.FTZ R36, -R37.reuse, R49 ;  /* 0x0000003125247221 */ /* 0x040fe40000010100 */
[C---:B------:R-:W-:Y:S02]  /*39a0*/  FADD.FTZ R58, -R37.reuse, R58 ;  /* 0x0000003a253a7221 */ /* 0x040fe40000010100 */
[----:B------:R-:W-:-:S02]  /*39b0*/  FADD.FTZ R48, -R37, R48 ;  /* 0x0000003025307221 */ /* 0x000fc40000010100 */
[----:B------:R-:W-:Y:S02]  /*39c0*/  FADD.FTZ R44, -R37, R44 ;  /* 0x0000002c252c7221 */ /* 0x000fe40000010100 */
[C---:B-1----:R-:W-:Y:S02]  /*39d0*/  FMUL.FTZ R47, R51.reuse, R46 ;  /* 0x0000002e332f7220 */ /* 0x042fe40000410000 */
[C---:B------:R-:W-:Y:S02]  /*39e0*/  FMUL.FTZ R39, R51.reuse, R38 ;  /* 0x0000002633277220 */ /* 0x040fe40000410000 */
[----:B------:R-:W-:Y:S02]  /*39f0*/  FMUL.FTZ R56, R51, R56 ;  /* 0x0000003833387220 */ /* 0x000fe40000410000 */
[----:B------:R-:W-:Y:S02]  /*3a00*/  FFMA.FTZ R49, R22, R47, R14 ;  /* 0x0000002f16317223 */ /* 0x000fe4000001000e */
[----:B------:R-:W-:-:S02]  /*3a10*/  FFMA.FTZ R38, R20, R39, R12 ;  /* 0x0000002714267223 */ /* 0x000fc4000001000c */
[----:B------:R-:W-:Y:S02]  /*3a20*/  FFMA.FTZ R47, R21, R56, R13 ;  /* 0x00000038152f7223 */ /* 0x000fe4000001000d */
[----:B------:R-:W-:Y:S01]  /*3a30*/  FADD.FTZ R46, -R37, R55 ;  /* 0x00000037252e7221 */ /* 0x000fe20000010100 */
[----:B------:R-:W-:Y:S01]  /*3a40*/  IADD3.X R55, R52, c[0x0][0x20c], RZ, P1, !PT ;  /* 0x0000830034377a10 */ /* 0x000fe20000ffe4ff */
[----:B------:R-:W-:Y:S01]  /*3a50*/  FMUL.FTZ R58, R51, R58 ;  /* 0x0000003a333a7220 */ /* 0x000fe20000410000 */
[----:B------:R-:W-:Y:S01]  /*3a60*/  F2FP.BF16.PACK_AB R38, R47, R38 ;  /* 0x000000262f26723e */ /* 0x000fe200000010ff */
[C---:B------:R-:W-:Y:S02]  /*3a70*/  FMUL.FTZ R47, R51.reuse, R48 ;  /* 0x00000030332f7220 */ /* 0x040fe40000410000 */
        /* <DEDUP_REMOVED lines=20> */
.L_x_2407:
[----:B------:R-:W-:Y:S05]  /*3bc0*/  BSYNC B0 ;  /* 0x0000000000007941 */ /* 0x000fea0003800000 */
.L_x_2348:
[----:B------:R-:W-:Y:S05]  /*3bd0*/  EXIT ;  /* 0x000000000000794d */ /* 0x000fea0003800000 */
.L_x_2405:
[----:B------:R-:W-:Y:S01]  /*3be0*/  IMAD.MOV.U32 R47, RZ, RZ, 0x1 ;  /* 0x00000001ff2f7424 */ /* 0x000fe200078e00ff */
[----:B------:R-:W-:Y:S01]  /*3bf0*/  MOV R46, 0x1f ;  /* 0x0000001f002e7802 */ /* 0x000fe20000000f00 */
[----:B------:R-:W-:Y:S01]  /*3c00*/  IMAD.MOV.U32 R39, RZ, RZ, -0x1 ;  /* 0xffffffffff277424 */ /* 0x000fe200078e00ff */
[----:B0-----:R-:W-:Y:S02]  /*3c10*/  MOV R36, 0x3c30 ;  /* 0x00003c3000247802 */ /* 0x001fe40000000f00 */
[----:B------:R-:W-:Y:S05]  /*3c20*/  CALL.REL.NOINC `($__internal_45_$__cuda_sm70_shflsync_bfly_p) ;  /* 0x0000049000007944 */ /* 0x000fea0003c00000 */
[----:B01----:R-:W-:Y:S05]  /*3c30*/  BRA `(.L_x_2409) ;  /* 0xfffffa2000007947 */ /* 0x003fea000383ffff */
.L_x_2406:
[----:B------:R-:W-:Y:S01]  /*3c40*/  HFMA2.MMA R46, -RZ, RZ, 0, 1.847743988037109375e-06 ;  /* 0x0000001fff2e7435 */ /* 0x000fe200000001ff */
[----:B-1----:R-:W-:Y:S01]  /*3c50*/  MOV R38, R50 ;  /* 0x0000003200267202 */ /* 0x002fe20000000f00 */
[----:B------:R-:W-:Y:S01]  /*3c60*/  IMAD.MOV.U32 R47, RZ, RZ, 0x2 ;  /* 0x00000002ff2f7424 */ /* 0x000fe200078e00ff */
[----:B------:R-:W-:Y:S01]  /*3c70*/  MOV R36, 0x3ca0 ;  /* 0x00003ca000247802 */ /* 0x000fe20000000f00 */
[----:B------:R-:W-:Y:S02]  /*3c80*/  IMAD.MOV.U32 R39, RZ, RZ, -0x1 ;  /* 0xffffffffff277424 */ /* 0x000fe400078e00ff */
[----:B------:R-:W-:Y:S05]  /*3c90*/  CALL.REL.NOINC `($__internal_45_$__cuda_sm70_shflsync_bfly_p) ;  /* 0x0000042000007944 */ /* 0x000fea0003c00000 */
[----:B01----:R-:W-:Y:S01]  /*3ca0*/  FADD.FTZ R38, R50, R39 ;  /* 0x0000002732267221 */ /* 0x003fe20000010000 */
[----:B------:R-:W-:Y:S01]  /*3cb0*/  MOV R47, 0x4 ;  /* 0x00000004002f7802 */ /* 0x000fe20000000f00 */
[----:B------:R-:W-:Y:S01]  /*3cc0*/  IMAD.MOV.U32 R46, RZ, RZ, 0x1f ;  /* 0x0000001fff2e7424 */ /* 0x000fe200078e00ff */
[----:B------:R-:W-:-:S02]  /*3cd0*/  MOV R39, 0xffffffff ;  /* 0xffffffff00277802 */ /* 0x000fc40000000f00 */
[----:B------:R-:W-:Y:S02]  /*3ce0*/  MOV R36, 0x3d00 ;  /* 0x00003d0000247802 */ /* 0x000fe40000000f00 */
[----:B------:R-:W-:Y:S05]  /*3cf0*/  CALL.REL.NOINC `($__internal_45_$__cuda_sm70_shflsync_bfly_p) ;  /* 0x000003c000007944 */ /* 0x000fea0003c00000 */
[----:B0-----:R-:W-:Y:S01]  /*3d00*/  HFMA2.MMA R46, -RZ, RZ, 0, 1.847743988037109375e-06 ;  /* 0x0000001fff2e7435 */ /* 0x001fe200000001ff */
[----:B-1----:R-:W-:Y:S01]  /*3d10*/  FADD.FTZ R38, R38, R39 ;  /* 0x0000002726267221 */ /* 0x002fe20000010000 */
[----:B------:R-:W-:Y:S01]  /*3d20*/  MOV R36, 0x3d60 ;  /* 0x00003d6000247802 */ /* 0x000fe20000000f00 */
[----:B------:R-:W-:Y:S02]  /*3d30*/  IMAD.MOV.U32 R47, RZ, RZ, 0x8 ;  /* 0x00000008ff2f7424 */ /* 0x000fe400078e00ff */
[----:B------:R-:W-:Y:S02]  /*3d40*/  IMAD.MOV.U32 R39, RZ, RZ, -0x1 ;  /* 0xffffffffff277424 */ /* 0x000fe400078e00ff */
[----:B------:R-:W-:Y:S05]  /*3d50*/  CALL.REL.NOINC `($__internal_45_$__cuda_sm70_shflsync_bfly_p) ;  /* 0x0000036000007944 */ /* 0x000fea0003c00000 */
[----:B01----:R-:W-:Y:S01]  /*3d60*/  FADD.FTZ R38, R38, R39 ;  /* 0x0000002726267221 */ /* 0x003fe20000010000 */
[----:B------:R-:W-:Y:S01]  /*3d70*/  MOV R47, 0x10 ;  /* 0x00000010002f7802 */ /* 0x000fe20000000f00 */
[----:B------:R-:W-:Y:S01]  /*3d80*/  IMAD.MOV.U32 R46, RZ, RZ, 0x1f ;  /* 0x0000001fff2e7424 */ /* 0x000fe200078e00ff */
[----:B------:R-:W-:Y:S02]  /*3d90*/  MOV R39, 0xffffffff ;  /* 0xffffffff00277802 */ /* 0x000fe40000000f00 */
[----:B------:R-:W-:-:S02]  /*3da0*/  MOV R36, 0x3dc0 ;  /* 0x00003dc000247802 */ /* 0x000fc40000000f00 */
[----:B------:R-:W-:Y:S05]  /*3db0*/  CALL.REL.NOINC `($__internal_45_$__cuda_sm70_shflsync_bfly_p) ;  /* 0x0000030000007944 */ /* 0x000fea0003c00000 */
        /* <DEDUP_REMOVED lines=41> */
[----:B0-----:R-:W-:Y:S01]  /*4050*/  HFMA2.MMA R46, -RZ, RZ, 0, 1.847743988037109375e-06 ;  /* 0x0000001fff2e7435 */ /* 0x001fe200000001ff */
[----:B-1----:R-:W-:Y:S01]  /*4060*/  FADD.FTZ R38, R38, R39 ;  /* 0x0000002726267221 */ /* 0x002fe20000010000 */
[----:B------:R-:W-:Y:S01]  /*4070*/  MOV R36, 0x40b0 ;  /* 0x000040b000247802 */ /* 0x000fe20000000f00 */
[----:B------:R-:W-:-:S02]  /*4080*/  IMAD.MOV.U32 R47, RZ, RZ, 0x10 ;  /* 0x00000010ff2f7424 */ /* 0x000fc400078e00ff */
[----:B------:R-:W-:Y:S02]  /*4090*/  IMAD.MOV.U32 R39, RZ, RZ, -0x1 ;  /* 0xffffffffff277424 */ /* 0x000fe400078e00ff */
[----:B------:R-:W-:Y:S05]  /*40a0*/  CALL.REL.NOINC `($__internal_45_$__cuda_sm70_shflsync_bfly_p) ;  /* 0x0000001000007944 */ /* 0x000fea0003c00000 */
[----:B01----:R-:W-:Y:S05]  /*40b0*/  BRA `(.L_x_2410) ;  /* 0xfffff7e000007947 */ /* 0x003fea000383ffff */
        .weak           $__internal_45_$__cuda_sm70_shflsync_bfly_p
        .type           $__internal_45_$__cuda_sm70_shflsync_bfly_p,@function
        .size           $__internal_45_$__cuda_sm70_shflsync_bfly_p,(.L_x_8233 - $__internal_45_$__cuda_sm70_shflsync_bfly_p)
$__internal_45_$__cuda_sm70_shflsync_bfly_p:
[----:B------:R-:W-:Y:S01]  /*40c0*/  MOV R37, 0x0 ;  /* 0x0000000000257802 */ /* 0x000fe20000000f00 */
[----:B------:R-:W-:Y:S04]  /*40d0*/  WARPSYNC R39 ;  /* 0x0000002700007348 */ /* 0x000fe80003800000 */
[----:B------:R0:W1:Y:S01]  /*40e0*/  SHFL.BFLY PT, R39, R38, R47, R46 ;  /* 0x0c00002f26277389 */ /* 0x00006200000e002e */
[----:B------:R-:W-:Y:S05]  /*40f0*/  RET.REL.NODEC R36 `(_ZN10layer_norm13ln_fwd_kernelINS_13Kernel_traitsIf13__nv_bfloat16S2_S2_fjLj256ELj1ELj4ELj1ELj16ENS_18Kernel_traits_baseILj256EfS2_S2_S2_fjLj128EEEEELb1ELb1ELb0ELb1EEEvNS_9FwdParamsE) ;  /* 0xffffbf0024007950 */ /* 0x000fea0003c3ffff */
.L_x_2411:
        /* <DEDUP_REMOVED lines=16> */
.L_x_8233:


//--------------------- .text._ZN10layer_norm13ln_fwd_kernelINS_13Kernel_traitsIf13__nv_bfloat16S2_S2_fjLj256ELj1ELj4ELj1ELj16ENS_18Kernel_traits_baseILj256EfS2_S2_S2_fjLj128EEEEELb1ELb1ELb1ELb0EEEvNS_9FwdParamsE --------------------------
	.section	.text._ZN10layer_norm13ln_fwd_kernelINS_13Kernel_traitsIf13__nv_bfloat16S2_S2_fjLj256ELj1ELj4ELj1ELj16ENS_18Kernel_traits_baseILj256EfS2_S2_S2_fjLj128EEEEELb1ELb1ELb1ELb0EEEvNS_9FwdParamsE,"ax",@progbits
	.sectioninfo	@"SHI_REGISTERS=72"
	.align	128
        .global         _ZN10layer_norm13ln_fwd_kernelINS_13Kernel_traitsIf13__nv_bfloat16S2_S2_fjLj256ELj1ELj4ELj1ELj16ENS_18Kernel_traits_baseILj256EfS2_S2_S2_fjLj128EEEEELb1ELb1ELb1ELb0EEEvNS_9FwdParamsE
        .type           _ZN10layer_norm13ln_fwd_kernelINS_13Kernel_traitsIf13__nv_bfloat16S2_S2_fjLj256ELj1ELj4ELj1ELj16ENS_18Kernel_traits_baseILj256EfS2_S2_S2_fjLj128EEEEELb1ELb1ELb1ELb0EEEvNS_9FwdParamsE,@function
        .size           _ZN10layer_norm13ln_fwd_kernelINS_13Kernel_traitsIf13__nv_bfloat16S2_S2_fjLj256ELj1ELj4ELj1ELj16ENS_18Kernel_traits_baseILj256EfS2_S2_S2_fjLj128EEEEELb1ELb1ELb1ELb0EEEvNS_9FwdParamsE,(.L_x_8234 - _ZN10layer_norm13ln_fwd_kernelINS_13Kernel_traitsIf13__nv_bfloat16S2_S2_fjLj256ELj1ELj4ELj1ELj16ENS_18Kernel_traits_baseILj256EfS2_S2_S2_fjLj128EEEEELb1ELb1ELb1ELb0EEEvNS_9FwdParamsE)
        .other          _ZN10layer_norm13ln_fwd_kernelINS_13Kernel_traitsIf13__nv_bfloat16S2_S2_fjLj256ELj1ELj4ELj1ELj16ENS_18Kernel_traits_baseILj256EfS2_S2_S2_fjLj128EEEEELb1ELb1ELb1ELb0EEEvNS_9FwdParamsE,@"STO_CUDA_ENTRY STV_DEFAULT"
_ZN10layer_norm13ln_fwd_kernelINS_13Kernel_traitsIf13__nv_bfloat16S2_S2_fjLj256ELj1ELj4ELj1ELj16ENS_18Kernel_traits_baseILj256EfS2_S2_S2_fjLj128EEEEELb1ELb1ELb1ELb0EEEvNS_9FwdParamsE:
.text._ZN10layer_norm13ln_fwd_kernelINS_13Kernel_traitsIf13__nv_bfloat16S2_S2_fjLj256ELj1ELj4ELj1ELj16ENS_18Kernel_traits_baseILj256EfS2_S2_S2_fjLj128EEEEELb1ELb1ELb1ELb0EEEvNS_9FwdParamsE:
        /* <DEDUP_REMOVED lines=43> */
[----:B------:R0:W5:Y:S04]  /*02b0*/  LDG.E.128 R16, [R6.64] ;  /* 0x0000000606107981 */ /* 0x000168000c1e1d00 */
[----:B------:R-:W-:Y:S01]  /*02c0*/  @P0 IMAD.X R35, RZ, RZ, c[0x0][0x21c], P3 ;  /* 0x00008700ff230624 */ /* 0x000fe200018e06ff */
[----:B------:R0:W5:Y:S04]  /*02d0*/  LDG.E.128 R20, [R6.64+0x10] ;  /* 0x0000100606147981 */ /* 0x000168000c1e1d00 */
[----:B------:R0:W5:Y:S04]  /*02e0*/  @P0 LDG.E.128 R8, [R34.64] ;  /* 0x0000000622080981 */ /* 0x000168000c1e1d00 */
[----:B------:R0:W5:Y:S04]  /*02f0*/  @P0 LDG.E.128 R12, [R34.64+0x10] ;  /* 0x00001006220c0981 */ /* 0x000168000c1e1d00 */
[----:B------:R0:W5:Y:S02]  /*0300*/  LDG.E.128 R28, [R36.64] ;  /* 0x00000006241c7981 */ /* 0x000164000c1e1d00 */
.L_x_2413:
[----:B------:R-:W-:Y:S05]  /*0310*/  BSYNC B0 ;  /* 0x0000000000007941 */ /* 0x000fea0003800000 */
.L_x_2412:
[----:B------:R-:W-:Y:S05]  /*0320*/  @P2 EXIT ;  /* 0x000000000000294d */ /* 0x000fea0003800000 */
[----:B0-----:R-:W-:Y:S01]  /*0330*/  IMAD.HI.U32 R7, R3, -0x2daee0ad, RZ ;  /* 0xd2511f5303077827 */ /* 0x001fe200078e00ff */
[----:B------:R-:W-:Y:S01]  /*0340*/  SHF.R.U32.HI R5, RZ, 0x2, R33 ;  /* 0x00000002ff057819 */ /* 0x000fe20000011621 */
[----:B------:R-:W-:Y:S01]  /*0350*/  UIADD3 UR9, UR4, -0x61c88647, URZ ;  /* 0x9e3779b904097890 */ /* 0x000fe2000fffe03f */
[----:B------:R-:W-:Y:S01]  /*0360*/  BSSY B1, `(.L_x_2414) ;  /* 0x00003f1000017945 */ /* 0x000fe20003800000 */
[C---:B------:R-:W-:Y:S01]  /*0370*/  IMAD.HI.U32 R6, R2.reuse, -0x326172a9, RZ ;  /* 0xcd9e8d5702067827 */ /* 0x040fe200078e00ff */
[----:B------:R-:W-:Y:S01]  /*0380*/  LOP3.LUT R7, R7, UR5, RZ, 0x3c, !PT ;  /* 0x0000000507077c12 */ /* 0x000fe2000f8e3cff */
[----:B------:R-:W-:Y:S01]  /*0390*/  UIADD3 UR10, UR5, -0x4498517b, URZ ;  /* 0xbb67ae85050a7890 */ /* 0x000fe2000fffe03f */
[----:B------:R-:W-:Y:S01]  /*03a0*/  MOV R46, RZ ;  /* 0x000000ff002e7202 */ /* 0x000fe20000000f00 */
[----:B------:R-:W-:Y:S01]  /*03b0*/  IMAD R34, R2, -0x326172a9, RZ ;  /* 0xcd9e8d5702227824 */ /* 0x000fe200078e02ff */
[----:B------:R-:W-:Y:S01]  /*03c0*/  LOP3.LUT R6, R6, UR4, R5, 0x96, !PT ;  /* 0x0000000406067c12 */ /* 0x000fe2000f8e9605 */
[----:B------:R-:W-:Y:S01]  /*03d0*/  IMAD.HI.U32 R33, R7, -0x326172a9, RZ ;  /* 0xcd9e8d5707217827 */ /* 0x000fe200078e00ff */
[----:B------:R-:W-:-:S02]  /*03e0*/  UIADD3 UR12, UR5, 0x76cf5d0a, URZ ;  /* 0x76cf5d0a050c7890 */ /* 0x000fc4000fffe03f */
        /* <DEDUP_REMOVED lines=68> */
[----:B------:R-:W-:Y:S01]  /*0830*/  IMAD R48, R37, -0x2daee0ad, RZ ;  /* 0xd2511f5325307824 */ /* 0x000fe200078e02ff */
[----:B------:R-:W-:Y:S02]  /*0840*/  LOP3.LUT R6, R6, UR26, R33, 0x96, !PT ;  /* 0x0000001a06067c12 */ /* 0x000fe4000f8e9621 */
.L_x_2502:
[----:B------:R-:W-:-:S04]  /*0850*/  IMAD.MOV.U32 R41, RZ, RZ, 0x4 ;  /* 0x00000004ff297424 */ /* 0x000fc800078e00ff */
        /* <DEDUP_REMOVED lines=35> */
.L_x_2418:
        /* <DEDUP_REMOVED lines=12> */
.L_x_2421:
[----:B------:R-:W-:Y:S02]  /*0b50*/  IMAD.MOV.U32 R50, RZ, RZ, R44 ;  /* 0x000000ffff327224 */ /* 0x000fe400078e002c */
.L_x_2422:
[----:B------:R-:W-:Y:S05]  /*0b60*/  BSYNC B3 ;  /* 0x0000000000037941 */ /* 0x000fea0003800000 */
.L_x_2420:
        /* <DEDUP_REMOVED lines=16> */
.L_x_2426:
[----:B------:R-:W-:Y:S05]  /*0c70*/  BSYNC B4 ;  /* 0x0000000000047941 */ /* 0x000fea0003800000 */
.L_x_2425:
        /* <DEDUP_REMOVED lines=42> */
.L_x_2424:
[----:B------:R-:W-:Y:S05]  /*0f20*/  BSYNC B3 ;  /* 0x0000000000037941 */ /* 0x000fea0003800000 */
.L_x_2423:
        /* <DEDUP_REMOVED lines=10> */
[----:B------:R-:W-:-:S04]  /*0fd0*/  FMUL.FTZ R47, R28, R47 ;  /* 0x0000002f1c2f7220 */ /* 0x000fc80000410000 */
[----:B------:R-:W-:Y:S02]  /*0fe0*/  @P0 FADD.FTZ R47, R40, R47 ;  /* 0x0000002f282f0221 */ /* 0x000fe40000010000 */
.L_x_2419:
[----:B------:R-:W-:Y:S05]  /*0ff0*/  BSYNC B2 ;  /* 0x0000000000027941 */ /* 0x000fea0003800000 */
.L_x_2417:
        /* <DEDUP_REMOVED lines=8> */
.L_x_2428:
        /* <DEDUP_REMOVED lines=12> */
.L_x_2431:
[----:B------:R-:W-:Y:S02]  /*1140*/  IMAD.MOV.U32 R52, RZ, RZ, R44 ;  /* 0x000000ffff347224 */ /* 0x000fe400078e002c */
.L_x_2432:
[----:B------:R-:W-:Y:S05]  /*1150*/  BSYNC B3 ;  /* 0x0000000000037941 */ /* 0x000fea0003800000 */
.L_x_2430:
        /* <DEDUP_REMOVED lines=16> */
.L_x_2436:
[----:B------:R-:W-:Y:S05]  /*1260*/  BSYNC B4 ;  /* 0x0000000000047941 */ /* 0x000fea0003800000 */
.L_x_2435:
        /* <DEDUP_REMOVED lines=43> */
.L_x_2434:
[----:B------:R-:W-:Y:S05]  /*1520*/  BSYNC B3 ;  /* 0x0000000000037941 */ /* 0x000fea0003800000 */
.L_x_2433:
        /* <DEDUP_REMOVED lines=12> */
.L_x_2429:
[----:B------:R-:W-:Y:S05]  /*15f0*/  BSYNC B2 ;  /* 0x0000000000027941 */ /* 0x000fea0003800000 */
.L_x_2427:
        /* <DEDUP_REMOVED lines=8> */
.L_x_2438:
        /* <DEDUP_REMOVED lines=12> */
.L_x_2441:
[----:B------:R-:W-:Y:S02]  /*1740*/  MOV R55, R44 ;  /* 0x0000002c00377202 */ /* 0x000fe40000000f00 */
.L_x_2442:
[----:B------:R-:W-:Y:S05]  /*1750*/  BSYNC B3 ;  /* 0x0000000000037941 */ /* 0x000fea0003800000 */
.L_x_2440:
        /* <DEDUP_REMOVED lines=16> */
.L_x_2446:
[----:B------:R-:W-:Y:S05]  /*1860*/  BSYNC B4 ;  /* 0x0000000000047941 */ /* 0x000fea0003800000 */
.L_x_2445:
        /* <DEDUP_REMOVED lines=43> */
.L_x_2444:
[----:B------:R-:W-:Y:S05]  /*1b20*/  BSYNC B3 ;  /* 0x0000000000037941 */ /* 0x000fea0003800000 */
.L_x_2443:
        /* <DEDUP_REMOVED lines=12> */
.L_x_2439:
[----:B------:R-:W-:Y:S05]  /*1bf0*/  BSYNC B2 ;  /* 0x0000000000027941 */ /* 0x000fea0003800000 */
.L_x_2437:
        /* <DEDUP_REMOVED lines=8> */
.L_x_2448:
        /* <DEDUP_REMOVED lines=12> */
.L_x_2451:
[----:B------:R-:W-:Y:S02]  /*1d40*/  IMAD.MOV.U32 R56, RZ, RZ, R44 ;  /* 0x000000ffff387224 */ /* 0x000fe400078e002c */
.L_x_2452:
[----:B------:R-:W-:Y:S05]  /*1d50*/  BSYNC B3 ;  /* 0x0000000000037941 */ /* 0x000fea0003800000 */
.L_x_2450:
        /* <DEDUP_REMOVED lines=16> */
.L_x_2456:
[----:B------:R-:W-:Y:S05]  /*1e60*/  BSYNC B4 ;  /* 0x0000000000047941 */ /* 0x000fea0003800000 */
.L_x_2455:
        /* <DEDUP_REMOVED lines=43> */
.L_x_2454:
[----:B------:R-:W-:Y:S05]  /*2120*/  BSYNC B3 ;  /* 0x0000000000037941 */ /* 0x000fea0003800000 */
.L_x_2453:
        /* <DEDUP_REMOVED lines=12> */
.L_x_2449:
[----:B------:R-:W-:Y:S05]  /*21f0*/  BSYNC B2 ;  /* 0x0000000000027941 */ /* 0x000fea0003800000 */
.L_x_2447:
        /* <DEDUP_REMOVED lines=8> */
.L_x_2458:
        /* <DEDUP_REMOVED lines=12> */
.L_x_2461:
[----:B------:R-:W-:Y:S02]  /*2340*/  IMAD.MOV.U32 R57, RZ, RZ, R44 ;  /* 0x000000ffff397224 */ /* 0x000fe400078e002c */
.L_x_2462:
[----:B------:R-:W-:Y:S05]  /*2350*/  BSYNC B3 ;  /* 0x0000000000037941 */ /* 0x000fea0003800000 */
.L_x_2460:
        /* <DEDUP_REMOVED lines=16> */
.L_x_2466:
[----:B------:R-:W-:Y:S05]  /*2460*/  BSYNC B4 ;  /* 0x0000000000047941 */ /* 0x000fea0003800000 */
.L_x_2465:
        /* <DEDUP_REMOVED lines=43> */
.L_x_2464:
[----:B------:R-:W-:Y:S05]  /*2720*/  BSYNC B3 ;  /* 0x0000000000037941 */ /* 0x000fea0003800000 */
.L_x_2463:
        /* <DEDUP_REMOVED lines=12> */
.L_x_2459:
[----:B------:R-:W-:Y:S05]  /*27f0*/  BSYNC B2 ;  /* 0x0000000000027941 */ /* 0x000fea0003800000 */
.L_x_2457:
        /* <DEDUP_REMOVED lines=8> */
.L_x_2468:
        /* <DEDUP_REMOVED lines=12> */
.L_x_2471:
[----:B------:R-:W-:Y:S02]  /*2940*/  MOV R58, R44 ;  /* 0x0000002c003a7202 */ /* 0x000fe40000000f00 */
.L_x_2472:
[----:B------:R-:W-:Y:S05]  /*2950*/  BSYNC B3 ;  /* 0x0000000000037941 */ /* 0x000fea0003800000 */
.L_x_2470:
        /* <DEDUP_REMOVED lines=16> */
.L_x_2476:
[----:B------:R-:W-:Y:S05]  /*2a60*/  BSYNC B4 ;  /* 0x0000000000047941 */ /* 0x000fea0003800000 */
.L_x_2475:
        /* <DEDUP_REMOVED lines=41> */
[----:B------:R-:W-:Y:S01]  /*2d00*/  LOP3.LUT R6, R41, UR26, R6, 0x96, !PT ;  /* 0x0000001a29067c12 */ /* 0x000fe2000f8e9606 */
[----:B------:R-:W-:Y:S02]  /*2d10*/  IMAD.MOV.U32 R40, RZ, RZ, RZ ;  /* 0x000000ffff287224 */ /* 0x000fe400078e00ff */
.L_x_2474:
[----:B------:R-:W-:Y:S05]  /*2d20*/  BSYNC B3 ;  /* 0x0000000000037941 */ /* 0x000fea0003800000 */
.L_x_2473:
        /* <DEDUP_REMOVED lines=12> */
.L_x_2469:
[----:B------:R-:W-:Y:S05]  /*2df0*/  BSYNC B2 ;  /* 0x0000000000027941 */ /* 0x000fea0003800000 */
.L_x_2467:
        /* <DEDUP_REMOVED lines=8> */
.L_x_2478:
        /* <DEDUP_REMOVED lines=12> */
.L_x_2481:
[----:B------:R-:W-:Y:S02]  /*2f40*/  IMAD.MOV.U32 R42, RZ, RZ, R44 ;  /* 0x000000ffff2a7224 */ /* 0x000fe400078e002c */
.L_x_2482:
[----:B------:R-:W-:Y:S05]  /*2f50*/  BSYNC B3 ;  /* 0x0000000000037941 */ /* 0x000fea0003800000 */
.L_x_2480:
        /* <DEDUP_REMOVED lines=16> */
.L_x_2486:
[----:B------:R-:W-:Y:S05]  /*3060*/  BSYNC B4 ;  /* 0x0000000000047941 */ /* 0x000fea0003800000 */
.L_x_2485:
        /* <DEDUP_REMOVED lines=41> */
[----:B------:R-:W-:Y:S01]  /*3300*/  LOP3.LUT R6, R41, UR26, R6, 0x96, !PT ;  /* 0x0000001a29067c12 */ /* 0x000fe2000f8e9606 */
[----:B------:R-:W-:-:S06]  /*3310*/  HFMA2.MMA R41, -RZ, RZ, 0, 0 ;  /* 0x00000000ff297435 */ /* 0x000fcc00000001ff */
.L_x_2484:
[----:B------:R-:W-:Y:S05]  /*3320*/  BSYNC B3 ;  /* 0x0000000000037941 */ /* 0x000fea0003800000 */
.L_x_2483:
[----:B------:R0:W1:Y:S01]  /*3330*/  I2F.U32 R40, R42 ;  /* 0x0000002a00287306 */ /* 0x0000620000201000 */
[----:B------:R-:W-:Y:S01]  /*3340*/  IMAD.MOV.U32 R43, RZ, RZ, 0x2f800000 ;  /* 0x2f800000ff2b7424 */ /* 0x000fe200078e00ff */
[----:B0----5:R-:W-:-:S03]  /*3350*/  PRMT R42, RZ, 0x5410, R39 ;  /* 0x00005410ff2a7816 */ /* 0x021fc60000000027 */
[----:B-1----:R-:W-:Y:S02]  /*3360*/  FFMA.FTZ R40, R40, R43, 1.1641532182693481445e-10 ;  /* 0x2f00000028287423 */ /* 0x002fe4000001002b */
[----:B------:R-:W-:-:S03]  /*3370*/  FMUL.FTZ R43, R42, c[0x0][0x1ec] ;  /* 0x00007b002a2b7a20 */ /* 0x000fc60000410000 */
[----:B------:R-:W-:Y:S01]  /*3380*/  FSETP.GTU.FTZ.AND P4, PT, R40, c[0x0][0x1e4], PT ;  /* 0x0000790028007a0b */ /* 0x000fe20003f9c000 */
[----:B------:R-:W-:-:S03]  /*3390*/  FMUL.FTZ R43, R43, c[0x0][0x1e8] ;  /* 0x00007a002b2b7a20 */ /* 0x000fc60000410000 */
[----:B------:R-:W-:Y:S02]  /*33a0*/  SEL R61, RZ, 0x1, P4 ;  /* 0x00000001ff3d7807 */ /* 0x000fe40002000000 */
[----:B------:R-:W-:-:S05]  /*33b0*/  FSEL R43, R43, RZ, !P4 ;  /* 0x000000ff2b2b7208 */ /* 0x000fca0006000000 */
[----:B------:R-:W-:Y:S01]  /*33c0*/  FMUL.FTZ R60, R26, R43 ;  /* 0x0000002b1a3c7220 */ /* 0x000fe20000410000 */
[----:B------:R-:W-:-:S05]  /*33d0*/  @P0 PRMT R43, RZ, 0x5410, R35 ;  /* 0x00005410ff2b0816 */ /* 0x000fca0000000023 */
[----:B------:R-:W-:Y:S02]  /*33e0*/  @P0 FADD.FTZ R60, R43, R60 ;  /* 0x0000003c2b3c0221 */ /* 0x000fe40000010000 */
.L_x_2479:
[----:B------:R-:W-:Y:S05]  /*33f0*/  BSYNC B2 ;  /* 0x0000000000027941 */ /* 0x000fea0003800000 */
.L_x_2477:
        /* <DEDUP_REMOVED lines=8> */
.L_x_2488:
        /* <DEDUP_REMOVED lines=12> */
.L_x_2491:
[----:B------:R-:W-:Y:S02]  /*3540*/  IMAD.MOV.U32 R42, RZ, RZ, R44 ;  /* 0x000000ffff2a7224 */ /* 0x000fe400078e002c */
.L_x_2492:
[----:B------:R-:W-:Y:S05]  /*3550*/  BSYNC B3 ;  /* 0x0000000000037941 */ /* 0x000fea0003800000 */
.L_x_2490:
        /* <DEDUP_REMOVED lines=16> */
.L_x_2496:
[----:B------:R-:W-:Y:S05]  /*3660*/  BSYNC B4 ;  /* 0x0000000000047941 */ /* 0x000fea0003800000 */
.L_x_2495:
        /* <DEDUP_REMOVED lines=43> */
.L_x_2494:
[----:B------:R-:W-:Y:S05]  /*3920*/  BSYNC B3 ;  /* 0x0000000000037941 */ /* 0x000fea0003800000 */
.L_x_2493:
        /* <DEDUP_REMOVED lines=12> */
.L_x_2489:
[----:B------:R-:W-:Y:S05]  /*39f0*/  BSYNC B2 ;  /* 0x0000000000027941 */ /* 0x000fea0003800000 */
.L_x_2487:
[----:B------:R-:W-:Y:S02]  /*3a00*/  MOV R69, 0x10 ;  /* 0x0000001000457802 */ /* 0x000fe40000000f00 */
        /* <DEDUP_REMOVED lines=23> */
.L_x_2416:
[----:B------:R-:W-:Y:S05]  /*3b80*/  BSYNC B0 ;  /* 0x0000000000007941 */ /* 0x000fea0003800000 */
.L_x_2415:
        /* <DEDUP_REMOVED lines=12> */
.L_x_2503:
        /* <DEDUP_REMOVED lines=37> */
.L_x_2504:
        /* <DEDUP_REMOVED lines=26> */
[C---:B------:R-:W-:Y:S02]  /*4040*/  FMUL.FTZ R67, R69.reuse, R67 ;  /* 0x0000004345437220 */ /* 0x040fe40000410000 */
[----:B------:R-:W-:Y:S02]  /*4050*/  FMUL.FTZ R42, R69, R42 ;  /* 0x0000002a452a7220 */ /* 0x000fe40000410000 */
[----:B------:R-:W-:Y:S02]  /*4060*/  FADD.FTZ R66, R52, -R68 ;  /* 0x8000004434427221 */ /* 0x000fe40000010000 */
[----:B------:R-:W-:Y:S02]  /*4070*/  FFMA.FTZ R67, R20, R67, R12 ;  /* 0x0000004314437223 */ /* 0x000fe4000001000c */
[----:B------:R-:W-:Y:S02]  /*4080*/  FFMA.FTZ R42, R21, R42, R13 ;  /* 0x0000002a152a7223 */ /* 0x000fe4000001000d */
[----:B------:R-:W-:-:S02]  /*4090*/  IMAD R64, R64, c[0x0][0x168], RZ ;  /* 0x00005a0040407a24 */ /* 0x000fc400078e02ff */
[----:B------:R-:W-:Y:S01]  /*40a0*/  FMUL.FTZ R41, R69, R66 ;  /* 0x0000004245297220 */ /* 0x000fe20000410000 */
[----:B------:R-:W-:Y:S01]  /*40b0*/  F2FP.BF16.PACK_AB R42, R42, R67 ;  /* 0x000000432a2a723e */ /* 0x000fe200000010ff */
[----:B------:R-:W-:Y:S01]  /*40c0*/  FADD.FTZ R66, R55, -R68 ;  /* 0x8000004437427221 */ /* 0x000fe20000010000 */
[----:B------:R-:W-:Y:S01]  /*40d0*/  SHF.R.S32.HI R67, RZ, 0x1f, R64 ;  /* 0x0000001fff437819 */ /* 0x000fe20000011440 */
[--C-:B------:R-:W-:Y:S02]  /*40e0*/  FADD.FTZ R43, R60, -R68.reuse ;  /* 0x800000443c2b7221 */ /* 0x100fe40000010000 */
[----:B------:R-:W-:Y:S01]  /*40f0*/  FADD.FTZ R68, R63, -R68 ;  /* 0x800000443f447221 */ /* 0x000fe20000010000 */
[----:B------:R-:W-:Y:S01]  /*4100*/  LEA.HI R67, R67, R64, RZ, 0x3 ;  /* 0x0000004043437211 */ /* 0x000fe200078f18ff */
[----:B------:R-:W-:Y:S02]  /*4110*/  FFMA.FTZ R65, R16, R65, R8 ;  /* 0x0000004110417223 */ /* 0x000fe40000010008 */
[----:B------:R-:W-:Y:S01]  /*4120*/  FFMA.FTZ R40, R17, R40, R9 ;  /* 0x0000002811287223 */ /* 0x000fe20000010009 */
[----:B------:R-:W-:Y:S01]  /*4130*/  LEA.HI.SX32 R64, R67, R4, 0x1d ;  /* 0x0000000443407211 */ /* 0x000fe200078feaff */
[----:B------:R-:W-:-:S02]  /*4140*/  FMUL.FTZ R66, R69, R66 ;  /* 0x0000004245427220 */ /* 0x000fc40000410000 */
[C---:B------:R-:W-:Y:S01]  /*4150*/  FMUL.FTZ R43, R69.reuse, R43 ;  /* 0x0000002b452b7220 */ /* 0x040fe20000410000 */
[----:B------:R-:W-:Y:S01]  /*4160*/  F2FP.BF16.PACK_AB R40, R40, R65 ;  /* 0x000000412828723e */ /* 0x000fe200000010ff */
[----:B------:R-:W-:Y:S02]  /*4170*/  FMUL.FTZ R68, R69, R68 ;  /* 0x0000004445447220 */ /* 0x000fe40000410000 */
[----:B------:R-:W-:Y:S02]  /*4180*/  FFMA.FTZ R43, R22, R43, R14 ;  /* 0x0000002b162b7223 */ /* 0x000fe4000001000e */
[----:B------:R-:W-:Y:S02]  /*4190*/  FFMA.FTZ R68, R23, R68, R15 ;  /* 0x0000004417447223 */ /* 0x000fe4000001000f */
[----:B------:R-:W-:Y:S02]  /*41a0*/  FFMA.FTZ R41, R18, R41, R10 ;  /* 0x0000002912297223 */ /* 0x000fe4000001000a */
[----:B------:R-:W-:Y:S01]  /*41b0*/  FFMA.FTZ R66, R19, R66, R11 ;  /* 0x0000004213427223 */ /* 0x000fe2000001000b */
[----:B------:R-:W-:Y:S01]  /*41c0*/  F2FP.BF16.PACK_AB R43, R68, R43 ;  /* 0x0000002b442b723e */ /* 0x000fe200000010ff */
[----:B------:R-:W-:-:S03]  /*41d0*/  IMAD.MOV.U32 R65, RZ, RZ, 0x10 ;  /* 0x00000010ff417424 */ /* 0x000fc600078e00ff */
[----:B------:R-:W-:Y:S01]  /*41e0*/  F2FP.BF16.PACK_AB R41, R66, R41 ;  /* 0x000000294229723e */ /* 0x000fe200000010ff */
[----:B------:R-:W-:-:S05]  /*41f0*/  IMAD.WIDE.U32 R64, R64, R65, c[0x0][0x208] ;  /* 0x0000820040407625 */ /* 0x000fca00078e0041 */
[----:B------:R0:W-:Y:S02]  /*4200*/  STG.E.128 [R64.64], R40 ;  /* 0x0000002840007986 */ /* 0x0001e4000c101d06 */
.L_x_2500:
[----:B0-----:R-:W-:Y:S05]  /*4210*/  BSYNC B0 ;  /* 0x0000000000007941 */ /* 0x001fea0003800000 */
.L_x_2499:
[----:B------:R-:W-:-:S05]  /*4220*/  MOV R41, c[0x0][0x160] ;  /* 0x0000580000297a02 */ /* 0x000fca0000000f00 */
[----:B------:R-:W-:-:S05]  /*4230*/  IMAD R0, R41, 0x4, R0 ;  /* 0x0000000429007824 */ /* 0x000fca00078e0200 */
[----:B------:R-:W-:-:S13]  /*4240*/  ISETP.GE.AND P0, PT, R0, c[0x0][0x164], PT ;  /* 0x0000590000007a0c */ /* 0x000fda0003f06270 */
[----:B------:R-:W-:Y:S01]  /*4250*/  @P0 CALL.REL.NOINC `(.L_x_2501) ;  /* 0x0000001000000944 */ /* 0x000fe20003c00000 */
[----:B------:R-:W-:Y:S05]  /*4260*/  BRA `(.L_x_2502) ;  /* 0xffffc5e000007947 */ /* 0x000fea000383ffff */
.L_x_2501:
[----:B------:R-:W-:Y:S05]  /*4270*/  BSYNC B1 ;  /* 0x0000000000017941 */ /* 0x000fea0003800000 */
.L_x_2414:
[----:B------:R-:W-:Y:S05]  /*4280*/  EXIT ;  /* 0x000000000000794d */ /* 0x000fea0003800000 */
.L_x_2497:
[----:B------:R-:W-:Y:S01]  /*4290*/  HFMA2.MMA R43, -RZ, RZ, 0, 1.847743988037109375e-06 ;  /* 0x0000001fff2b7435 */ /* 0x000fe200000001ff */
[----:B------:R-:W-:Y:S01]  /*42a0*/  MOV R67, R41 ;  /* 0x0000002900437202 */ /* 0x000fe20000000f00 */
[----:B------:R-:W-:Y:S01]  /*42b0*/  IMAD.MOV.U32 R66, RZ, RZ, 0x1 ;  /* 0x00000001ff427424 */ /* 0x000fe200078e00ff */
[----:B------:R-:W-:Y:S01]  /*42c0*/  MOV R40, 0x42f0 ;  /* 0x000042f000287802 */ /* 0x000fe20000000f00 */
[----:B------:R-:W-:Y:S02]  /*42d0*/  IMAD.MOV.U32 R42, RZ, RZ, -0x1 ;  /* 0xffffffffff2a7424 */ /* 0x000fe400078e00ff */
[----:B-----5:R-:W-:Y:S05]  /*42e0*/  CALL.REL.NOINC `($__internal_46_$__cuda_sm70_shflsync_bfly_p) ;  /* 0x0000049000007944 */ /* 0x020fea0003c00000 */
[----:B01----:R-:W-:Y:S05]  /*42f0*/  BRA `(.L_x_2503) ;  /* 0xfffff95000007947 */ /* 0x003fea000383ffff */
.L_x_2498:
[----:B------:R-:W-:Y:S01]  /*4300*/  MOV R66, 0x2 ;  /* 0x0000000200427802 */ /* 0x000fe20000000f00 */
[----:B------:R-:W-:Y:S01]  /*4310*/  IMAD.MOV.U32 R43, RZ, RZ, 0x1f ;  /* 0x0000001fff2b7424 */ /* 0x000fe200078e00ff */
[----:B------:R-:W-:Y:S02]  /*4320*/  MOV R42, 0xffffffff ;  /* 0xffffffff002a7802 */ /* 0x000fe40000000f00 */
[----:B------:R-:W-:Y:S02]  /*4330*/  MOV R40, 0x4350 ;  /* 0x0000435000287802 */ /* 0x000fe40000000f00 */
[----:B0----5:R-:W-:Y:S05]  /*4340*/  CALL.REL.NOINC `($__internal_46_$__cuda_sm70_shflsync_bfly_p) ;  /* 0x0000043000007944 */ /* 0x021fea0003c00000 */
[----:B0-----:R-:W-:Y:S01]  /*4350*/  HFMA2.MMA R43, -RZ, RZ, 0, 1.847743988037109375e-06 ;  /* 0x0000001fff2b7435 */ /* 0x001fe200000001ff */
[----:B-1----:R-:W-:Y:S01]  /*4360*/  FADD.FTZ R67, R67, R66 ;  /* 0x0000004243437221 */ /* 0x002fe20000010000 */
[----:B------:R-:W-:Y:S01]  /*4370*/  MOV R40, 0x43b0 ;  /* 0x000043b000287802 */ /* 0x000fe20000000f00 */
[----:B------:R-:W-:-:S02]  /*4380*/  IMAD.MOV.U32 R66, RZ, RZ, 0x4 ;  /* 0x00000004ff427424 */ /* 0x000fc400078e00ff */
[----:B------:R-:W-:Y:S02]  /*4390*/  IMAD.MOV.U32 R42, RZ, RZ, -0x1 ;  /* 0xffffffffff2a7424 */ /* 0x000fe400078e00ff */
[----:B------:R-:W-:Y:S05]  /*43a0*/  CALL.REL.NOINC `($__internal_46_$__cuda_sm70_shflsync_bfly_p) ;  /* 0x000003d000007944 */ /* 0x000fea0003c00000 */
[----:B01----:R-:W-:Y:S01]  /*43b0*/  FADD.FTZ R67, R67, R66 ;  /* 0x0000004243437221 */ /* 0x003fe20000010000 */
[----:B------:R-:W-:Y:S01]  /*43c0*/  MOV R66, 0x8 ;  /* 0x0000000800427802 */ /* 0x000fe20000000f00 */
[----:B------:R-:W-:Y:S01]  /*43d0*/  IMAD.MOV.U32 R43, RZ, RZ, 0x1f ;  /* 0x0000001fff2b7424 */ /* 0x000fe200078e00ff */
[----:B------:R-:W-:Y:S02]  /*43e0*/  MOV R42, 0xffffffff ;  /* 0xffffffff002a7802 */ /* 0x000fe40000000f00 */
[----:B------:R-:W-:Y:S02]  /*43f0*/  MOV R40, 0x4410 ;  /* 0x0000441000287802 */ /* 0x000fe40000000f00 */
[----:B------:R-:W-:Y:S05]  /*4400*/  CALL.REL.NOINC `($__internal_46_$__cuda_sm70_shflsync_bfly_p) ;  /* 0x0000037000007944 */ /* 0x000fea0003c00000 */
[----:B0-----:R-:W-:Y:S01]  /*4410*/  HFMA2.MMA R43, -RZ, RZ, 0, 1.847743988037109375e-06 ;  /* 0x0000001fff2b7435 */ /* 0x001fe200000001ff */
[----:B-1----:R-:W-:Y:S01]  /*4420*/  FADD.FTZ R67, R67, R66 ;  /* 0x0000004243437221 */ /* 0x002fe20000010000 */
[----:B------:R-:W-:Y:S01]  /*4430*/  MOV R40, 0x4470 ;  /* 0x0000447000287802 */ /* 0x000fe20000000f00 */
[----:B------:R-:W-:Y:S02]  /*4440*/  IMAD.MOV.U32 R66, RZ, RZ, 0x10 ;  /* 0x00000010ff427424 */ /* 0x000fe400078e00ff */
[----:B------:R-:W-:-:S02]  /*4450*/  IMAD.MOV.U32 R42, RZ, RZ, -0x1 ;  /* 0xffffffffff2a7424 */ /* 0x000fc400078e00ff */
[----:B------:R-:W-:Y:S05]  /*4460*/  CALL.REL.NOINC `($__internal_46_$__cuda_sm70_shflsync_bfly_p) ;  /* 0x0000031000007944 */ /* 0x000fea0003c00000 */
        /* <DEDUP_REMOVED lines=23> */
[----:B------:R-:W-:Y:S05]  /*45e0*/  CALL.REL.NOINC `($__internal_46_$__cuda_sm70_shflsync_bfly_p) ;  /* 0x0000019000007944 */ /* 0x000fea0003c00000 */
[----:B0-----:R-:W-:Y:S01]  /*45f0*/  HFMA2.MMA R43, -RZ, RZ, 0, 1.847743988037109375e-06 ;  /* 0x0000001fff2b7435 */ /* 0x001fe200000001ff */
[----:B-1----:R-:W-:Y:S01]  /*4600*/  FADD.FTZ R67, R67, R66 ;  /* 0x0000004243437221 */ /* 0x002fe20000010000 */
[----:B------:R-:W-:Y:S01]  /*4610*/  MOV R40, 0x4650 ;  /* 0x0000465000287802 */ /* 0x000fe20000000f00 */
[----:B------:R-:W-:Y:S02]  /*4620*/  IMAD.MOV.U32 R66, RZ, RZ, 0x2 ;  /* 0x00000002ff427424 */ /* 0x000fe400078e00ff */
[----:B------:R-:W-:Y:S02]  /*4630*/  IMAD.MOV.U32 R42, RZ, RZ, -0x1 ;  /* 0xffffffffff2a7424 */ /* 0x000fe400078e00ff */
[----:B------:R-:W-:Y:S05]  /*4640*/  CALL.REL.NOINC `($__internal_46_$__cuda_sm70_shflsync_bfly_p) ;  /* 0x0000013000007944 */ /* 0x000fea0003c00000 */
[----:B01----:R-:W-:Y:S01]  /*4650*/  FADD.FTZ R67, R67, R66 ;  /* 0x0000004243437221 */ /* 0x003fe20000010000 */
[----:B------:R-:W-:Y:S01]  /*4660*/  MOV R66, 0x4 ;  /* 0x0000000400427802 */ /* 0x000fe20000000f00 */
[----:B------:R-:W-:Y:S01]  /*4670*/  IMAD.MOV.U32 R43, RZ, RZ, 0x1f ;  /* 0x0000001fff2b7424 */ /* 0x000fe200078e00ff */
[----:B------:R-:W-:-:S02]  /*4680*/  MOV R42, 0xffffffff ;  /* 0xffffffff002a7802 */ /* 0x000fc40000000f00 */
        /* <DEDUP_REMOVED lines=11> */
[----:B------:R-:W-:Y:S02]  /*4740*/  MOV R42, 0xffffffff ;  /* 0xffffffff002a7802 */ /* 0x000fe40000000f00 */
[----:B------:R-:W-:-:S02]  /*4750*/  MOV R40, 0x4770 ;  /* 0x0000477000287802 */ /* 0x000fc40000000f00 */
[----:B------:R-:W-:Y:S05]  /*4760*/  CALL.REL.NOINC `($__internal_46_$__cuda_sm70_shflsync_bfly_p) ;  /* 0x0000001000007944 */ /* 0x000fea0003c00000 */
[----:B01----:R-:W-:Y:S05]  /*4770*/  BRA `(.L_x_2504) ;  /* 0xfffff72000007947 */ /* 0x003fea000383ffff */
        .weak           $__internal_46_$__cuda_sm70_shflsync_bfly_p
        .type           $__internal_46_$__cuda_sm70_shflsync_bfly_p,@function
        .size           $__internal_46_$__cuda_sm70_shflsync_bfly_p,(.L_x_8234 - $__internal_46_$__cuda_sm70_shflsync_bfly_p)
$__internal_46_$__cuda_sm70_shflsync_bfly_p:
[----:B------:R-:W-:Y:S01]  /*4780*/  HFMA2.MMA R69, -RZ, RZ, 0, 0 ;  /* 0x00000000ff457435 */ /* 0x000fe200000001ff */
[----:B------:R-:W-:Y:S01]  /*4790*/  IMAD.MOV.U32 R68, RZ, RZ, R40 ;  /* 0x000000ffff447224 */ /* 0x000fe200078e0028 */
[----:B------:R-:W-:Y:S04]  /*47a0*/  WARPSYNC R42 ;  /* 0x0000002a00007348 */ /* 0x000fe80003800000 */
[----:B------:R0:W1:Y:S01]  /*47b0*/  SHFL.BFLY PT, R66, R67, R66, R43 ;  /* 0x0c00004243427389 */ /* 0x00006200000e002b */
[----:B------:R-:W-:Y:S05]  /*47c0*/  RET.REL.NODEC R68 `(_ZN10layer_norm13ln_fwd_kernelINS_13Kernel_traitsIf13__nv_bfloat16S2_S2_fjLj256ELj1ELj4ELj1ELj16ENS_18Kernel_traits_baseILj256EfS2_S2_S2_fjLj128EEEEELb1ELb1ELb1ELb0EEEvNS_9FwdParamsE) ;  /* 0xffffb83044007950 */ /* 0x000fea0003c3ffff */
.L_x_2505:
        /* <DEDUP_REMOVED lines=11> */
.L_x_8234:


//--------------------- .text._ZN10layer_norm13ln_fwd_kernelINS_13Kernel_traitsIf13__nv_bfloat16S2_S2_fjLj256ELj1ELj4ELj1ELj16ENS_18Kernel_traits_baseILj256EfS2_S2_S2_fjLj128EEEEELb1ELb1ELb1ELb1EEEvNS_9FwdParamsE --------------------------
	.section	.text._ZN10layer_norm13ln_fwd_kernelINS_13Kernel_traitsIf13__nv_bfloat16S2_S2_fjLj256ELj1ELj4ELj1ELj16ENS_18Kernel_traits_baseILj256EfS2_S2_S2_fjLj128EEEEELb1ELb1ELb1ELb1EEEvNS_9FwdParamsE,"ax",@progbits
	.sectioninfo	@"SHI_REGISTERS=72"
	.align	128
        .global         _ZN10layer_norm13ln_fwd_kernelINS_13Kernel_traitsIf13__nv_bfloat16S2_S2_fjLj256ELj1ELj4ELj1ELj16ENS_18Kernel_traits_baseILj256EfS2_S2_S2_fjLj128EEEEELb1ELb1ELb1ELb1EEEvNS_9FwdParamsE
        .type           _ZN10layer_norm13ln_fwd_kernelINS_13Kernel_traitsIf13__nv_bfloat16S2_S2_fjLj256ELj1ELj4ELj1ELj16ENS_18Kernel_traits_baseILj256EfS2_S2_S2_fjLj128EEEEELb1ELb1ELb1ELb1EEEvNS_9FwdParamsE,@function
        .size           _ZN10layer_norm13ln_fwd_kernelINS_13Kernel_traitsIf13__nv_bfloat16S2_S2_fjLj256ELj1ELj4ELj1ELj16ENS_18Kernel_traits_baseILj256EfS2_S2_S2_fjLj128EEEEELb1ELb1ELb1ELb1EEEvNS_9FwdParamsE,(.L_x_8235 - _ZN10layer_norm13ln_fwd_kernelINS_13Kernel_traitsIf13__nv_bfloat16S2_S2_fjLj256ELj1ELj4ELj1ELj16ENS_18Kernel_traits_baseILj256EfS2_S2_S2_fjLj128EEEEELb1ELb1ELb1ELb1EEEvNS_9FwdParamsE)
        .other          _ZN10layer_norm13ln_fwd_kernelINS_13Kernel_traitsIf13__nv_bfloat16S2_S2_fjLj256ELj1ELj4ELj1ELj16ENS_18Kernel_traits_baseILj256EfS2_S2_S2_fjLj128EEEEELb1ELb1ELb1ELb1EEEvNS_9FwdParamsE,@"STO_CUDA_ENTRY STV_DEFAULT"
_ZN10layer_norm13ln_fwd_kernelINS_13Kernel_traitsIf13__nv_bfloat16S2_S2_fjLj256ELj1ELj4ELj1ELj16ENS_18Kernel_traits_baseILj256EfS2_S2_S2_fjLj128EEEEELb1ELb1ELb1ELb1EEEvNS_9FwdParamsE:
.text._ZN10layer_norm13ln_fwd_kernelINS_13Kernel_traitsIf13__nv_bfloat16S2_S2_fjLj256ELj1ELj4ELj1ELj16ENS_18Kernel_traits_baseILj256EfS2_S2_S2_fjLj128EEEEELb1ELb1ELb1ELb1EEEvNS_9FwdParamsE:
[----:B------:R-:W-:Y:S02]  /*0000*/  IMAD.MOV.U32 R1, RZ, RZ, c[0x0][0x28] ;  /* 0x00000a00ff017624 */ /* 0x000fe400078e00ff */
[----:B------:R-:W-:Y:S02]  /*0010*/  ULDC.U8 UR4, c[0x0][0x244] ;  /* 0x0000910000047ab9 */ /* 0x000fe40000000000 */
[----:B------:R-:W-:Y:S01]  /*0020*/  ISETP.NE.AND P1, PT, RZ, UR4, PT ;  /* 0x00000004ff007c0c */ /* 0x000fe2000bf25270 */
[----:B------:R-:W-:Y:S02]  /*0030*/  ULDC.64 UR4, c[0x0][0x230] ;  /* 0x00008c0000047ab9 */ /* 0x000fe40000000a00 */
[----:B------:R-:W-:Y:S01]  /*0040*/  IMAD.U32 R4, RZ, RZ, UR4 ;  /* 0x00000004ff047e24 */ /* 0x000fe2000f8e00ff */
[----:B------:R-:W-:Y:S01]  /*0050*/  MOV R5, UR5 ;  /* 0x0000000500057c02 */ /* 0x000fe20008000f00 */
[----:B------:R-:W-:Y:S01]  /*0060*/  ULDC.64 UR6, c[0x0][0x118] ;  /* 0x0000460000067ab9 */ /* 0x000fe20000000a00 */
[----:B------:R-:W-:Y:S02]  /*0070*/  IMAD.MOV.U32 R32, RZ, RZ, c[0x0][0x238] ;  /* 0x00008e00ff207624 */ /* 0x000fe400078e00ff */
[----:B------:R-:W-:-:S05]  /*0080*/  IMAD.MOV.U32 R33, RZ, RZ, c[0x0][0x23c] ;  /* 0x00008f00ff217624 */ /* 0x000fca00078e00ff */
[----:B------:R-:W2:Y:S04]  /*0090*/  @P1 LDG.E.64 R4, [R4.64] ;  /* 0x0000000604041981 */ /* 0x000ea8000c1e1b00 */
[----:B------:R0:W5:Y:S01]  /*00a0*/  @P1 LDG.E.64 R6, [R32.64] ;  /* 0x0000000620061981 */ /* 0x000162000c1e1b00 */
[----:B------:R-:W-:Y:S01]  /*00b0*/  ISETP.NE.U32.AND P0, PT, RZ, c[0x0][0x218], PT ;  /* 0x00008600ff007a0c */ /* 0x000fe20003f05070 */
[----:B------:R-:W-:Y:S01]  /*00c0*/  CS2R R8, SRZ ;  /* 0x0000000000087805 */ /* 0x000fe2000001ff00 */
[----:B------:R-:W-:Y:S01]  /*00d0*/  CS2R R10, SRZ ;  /* 0x00000000000a7805 */ /* 0x000fe2000001ff00 */
[----:B------:R-:W1:Y:S01]  /*00e0*/  S2R R38, SR_TID.X ;  /* 0x0000000000267919 */ /* 0x000e620000002100 */
[----:B------:R-:W-:Y:S01]  /*00f0*/  ISETP.NE.AND.EX P0, PT, RZ, c[0x0][0x21c], PT, P0 ;  /* 0x00008700ff007a0c */ /* 0x000fe20003f05300 */
[----:B------:R-:W-:Y:S01]  /*0100*/  CS2R R12, SRZ ;  /* 0x00000000000c7805 */ /* 0x000fe2000001ff00 */
[----:B------:R-:W-:Y:S01]  /*0110*/  CS2R R14, SRZ ;  /* 0x00000000000e7805 */ /* 0x000fe2000001ff00 */
[----:B------:R-:W3:Y:S01]  /*0120*/  S2R R39, SR_CTAID.X ;  /* 0x0000000000277919 */ /* 0x000ee20000002500 */
[----:B-1----:R-:W-:Y:S01]  /*0130*/  SHF.R.U32.HI R2, RZ, 0x5, R38 ;  /* 0x00000005ff027819 */ /* 0x002fe20000011626 */
[C---:B------:R-:W-:Y:S01]  /*0140*/  IMAD.SHL.U32 R3, R38.reuse, 0x20, RZ ;  /* 0x0000002026037824 */ /* 0x040fe200078e00ff */
[----:B------:R-:W-:-:S02]  /*0150*/  LOP3.LUT R0, R38, 0x1f, RZ, 0xc0, !PT ;  /* 0x0000001f26007812 */ /* 0x000fc400078ec0ff */
[----:B---3--:R-:W-:-:S05]  /*0160*/  LEA R2, R39, R2, 0x2 ;  /* 0x0000000227027211 */ /* 0x008fca00078e10ff */
[----:B------:R-:W-:Y:S02]  /*0170*/  @P0 LEA R16, P3, R0, c[0x0][0x218], 0x5 ;  /* 0x0000860000100a11 */ /* 0x000fe400078628ff */
[----:B------:R-:W-:Y:S02]  /*0180*/  ISETP.GE.AND P2, PT, R2, c[0x0][0x164], PT ;  /* 0x0000590002007a0c */ /* 0x000fe40003f46270 */
[----:B------:R-:W-:Y:S01]  /*0190*/  LOP3.LUT R3, R3, 0x3e0, RZ, 0xc0, !PT ;  /* 0x000003e003037812 */ /* 0x000fe200078ec0ff */
[----:B------:R-:W-:-:S05]  /*01a0*/  @P0 IMAD.X R17, RZ, RZ, c[0x0][0x21c], P3 ;  /* 0x00008700ff110624 */ /* 0x000fca00018e06ff */
[----:B------:R0:W5:Y:S04]  /*01b0*/  @P0 LDG.E.128 R8, [R16.64] ;  /* 0x0000000610080981 */ /* 0x000168000c1e1d00 */
[----:B------:R0:W5:Y:S01]  /*01c0*/  @P0 LDG.E.128 R12, [R16.64+0x10] ;  /* 0x00001006100c0981 */ /* 0x000162000c1e1d00 */
[----:B------:R-:W-:Y:S01]  /*01d0*/  IADD3 R34, P0, R3, c[0x0][0x1b0], RZ ;  /* 0x00006c0003227a10 */ /* 0x000fe20007f1e0ff */
[----:B--2---:R0:W1:Y:S08]  /*01e0*/  @P1 R2UR UR4, R4 ;  /* 0x00000000040413c2 */ /* 0x00407000000e0000 */
[----:B------:R0:W2:Y:S02]  /*01f0*/  @P1 R2UR UR5, R5 ;  /* 0x00000000050513c2 */ /* 0x0000a400000e0000 */
[----:B012---:R-:W-:Y:S05]  /*0200*/  @P2 EXIT ;  /* 0x000000000000294d */ /* 0x007fea0003800000 */
[----:B------:R-:W-:Y:S02]  /*0210*/  IADD3.X R35, RZ, c[0x0][0x1b4], RZ, P0, !PT ;  /* 0x00006d00ff237a10 */ /* 0x000fe400007fe4ff */
[----:B-----5:R-:W-:Y:S01]  /*0220*/  @P1 IADD3 R32, P0, R6, c[0x0][0x240], RZ ;  /* 0x0000900006201a10 */ /* 0x020fe20007f1e0ff */
[----:B------:R-:W-:Y:S01]  /*0230*/  IMAD R3, R39, c[0x0][0x0], R38 ;  /* 0x0000000027037a24 */ /* 0x000fe200078e0226 */
[----:B------:R-:W-:Y:S01]  /*0240*/  LEA R36, P2, R0, c[0x0][0x1c8], 0x5 ;  /* 0x0000720000247a11 */ /* 0x000fe200078428ff */
[----:B------:R0:W5:Y:S02]  /*0250*/  LDG.E.128 R16, [R34.64] ;  /* 0x0000000622107981 */ /* 0x000164000c1e1d00 */
[----:B------:R-:W-:-:S02]  /*0260*/  @P1 IMAD.X R33, RZ, RZ, R7, P0 ;  /* 0x000000ffff211224 */ /* 0x000fc400000e0607 */
[----:B------:R-:W-:Y:S01]  /*0270*/  IMAD.HI.U32 R6, R3, -0x326172a9, RZ ;  /* 0xcd9e8d5703067827 */ /* 0x000fe200078e00ff */
[----:B------:R0:W5:Y:S02]  /*0280*/  LDG.E.128 R20, [R34.64+0x10] ;  /* 0x0000100622147981 */ /* 0x000164000c1e1d00 */
[--C-:B------:R-:W-:Y:S01]  /*0290*/  SHF.R.U64 R4, R32, 0x2, R33.reuse ;  /* 0x0000000220047819 */ /* 0x100fe20000001221 */
[----:B------:R-:W-:Y:S01]  /*02a0*/  IMAD.X R37, RZ, RZ, c[0x0][0x1cc], P2 ;  /* 0x00007300ff257624 */ /* 0x000fe200010e06ff */
[----:B------:R-:W-:-:S03]  /*02b0*/  SHF.R.U32.HI R5, RZ, 0x2, R33 ;  /* 0x00000002ff057819 */ /* 0x000fc60000011621 */
[----:B------:R-:W-:Y:S01]  /*02c0*/  IMAD.HI.U32 R7, R4, -0x2daee0ad, RZ ;  /* 0xd2511f5304077827 */ /* 0x000fe200078e00ff */
[----:B------:R-:W-:Y:S01]  /*02d0*/  LOP3.LUT R6, R6, UR4, R5, 0x96, !PT ;  /* 0x0000000406067c12 */ /* 0x000fe2000f8e9605 */
[----:B------:R-:W-:Y:S01]  /*02e0*/  UIADD3 UR9, UR4, -0x61c88647, URZ ;  /* 0x9e3779b904097890 */ /* 0x000fe2000fffe03f */
[----:B------:R1:W5:Y:S02]  /*02f0*/  LDG.E.128 R24, [R36.64] ;  /* 0x0000000624187981 */ /* 0x000364000c1e1d00 */
[----:B------:R-:W-:Y:S01]  /*0300*/  LOP3.LUT R7, R7, UR5, RZ, 0x3c, !PT ;  /* 0x0000000507077c12 */ /* 0x000fe2000f8e3cff */
[----:B------:R-:W-:Y:S01]  /*0310*/  UIADD3 UR10, UR5, -0x4498517b, URZ ;  /* 0xbb67ae85050a7890 */ /* 0x000fe2000fffe03f */
[----:B------:R1:W5:Y:S01]  /*0320*/  LDG.E.128 R28, [R36.64+0x10] ;  /* 0x00001006241c7981 */ /* 0x000362000c1e1d00 */
[----:B0-----:R-:W-:Y:S02]  /*0330*/  IMAD R34, R3, -0x326172a9, RZ ;  /* 0xcd9e8d5703227824 */ /* 0x001fe400078e02ff */
[----:B------:R-:W-:-:S04]  /*0340*/  IMAD.HI.U32 R33, R7, -0x326172a9, RZ ;  /* 0xcd9e8d5707217827 */ /* 0x000fc800078e00ff */
[----:B------:R-:W-:-:S04]  /*0350*/  IMAD.HI.U32 R35, R6, -0x2daee0ad, RZ ;  /* 0xd2511f5306237827 */ /* 0x000fc800078e00ff */
[----:B-1----:R-:W-:Y:S01]  /*0360*/  IMAD R36, R4, -0x2daee0ad, RZ ;  /* 0xd2511f5304247824 */ /* 0x002fe200078e02ff */
[----:B------:R-:W-:Y:S01]  /*0370*/  LOP3.LUT R33, R33, UR9, R34, 0x96, !PT ;  /* 0x0000000921217c12 */ /* 0x000fe2000f8e9622 */
[----:B------:R-:W-:-:S03]  /*0380*/  UIADD3 UR12, UR5, 0x76cf5d0a, URZ ;  /* 0x76cf5d0a050c7890 */ /* 0x000fc6000fffe03f */
[----:B------:R-:W-:Y:S01]  /*0390*/  LOP3.LUT R35, R35, UR10, R36, 0x96, !PT ;  /* 0x0000000a23237c12 */ /* 0x000fe2000f8e9624 */
[----:B------:R-:W-:Y:S01]  /*03a0*/  IMAD R37, R6, -0x2daee0ad, RZ ;  /* 0xd2511f5306257824 */ /* 0x000fe200078e02ff */
[----:B------:R-:W-:Y:S01]  /*03b0*/  UIADD3 UR11, UR4, 0x3c6ef372, URZ ;  /* 0x3c6ef372040b7890 */ /* 0x000fe2000fffe03f */
[----:B------:R-:W-:Y:S02]  /*03c0*/  IMAD R34, R7, -0x326172a9, RZ ;  /* 0xcd9e8d5707227824 */ /* 0x000fe400078e02ff */
[----:B------:R-:W-:-:S04]  /*03d0*/  IMAD.HI.U32 R6, R33, -0x2daee0ad, RZ ;  /* 0xd2511f5321067827 */ /* 0x000fc800078e00ff */
[----:B------:R-:W-:Y:S01]  /*03e0*/  IMAD.HI.U32 R7, R35, -0x326172a9, RZ ;  /* 0xcd9e8d5723077827 */ /* 0x000fe200078e00ff */
[----:B------:R-:W-:Y:S01]  /*03f0*/  LOP3.LUT R6, R6, UR12, R37, 0x96, !PT ;  /* 0x0000000c06067c12 */ /* 0x000fe2000f8e9625 */
[----:B------:R-:W-:-:S03]  /*0400*/  UIADD3 UR13, UR4, -0x255992d5, URZ ;  /* 0xdaa66d2b040d7890 */ /* 0x000fc6000fffe03f */
        /* <DEDUP_REMOVED lines=15> */
[----:B------:R-:W-:-:S03]  /*0500*/  UIADD3 UR17, UR4, 0x1715609d, URZ ;  /* 0x1715609d04117890 */ /* 0x000fc6000fffe03f */
[----:B------:R-:W-:Y:S01]  /*0510*/  LOP3.LUT R6, R6, UR15, R35, 0x96, !PT ;  /* 0x0000000f06067c12 */ /* 0x000fe2000f8e9623 */
[----:B------:R-:W-:Y:S01]  /*0520*/  IMAD R35, R33, -0x2daee0ad, RZ ;  /* 0xd2511f5321237824 */ /* 0x000fe200078e02ff */
[----:B------:R-:W-:Y:S01]  /*0530*/  UIADD3 UR18, UR5, -0x56f99767, URZ ;  /* 0xa906689905127890 */ /* 0x000fe2000fffe03f */
        /* <DEDUP_REMOVED lines=23> */
[----:B------:R-:W-:Y:S01]  /*06b0*/  UIADD3 UR23, UR4, -0xe443238, URZ ;  /* 0xf1bbcdc804177890 */ /* 0x000fe2000fffe03f */
[----:B------:R-:W-:Y:S02]  /*06c0*/  IMAD R37, R6, -0x326172a9, RZ ;  /* 0xcd9e8d5706257824 */ /* 0x000fe400078e02ff */
[----:B------:R-:W-:-:S04]  /*06d0*/  IMAD.HI.U32 R7, R33, -0x2daee0ad, RZ ;  /* 0xd2511f5321077827 */ /* 0x000fc800078e00ff */
[----:B------:R-:W-:Y:S01]  /*06e0*/  IMAD.HI.U32 R6, R35, -0x326172a9, RZ ;  /* 0xcd9e8d5723067827 */ /* 0x000fe200078e00ff */
[----:B------:R-:W-:Y:S01]  /*06f0*/  LOP3.LUT R7, R7, UR24, R34, 0x96, !PT ;  /* 0x0000001807077c12 */ /* 0x000fe2000f8e9622 */
[----:B------:R-:W-:-:S03]  /*0700*/  UIADD3 UR25, UR4, -0x700cb87f, URZ ;  /* 0x8ff3478104197890 */ /* 0x000fc6000fffe03f */
[----:B------:R-:W-:Y:S01]  /*0710*/  LOP3.LUT R37, R6, UR23, R37, 0x96, !PT ;  /* 0x0000001706257c12 */ /* 0x000fe2000f8e9625 */
[----:B------:R-:W-:Y:S01]  /*0720*/  UIADD3 UR26, UR5, -0x695add53, URZ ;  /* 0x96a522ad051a7890 */ /* 0x000fe2000fffe03f */
[----:B------:R-:W-:Y:S02]  /*0730*/  IMAD R35, R35, -0x326172a9, RZ ;  /* 0xcd9e8d5723237824 */ /* 0x000fe400078e02ff */
[----:B------:R-:W-:Y:S01]  /*0740*/  IMAD.WIDE.U32 R44, R7, -0x326172a9, RZ ;  /* 0xcd9e8d57072c7825 */ /* 0x000fe200078e00ff */
[----:B------:R-:W-:-:S03]  /*0750*/  HFMA2.MMA R46, -RZ, RZ, 0, 0 ;  /* 0x00000000ff2e7435 */ /* 0x000fc600000001ff */
[----:B------:R-:W-:Y:S02]  /*0760*/  IMAD R33, R33, -0x2daee0ad, RZ ;  /* 0xd2511f5321217824 */ /* 0x000fe400078e02ff */
[----:B------:R-:W-:Y:S01]  /*0770*/  IMAD.HI.U32 R6, R37, -0x2daee0ad, RZ ;  /* 0xd2511f5325067827 */ /* 0x000fe200078e00ff */
[----:B------:R-:W-:Y:S01]  /*0780*/  BSSY B0, `(.L_x_2506) ;  /* 0x00003a4000007945 */ /* 0x000fe20003800000 */
[----:B------:R-:W-:Y:S02]  /*0790*/  LOP3.LUT R7, R45, UR25, R35, 0x96, !PT ;  /* 0x000000192d077c12 */ /* 0x000fe4000f8e9623 */
[----:B------:R-:W-:Y:S01]  /*07a0*/  LOP3.LUT R45, R32, 0x3, RZ, 0xc0, !PT ;  /* 0x00000003202d7812 */ /* 0x000fe200078ec0ff */
[----:B------:R-:W-:Y:S01]  /*07b0*/  IMAD R48, R37, -0x2daee0ad, RZ ;  /* 0xd2511f5325307824 */ /* 0x000fe200078e02ff */
[----:B------:R-:W-:Y:S01]  /*07c0*/  LOP3.LUT R6, R6, UR26, R33, 0x96, !PT ;  /* 0x0000001a06067c12 */ /* 0x000fe2000f8e9621 */
[----:B------:R-:W-:Y:S02]  /*07d0*/  ULDC.U8 UR8, c[0x0][0x1f0] ;  /* 0x00007c0000087ab9 */ /* 0x000fe40000000000 */
.L_x_2594:
        /* <DEDUP_REMOVED lines=32> */
[----:B-----5:R-:W-:Y:S01]  /*09e0*/  PRMT R63, RZ, 0x5410, R32 ;  /* 0x00005410ff3f7816 */ /* 0x020fe20000000020 */
[----:B------:R-:W-:Y:S05]  /*09f0*/  BRA `(.L_x_2509) ;  /* 0x0000057000007947 */ /* 0x000fea0003800000 */
.L_x_2508:
        /* <DEDUP_REMOVED lines=12> */
.L_x_2511:
[----:B------:R-:W-:Y:S02]  /*0ac0*/  IMAD.MOV.U32 R56, RZ, RZ, R44 ;  /* 0x000000ffff387224 */ /* 0x000fe400078e002c */
.L_x_2512:
[----:B------:R-:W-:Y:S05]  /*0ad0*/  BSYNC B2 ;  /* 0x0000000000027941 */ /* 0x000fea0003800000 */
.L_x_2510:
        /* <DEDUP_REMOVED lines=16> */
.L_x_2516:
[----:B------:R-:W-:Y:S05]  /*0be0*/  BSYNC B3 ;  /* 0x0000000000037941 */ /* 0x000fea0003800000 */
.L_x_2515:
        /* <DEDUP_REMOVED lines=43> */
.L_x_2514:
[----:B------:R-:W-:Y:S05]  /*0ea0*/  BSYNC B2 ;  /* 0x0000000000027941 */ /* 0x000fea0003800000 */
.L_x_2513:
        /* <DEDUP_REMOVED lines=12> */
.L_x_2509:
[----:B------:R-:W-:Y:S05]  /*0f70*/  BSYNC B1 ;  /* 0x0000000000017941 */ /* 0x000fea0003800000 */
.L_x_2507:
        /* <DEDUP_REMOVED lines=8> */
.L_x_2518:
        /* <DEDUP_REMOVED lines=12> */
.L_x_2521:
[----:B------:R-:W-:Y:S02]  /*10c0*/  MOV R56, R44 ;  /* 0x0000002c00387202 */ /* 0x000fe40000000f00 */
.L_x_2522:
[----:B------:R-:W-:Y:S05]  /*10d0*/  BSYNC B2 ;  /* 0x0000000000027941 */ /* 0x000fea0003800000 */
.L_x_2520:
        /* <DEDUP_REMOVED lines=16> */
.L_x_2526:
[----:B------:R-:W-:Y:S05]  /*11e0*/  BSYNC B3 ;  /* 0x0000000000037941 */ /* 0x000fea0003800000 */
.L_x_2525:
        /* <DEDUP_REMOVED lines=42> */
.L_x_2524:
[----:B------:R-:W-:Y:S05]  /*1490*/  BSYNC B2 ;  /* 0x0000000000027941 */ /* 0x000fea0003800000 */
.L_x_2523:
        /* <DEDUP_REMOVED lines=12> */
.L_x_2519:
[----:B------:R-:W-:Y:S05]  /*1560*/  BSYNC B1 ;  /* 0x0000000000017941 */ /* 0x000fea0003800000 */
.L_x_2517:
        /* <DEDUP_REMOVED lines=8> */
.L_x_2528:
        /* <DEDUP_REMOVED lines=12> */
.L_x_2531:
[----:B------:R-:W-:Y:S02]  /*16b0*/  MOV R56, R44 ;  /* 0x0000002c00387202 */ /* 0x000fe40000000f00 */
.L_x_2532:
[----:B------:R-:W-:Y:S05]  /*16c0*/  BSYNC B2 ;  /* 0x0000000000027941 */ /* 0x000fea0003800000 */
.L_x_2530:
        /* <DEDUP_REMOVED lines=16> */
.L_x_2536:
[----:B------:R-:W-:Y:S05]  /*17d0*/  BSYNC B3 ;  /* 0x0000000000037941 */ /* 0x000fea0003800000 */
.L_x_2535:
        /* <DEDUP_REMOVED lines=43> */
.L_x_2534:
[----:B------:R-:W-:Y:S05]  /*1a90*/  BSYNC B2 ;  /* 0x0000000000027941 */ /* 0x000fea0003800000 */
.L_x_2533:
        /* <DEDUP_REMOVED lines=12> */
.L_x_2529:
[----:B------:R-:W-:Y:S05]  /*1b60*/  BSYNC B1 ;  /* 0x0000000000017941 */ /* 0x000fea0003800000 */
.L_x_2527:
        /* <DEDUP_REMOVED lines=8> */
.L_x_2538:
        /* <DEDUP_REMOVED lines=12> */
.L_x_2541:
[----:B------:R-:W-:Y:S02]  /*1cb0*/  IMAD.MOV.U32 R56, RZ, RZ, R44 ;  /* 0x000000ffff387224 */ /* 0x000fe400078e002c */
.L_x_2542:
[----:B------:R-:W-:Y:S05]  /*1cc0*/  BSYNC B2 ;  /* 0x0000000000027941 */ /* 0x000fea0003800000 */
.L_x_2540:
        /* <DEDUP_REMOVED lines=16> */
.L_x_2546:
[----:B------:R-:W-:Y:S05]  /*1dd0*/  BSYNC B3 ;  /* 0x0000000000037941 */ /* 0x000fea0003800000 */
.L_x_2545:
        /* <DEDUP_REMOVED lines=43> */
.L_x_2544:
[----:B------:R-:W-:Y:S05]  /*2090*/  BSYNC B2 ;  /* 0x0000000000027941 */ /* 0x000fea0003800000 */
.L_x_2543:
        /* <DEDUP_REMOVED lines=12> */
.L_x_2539:
[----:B------:R-:W-:Y:S05]  /*2160*/  BSYNC B1 ;  /* 0x0000000000017941 */ /* 0x000fea0003800000 */
.L_x_2537:
        /* <DEDUP_REMOVED lines=8> */
.L_x_2548:
        /* <DEDUP_REMOVED lines=12> */
.L_x_2551:
[----:B------:R-:W-:Y:S02]  /*22b0*/  IMAD.MOV.U32 R52, RZ, RZ, R44 ;  /* 0x000000ffff347224 */ /* 0x000fe400078e002c */
.L_x_2552:
[----:B------:R-:W-:Y:S05]  /*22c0*/  BSYNC B2 ;  /* 0x0000000000027941 */ /* 0x000fea0003800000 */
.L_x_2550:
        /* <DEDUP_REMOVED lines=16> */
.L_x_2556:
[----:B------:R-:W-:Y:S05]  /*23d0*/  BSYNC B3 ;  /* 0x0000000000037941 */ /* 0x000fea0003800000 */
.L_x_2555:
        /* <DEDUP_REMOVED lines=43> */
.L_x_2554:
[----:B------:R-:W-:Y:S05]  /*2690*/  BSYNC B2 ;  /* 0x0000000000027941 */ /* 0x000fea0003800000 */
.L_x_2553:
        /* <DEDUP_REMOVED lines=12> */
.L_x_2549:
[----:B------:R-:W-:Y:S05]  /*2760*/  BSYNC B1 ;  /* 0x0000000000017941 */ /* 0x000fea0003800000 */
.L_x_2547:
        /* <DEDUP_REMOVED lines=8> */
.L_x_2558:
        /* <DEDUP_REMOVED lines=12> */
.L_x_2561:
[----:B------:R-:W-:Y:S02]  /*28b0*/  MOV R53, R44 ;  /* 0x0000002c00357202 */ /* 0x000fe40000000f00 */
.L_x_2562:
[----:B------:R-:W-:Y:S05]  /*28c0*/  BSYNC B2 ;  /* 0x0000000000027941 */ /* 0x000fea0003800000 */
.L_x_2560:
        /* <DEDUP_REMOVED lines=16> */
.L_x_2566:
[----:B------:R-:W-:Y:S05]  /*29d0*/  BSYNC B3 ;  /* 0x0000000000037941 */ /* 0x000fea0003800000 */
.L_x_2565:
        /* <DEDUP_REMOVED lines=43> */
.L_x_2564:
[----:B------:R-:W-:Y:S05]  /*2c90*/  BSYNC B2 ;  /* 0x0000000000027941 */ /* 0x000fea0003800000 */
.L_x_2563:
        /* <DEDUP_REMOVED lines=12> */
.L_x_2559:
[----:B------:R-:W-:Y:S05]  /*2d60*/  BSYNC B1 ;  /* 0x0000000000017941 */ /* 0x000fea0003800000 */
.L_x_2557:
        /* <DEDUP_REMOVED lines=8> */
.L_x_2568:
        /* <DEDUP_REMOVED lines=12> */
.L_x_2571:
[----:B------:R-:W-:Y:S02]  /*2eb0*/  MOV R42, R44 ;  /* 0x0000002c002a7202 */ /* 0x000fe40000000f00 */
.L_x_2572:
[----:B------:R-:W-:Y:S05]  /*2ec0*/  BSYNC B2 ;  /* 0x0000000000027941 */ /* 0x000fea0003800000 */
.L_x_2570:
        /* <DEDUP_REMOVED lines=16> */
.L_x_2576:
[----:B------:R-:W-:Y:S05]  /*2fd0*/  BSYNC B3 ;  /* 0x0000000000037941 */ /* 0x000fea0003800000 */
.L_x_2575:
        /* <DEDUP_REMOVED lines=43> */
.L_x_2574:
[----:B------:R-:W-:Y:S05]  /*3290*/  BSYNC B2 ;  /* 0x0000000000027941 */ /* 0x000fea0003800000 */
.L_x_2573:
[----:B------:R0:W1:Y:S01]  /*32a0*/  I2F.U32 R40, R42 ;  /* 0x0000002a00287306 */ /* 0x0000620000201000 */
[----:B------:R-:W-:Y:S01]  /*32b0*/  HFMA2.MMA R43, -RZ, RZ, 0.1171875, 0 ;  /* 0x2f800000ff2b7435 */ /* 0x000fe200000001ff */
[----:B0----5:R-:W-:-:S09]  /*32c0*/  PRMT R42, RZ, 0x5410, R39 ;  /* 0x00005410ff2a7816 */ /* 0x021fd20000000027 */
[----:B-1----:R-:W-:Y:S02]  /*32d0*/  FFMA.FTZ R40, R40, R43, 1.1641532182693481445e-10 ;  /* 0x2f00000028287423 */ /* 0x002fe4000001002b */
[----:B------:R-:W-:-:S03]  /*32e0*/  FMUL.FTZ R43, R42, c[0x0][0x1ec] ;  /* 0x00007b002a2b7a20 */ /* 0x000fc60000410000 */
[----:B------:R-:W-:Y:S01]  /*32f0*/  FSETP.GTU.FTZ.AND P3, PT, R40, c[0x0][0x1e4], PT ;  /* 0x0000790028007a0b */ /* 0x000fe20003f7c000 */
[----:B------:R-:W-:Y:S01]  /*3300*/  FMUL.FTZ R43, R43, c[0x0][0x1e8] ;  /* 0x00007a002b2b7a20 */ /* 0x000fe20000410000 */
[----:B------:R-:W-:Y:S02]  /*3310*/  @P0 PRMT R40, RZ, 0x5410, R35 ;  /* 0x00005410ff280816 */ /* 0x000fe40000000023 */
[----:B------:R-:W-:Y:S02]  /*3320*/  SEL R54, RZ, 0x1, P3 ;  /* 0x00000001ff367807 */ /* 0x000fe40001800000 */
[----:B------:R-:W-:-:S05]  /*3330*/  FSEL R43, R43, RZ, !P3 ;  /* 0x000000ff2b2b7208 */ /* 0x000fca0005800000 */
[----:B------:R-:W-:-:S04]  /*3340*/  FMUL.FTZ R57, R30, R43 ;  /* 0x0000002b1e397220 */ /* 0x000fc80000410000 */
[----:B------:R-:W-:Y:S02]  /*3350*/  @P0 FADD.FTZ R57, R57, R40 ;  /* 0x0000002839390221 */ /* 0x000fe40000010000 */
.L_x_2569:
[----:B------:R-:W-:Y:S05]  /*3360*/  BSYNC B1 ;  /* 0x0000000000017941 */ /* 0x000fea0003800000 */
.L_x_2567:
        /* <DEDUP_REMOVED lines=8> */
.L_x_2578:
        /* <DEDUP_REMOVED lines=12> */
.L_x_2581:
[----:B------:R-:W-:Y:S02]  /*34b0*/  IMAD.MOV.U32 R42, RZ, RZ, R44 ;  /* 0x000000ffff2a7224 */ /* 0x000fe400078e002c */
.L_x_2582:
[----:B------:R-:W-:Y:S05]  /*34c0*/  BSYNC B2 ;  /* 0x0000000000027941 */ /* 0x000fea0003800000 */
.L_x_2580:
        /* <DEDUP_REMOVED lines=16> */
.L_x_2586:
[----:B------:R-:W-:Y:S05]  /*35d0*/  BSYNC B3 ;  /* 0x0000000000037941 */ /* 0x000fea0003800000 */
.L_x_2585:
        /* <DEDUP_REMOVED lines=43> */
.L_x_2584:
[----:B------:R-:W-:Y:S05]  /*3890*/  BSYNC B2 ;  /* 0x0000000000027941 */ /* 0x000fea0003800000 */
.L_x_2583:
        /* <DEDUP_REMOVED lines=12> */
.L_x_2579:
[----:B------:R-:W-:Y:S05]  /*3960*/  BSYNC B1 ;  /* 0x0000000000017941 */ /* 0x000fea0003800000 */
.L_x_2577:
        /* <DEDUP_REMOVED lines=25> */
.L_x_2588:
[----:B------:R-:W-:Y:S05]  /*3b00*/  BSYNC B1 ;  /* 0x0000000000017941 */ /* 0x000fea0003800000 */
.L_x_2587:
        /* <DEDUP_REMOVED lines=11> */
.L_x_2595:
        /* <DEDUP_REMOVED lines=36> */
.L_x_2596:
        /* <DEDUP_REMOVED lines=17> */
[----:B0-----:R-:W-:Y:S02]  /*3f10*/  FSEL R41, R41, RZ, !P0 ;  /* 0x000000ff29297208 */ /* 0x001fe40004000000 */
[----:B------:R-:W-:-:S03]  /*3f20*/  IADD3 R43, R64, -0x1, RZ ;  /* 0xffffffff402b7810 */ /* 0x000fc60007ffe0ff */
[C---:B------:R-:W-:Y:S02]  /*3f30*/  FADD.FTZ R56, -R41.reuse, R56 ;  /* 0x0000003829387221 */ /* 0x040fe40000010100 */
[C---:B------:R-:W-:Y:S02]  /*3f40*/  FADD.FTZ R66, -R41.reuse, R57 ;  /* 0x0000003929427221 */ /* 0x040fe40000010100 */
[C---:B------:R-:W-:Y:S02]  /*3f50*/  FADD.FTZ R64, -R41.reuse, R60 ;  /* 0x0000003c29407221 */ /* 0x040fe40000010100 */
[C---:B------:R-:W-:Y:S02]  /*3f60*/  FADD.FTZ R40, -R41.reuse, R62 ;  /* 0x0000003e29287221 */ /* 0x040fe40000010100 */
[C---:B------:R-:W-:Y:S02]  /*3f70*/  FADD.FTZ R60, -R41.reuse, R59 ;  /* 0x0000003b293c7221 */ /* 0x040fe40000010100 */
[----:B------:R-:W-:-:S02]  /*3f80*/  FADD.FTZ R62, -R41, R61 ;  /* 0x0000003d293e7221 */ /* 0x000fc40000010100 */
[----:B------:R-:W-:Y:S02]  /*3f90*/  FADD.FTZ R58, -R41, R58 ;  /* 0x0000003a293a7221 */ /* 0x000fe40000010100 */
[----:B------:R-:W-:Y:S02]  /*3fa0*/  IMAD R43, R43, c[0x0][0x168], RZ ;  /* 0x00005a002b2b7a24 */ /* 0x000fe400078e02ff */
[C---:B------:R-:W-:Y:S02]  /*3fb0*/  FMUL.FTZ R56, R69.reuse, R56 ;  /* 0x0000003845387220 */ /* 0x040fe40000410000 */
[----:B------:R-:W-:Y:S02]  /*3fc0*/  FMUL.FTZ R61, R69, R66 ;  /* 0x00000042453d7220 */ /* 0x000fe40000410000 */
[----:B------:R-:W-:Y:S02]  /*3fd0*/  FADD.FTZ R42, -R41, R63 ;  /* 0x0000003f292a7221 */ /* 0x000fe40000010100 */
[----:B------:R-:W-:-:S02]  /*3fe0*/  FMUL.FTZ R59, R69, R60 ;  /* 0x0000003c453b7220 */ /* 0x000fc40000410000 */
[----:B------:R-:W-:Y:S02]  /*3ff0*/  FMUL.FTZ R60, R69, R58 ;  /* 0x0000003a453c7220 */ /* 0x000fe40000410000 */
[----:B------:R-:W-:Y:S01]  /*4000*/  FFMA.FTZ R63, R23, R56, R15 ;  /* 0x00000038173f7223 */ /* 0x000fe2000001000f */
[----:B------:R-:W-:Y:S01]  /*4010*/  SHF.R.S32.HI R56, RZ, 0x1f, R43 ;  /* 0x0000001fff387819 */ /* 0x000fe2000001142b */
[----:B------:R-:W-:Y:S02]  /*4020*/  FFMA.FTZ R58, R22, R61, R14 ;  /* 0x0000003d163a7223 */ /* 0x000fe4000001000e */
[C---:B------:R-:W-:Y:S01]  /*4030*/  FMUL.FTZ R41, R69.reuse, R42 ;  /* 0x0000002a45297220 */ /* 0x040fe20000410000 */
[----:B------:R-:W-:Y:S01]  /*4040*/  LEA.HI R61, R56, R43, RZ, 0x3 ;  /* 0x0000002b383d7211 */ /* 0x000fe200078f18ff */
[----:B------:R-:W-:Y:S01]  /*4050*/  FMUL.FTZ R57, R69, R62 ;  /* 0x0000003e45397220 */ /* 0x000fe20000410000 */
[----:B------:R-:W-:Y:S01]  /*4060*/  F2FP.BF16.PACK_AB R43, R63, R58 ;  /* 0x0000003a3f2b723e */ /* 0x000fe200000010ff */
[----:B------:R-:W-:Y:S01]  /*4070*/  FMUL.FTZ R40, R69, R40 ;  /* 0x0000002845287220 */ /* 0x000fe20000410000 */
[----:B------:R-:W-:Y:S01]  /*4080*/  LEA.HI.SX32 R61, R61, R0, 0x1d ;  /* 0x000000003d3d7211 */ /* 0x000fe200078feaff */
        /* <DEDUP_REMOVED lines=13> */
.L_x_2592:
[----:B0-----:R-:W-:Y:S05]  /*4160*/  BSYNC B1 ;  /* 0x0000000000017941 */ /* 0x001fea0003800000 */
.L_x_2591:
[----:B------:R-:W-:-:S05]  /*4170*/  MOV R41, c[0x0][0x160] ;  /* 0x0000580000297a02 */ /* 0x000fca0000000f00 */
[----:B------:R-:W-:-:S05]  /*4180*/  IMAD R2, R41, 0x4, R2 ;  /* 0x0000000429027824 */ /* 0x000fca00078e0202 */
[----:B------:R-:W-:-:S13]  /*4190*/  ISETP.GE.AND P0, PT, R2, c[0x0][0x164], PT ;  /* 0x0000590002007a0c */ /* 0x000fda0003f06270 */
[----:B------:R-:W-:Y:S01]  /*41a0*/  @P0 CALL.REL.NOINC `(.L_x_2593) ;  /* 0x0000001000000944 */ /* 0x000fe20003c00000 */
[----:B------:R-:W-:Y:S05]  /*41b0*/  BRA `(.L_x_2594) ;  /* 0xffffc62000007947 */ /* 0x000fea000383ffff */
.L_x_2593:
[----:B------:R-:W-:Y:S05]  /*41c0*/  BSYNC B0 ;  /* 0x0000000000007941 */ /* 0x000fea0003800000 */
.L_x_2506:
[----:B------:R-:W-:Y:S05]  /*41d0*/  EXIT ;  /* 0x000000000000794d */ /* 0x000fea0003800000 */
.L_x_2589:
[----:B------:R-:W-:Y:S01]  /*41e0*/  HFMA2.MMA R43, -RZ, RZ, 0, 1.847743988037109375e-06 ;  /* 0x0000001fff2b7435 */ /* 0x000fe200000001ff */
[----:B------:R-:W-:Y:S01]  /*41f0*/  MOV R67, R41 ;  /* 0x0000002900437202 */ /* 0x000fe20000000f00 */
[----:B------:R-:W-:Y:S01]  /*4200*/  IMAD.MOV.U32 R66, RZ, RZ, 0x1 ;  /* 0x00000001ff427424 */ /* 0x000fe200078e00ff */
[----:B------:R-:W-:Y:S01]  /*4210*/  MOV R40, 0x4240 ;  /* 0x0000424000287802 */ /* 0x000fe20000000f00 */
[----:B------:R-:W-:Y:S02]  /*4220*/  IMAD.MOV.U32 R42, RZ, RZ, -0x1 ;  /* 0xffffffffff2a7424 */ /* 0x000fe400078e00ff */
[----:B-----5:R-:W-:Y:S05]  /*4230*/  CALL.REL.NOINC `($__internal_47_$__cuda_sm70_shflsync_bfly_p) ;  /* 0x0000048000007944 */ /* 0x020fea0003c00000 */
[----:B01----:R-:W-:Y:S05]  /*4240*/  BRA `(.L_x_2595) ;  /* 0xfffff97000007947 */ /* 0x003fea000383ffff */
.L_x_2590:
[----:B------:R-:W-:Y:S01]  /*4250*/  MOV R66, 0x2 ;  /* 0x0000000200427802 */ /* 0x000fe20000000f00 */
[----:B------:R-:W-:Y:S01]  /*4260*/  IMAD.MOV.U32 R43, RZ, RZ, 0x1f ;  /* 0x0000001fff2b7424 */ /* 0x000fe200078e00ff */
[----:B------:R-:W-:Y:S02]  /*4270*/  MOV R42, 0xffffffff ;  /* 0xffffffff002a7802 */ /* 0x000fe40000000f00 */
[----:B------:R-:W-:Y:S02]  /*4280*/  MOV R40, 0x42a0 ;  /* 0x000042a000287802 */ /* 0x000fe40000000f00 */
[----:B0----5:R-:W-:Y:S05]  /*4290*/  CALL.REL.NOINC `($__internal_47_$__cuda_sm70_shflsync_bfly_p) ;  /* 0x0000042000007944 */ /* 0x021fea0003c00000 */
[----:B0-----:R-:W-:Y:S01]  /*42a0*/  HFMA2.MMA R43, -RZ, RZ, 0, 1.847743988037109375e-06 ;  /* 0x0000001fff2b7435 */ /* 0x001fe200000001ff */
[----:B-1----:R-:W-:Y:S01]  /*42b0*/  FADD.FTZ R67, R67, R66 ;  /* 0x0000004243437221 */ /* 0x002fe20000010000 */
[----:B------:R-:W-:Y:S01]  /*42c0*/  MOV R40, 0x4300 ;  /* 0x0000430000287802 */ /* 0x000fe20000000f00 */
[----:B------:R-:W-:-:S02]  /*42d0*/  IMAD.MOV.U32 R66, RZ, RZ, 0x4 ;  /* 0x00000004ff427424 */ /* 0x000fc400078e00ff */
[----:B------:R-:W-:Y:S02]  /*42e0*/  IMAD.MOV.U32 R42, RZ, RZ, -0x1 ;  /* 0xffffffffff2a7424 */ /* 0x000fe400078e00ff */
[----:B------:R-:W-:Y:S05]  /*42f0*/  CALL.REL.NOINC `($__internal_47_$__cuda_sm70_shflsync_bfly_p) ;  /* 0x000003c000007944 */ /* 0x000fea0003c00000 */
[----:B01----:R-:W-:Y:S01]  /*4300*/  FADD.FTZ R67, R67, R66 ;  /* 0x0000004243437221 */ /* 0x003fe20000010000 */
[----:B------:R-:W-:Y:S01]  /*4310*/  MOV R66, 0x8 ;  /* 0x0000000800427802 */ /* 0x000fe20000000f00 */
[----:B------:R-:W-:Y:S01]  /*4320*/  IMAD.MOV.U32 R43, RZ, RZ, 0x1f ;  /* 0x0000001fff2b7424 */ /* 0x000fe200078e00ff */
[----:B------:R-:W-:Y:S02]  /*4330*/  MOV R42, 0xffffffff ;  /* 0xffffffff002a7802 */ /* 0x000fe40000000f00 */
[----:B------:R-:W-:Y:S02]  /*4340*/  MOV R40, 0x4360 ;  /* 0x0000436000287802 */ /* 0x000fe40000000f00 */
[----:B------:R-:W-:Y:S05]  /*4350*/  CALL.REL.NOINC `($__internal_47_$__cuda_sm70_shflsync_bfly_p) ;  /* 0x0000036000007944 */ /* 0x000fea0003c00000 */
[----:B0-----:R-:W-:Y:S01]  /*4360*/  HFMA2.MMA R43, -RZ, RZ, 0, 1.847743988037109375e-06 ;  /* 0x0000001fff2b7435 */ /* 0x001fe200000001ff */
[----:B-1----:R-:W-:Y:S01]  /*4370*/  FADD.FTZ R67, R67, R66 ;  /* 0x0000004243437221 */ /* 0x002fe20000010000 */
[----:B------:R-:W-:Y:S01]  /*4380*/  MOV R40, 0x43c0 ;  /* 0x000043c000287802 */ /* 0x000fe20000000f00 */
[----:B------:R-:W-:Y:S02]  /*4390*/  IMAD.MOV.U32 R66, RZ, RZ, 0x10 ;  /* 0x00000010ff427424 */ /* 0x000fe400078e00ff */
[----:B------:R-:W-:-:S02]  /*43a0*/  IMAD.MOV.U32 R42, RZ, RZ, -0x1 ;  /* 0xffffffffff2a7424 */ /* 0x000fc400078e00ff */
[----:B------:R-:W-:Y:S05]  /*43b0*/  CALL.REL.NOINC `($__internal_47_$__cuda_sm70_shflsync_bfly_p) ;  /* 0x0000030000007944 */ /* 0x000fea0003c00000 */
        /* <DEDUP_REMOVED lines=29> */
[----:B01----:R-:W-:Y:S01]  /*4590*/  FADD.FTZ R67, R67, R66 ;  /* 0x0000004243437221 */ /* 0x003fe20000010000 */
[----:B------:R-:W-:Y:S01]  /*45a0*/  MOV R66, 0x4 ;  /* 0x0000000400427802 */ /* 0x000fe20000000f00 */
[----:B------:R-:W-:Y:S01]  /*45b0*/  IMAD.MOV.U32 R43, RZ, RZ, 0x1f ;  /* 0x0000001fff2b7424 */ /* 0x000fe200078e00ff */
[----:B------:R-:W-:-:S02]  /*45c0*/  MOV R42, 0xffffffff ;  /* 0xffffffff002a7802 */ /* 0x000fc40000000f00 */
[----:B------:R-:W-:Y:S02]  /*45d0*/  MOV R40, 0x45f0 ;  /* 0x000045f000287802 */ /* 0x000fe40000000f00 */
[----:B------:R-:W-:Y:S05]  /*45e0*/  CALL.REL.NOINC `($__internal_47_$__cuda_sm70_shflsync_bfly_p) ;  /* 0x000000d000007944 */ /* 0x000fea0003c00000 */
[----:B0-----:R-:W-:Y:S01]  /*45f0*/  HFMA2.MMA R43, -RZ, RZ, 0, 1.847743988037109375e-06 ;  /* 0x0000001fff2b7435 */ /* 0x001fe200000001ff */
[----:B-1----:R-:W-:Y:S01]  /*4600*/  FADD.FTZ R67, R67, R66 ;  /* 0x0000004243437221 */ /* 0x002fe20000010000 */
[----:B------:R-:W-:Y:S01]  /*4610*/  MOV R40, 0x4650 ;  /* 0x0000465000287802 */ /* 0x000fe20000000f00 */
[----:B------:R-:W-:Y:S02]  /*4620*/  IMAD.MOV.U32 R66, RZ, RZ, 0x8 ;  /* 0x00000008ff427424 */ /* 0x000fe400078e00ff */
[----:B------:R-:W-:Y:S02]  /*4630*/  IMAD.MOV.U32 R42, RZ, RZ, -0x1 ;  /* 0xffffffffff2a7424 */ /* 0x000fe400078e00ff */
[----:B------:R-:W-:Y:S05]  /*4640*/  CALL.REL.NOINC `($__internal_47_$__cuda_sm70_shflsync_bfly_p) ;  /* 0x0000007000007944 */ /* 0x000fea0003c00000 */
[----:B01----:R-:W-:Y:S01]  /*4650*/  FADD.FTZ R67, R67, R66 ;  /* 0x0000004243437221 */ /* 0x003fe20000010000 */
[----:B------:R-:W-:Y:S01]  /*4660*/  MOV R66, 0x10 ;  /* 0x0000001000427802 */ /* 0x000fe20000000f00 */
[----:B------:R-:W-:Y:S01]  /*4670*/  IMAD.MOV.U32 R43, RZ, RZ, 0x1f ;  /* 0x0000001fff2b7424 */ /* 0x000fe200078e00ff */
[----:B------:R-:W-:Y:S02]  /*4680*/  MOV R42, 0xffffffff ;  /* 0xffffffff002a7802 */ /* 0x000fe40000000f00 */
[----:B------:R-:W-:-:S02]  /*4690*/  MOV R40, 0x46b0 ;  /* 0x000046b000287802 */ /* 0x000fc40000000f00 */
[----:B------:R-:W-:Y:S05]  /*46a0*/  CALL.REL.NOINC `($__internal_47_$__cuda_sm70_shflsync_bfly_p) ;  /* 0x0000001000007944 */ /* 0x000fea0003c00000 */
[----:B01----:R-:W-:Y:S05]  /*46b0*/  BRA `(.L_x_2596) ;  /* 0xfffff74000007947 */ /* 0x003fea000383ffff */
        .weak           $__internal_47_$__cuda_sm70_shflsync_bfly_p
        .type           $__internal_47_$__cuda_sm70_shflsync_bfly_p,@function
        .size           $__internal_47_$__cuda_sm70_shflsync_bfly_p,(.L_x_8235 - $__internal_47_$__cuda_sm70_shflsync_bfly_p)
$__internal_47_$__cuda_sm70_shflsync_bfly_p:
[----:B------:R-:W-:Y:S01]  /*46c0*/  HFMA2.MMA R69, -RZ, RZ, 0, 0 ;  /* 0x00000000ff457435 */ /* 0x000fe200000001ff */
[----:B------:R-:W-:Y:S01]  /*46d0*/  IMAD.MOV.U32 R68, RZ, RZ, R40 ;  /* 0x000000ffff447224 */ /* 0x000fe200078e0028 */
[----:B------:R-:W-:Y:S04]  /*46e0*/  WARPSYNC R42 ;  /* 0x0000002a00007348 */ /* 0x000fe80003800000 */
[----:B------:R0:W1:Y:S01]  /*46f0*/  SHFL.BFLY PT, R66, R67, R66, R43 ;  /* 0x0c00004243427389 */ /* 0x00006200000e002b */
[----:B------:R-:W-:Y:S05]  /*4700*/  RET.REL.NODEC R68 `(_ZN10layer_norm13ln_fwd_kernelINS_13Kernel_traitsIf13__nv_bfloat16S2_S2_fjLj256ELj1ELj4ELj1ELj16ENS_18Kernel_traits_baseILj256EfS2_S2_S2_fjLj128EEEEELb1ELb1ELb1ELb1EEEvNS_9FwdParamsE) ;  /* 0xffffb8f044007950 */ /* 0x000fea0003c3ffff */
.L_x_2597:
        /* <DEDUP_REMOVED lines=15> */
.L_x_8235:


//--------------------- .text._ZN10layer_norm13ln_fwd_kernelINS_13Kernel_traitsI13__nv_bfloat16S2_fS2_fjLj256ELj1ELj4ELj1ELj16ENS_18Kernel_traits_baseILj256ES2_S2_fS2_fjLj128EEEEELb0ELb0ELb0ELb0EEEvNS_9FwdParamsE --------------------------
	.section	.text._ZN10layer_norm13ln_fwd_kernelINS_13Kernel_traitsI13__nv_bfloat16S2_fS2_fjLj256ELj1ELj4ELj1ELj16ENS_18Kernel_traits_baseILj256ES2_S2_fS2_fjLj128EEEEELb0ELb0ELb0ELb0EEEvNS_9FwdParamsE,"ax",@progbits
	.sectioninfo	@"SHI_REGISTERS=48"
	.align	128
        .global         _ZN10layer_norm13ln_fwd_kernelINS_13Kernel_traitsI13__nv_bfloat16S2_fS2_fjLj256ELj1ELj4ELj1ELj16ENS_18Kernel_traits_baseILj256ES2_S2_fS2_fjLj128EEEEELb0ELb0ELb0ELb0EEEvNS_9FwdParamsE
        .type           _ZN10layer_norm13ln_fwd_kernelINS_13Kernel_traitsI13__nv_bfloat16S2_fS2_fjLj256ELj1ELj4ELj1ELj16ENS_18Kernel_traits_baseILj256ES2_S2_fS2_fjLj128EEEEELb0ELb0ELb0ELb0EEEvNS_9FwdParamsE,@function
        .size           _ZN10layer_norm13ln_fwd_kernelINS_13Kernel_traitsI13__nv_bfloat16S2_fS2_fjLj256ELj1ELj4ELj1ELj16ENS_18Kernel_traits_baseILj256ES2_S2_fS2_fjLj128EEEEELb0ELb0ELb0ELb0EEEvNS_9FwdParamsE,(.L_x_8236 - _ZN10layer_norm13ln_fwd_kernelINS_13Kernel_traitsI13__nv_bfloat16S2_fS2_fjLj256ELj1ELj4ELj1ELj16ENS_18Kernel_traits_baseILj256ES2_S2_fS2_fjLj128EEEEELb0ELb0ELb0ELb0EEEvNS_9FwdParamsE)
        .other          _ZN10layer_norm13ln_fwd_kernelINS_13Kernel_traitsI13__nv_bfloat16S2_fS2_fjLj256ELj1ELj4ELj1ELj16ENS_18Kernel_traits_baseILj256ES2_S2_fS2_fjLj128EEEEELb0ELb0ELb0ELb0EEEvNS_9FwdParamsE,@"STO_CUDA_ENTRY STV_DEFAULT"
_ZN10layer_norm13ln_fwd_kernelINS_13Kernel_traitsI13__nv_bfloat16S2_fS2_fjLj256ELj1ELj4ELj1ELj16ENS_18Kernel_traits_baseILj256ES2_S2_fS2_fjLj128EEEEELb0ELb0ELb0ELb0EEEvNS_9FwdParamsE:
.text._ZN10layer_norm13ln_fwd_kernelINS_13Kernel_traitsI13__nv_bfloat16S2_fS2_fjLj256ELj1ELj4ELj1ELj16ENS_18Kernel_traits_baseILj256ES2_S2_fS2_fjLj128EEEEELb0ELb0ELb0ELb0EEEvNS_9FwdParamsE:
        /* <DEDUP_REMOVED lines=26> */
.L_x_2599:
[----:B0-----:R-:W-:Y:S05]  /*01a0*/  BSYNC B0 ;  /* 0x0000000000007941 */ /* 0x001fea0003800000 */
.L_x_2598:
        /* <DEDUP_REMOVED lines=18> */
.L_x_2606:
        /* <DEDUP_REMOVED lines=18> */
[----:B------:R-:W-:-:S04]  /*03f0*/  @P0 LEA R20, P2, R32, c[0x0][0x180], 0x5 ;  /* 0x0000600020140a11 */ /* 0x000fc800078428ff */
[----:B------:R-:W-:-:S05]  /*0400*/  @P0 LEA.HI.X R21, R32, c[0x0][0x184], RZ, 0x5, P2 ;  /* 0x0000610020150a11 */ /* 0x000fca00010f2cff */
[----:B------:R2:W3:Y:S04]  /*0410*/  @P0 LDG.E.128 R8, [R20.64] ;  /* 0x0000000414080981 */ /* 0x0004e8000c1e1d00 */
[----:B------:R2:W4:Y:S01]  /*0420*/  @P0 LDG.E.128 R12, [R20.64+0x10] ;  /* 0x00001004140c0981 */ /* 0x000522000c1e1d00 */
[----:B------:R-:W-:Y:S02]  /*0430*/  ISETP.NE.U32.AND P0, PT, RZ, c[0x0][0x180], PT ;  /* 0x00006000ff007a0c */ /* 0x000fe40003f05070 */
[----:B------:R-:W-:Y:S02]  /*0440*/  LEA R24, P2, R32, c[0x0][0x188], 0x5 ;  /* 0x0000620020187a11 */ /* 0x000fe400078428ff */
[----:B------:R-:W-:Y:S02]  /*0450*/  ISETP.NE.AND.EX P0, PT, RZ, c[0x0][0x184], PT, P0 ;  /* 0x00006100ff007a0c */ /* 0x000fe40003f05300 */
[----:B--2---:R-:W-:-:S02]  /*0460*/  PRMT R21, RZ, 0x5410, R16 ;  /* 0x00005410ff157816 */ /* 0x004fc40000000010 */
[----:B------:R-:W-:Y:S02]  /*0470*/  PRMT R23, RZ, 0x7610, R16 ;  /* 0x00007610ff177816 */ /* 0x000fe40000000010 */
[--C-:B------:R-:W-:Y:S01]  /*0480*/  PRMT R25, RZ, 0x5410, R17.reuse ;  /* 0x00005410ff197816 */ /* 0x100fe20000000011 */
[-C--:B------:R-:W-:Y:S01]  /*0490*/  FMUL.FTZ R16, R21, R26.reuse ;  /* 0x0000001a15107220 */ /* 0x080fe20000410000 */
[----:B------:R-:W-:Y:S01]  /*04a0*/  PRMT R27, RZ, 0x7610, R17 ;  /* 0x00007610ff1b7816 */ /* 0x000fe20000000011 */
[-C--:B------:R-:W-:Y:S01]  /*04b0*/  FMUL.FTZ R17, R23, R26.reuse ;  /* 0x0000001a17117220 */ /* 0x080fe20000410000 */
[--C-:B------:R-:W-:Y:S02]  /*04c0*/  PRMT R33, RZ, 0x5410, R18.reuse ;  /* 0x00005410ff217816 */ /* 0x100fe40000000012 */
[----:B------:R-:W-:Y:S01]  /*04d0*/  PRMT R43, RZ, 0x7610, R18 ;  /* 0x00007610ff2b7816 */ /* 0x000fe20000000012 */
[-C--:B------:R-:W-:Y:S01]  /*04e0*/  FMUL.FTZ R18, R25, R26.reuse ;  /* 0x0000001a19127220 */ /* 0x080fe20000410000 */
[--C-:B------:R-:W-:Y:S01]  /*04f0*/  PRMT R45, RZ, 0x5410, R19.reuse ;  /* 0x00005410ff2d7816 */ /* 0x100fe20000000013 */
[-C--:B------:R-:W-:Y:S01]  /*0500*/  FMUL.FTZ R20, R33, R26.reuse ;  /* 0x0000001a21147220 */ /* 0x080fe20000410000 */
[----:B------:R-:W-:Y:S01]  /*0510*/  PRMT R40, RZ, 0x7610, R19 ;  /* 0x00007610ff287816 */ /* 0x000fe20000000013 */
[-C--:B------:R-:W-:Y:S01]  /*0520*/  FMUL.FTZ R19, R27, R26.reuse ;  /* 0x0000001a1b137220 */ /* 0x080fe20000410000 */
[----:B------:R-:W-:Y:S01]  /*0530*/  LEA.HI.X R25, R32, c[0x0][0x18c], RZ, 0x5, P2 ;  /* 0x0000630020197a11 */ /* 0x000fe200010f2cff */
[----:B------:R-:W-:-:S02]  /*0540*/  FMUL.FTZ R21, R43, R26 ;  /* 0x0000001a2b157220 */ /* 0x000fc40000410000 */
[-C--:B------:R-:W-:Y:S02]  /*0550*/  FMUL.FTZ R22, R45, R26.reuse ;  /* 0x0000001a2d167220 */ /* 0x080fe40000410000 */
[----:B------:R-:W-:Y:S02]  /*0560*/  FMUL.FTZ R23, R40, R26 ;  /* 0x0000001a28177220 */ /* 0x000fe40000410000 */
[----:B---3--:R-:W-:Y:S02]  /*0570*/  @P0 FADD.FTZ R16, R8, R16 ;  /* 0x0000001008100221 */ /* 0x008fe40000010000 */
[----:B------:R-:W-:Y:S02]  /*0580*/  @P0 FADD.FTZ R17, R9, R17 ;  /* 0x0000001109110221 */ /* 0x000fe40000010000 */
[----:B------:R-:W-:Y:S02]  /*0590*/  @P0 FADD.FTZ R18, R10, R18 ;  /* 0x000000120a120221 */ /* 0x000fe40000010000 */
[----:B------:R-:W-:-:S02]  /*05a0*/  @P0 FADD.FTZ R19, R11, R19 ;  /* 0x000000130b130221 */ /* 0x000fc40000010000 */
[----:B----4-:R-:W-:Y:S02]  /*05b0*/  @P0 FADD.FTZ R20, R12, R20 ;  /* 0x000000140c140221 */ /* 0x010fe40000010000 */
[----:B------:R-:W-:Y:S01]  /*05c0*/  @P0 FADD.FTZ R21, R13, R21 ;  /* 0x000000150d150221 */ /* 0x000fe20000010000 */
[----:B------:R0:W-:Y:S01]  /*05d0*/  STG.E.128 [R24.64], R16 ;  /* 0x0000001018007986 */ /* 0x0001e2000c101d04 */
[----:B------:R-:W-:Y:S02]  /*05e0*/  @P0 FADD.FTZ R22, R14, R22 ;  /* 0x000000160e160221 */ /* 0x000fe40000010000 */
[----:B------:R-:W-:-:S05]  /*05f0*/  @P0 FADD.FTZ R23, R15, R23 ;  /* 0x000000170f170221 */ /* 0x000fca0000010000 */
[----:B------:R0:W-:Y:S02]  /*0600*/  STG.E.128 [R24.64+0x10], R20 ;  /* 0x0000101418007986 */ /* 0x0001e4000c101d04 */
.L_x_2601:
[----:B------:R-:W-:Y:S05]  /*0610*/  BSYNC B0 ;  /* 0x0000000000007941 */ /* 0x000fea0003800000 */
.L_x_2600:
        /* <DEDUP_REMOVED lines=12> */
.L_x_2607:
        /* <DEDUP_REMOVED lines=37> */
.L_x_2608:
        /* <DEDUP_REMOVED lines=8> */
[----:B------:R-:W-:Y:S01]  /*09b0*/  FADD.FTZ R43, R24, R25 ;  /* 0x00000019182b7221 */ /* 0x000fe20000010000 */
[----:B------:R-:W-:Y:S01]  /*09c0*/  @!P2 MOV R24, 0x4 ;  /* 0x000000040018a802 */ /* 0x000fe20000000f00 */
[----:B------:R-:W-:-:S04]  /*09d0*/  @!P2 IMAD.WIDE R26, R3, R26, c[0x0][0x1a0] ;  /* 0x00006800031aa625 */ /* 0x000fc800078e021a */
[----:B------:R-:W0:Y:S01]  /*09e0*/  MUFU.RSQ R43, R43 ;  /* 0x0000002b002b7308 */ /* 0x000e220000001400 */
[----:B------:R-:W-:Y:S01]  /*09f0*/  @!P2 IMAD.WIDE R24, R3, R24, c[0x0][0x1a8] ;  /* 0x00006a000318a625 */ /* 0x000fe200078e0218 */
        /* <DEDUP_REMOVED lines=29> */
[----:B------:R-:W-:Y:S01]  /*0bd0*/  HFMA2.MMA R43, -RZ, RZ, 0, 9.5367431640625e-07 ;  /* 0x00000010ff2b7435 */ /* 0x000fe200000001ff */
[----:B------:R-:W-:-:S02]  /*0be0*/  FFMA.FTZ R25, R7, R25, R36 ;  /* 0x0000001907197223 */ /* 0x000fc40000010024 */
[----:B------:R-:W-:-:S03]  /*0bf0*/  F2FP.BF16.PACK_AB R24, R33, R24 ;  /* 0x000000182118723e */ /* 0x000fc600000010ff */
[----:B------:R-:W-:-:S04]  /*0c00*/  F2FP.BF16.PACK_AB R25, R25, R40 ;  /* 0x000000281919723e */ /* 0x000fc800000010ff */
[----:B------:R-:W-:-:S05]  /*0c10*/  IMAD.WIDE.U32 R32, R32, R43, c[0x0][0x208] ;  /* 0x0000820020207625 */ /* 0x000fca00078e002b */
[----:B------:R0:W-:Y:S02]  /*0c20*/  STG.E.128 [R32.64], R24 ;  /* 0x0000001820007986 */ /* 0x0001e4000c101d04 */
.L_x_2605:
[----:B------:R-:W-:Y:S05]  /*0c30*/  BSYNC B0 ;  /* 0x0000000000007941 */ /* 0x000fea0003800000 */
.L_x_2604:
[----:B01----:R-:W-:-:S05]  /*0c40*/  MOV R24, 0x4 ;  /* 0x0000000400187802 */ /* 0x003fca0000000f00 */
[----:B------:R-:W-:-:S05]  /*0c50*/  IMAD R3, R24, c[0x0][0x160], R3 ;  /* 0x0000580018037a24 */ /* 0x000fca00078e0203 */
[----:B------:R-:W-:-:S13]  /*0c60*/  ISETP.GE.AND P0, PT, R3, c[0x0][0x164], PT ;  /* 0x0000590003007a0c */ /* 0x000fda0003f06270 */
[----:B------:R-:W-:Y:S05]  /*0c70*/  @!P0 BRA `(.L_x_2606) ;  /* 0xfffff65000008947 */ /* 0x000fea000383ffff */
[----:B------:R-:W-:Y:S05]  /*0c80*/  EXIT ;  /* 0x000000000000794d */ /* 0x000fea0003800000 */
.L_x_2602:
[----:B------:R-:W-:Y:S01]  /*0c90*/  HFMA2.MMA R26, -RZ, RZ, 0, 5.9604644775390625e-08 ;  /* 0x00000001ff1a7435 */ /* 0x000fe200000001ff */
[----:B------:R-:W-:Y:S02]  /*0ca0*/  MOV R43, 0x1f ;  /* 0x0000001f002b7802 */ /* 0x000fe40000000f00 */
[----:B------:R-:W-:Y:S02]  /*0cb0*/  MOV R40, 0xffffffff ;  /* 0xffffffff00287802 */ /* 0x000fe40000000f00 */
[----:B------:R-:W-:Y:S02]  /*0cc0*/  MOV R24, 0xce0 ;  /* 0x00000ce000187802 */ /* 0x000fe40000000f00 */
[----:B------:R-:W-:Y:S05]  /*0cd0*/  CALL.REL.NOINC `($__internal_48_$__cuda_sm70_shflsync_bfly_p) ;  /* 0x0000049000007944 */ /* 0x000fea0003c00000 */
[----:B01----:R-:W-:Y:S05]  /*0ce0*/  BRA `(.L_x_2607) ;  /* 0xfffff9f000007947 */ /* 0x003fea000383ffff */
.L_x_2603:
[----:B------:R-:W-:Y:S01]  /*0cf0*/  HFMA2.MMA R26, -RZ, RZ, 0, 1.1920928955078125e-07 ;  /* 0x00000002ff1a7435 */ /* 0x000fe200000001ff */
[----:B------:R-:W-:Y:S02]  /*0d00*/  MOV R43, 0x1f ;  /* 0x0000001f002b7802 */ /* 0x000fe40000000f00 */
[----:B------:R-:W-:Y:S02]  /*0d10*/  MOV R40, 0xffffffff ;  /* 0xffffffff00287802 */ /* 0x000fe40000000f00 */
[----:B------:R-:W-:-:S02]  /*0d20*/  MOV R24, 0xd40 ;  /* 0x00000d4000187802 */ /* 0x000fc40000000f00 */
[----:B------:R-:W-:Y:S05]  /*0d30*/  CALL.REL.NOINC `($__internal_48_$__cuda_sm70_shflsync_bfly_p) ;  /* 0x0000043000007944 */ /* 0x000fea0003c00000 */
[----:B01----:R-:W-:Y:S01]  /*0d40*/  FADD.FTZ R27, R27, R26 ;  /* 0x0000001a1b1b7221 */ /* 0x003fe20000010000 */
[----:B------:R-:W-:Y:S01]  /*0d50*/  HFMA2.MMA R26, -RZ, RZ, 0, 2.384185791015625e-07 ;  /* 0x00000004ff1a7435 */ /* 0x000fe200000001ff */
[----:B------:R-:W-:Y:S01]  /*0d60*/  MOV R43, 0x1f ;  /* 0x0000001f002b7802 */ /* 0x000fe20000000f00 */
[----:B------:R-:W-:Y:S01]  /*0d70*/  IMAD.MOV.U32 R40, RZ, RZ, -0x1 ;  /* 0xffffffffff287424 */ /* 0x000fe200078e00ff */
[----:B------:R-:W-:-:S03]  /*0d80*/  MOV R24, 0xda0 ;  /* 0x00000da000187802 */ /* 0x000fc60000000f00 */
[----:B------:R-:W-:Y:S05]  /*0d90*/  CALL.REL.NOINC `($__internal_48_$__cuda_sm70_shflsync_bfly_p) ;  /* 0x000003d000007944 */ /* 0x000fea0003c00000 */
[----:B01----:R-:W-:Y:S01]  /*0da0*/  FADD.FTZ R27, R27, R26 ;  /* 0x0000001a1b1b7221 */ /* 0x003fe20000010000 */
[----:B------:R-:W-:Y:S01]  /*0db0*/  HFMA2.MMA R26, -RZ, RZ, 0, 4.76837158203125e-07 ;  /* 0x00000008ff1a7435 */ /* 0x000fe200000001ff */
[----:B------:R-:W-:-:S02]  /*0dc0*/  MOV R43, 0x1f ;  /* 0x0000001f002b7802 */ /* 0x000fc40000000f00 */
[----:B------:R-:W-:Y:S02]  /*0dd0*/  MOV R40, 0xffffffff ;  /* 0xffffffff00287802 */ /* 0x000fe40000000f00 */
[----:B------:R-:W-:Y:S02]  /*0de0*/  MOV R24, 0xe00 ;  /* 0x00000e0000187802 */ /* 0x000fe40000000f00 */
[----:B------:R-:W-:Y:S05]  /*0df0*/  CALL.REL.NOINC `($__internal_48_$__cuda_sm70_shflsync_bfly_p) ;  /* 0x0000037000007944 */ /* 0x000fea0003c00000 */
[----:B01----:R-:W-:Y:S01]  /*0e00*/  FADD.FTZ R27, R27, R26 ;  /* 0x0000001a1b1b7221 */ /* 0x003fe20000010000 */
[----:B------:R-:W-:Y:S01]  /*0e10*/  HFMA2.MMA R26, -RZ, RZ, 0, 9.5367431640625e-07 ;  /* 0x00000010ff1a7435 */ /* 0x000fe200000001ff */
[----:B------:R-:W-:Y:S02]  /*0e20*/  MOV R43, 0x1f ;  /* 0x0000001f002b7802 */ /* 0x000fe40000000f00 */
[----:B------:R-:W-:Y:S02]  /*0e30*/  MOV R40, 0xffffffff ;  /* 0xffffffff00287802 */ /* 0x000fe40000000f00 */
[----:B------:R-:W-:Y:S02]  /*0e40*/  MOV R24, 0xe60 ;  /* 0x00000e6000187802 */ /* 0x000fe40000000f00 */
[----:B------:R-:W-:Y:S05]  /*0e50*/  CALL.REL.NOINC `($__internal_48_$__cuda_sm70_shflsync_bfly_p) ;  /* 0x0000031000007944 */ /* 0x000fea0003c00000 */
[----:B-1----:R-:W-:Y:S01]  /*0e60*/  FADD.FTZ R26, R27, R26 ;  /* 0x0000001a1b1a7221 */ /* 0x002fe20000010000 */
[----:B0-----:R-:W-:Y:S02]  /*0e70*/  MOV R43, 0x1f ;  /* 0x0000001f002b7802 */ /* 0x001fe40000000f00 */
[----:B------:R-:W-:Y:S01]  /*0e80*/  MOV R40, 0xffffffff ;  /* 0xffffffff00287802 */ /* 0x000fe20000000f00 */
[----:B------:R-:W-:Y:S01]  /*0e90*/  FMUL.FTZ R33, R26, c[0x0][0x1e0] ;  /* 0x000078001a217a20 */ /* 0x000fe20000410000 */
[----:B------:R-:W-:-:S03]  /*0ea0*/  HFMA2.MMA R26, -RZ, RZ, 0, 5.9604644775390625e-08 ;  /* 0x00000001ff1a7435 */ /* 0x000fc600000001ff */
        /* <DEDUP_REMOVED lines=18> */
[----:B------:R-:W-:Y:S05]  /*0fd0*/  CALL.REL.NOINC `($__internal_48_$__cuda_sm70_shflsync_bfly_p) ;  /* 0x0000019000007944 */ /* 0x000fea0003c00000 */
[----:B01----:R-:W-:Y:S01]  /*0fe0*/  FADD.FTZ R27, R27, R26 ;  /* 0x0000001a1b1b7221 */ /* 0x003fe20000010000 */
[----:B------:R-:W-:Y:S01]  /*0ff0*/  HFMA2.MMA R26, -RZ, RZ, 0, 1.1920928955078125e-07 ;  /* 0x00000002ff1a7435 */ /* 0x000fe200000001ff */
[----:B------:R-:W-:Y:S01]  /*1000*/  IMAD.MOV.U32 R43, RZ, RZ, 0x1f ;  /* 0x0000001fff2b7424 */ /* 0x000fe200078e00ff */
[----:B------:R-:W-:Y:S02]  /*1010*/  MOV R40, 0xffffffff ;  /* 0xffffffff00287802 */ /* 0x000fe40000000f00 */
[----:B------:R-:W-:Y:S02]  /*1020*/  MOV R24, 0x1040 ;  /* 0x0000104000187802 */ /* 0x000fe40000000f00 */
[----:B------:R-:W-:Y:S05]  /*1030*/  CALL.REL.NOINC `($__internal_48_$__cuda_sm70_shflsync_bfly_p) ;  /* 0x0000013000007944 */ /* 0x000fea0003c00000 */
[----:B01----:R-:W-:Y:S01]  /*1040*/  FADD.FTZ R27, R27, R26 ;  /* 0x0000001a1b1b7221 */ /* 0x003fe20000010000 */
[----:B------:R-:W-:Y:S01]  /*1050*/  HFMA2.MMA R26, -RZ, RZ, 0, 2.384185791015625e-07 ;  /* 0x00000004ff1a7435 */ /* 0x000fe200000001ff */
[----:B------:R-:W-:Y:S02]  /*1060*/  MOV R43, 0x1f ;  /* 0x0000001f002b7802 */ /* 0x000fe40000000f00 */
[----:B------:R-:W-:-:S02]  /*1070*/  MOV R40, 0xffffffff ;  /* 0xffffffff00287802 */ /* 0x000fc40000000f00 */
[----:B------:R-:W-:Y:S02]  /*1080*/  MOV R24, 0x10a0 ;  /* 0x000010a000187802 */ /* 0x000fe40000000f00 */
[----:B------:R-:W-:Y:S05]  /*1090*/  CALL.REL.NOINC `($__internal_48_$__cuda_sm70_shflsync_bfly_p) ;  /* 0x000000d000007944 */ /* 0x000fea0003c00000 */
[----:B01----:R-:W-:Y:S01]  /*10a0*/  FADD.FTZ R27, R27, R26 ;  /* 0x0000001a1b1b7221 */ /* 0x003fe20000010000 */
[----:B------:R-:W-:Y:S01]  /*10b0*/  HFMA2.MMA R26, -RZ, RZ, 0, 4.76837158203125e-07 ;  /* 0x00000008ff1a7435 */ /* 0x000fe200000001ff */
[----:B------:R-:W-:Y:S02]  /*10c0*/  MOV R43, 0x1f ;  /* 0x0000001f002b7802 */ /* 0x000fe40000000f00 */
[----:B------:R-:W-:Y:S02]  /*10d0*/  MOV R40, 0xffffffff ;  /* 0xffffffff00287802 */ /* 0x000fe40000000f00 */
[----:B------:R-:W-:Y:S02]  /*10e0*/  MOV R24, 0x1100 ;  /* 0x0000110000187802 */ /* 0x000fe40000000f00 */
[----:B------:R-:W-:Y:S05]  /*10f0*/  CALL.REL.NOINC `($__internal_48_$__cuda_sm70_shflsync_bfly_p) ;  /* 0x0000007000007944 */ /* 0x000fea0003c00000 */
[----:B01----:R-:W-:Y:S01]  /*1100*/  FADD.FTZ R27, R27, R26 ;  /* 0x0000001a1b1b7221 */ /* 0x003fe20000010000 */
[----:B------:R-:W-:Y:S01]  /*1110*/  HFMA2.MMA R26, -RZ, RZ, 0, 9.5367431640625e-07 ;  /* 0x00000010ff1a7435 */ /* 0x000fe200000001ff */
[----:B------:R-:W-:Y:S02]  /*1120*/  MOV R43, 0x1f ;  /* 0x0000001f002b7802 */ /* 0x000fe40000000f00 */
[----:B------:R-:W-:-:S02]  /*1130*/  MOV R40, 0xffffffff ;  /* 0xffffffff00287802 */ /* 0x000fc40000000f00 */
[----:B------:R-:W-:Y:S02]  /*1140*/  MOV R24, 0x1160 ;  /* 0x0000116000187802 */ /* 0x000fe40000000f00 */
[----:B------:R-:W-:Y:S05]  /*1150*/  CALL.REL.NOINC `($__internal_48_$__cuda_sm70_shflsync_bfly_p) ;  /* 0x0000001000007944 */ /* 0x000fea0003c00000 */
[----:B01----:R-:W-:Y:S05]  /*1160*/  BRA `(.L_x_2608) ;  /* 0xfffff7c000007947 */ /* 0x003fea000383ffff */
        .weak           $__internal_48_$__cuda_sm70_shflsync_bfly_p
        .type           $__internal_48_$__cuda_sm70_shflsync_bfly_p,@function
        .size           $__internal_48_$__cuda_sm70_shflsync_bfly_p,(.L_x_8236 - $__internal_48_$__cuda_sm70_shflsync_bfly_p)
$__internal_48_$__cuda_sm70_shflsync_bfly_p:
[----:B------:R-:W-:Y:S01]  /*1170*/  HFMA2.MMA R25, -RZ, RZ, 0, 0 ;  /* 0x00000000ff197435 */ /* 0x000fe200000001ff */
[----:B------:R-:W-:Y:S04]  /*1180*/  WARPSYNC R40 ;  /* 0x0000002800007348 */ /* 0x000fe80003800000 */
[----:B------:R0:W1:Y:S01]  /*1190*/  SHFL.BFLY PT, R26, R27, R26, R43 ;  /* 0x0c00001a1b1a7389 */ /* 0x00006200000e002b */
[----:B------:R-:W-:Y:S05]  /*11a0*/  RET.REL.NODEC R24 `(_ZN10layer_norm13ln_fwd_kernelINS_13Kernel_traitsI13__nv_bfloat16S2_fS2_fjLj256ELj1ELj4ELj1ELj16ENS_18Kernel_traits_baseILj256ES2_S2_fS2_fjLj128EEEEELb0ELb0ELb0ELb0EEEvNS_9FwdParamsE) ;  /* 0xffffee5018007950 */ /* 0x000fea0003c3ffff */
.L_x_2609:
        /* <DEDUP_REMOVED lines=13> */
.L_x_8236:


//--------------------- .text._ZN10layer_norm13ln_fwd_kernelINS_13Kernel_traitsI13__nv_bfloat16S2_fS2_fjLj256ELj1ELj4ELj1ELj16ENS_18Kernel_traits_baseILj256ES2_S2_fS2_fjLj128EEEEELb0ELb0ELb0ELb1EEEvNS_9FwdParamsE --------------------------
	.section	.text._ZN10layer_norm13ln_fwd_kernelINS_13Kernel_traitsI13__nv_bfloat16S2_fS2_fjLj256ELj1ELj4ELj1ELj16ENS_18Kernel_traits_baseILj256ES2_S2_fS2_fjLj128EEEEELb0ELb0ELb0ELb1EEEvNS_9FwdParamsE,"ax",@progbits
	.sectioninfo	@"SHI_REGISTERS=47"
	.align	128
        .global         _ZN10layer_norm13ln_fwd_kernelINS_13Kernel_traitsI13__nv_bfloat16S2_fS2_fjLj256ELj1ELj4ELj1ELj16ENS_18Kernel_traits_baseILj256ES2_S2_fS2_fjLj128EEEEELb0ELb0ELb0ELb1EEEvNS_9FwdParamsE
        .type           _ZN10layer_norm13ln_fwd_kernelINS_13Kernel_traitsI13__nv_bfloat16S2_fS2_fjLj256ELj1ELj4ELj1ELj16ENS_18Kernel_traits_baseILj256ES2_S2_fS2_fjLj128EEEEELb0ELb0ELb0ELb1EEEvNS_9FwdParamsE,@function
        .size           _ZN10layer_norm13ln_fwd_kernelINS_13Kernel_traitsI13__nv_bfloat16S2_fS2_fjLj256ELj1ELj4ELj1ELj16ENS_18Kernel_traits_baseILj256ES2_S2_fS2_fjLj128EEEEELb0ELb0ELb0ELb1EEEvNS_9FwdParamsE,(.L_x_8237 - _ZN10layer_norm13ln_fwd_kernelINS_13Kernel_traitsI13__nv_bfloat16S2_fS2_fjLj256ELj1ELj4ELj1ELj16ENS_18Kernel_traits_baseILj256ES2_S2_fS2_fjLj128EEEEELb0ELb0ELb0ELb1EEEvNS_9FwdParamsE)
        .other          _ZN10layer_norm13ln_fwd_kernelINS_13Kernel_traitsI13__nv_bfloat16S2_fS2_fjLj256ELj1ELj4ELj1ELj16ENS_18Kernel_traits_baseILj256ES2_S2_fS2_fjLj128EEEEELb0ELb0ELb0ELb1EEEvNS_9FwdParamsE,@"STO_CUDA_ENTRY STV_DEFAULT"
_ZN10layer_norm13ln_fwd_kernelINS_13Kernel_traitsI13__nv_bfloat16S2_fS2_fjLj256ELj1ELj4ELj1ELj16ENS_18Kernel_traits_baseILj256ES2_S2_fS2_fjLj128EEEEELb0ELb0ELb0ELb1EEEvNS_9FwdParamsE:
.text._ZN10layer_norm13ln_fwd_kernelINS_13Kernel_traitsI13__nv_bfloat16S2_fS2_fjLj256ELj1ELj4ELj1ELj16ENS_18Kernel_traits_baseILj256ES2_S2_fS2_fjLj128EEEEELb0ELb0ELb0ELb1EEEvNS_9FwdParamsE:
        /* <DEDUP_REMOVED lines=30> */
[----:B--2---:R-:W-:Y:S02]  /*01e0*/  PRMT R31, RZ, 0x7610, R10 ;  /* 0x00007610ff1f7816 */ /* 0x004fe4000000000a */
.L_x_2612:
        /* <DEDUP_REMOVED lines=9> */
[----:B------:R-:W-:-:S04]  /*0280*/  @P0 MOV R25, 0x2 ;  /* 0x0000000200190802 */ /* 0x000fc80000000f00 */
[----:B------:R-:W-:-:S04]  /*0290*/  IMAD.WIDE.U32 R20, R34, R21, c[0x0][0x170] ;  /* 0x00005c0022147625 */ /* 0x000fc800078e0015 */
[----:B------:R-:W-:Y:S01]  /*02a0*/  @P0 IMAD.WIDE R24, R2, R25, c[0x0][0x1c0] ;  /* 0x0000700002180625 */ /* 0x000fe200078e0219 */
[C---:B------:R-:W-:Y:S01]  /*02b0*/  @P1 LEA R32, P2, R34.reuse, c[0x0][0x180], 0x5 ;  /* 0x0000600022201a11 */ /* 0x040fe200078428ff */
[----:B------:R-:W2:Y:S04]  /*02c0*/  LDG.E.128 R20, [R20.64] ;  /* 0x0000000414147981 */ /* 0x000ea8000c1e1d00 */
[----:B------:R-:W3:Y:S01]  /*02d0*/  @P0 LDG.E.U16 R24, [R24.64] ;  /* 0x0000000418180981 */ /* 0x000ee2000c1e1500 */
[----:B------:R-:W-:-:S05]  /*02e0*/  @P1 LEA.HI.X R33, R34, c[0x0][0x184], RZ, 0x5, P2 ;  /* 0x0000610022211a11 */ /* 0x000fca00010f2cff */
[----:B------:R0:W4:Y:S04]  /*02f0*/  @P1 LDG.E.128 R12, [R32.64] ;  /* 0x00000004200c1981 */ /* 0x000128000c1e1d00 */
[----:B------:R0:W5:Y:S01]  /*0300*/  @P1 LDG.E.128 R16, [R32.64+0x10] ;  /* 0x0000100420101981 */ /* 0x000162000c1e1d00 */
[----:B------:R-:W-:Y:S02]  /*0310*/  ISETP.NE.U32.AND P1, PT, RZ, c[0x0][0x180], PT ;  /* 0x00006000ff007a0c */ /* 0x000fe40003f25070 */
[----:B------:R-:W-:Y:S02]  /*0320*/  MOV R27, 0x3f800000 ;  /* 0x3f800000001b7802 */ /* 0x000fe40000000f00 */
[----:B---3--:R-:W-:Y:S02]  /*0330*/  @P0 PRMT R27, RZ, 0x5410, R24 ;  /* 0x00005410ff1b0816 */ /* 0x008fe40000000018 */
[----:B------:R-:W-:-:S02]  /*0340*/  ISETP.NE.AND.EX P0, PT, RZ, c[0x0][0x184], PT, P1 ;  /* 0x00006100ff007a0c */ /* 0x000fc40003f05310 */
[--C-:B--2---:R-:W-:Y:S02]  /*0350*/  PRMT R24, RZ, 0x5410, R20.reuse ;  /* 0x00005410ff187816 */ /* 0x104fe40000000014 */
[----:B------:R-:W-:Y:S02]  /*0360*/  PRMT R26, RZ, 0x7610, R20 ;  /* 0x00007610ff1a7816 */ /* 0x000fe40000000014 */
[--C-:B------:R-:W-:Y:S01]  /*0370*/  PRMT R36, RZ, 0x5410, R21.reuse ;  /* 0x00005410ff247816 */ /* 0x100fe20000000015 */
[----:B------:R-:W-:Y:S01]  /*0380*/  FMUL.FTZ R20, R24, R27 ;  /* 0x0000001b18147220 */ /* 0x000fe20000410000 */
[----:B------:R-:W-:Y:S02]  /*0390*/  PRMT R38, RZ, 0x7610, R21 ;  /* 0x00007610ff267816 */ /* 0x000fe40000000015 */
[--C-:B------:R-:W-:Y:S02]  /*03a0*/  PRMT R40, RZ, 0x5410, R22.reuse ;  /* 0x00005410ff287816 */ /* 0x100fe40000000016 */
[----:B------:R-:W-:-:S02]  /*03b0*/  PRMT R42, RZ, 0x7610, R22 ;  /* 0x00007610ff2a7816 */ /* 0x000fc40000000016 */
[--C-:B------:R-:W-:Y:S02]  /*03c0*/  PRMT R44, RZ, 0x5410, R23.reuse ;  /* 0x00005410ff2c7816 */ /* 0x100fe40000000017 */
[----:B0-----:R-:W-:Y:S01]  /*03d0*/  PRMT R33, RZ, 0x7610, R23 ;  /* 0x00007610ff217816 */ /* 0x001fe20000000017 */
[-C--:B------:R-:W-:Y:S02]  /*03e0*/  FMUL.FTZ R21, R26, R27.reuse ;  /* 0x0000001b1a157220 */ /* 0x080fe40000410000 */
[----:B----4-:R-:W-:Y:S01]  /*03f0*/  @P0 FADD.FTZ R20, R12, R20 ;  /* 0x000000140c140221 */ /* 0x010fe20000010000 */
[----:B------:R-:W-:Y:S01]  /*0400*/  LEA R32, P1, R34, c[0x0][0x188], 0x5 ;  /* 0x0000620022207a11 */ /* 0x000fe200078228ff */
[-C--:B------:R-:W-:Y:S02]  /*0410*/  FMUL.FTZ R22, R36, R27.reuse ;  /* 0x0000001b24167220 */ /* 0x080fe40000410000 */
[-C--:B------:R-:W-:Y:S02]  /*0420*/  FMUL.FTZ R23, R38, R27.reuse ;  /* 0x0000001b26177220 */ /* 0x080fe40000410000 */
[----:B------:R-:W-:-:S02]  /*0430*/  FMUL.FTZ R24, R40, R27 ;  /* 0x0000001b28187220 */ /* 0x000fc40000410000 */
[-C--:B------:R-:W-:Y:S02]  /*0440*/  FMUL.FTZ R25, R42, R27.reuse ;  /* 0x0000001b2a197220 */ /* 0x080fe40000410000 */
[-C--:B------:R-:W-:Y:S02]  /*0450*/  FMUL.FTZ R26, R44, R27.reuse ;  /* 0x0000001b2c1a7220 */ /* 0x080fe40000410000 */
[----:B------:R-:W-:Y:S02]  /*0460*/  FMUL.FTZ R27, R33, R27 ;  /* 0x0000001b211b7220 */ /* 0x000fe40000410000 */
[----:B------:R-:W-:Y:S02]  /*0470*/  @P0 FADD.FTZ R21, R13, R21 ;  /* 0x000000150d150221 */ /* 0x000fe40000010000 */
[----:B------:R-:W-:Y:S01]  /*0480*/  FADD.FTZ R36, RZ, R20 ;  /* 0x00000014ff247221 */ /* 0x000fe20000010000 */
[----:B------:R-:W-:Y:S01]  /*0490*/  LEA.HI.X R33, R34, c[0x0][0x18c], RZ, 0x5, P1 ;  /* 0x0000630022217a11 */ /* 0x000fe200008f2cff */
[----:B------:R-:W-:-:S02]  /*04a0*/  @P0 FADD.FTZ R22, R14, R22 ;  /* 0x000000160e160221 */ /* 0x000fc40000010000 */
[----:B------:R-:W-:Y:S02]  /*04b0*/  @P0 FADD.FTZ R23, R15, R23 ;  /* 0x000000170f170221 */ /* 0x000fe40000010000 */
[----:B-----5:R-:W-:Y:S02]  /*04c0*/  @P0 FADD.FTZ R24, R16, R24 ;  /* 0x0000001810180221 */ /* 0x020fe40000010000 */
[----:B------:R-:W-:Y:S02]  /*04d0*/  @P0 FADD.FTZ R25, R17, R25 ;  /* 0x0000001911190221 */ /* 0x000fe40000010000 */
[----:B------:R-:W-:Y:S02]  /*04e0*/  @P0 FADD.FTZ R26, R18, R26 ;  /* 0x0000001a121a0221 */ /* 0x000fe40000010000 */
[----:B------:R-:W-:Y:S02]  /*04f0*/  @P0 FADD.FTZ R27, R19, R27 ;  /* 0x0000001b131b0221 */ /* 0x000fe40000010000 */
[----:B------:R-:W-:Y:S01]  /*0500*/  FADD.FTZ R35, R21, R36 ;  /* 0x0000002415237221 */ /* 0x000fe20000010000 */
[----:B------:R0:W-:Y:S03]  /*0510*/  STG.E.128 [R32.64], R20 ;  /* 0x0000001420007986 */ /* 0x0001e6000c101d04 */
[----:B------:R-:W-:Y:S01]  /*0520*/  FADD.FTZ R36, R22, R35 ;  /* 0x0000002316247221 */ /* 0x000fe20000010000 */
[----:B------:R0:W-:Y:S03]  /*0530*/  STG.E.128 [R32.64+0x10], R24 ;  /* 0x0000101820007986 */ /* 0x0001e6000c101d04 */
        /* <DEDUP_REMOVED lines=8> */
.L_x_2613:
        /* <DEDUP_REMOVED lines=36> */
.L_x_2614:
[----:B------:R-:W-:Y:S01]  /*0800*/  FMUL.FTZ R32, R35, R35 ;  /* 0x0000002323207220 */ /* 0x000fe20000410000 */
[----:B------:R-:W-:Y:S01]  /*0810*/  ISETP.NE.AND P0, PT, RZ, UR6, PT ;  /* 0x00000006ff007c0c */ /* 0x000fe2000bf05270 */
[----:B-1----:R-:W-:Y:S01]  /*0820*/  FADD.FTZ R37, R37, R36 ;  /* 0x0000002425257221 */ /* 0x002fe20000010000 */
[----:B------:R-:W-:Y:S01]  /*0830*/  MOV R38, c[0x0][0x1e0] ;  /* 0x0000780000267a02 */ /* 0x000fe20000000f00 */
[----:B------:R-:W-:Y:S01]  /*0840*/  HFMA2.MMA R41, -RZ, RZ, 0, 2.384185791015625e-07 ;  /* 0x00000004ff297435 */ /* 0x000fe200000001ff */
[----:B------:R-:W-:Y:S02]  /*0850*/  FSEL R33, R32, RZ, P0 ;  /* 0x000000ff20217208 */ /* 0x000fe40000000000 */
[----:B0-----:R-:W-:Y:S01]  /*0860*/  FSEL R36, R35, RZ, !P0 ;  /* 0x000000ff23247208 */ /* 0x001fe20004000000 */
[----:B------:R-:W-:-:S04]  /*0870*/  FFMA.FTZ R32, R37, R38, c[0x0][0x228] ;  /* 0x00008a0025207623 */ /* 0x000fc80000010026 */
[----:B------:R-:W-:Y:S02]  /*0880*/  FADD.FTZ R33, R32, R33 ;  /* 0x0000002120217221 */ /* 0x000fe40000010000 */
[--C-:B------:R-:W-:Y:S02]  /*0890*/  FADD.FTZ R38, R22, -R36.reuse ;  /* 0x8000002416267221 */ /* 0x100fe40000010000 */
[----:B------:R-:W0:Y:S01]  /*08a0*/  MUFU.RSQ R37, R33 ;  /* 0x0000002100257308 */ /* 0x000e220000001400 */
[--C-:B------:R-:W-:Y:S02]  /*08b0*/  FADD.FTZ R22, R26, -R36.reuse ;  /* 0x800000241a167221 */ /* 0x100fe40000010000 */
[--C-:B------:R-:W-:Y:S02]  /*08c0*/  FADD.FTZ R32, R20, -R36.reuse ;  /* 0x8000002414207221 */ /* 0x100fe40000010000 */
[--C-:B------:R-:W-:Y:S01]  /*08d0*/  FADD.FTZ R20, R21, -R36.reuse ;  /* 0x8000002415147221 */ /* 0x100fe20000010000 */
[----:B------:R-:W-:Y:S01]  /*08e0*/  PRMT R21, RZ, 0x5410, R11 ;  /* 0x00005410ff157816 */ /* 0x000fe2000000000b */
[----:B------:R-:W-:Y:S01]  /*08f0*/  FADD.FTZ R40, R27, -R36 ;  /* 0x800000241b287221 */ /* 0x000fe20000010000 */
[----:B------:R-:W-:Y:S01]  /*0900*/  PRMT R27, RZ, 0x5410, R8 ;  /* 0x00005410ff1b7816 */ /* 0x000fe20000000008 */
[----:B------:R-:W-:-:S02]  /*0910*/  FADD.FTZ R26, R23, -R36 ;  /* 0x80000024171a7221 */ /* 0x000fc40000010000 */
[--C-:B------:R-:W-:Y:S02]  /*0920*/  FADD.FTZ R24, R24, -R36.reuse ;  /* 0x8000002418187221 */ /* 0x100fe40000010000 */
[----:B------:R-:W-:Y:S02]  /*0930*/  FADD.FTZ R36, R25, -R36 ;  /* 0x8000002419247221 */ /* 0x000fe40000010000 */
[C---:B0-----:R-:W-:Y:S02]  /*0940*/  FMUL.FTZ R22, R37.reuse, R22 ;  /* 0x0000001625167220 */ /* 0x041fe40000410000 */
[C---:B------:R-:W-:Y:S02]  /*0950*/  FMUL.FTZ R23, R37.reuse, R40 ;  /* 0x0000002825177220 */ /* 0x040fe40000410000 */
[----:B------:R-:W-:Y:S01]  /*0960*/  FFMA.FTZ R22, R22, R21, R29 ;  /* 0x0000001516167223 */ /* 0x000fe2000001001d */
[----:B------:R-:W-:Y:S01]  /*0970*/  PRMT R21, RZ, 0x7610, R11 ;  /* 0x00007610ff157816 */ /* 0x000fe2000000000b */
[C---:B------:R-:W-:Y:S01]  /*0980*/  FMUL.FTZ R25, R37.reuse, R26 ;  /* 0x0000001a25197220 */ /* 0x040fe20000410000 */
[----:B------:R-:W-:Y:S01]  /*0990*/  PRMT R26, RZ, 0x7610, R9 ;  /* 0x00007610ff1a7816 */ /* 0x000fe20000000009 */
[----:B------:R-:W-:-:S02]  /*09a0*/  FMUL.FTZ R24, R37, R24 ;  /* 0x0000001825187220 */ /* 0x000fc40000410000 */
[----:B------:R-:W-:Y:S01]  /*09b0*/  FFMA.FTZ R23, R23, R21, R30 ;  /* 0x0000001517177223 */ /* 0x000fe2000001001e */
[----:B------:R-:W-:Y:S01]  /*09c0*/  PRMT R21, RZ, 0x5410, R10 ;  /* 0x00005410ff157816 */ /* 0x000fe2000000000a */
[----:B------:R-:W-:Y:S02]  /*09d0*/  FFMA.FTZ R26, R25, R26, R6 ;  /* 0x0000001a191a7223 */ /* 0x000fe40000010006 */
[----:B------:R-:W-:Y:S01]  /*09e0*/  FMUL.FTZ R25, R37, R32 ;  /* 0x0000002025197220 */ /* 0x000fe20000410000 */
[----:B------:R-:W-:Y:S01]  /*09f0*/  F2FP.BF16.PACK_AB R23, R23, R22 ;  /* 0x000000161717723e */ /* 0x000fe200000010ff */
[C---:B------:R-:W-:Y:S02]  /*0a00*/  FMUL.FTZ R36, R37.reuse, R36 ;  /* 0x0000002425247220 */ /* 0x040fe40000410000 */
[----:B------:R-:W-:Y:S01]  /*0a10*/  FFMA.FTZ R24, R24, R21, R7 ;  /* 0x0000001518187223 */ /* 0x000fe20000010007 */
[----:B------:R-:W-:Y:S01]  /*0a20*/  PRMT R21, RZ, 0x5410, R9 ;  /* 0x00005410ff157816 */ /* 0x000fe20000000009 */
[----:B------:R-:W-:-:S02]  /*0a30*/  FMUL.FTZ R33, R37, R20 ;  /* 0x0000001425217220 */ /* 0x000fc40000410000 */
[----:B------:R-:W-:Y:S02]  /*0a40*/  FMUL.FTZ R38, R37, R38 ;  /* 0x0000002625267220 */ /* 0x000fe40000410000 */
[----:B------:R-:W-:Y:S01]  /*0a50*/  FFMA.FTZ R20, R25, R27, R0 ;  /* 0x0000001b19147223 */ /* 0x000fe20000010000 */
[----:B------:R-:W-:Y:S01]  /*0a60*/  PRMT R25, RZ, 0x7610, R8 ;  /* 0x00007610ff197816 */ /* 0x000fe20000000008 */
[----:B------:R-:W-:Y:S02]  /*0a70*/  FFMA.FTZ R27, R31, R36, R28 ;  /* 0x000000241f1b7223 */ /* 0x000fe4000001001c */
[----:B------:R-:W-:Y:S02]  /*0a80*/  FFMA.FTZ R21, R38, R21, R5 ;  /* 0x0000001526157223 */ /* 0x000fe40000010005 */
[----:B------:R-:W-:Y:S01]  /*0a90*/  FFMA.FTZ R39, R33, R25, R4 ;  /* 0x0000001921277223 */ /* 0x000fe20000010004 */
[----:B------:R-:W-:Y:S01]  /*0aa0*/  F2FP.BF16.PACK_AB R22, R27, R24 ;  /* 0x000000181b16723e */ /* 0x000fe200000010ff */
[----:B------:R-:W-:Y:S01]  /*0ab0*/  @!P1 IMAD.WIDE R32, R2, R41, c[0x0][0x1a0] ;  /* 0x0000680002209625 */ /* 0x000fe200078e0229 */
[----:B------:R-:W-:-:S02]  /*0ac0*/  LEA R24, P0, R34, c[0x0][0x208], 0x4 ;  /* 0x0000820022187a11 */ /* 0x000fc400078020ff */
[----:B------:R-:W-:Y:S01]  /*0ad0*/  F2FP.BF16.PACK_AB R21, R26, R21 ;  /* 0x000000151a15723e */ /* 0x000fe200000010ff */
[----:B------:R-:W-:Y:S01]  /*0ae0*/  @!P1 IMAD.WIDE R26, R2, R41, c[0x0][0x1a8] ;  /* 0x00006a00021a9625 */ /* 0x000fe200078e0229 */
[----:B------:R-:W-:Y:S01]  /*0af0*/  LEA.HI.X R25, R34, c[0x0][0x20c], RZ, 0x4, P0 ;  /* 0x0000830022197a11 */ /* 0x000fe200000f24ff */
[----:B------:R0:W-:Y:S01]  /*0b00*/  @!P1 STG.E [R32.64], R35 ;  /* 0x0000002320009986 */ /* 0x0001e2000c101904 */
[----:B------:R-:W-:Y:S01]  /*0b10*/  F2FP.BF16.PACK_AB R20, R39, R20 ;  /* 0x000000142714723e */ /* 0x000fe200000010ff */
[----:B------:R-:W-:Y:S02]  /*0b20*/  IMAD R2, R41, c[0x0][0x160], R2 ;  /* 0x0000580029027a24 */ /* 0x000fe400078e0202 */
[----:B------:R0:W-:Y:S03]  /*0b30*/  @!P1 STG.E [R26.64], R37 ;  /* 0x000000251a009986 */ /* 0x0001e6000c101904 */
[----:B------:R-:W-:Y:S01]  /*0b40*/  ISETP.GE.AND P0, PT, R2, c[0x0][0x164], PT ;  /* 0x0000590002007a0c */ /* 0x000fe20003f06270 */
[----:B------:R0:W-:-:S12]  /*0b50*/  STG.E.128 [R24.64], R20 ;  /* 0x0000001418007986 */ /* 0x0001d8000c101d04 */
[----:B0-----:R-:W-:Y:S05]  /*0b60*/  @!P0 BRA `(.L_x_2612) ;  /* 0xfffff68000008947 */ /* 0x001fea000383ffff */
[----:B------:R-:W-:Y:S05]  /*0b70*/  EXIT ;  /* 0x000000000000794d */ /* 0x000fea0003800000 */
.L_x_2610:
[----:B0-----:R-:W-:Y:S02]  /*0b80*/  MOV R39, 0x1 ;  /* 0x0000000100277802 */ /* 0x001fe40000000f00 */
[----:B------:R-:W-:Y:S02]  /*0b90*/  MOV R38, 0x1f ;  /* 0x0000001f00267802 */ /* 0x000fe40000000f00 */
[----:B------:R-:W-:Y:S02]  /*0ba0*/  MOV R37, 0xffffffff ;  /* 0xffffffff00257802 */ /* 0x000fe40000000f00 */
[----:B------:R-:W-:Y:S02]  /*0bb0*/  MOV R32, 0xbd0 ;  /* 0x00000bd000207802 */ /* 0x000fe40000000f00 */
[----:B------:R-:W-:Y:S05]  /*0bc0*/  CALL.REL.NOINC `($__internal_49_$__cuda_sm70_shflsync_bfly_p) ;  /* 0x0000049000007944 */ /* 0x000fea0003c00000 */
[----:B01----:R-:W-:Y:S05]  /*0bd0*/  BRA `(.L_x_2613) ;  /* 0xfffff9e000007947 */ /* 0x003fea000383ffff */
.L_x_2611:
[----:B------:R-:W-:Y:S01]  /*0be0*/  HFMA2.MMA R39, -RZ, RZ, 0, 1.1920928955078125e-07 ;  /* 0x00000002ff277435 */ /* 0x000fe200000001ff */
[----:B0-----:R-:W-:Y:S02]  /*0bf0*/  MOV R36, R40 ;  /* 0x0000002800247202 */ /* 0x001fe40000000f00 */
[----:B------:R-:W-:Y:S02]  /*0c00*/  MOV R38, 0x1f ;  /* 0x0000001f00267802 */ /* 0x000fe40000000f00 */
[----:B------:R-:W-:-:S02]  /*0c10*/  MOV R37, 0xffffffff ;  /* 0xffffffff00257802 */ /* 0x000fc40000000f00 */
[----:B------:R-:W-:Y:S02]  /*0c20*/  MOV R32, 0xc40 ;  /* 0x00000c4000207802 */ /* 0x000fe40000000f00 */
[----:B------:R-:W-:Y:S05]  /*0c30*/  CALL.REL.NOINC `($__internal_49_$__cuda_sm70_shflsync_bfly_p) ;  /* 0x0000042000007944 */ /* 0x000fea0003c00000 */
[----:B0-----:R-:W-:Y:S01]  /*0c40*/  HFMA2.MMA R39, -RZ, RZ, 0, 2.384185791015625e-07 ;  /* 0x00000004ff277435 */ /* 0x001fe200000001ff */
[----:B-1----:R-:W-:Y:S01]  /*0c50*/  FADD.FTZ R36, R40, R37 ;  /* 0x0000002528247221 */ /* 0x002fe20000010000 */
[----:B------:R-:W-:Y:S02]  /*0c60*/  MOV R38, 0x1f ;  /* 0x0000001f00267802 */ /* 0x000fe40000000f00 */
[----:B------:R-:W-:Y:S02]  /*0c70*/  MOV R37, 0xffffffff ;  /* 0xffffffff00257802 */ /* 0x000fe40000000f00 */
[----:B------:R-:W-:Y:S02]  /*0c80*/  MOV R32, 0xca0 ;  /* 0x00000ca000207802 */ /* 0x000fe40000000f00 */
[----:B------:R-:W-:Y:S05]  /*0c90*/  CALL.REL.NOINC `($__internal_49_$__cuda_sm70_shflsync_bfly_p) ;  /* 0x000003c000007944 */ /* 0x000fea0003c00000 */
[----:B0-----:R-:W-:Y:S01]  /*0ca0*/  HFMA2.MMA R39, -RZ, RZ, 0, 4.76837158203125e-07 ;  /* 0x00000008ff277435 */ /* 0x001fe200000001ff */
[----:B-1----:R-:W-:Y:S01]  /*0cb0*/  FADD.FTZ R36, R36, R37 ;  /* 0x0000002524247221 */ /* 0x002fe20000010000 */
[----:B------:R-:W-:Y:S02]  /*0cc0*/  MOV R38, 0x1f ;  /* 0x0000001f00267802 */ /* 0x000fe40000000f00 */
[----:B------:R-:W-:-:S02]  /*0cd0*/  MOV R37, 0xffffffff ;  /* 0xffffffff00257802 */ /* 0x000fc40000000f00 */
[----:B------:R-:W-:Y:S02]  /*0ce0*/  MOV R32, 0xd00 ;  /* 0x00000d0000207802 */ /* 0x000fe40000000f00 */
[----:B------:R-:W-:Y:S05]  /*0cf0*/  CALL.REL.NOINC `($__internal_49_$__cuda_sm70_shflsync_bfly_p) ;  /* 0x0000036000007944 */ /* 0x000fea0003c00000 */
[----:B0-----:R-:W-:Y:S01]  /*0d00*/  HFMA2.MMA R39, -RZ, RZ, 0, 9.5367431640625e-07 ;  /* 0x00000010ff277435 */ /* 0x001fe200000001ff */
[----:B-1----:R-:W-:Y:S01]  /*0d10*/  FADD.FTZ R36, R36, R37 ;  /* 0x0000002524247221 */ /* 0x002fe20000010000 */
[----:B------:R-:W-:Y:S02]  /*0d20*/  MOV R38, 0x1f ;  /* 0x0000001f00267802 */ /* 0x000fe40000000f00 */
[----:B------:R-:W-:Y:S02]  /*0d30*/  MOV R37, 0xffffffff ;  /* 0xffffffff00257802 */ /* 0x000fe40000000f00 */
[----:B------:R-:W-:Y:S02]  /*0d40*/  MOV R32, 0xd60 ;  /* 0x00000d6000207802 */ /* 0x000fe40000000f00 */
[----:B------:R-:W-:Y:S05]  /*0d50*/  CALL.REL.NOINC `($__internal_49_$__cuda_sm70_shflsync_bfly_p) ;  /* 0x0000030000007944 */ /* 0x000fea0003c00000 */
[----:B-1----:R-:W-:Y:S01]  /*0d60*/  FADD.FTZ R35, R36, R37 ;  /* 0x0000002524237221 */ /* 0x002fe20000010000 */
[----:B0-----:R-:W-:Y:S01]  /*0d70*/  HFMA2.MMA R39, -RZ, RZ, 0, 5.9604644775390625e-08 ;  /* 0x00000001ff277435 */ /* 0x001fe200000001ff */
[----:B------:R-:W-:Y:S02]  /*0d80*/  MOV R38, 0x1f ;  /* 0x0000001f00267802 */ /* 0x000fe40000000f00 */
        /* <DEDUP_REMOVED lines=17> */
[----:B------:R-:W-:Y:S01]  /*0ea0*/  FFMA.FTZ R36, R33, R33, R32 ;  /* 0x0000002121247223 */ /* 0x000fe20000010020 */
[----:B------:R-:W-:Y:S02]  /*0eb0*/  MOV R32, 0xed0 ;  /* 0x00000ed000207802 */ /* 0x000fe40000000f00 */
[----:B------:R-:W-:Y:S05]  /*0ec0*/  CALL.REL.NOINC `($__internal_49_$__cuda_sm70_shflsync_bfly_p) ;  /* 0x0000019000007944 */ /* 0x000fea0003c00000 */
[----:B0-----:R-:W-:Y:S01]  /*0ed0*/  HFMA2.MMA R39, -RZ, RZ, 0, 1.1920928955078125e-07 ;  /* 0x00000002ff277435 */ /* 0x001fe200000001ff */
[----:B-1----:R-:W-:Y:S01]  /*0ee0*/  FADD.FTZ R36, R36, R37 ;  /* 0x0000002524247221 */ /* 0x002fe20000010000 */
[----:B------:R-:W-:Y:S02]  /*0ef0*/  MOV R38, 0x1f ;  /* 0x0000001f00267802 */ /* 0x000fe40000000f00 */
[----:B------:R-:W-:Y:S02]  /*0f00*/  MOV R37, 0xffffffff ;  /* 0xffffffff00257802 */ /* 0x000fe40000000f00 */
[----:B------:R-:W-:Y:S02]  /*0f10*/  MOV R32, 0xf30 ;  /* 0x00000f3000207802 */ /* 0x000fe40000000f00 */
[----:B------:R-:W-:Y:S05]  /*0f20*/  CALL.REL.NOINC `($__internal_49_$__cuda_sm70_shflsync_bfly_p) ;  /* 0x0000013000007944 */ /* 0x000fea0003c00000 */
[----:B0-----:R-:W-:Y:S01]  /*0f30*/  HFMA2.MMA R39, -RZ, RZ, 0, 2.384185791015625e-07 ;  /* 0x00000004ff277435 */ /* 0x001fe200000001ff */
[----:B-1----:R-:W-:Y:S01]  /*0f40*/  FADD.FTZ R36, R36, R37 ;  /* 0x0000002524247221 */ /* 0x002fe20000010000 */
[----:B------:R-:W-:Y:S02]  /*0f50*/  MOV R38, 0x1f ;  /* 0x0000001f00267802 */ /* 0x000fe40000000f00 */
[----:B------:R-:W-:-:S02]  /*0f60*/  MOV R37, 0xffffffff ;  /* 0xffffffff00257802 */ /* 0x000fc40000000f00 */
[----:B------:R-:W-:Y:S02]  /*0f70*/  MOV R32, 0xf90 ;  /* 0x00000f9000207802 */ /* 0x000fe40000000f00 */
[----:B------:R-:W-:Y:S05]  /*0f80*/  CALL.REL.NOINC `($__internal_49_$__cuda_sm70_shflsync_bfly_p) ;  /* 0x000000d000007944 */ /* 0x000fea0003c00000 */
[----:B0-----:R-:W-:Y:S01]  /*0f90*/  HFMA2.MMA R39, -RZ, RZ, 0, 4.76837158203125e-07 ;  /* 0x00000008ff277435 */ /* 0x001fe200000001ff */
[----:B-1----:R-:W-:Y:S01]  /*0fa0*/  FADD.FTZ R36, R36, R37 ;  /* 0x0000002524247221 */ /* 0x002fe20000010000 */
[----:B------:R-:W-:Y:S02]  /*0fb0*/  MOV R38, 0x1f ;  /* 0x0000001f00267802 */ /* 0x000fe40000000f00 */
[----:B------:R-:W-:Y:S02]  /*0fc0*/  MOV R37, 0xffffffff ;  /* 0xffffffff00257802 */ /* 0x000fe40000000f00 */
[----:B------:R-:W-:Y:S02]  /*0fd0*/  MOV R32, 0xff0 ;  /* 0x00000ff000207802 */ /* 0x000fe40000000f00 */
[----:B------:R-:W-:Y:S05]  /*0fe0*/  CALL.REL.NOINC `($__internal_49_$__cuda_sm70_shflsync_bfly_p) ;  /* 0x0000007000007944 */ /* 0x000fea0003c00000 */
[----:B0-----:R-:W-:Y:S01]  /*0ff0*/  HFMA2.MMA R39, -RZ, RZ, 0, 9.5367431640625e-07 ;  /* 0x00000010ff277435 */ /* 0x001fe200000001ff */
[----:B-1----:R-:W-:Y:S01]  /*1000*/  FADD.FTZ R36, R36, R37 ;  /* 0x0000002524247221 */ /* 0x002fe20000010000 */
[----:B------:R-:W-:Y:S02]  /*1010*/  MOV R38, 0x1f ;  /* 0x0000001f00267802 */ /* 0x000fe40000000f00 */
[----:B------:R-:W-:-:S02]  /*1020*/  MOV R37, 0xffffffff ;  /* 0xffffffff00257802 */ /* 0x000fc40000000f00 */
[----:B------:R-:W-:Y:S02]  /*1030*/  MOV R32, 0x1050 ;  /* 0x0000105000207802 */ /* 0x000fe40000000f00 */
[----:B------:R-:W-:Y:S05]  /*1040*/  CALL.REL.NOINC `($__internal_49_$__cuda_sm70_shflsync_bfly_p) ;  /* 0x0000001000007944 */ /* 0x000fea0003c00000 */
[----:B01----:R-:W-:Y:S05]  /*1050*/  BRA `(.L_x_2614) ;  /* 0xfffff7a000007947 */ /* 0x003fea000383ffff */
        .weak           $__internal_49_$__cuda_sm70_shflsync_bfly_p
        .type           $__internal_49_$__cuda_sm70_shflsync_bfly_p,@function
        .size           $__internal_49_$__cuda_sm70_shflsync_bfly_p,(.L_x_8237 - $__internal_49_$__cuda_sm70_shflsync_bfly_p)
$__internal_49_$__cuda_sm70_shflsync_bfly_p:
[----:B------:R-:W-:Y:S01]  /*1060*/  HFMA2.MMA R33, -RZ, RZ, 0, 0 ;  /* 0x00000000ff217435 */ /* 0x000fe200000001ff */
[----:B------:R-:W-:Y:S04]  /*1070*/  WARPSYNC R37 ;  /* 0x0000002500007348 */ /* 0x000fe80003800000 */
[----:B------:R0:W1:Y:S01]  /*1080*/  SHFL.BFLY PT, R37, R36, R39, R38 ;  /* 0x0c00002724257389 */ /* 0x00006200000e0026 */
[----:B------:R-:W-:Y:S05]  /*1090*/  RET.REL.NODEC R32 `(_ZN10layer_norm13ln_fwd_kernelINS_13Kernel_traitsI13__nv_bfloat16S2_fS2_fjLj256ELj1ELj4ELj1ELj16ENS_18Kernel_traits_baseILj256ES2_S2_fS2_fjLj128EEEEELb0ELb0ELb0ELb1EEEvNS_9FwdParamsE) ;  /* 0xffffef6020007950 */ /* 0x000fea0003c3ffff */
.L_x_2615:
        /* <DEDUP_REMOVED lines=14> */
.L_x_8237:


//--------------------- .text._ZN10layer_norm13ln_fwd_kernelINS_13Kernel_traitsI13__nv_bfloat16S2_fS2_fjLj256ELj1ELj4ELj1ELj16ENS_18Kernel_traits_baseILj256ES2_S2_fS2_fjLj128EEEEELb0ELb0ELb1ELb0EEEvNS_9FwdParamsE --------------------------
	.section	.text._ZN10layer_norm13ln_fwd_kernelINS_13Kernel_traitsI13__nv_bfloat16S2_fS2_fjLj256ELj1ELj4ELj1ELj16ENS_18Kernel_traits_baseILj256ES2_S2_fS2_fjLj128EEEEELb0ELb0ELb1ELb0EEEvNS_9FwdParamsE,"ax",@progbits
	.sectioninfo	@"SHI_REGISTERS=55"
	.align	128
        .global         _ZN10layer_norm13ln_fwd_kernelINS_13Kernel_traitsI13__nv_bfloat16S2_fS2_fjLj256ELj1ELj4ELj1ELj16ENS_18Kernel_traits_baseILj256ES2_S2_fS2_fjLj128EEEEELb0ELb0ELb1ELb0EEEvNS_9FwdParamsE
        .type           _ZN10layer_norm13ln_fwd_kernelINS_13Kernel_traitsI13__nv_bfloat16S2_fS2_fjLj256ELj1ELj4ELj1ELj16ENS_18Kernel_traits_baseILj256ES2_S2_fS2_fjLj128EEEEELb0ELb0ELb1ELb0EEEvNS_9FwdParamsE,@function
        .size           _ZN10layer_norm13ln_fwd_kernelINS_13Kernel_traitsI13__nv_bfloat16S2_fS2_fjLj256ELj1ELj4ELj1ELj16ENS_18Kernel_traits_baseILj256ES2_S2_fS2_fjLj128EEEEELb0ELb0ELb1ELb0EEEvNS_9FwdParamsE,(.L_x_8238 - _ZN10layer_norm13ln_fwd_kernelINS_13Kernel_traitsI13__nv_bfloat16S2_fS2_fjLj256ELj1ELj4ELj1ELj16ENS_18Kernel_traits_baseILj256ES2_S2_fS2_fjLj128EEEEELb0ELb0ELb1ELb0EEEvNS_9FwdParamsE)
        .other          _ZN10layer_norm13ln_fwd_kernelINS_13Kernel_traitsI13__nv_bfloat16S2_fS2_fjLj256ELj1ELj4ELj1ELj16ENS_18Kernel_traits_baseILj256ES2_S2_fS2_fjLj128EEEEELb0ELb0ELb1ELb0EEEvNS_9FwdParamsE,@"STO_CUDA_ENTRY STV_DEFAULT"
_ZN10layer_norm13ln_fwd_kernelINS_13Kernel_traitsI13__nv_bfloat16S2_fS2_fjLj256ELj1ELj4ELj1ELj16ENS_18Kernel_traits_baseILj256ES2_S2_fS2_fjLj128EEEEELb0ELb0ELb1ELb0EEEvNS_9FwdParamsE:
.text._ZN10layer_norm13ln_fwd_kernelINS_13Kernel_traitsI13__nv_bfloat16S2_fS2_fjLj256ELj1ELj4ELj1ELj16ENS_18Kernel_traits_baseILj256ES2_S2_fS2_fjLj128EEEEELb0ELb0ELb1ELb0EEEvNS_9FwdParamsE:
        /* <DEDUP_REMOVED lines=21> */
[----:B------:R-:W-:Y:S01]  /*0150*/  @P0 IMAD.X R5, RZ, RZ, c[0x0][0x21c], P2 ;  /* 0x00008700ff050624 */ /* 0x000fe200010e06ff */
[----:B------:R0:W5:Y:S04]  /*0160*/  LDG.E.128 R12, [R2.64] ;  /* 0x00000004020c7981 */ /* 0x000168000c1e1d00 */
[----:B------:R0:W5:Y:S01]  /*0170*/  @P0 LDG.E.128 R8, [R4.64] ;  /* 0x0000000404080981 */ /* 0x000162000c1e1d00 */
[----:B------:R-:W-:Y:S01]  /*0180*/  @!P0 CS2R R8, SRZ ;  /* 0x0000000000088805 */ /* 0x000fe2000001ff00 */
[----:B------:R-:W-:Y:S02]  /*0190*/  @!P0 CS2R R10, SRZ ;  /* 0x00000000000a8805 */ /* 0x000fe4000001ff00 */
.L_x_2617:
[----:B0-----:R-:W-:Y:S05]  /*01a0*/  BSYNC B0 ;  /* 0x0000000000007941 */ /* 0x001fea0003800000 */
.L_x_2616:
        /* <DEDUP_REMOVED lines=18> */
.L_x_2641:
[----:B------:R-:W-:-:S04]  /*02d0*/  IMAD.MOV.U32 R30, RZ, RZ, 0x4 ;  /* 0x00000004ff1e7424 */ /* 0x000fc800078e00ff */
[----:B------:R-:W-:-:S05]  /*02e0*/  IMAD.WIDE R28, R35, R30, c[0x0][0x1d8] ;  /* 0x00007600231c7625 */ /* 0x000fca00078e021e */
[----:B------:R0:W5:Y:S01]  /*02f0*/  LDG.E R38, [R28.64] ;  /* 0x000000041c267981 */ /* 0x000162000c1e1900 */
[----:B------:R-:W-:Y:S01]  /*0300*/  BSSY B0, `(.L_x_2618) ;  /* 0x0000066000007945 */ /* 0x000fe20003800000 */
[----:B------:R-:W-:Y:S01]  /*0310*/  SHF.R.S32.HI R44, RZ, 0x1f, R35 ;  /* 0x0000001fff2c7819 */ /* 0x000fe20000011423 */
[----:B------:R-:W-:Y:S01]  /*0320*/  IMAD.WIDE R30, R35, R30, c[0x0][0x1d0] ;  /* 0x00007400231e7625 */ /* 0x000fe200078e021e */
[----:B------:R-:W-:Y:S05]  /*0330*/  @!P5 BRA `(.L_x_2619) ;  /* 0x000006200000d947 */ /* 0x000fea0003800000 */
[----:B------:R-:W2:Y:S01]  /*0340*/  LDG.E R30, [R30.64] ;  /* 0x000000041e1e7981 */ /* 0x000ea2000c1e1900 */
[----:B------:R-:W-:Y:S01]  /*0350*/  ISETP.NE.U32.AND P0, PT, RZ, c[0x0][0x180], PT ;  /* 0x00006000ff007a0c */ /* 0x000fe20003f05070 */
[----:B------:R-:W-:-:S03]  /*0360*/  IMAD R20, R35, c[0x0][0x168], RZ ;  /* 0x00005a0023147a24 */ /* 0x000fc600078e02ff */
[----:B------:R-:W-:Y:S02]  /*0370*/  ISETP.NE.AND.EX P0, PT, RZ, c[0x0][0x184], PT, P0 ;  /* 0x00006100ff007a0c */ /* 0x000fe40003f05300 */
[----:B------:R-:W-:-:S04]  /*0380*/  SHF.R.S32.HI R21, RZ, 0x1f, R20 ;  /* 0x0000001fff157819 */ /* 0x000fc80000011414 */
[----:B------:R-:W-:-:S04]  /*0390*/  LEA.HI R21, R21, R20, RZ, 0x3 ;  /* 0x0000001415157211 */ /* 0x000fc800078f18ff */
[----:B0-----:R-:W-:-:S03]  /*03a0*/  LEA.HI.SX32 R29, R21, R34, 0x1d ;  /* 0x00000022151d7211 */ /* 0x001fc600078feaff */
[----:B------:R-:W-:-:S05]  /*03b0*/  @P0 MOV R20, 0x20 ;  /* 0x0000002000140802 */ /* 0x000fca0000000f00 */
[----:B------:R-:W-:-:S05]  /*03c0*/  @P0 IMAD.WIDE.U32 R20, R29, R20, c[0x0][0x180] ;  /* 0x000060001d140625 */ /* 0x000fca00078e0014 */
[----:B------:R-:W3:Y:S04]  /*03d0*/  @P0 LDG.E.128 R8, [R20.64] ;  /* 0x0000000414080981 */ /* 0x000ee8000c1e1d00 */
[----:B------:R-:W4:Y:S01]  /*03e0*/  @P0 LDG.E.128 R12, [R20.64+0x10] ;  /* 0x00001004140c0981 */ /* 0x000f22000c1e1d00 */
[----:B------:R-:W-:Y:S01]  /*03f0*/  IMAD.MOV.U32 R28, RZ, RZ, 0x20 ;  /* 0x00000020ff1c7424 */ /* 0x000fe200078e00ff */
[----:B------:R-:W-:Y:S03]  /*0400*/  BSSY B1, `(.L_x_2620) ;  /* 0x0000029000017945 */ /* 0x000fe60003800000 */
[----:B------:R-:W-:Y:S01]  /*0410*/  IMAD.WIDE.U32 R28, R29, R28, c[0x0][0x188] ;  /* 0x000062001d1c7625 */ /* 0x000fe200078e001c */
[----:B--2---:R-:W-:-:S13]  /*0420*/  ISETP.GE.AND P1, PT, R30, 0x1, PT ;  /* 0x000000011e00780c */ /* 0x004fda0003f26270 */
[----:B------:R-:W-:-:S05]  /*0430*/  @P1 IADD3 R22, R30, -0x1, RZ ;  /* 0xffffffff1e161810 */ /* 0x000fca0007ffe0ff */
[----:B------:R-:W-:-:S05]  /*0440*/  @P1 IMAD R22, R22, c[0x0][0x168], RZ ;  /* 0x00005a0016161a24 */ /* 0x000fca00078e02ff */
[----:B------:R-:W-:-:S04]  /*0450*/  @P1 SHF.R.S32.HI R23, RZ, 0x1f, R22 ;  /* 0x0000001fff171819 */ /* 0x000fc80000011416 */
[----:B------:R-:W-:Y:S01]  /*0460*/  @P1 LEA.HI R23, R23, R22, RZ, 0x3 ;  /* 0x0000001617171211 */ /* 0x000fe200078f18ff */
[----:B------:R-:W-:Y:S01]  /*0470*/  IMAD.MOV.U32 R22, RZ, RZ, RZ ;  /* 0x000000ffff167224 */ /* 0x000fe200078e00ff */
[----:B------:R-:W-:Y:S02]  /*0480*/  ISETP.GT.AND P6, PT, R30, RZ, PT ;  /* 0x000000ff1e00720c */ /* 0x000fe40003fc4270 */
[----:B------:R-:W-:Y:S02]  /*0490*/  @P1 LEA.HI.SX32 R22, R23, R34, 0x1d ;  /* 0x0000002217161211 */ /* 0x000fe400078feaff */
[----:B------:R-:W-:-:S05]  /*04a0*/  @P1 MOV R23, 0x10 ;  /* 0x0000001000171802 */ /* 0x000fca0000000f00 */
[----:B------:R-:W-:-:S04]  /*04b0*/  @P1 IMAD.WIDE.U32 R22, R22, R23, c[0x0][0x170] ;  /* 0x00005c0016161625 */ /* 0x000fc800078e0017 */
[----:B------:R-:W-:Y:S01]  /*04c0*/  @!P6 ISETP.NE.U32.AND P4, PT, RZ, c[0x0][0x180], PT ;  /* 0x00006000ff00ea0c */ /* 0x000fe20003f85070 */
[----:B------:R0:W5:Y:S01]  /*04d0*/  @P1 LDG.E.128 R16, [R22.64] ;  /* 0x0000000416101981 */ /* 0x000162000c1e1d00 */
[----:B------:R-:W-:Y:S02]  /*04e0*/  @!P6 ISETP.NE.U32.AND P1, PT, RZ, c[0x0][0x180], PT ;  /* 0x00006000ff00ea0c */ /* 0x000fe40003f25070 */
[----:B------:R-:W-:Y:S02]  /*04f0*/  @!P6 ISETP.NE.U32.AND P2, PT, RZ, c[0x0][0x180], PT ;  /* 0x00006000ff00ea0c */ /* 0x000fe40003f45070 */
[----:B------:R-:W-:Y:S02]  /*0500*/  @!P6 ISETP.NE.U32.AND P3, PT, RZ, c[0x0][0x180], PT ;  /* 0x00006000ff00ea0c */ /* 0x000fe40003f65070 */
[----:B------:R-:W-:Y:S02]  /*0510*/  @!P6 ISETP.NE.AND.EX P1, PT, RZ, c[0x0][0x184], PT, P1 ;  /* 0x00006100ff00ea0c */ /* 0x000fe40003f25310 */
[----:B------:R-:W-:-:S02]  /*0520*/  @!P6 ISETP.NE.AND.EX P4, PT, RZ, c[0x0][0x184], PT, P4 ;  /* 0x00006100ff00ea0c */ /* 0x000fc40003f85340 */
[----:B------:R-:W-:Y:S02]  /*0530*/  @!P6 ISETP.NE.AND.EX P2, PT, RZ, c[0x0][0x184], PT, P2 ;  /* 0x00006100ff00ea0c */ /* 0x000fe40003f45320 */
[----:B------:R-:W-:Y:S02]  /*0540*/  @!P6 ISETP.NE.AND.EX P3, PT, RZ, c[0x0][0x184], PT, P3 ;  /* 0x00006100ff00ea0c */ /* 0x000fe40003f65330 */
[----:B---3--:R-:W-:Y:S02]  /*0550*/  @!P6 FSEL R25, R9, RZ, P1 ;  /* 0x000000ff0919e208 */ /* 0x008fe40000800000 */
[----:B------:R-:W-:Y:S02]  /*0560*/  @!P6 FSEL R26, R10, RZ, P4 ;  /* 0x000000ff0a1ae208 */ /* 0x000fe40002000000 */
[----:B------:R-:W-:Y:S02]  /*0570*/  @!P6 FSEL R27, R11, RZ, P2 ;  /* 0x000000ff0b1be208 */ /* 0x000fe40001000000 */
[----:B----4-:R-:W-:-:S02]  /*0580*/  @!P6 FSEL R20, R12, RZ, P3 ;  /* 0x000000ff0c14e208 */ /* 0x010fc40001800000 */
[----:B------:R-:W-:Y:S02]  /*0590*/  @!P6 ISETP.NE.U32.AND P1, PT, RZ, c[0x0][0x180], PT ;  /* 0x00006000ff00ea0c */ /* 0x000fe40003f25070 */
[----:B------:R-:W-:Y:S02]  /*05a0*/  @!P6 ISETP.NE.U32.AND P4, PT, RZ, c[0x0][0x180], PT ;  /* 0x00006000ff00ea0c */ /* 0x000fe40003f85070 */
[----:B------:R-:W-:Y:S02]  /*05b0*/  @!P6 ISETP.NE.U32.AND P2, PT, RZ, c[0x0][0x180], PT ;  /* 0x00006000ff00ea0c */ /* 0x000fe40003f45070 */
[----:B------:R-:W-:Y:S02]  /*05c0*/  @!P6 ISETP.NE.U32.AND P3, PT, RZ, c[0x0][0x180], PT ;  /* 0x00006000ff00ea0c */ /* 0x000fe40003f65070 */
[----:B------:R-:W-:Y:S02]  /*05d0*/  @!P6 ISETP.NE.AND.EX P1, PT, RZ, c[0x0][0x184], PT, P1 ;  /* 0x00006100ff00ea0c */ /* 0x000fe40003f25310 */
[----:B------:R-:W-:-:S02]  /*05e0*/  @!P6 ISETP.NE.AND.EX P4, PT, RZ, c[0x0][0x184], PT, P4 ;  /* 0x00006100ff00ea0c */ /* 0x000fc40003f85340 */
[----:B------:R-:W-:Y:S02]  /*05f0*/  @!P6 ISETP.NE.AND.EX P2, PT, RZ, c[0x0][0x184], PT, P2 ;  /* 0x00006100ff00ea0c */ /* 0x000fe40003f45320 */
[----:B------:R-:W-:Y:S02]  /*0600*/  @!P6 ISETP.NE.AND.EX P3, PT, RZ, c[0x0][0x184], PT, P3 ;  /* 0x00006100ff00ea0c */ /* 0x000fe40003f65330 */
[----:B------:R-:W-:Y:S02]  /*0610*/  @!P6 FSEL R21, R13, RZ, P4 ;  /* 0x000000ff0d15e208 */ /* 0x000fe40002000000 */
[----:B0-----:R-:W-:Y:S02]  /*0620*/  @!P6 FSEL R22, R14, RZ, P2 ;  /* 0x000000ff0e16e208 */ /* 0x001fe40001000000 */
[----:B------:R-:W-:Y:S02]  /*0630*/  @!P6 FSEL R23, R15, RZ, P3 ;  /* 0x000000ff0f17e208 */ /* 0x000fe40001800000 */
[----:B------:R-:W-:Y:S01]  /*0640*/  @!P6 FSEL R24, R8, RZ, P1 ;  /* 0x000000ff0818e208 */ /* 0x000fe20000800000 */
[----:B------:R-:W-:Y:S05]  /*0650*/  @!P6 BRA `(.L_x_2621) ;  /* 0x000000300000e947 */ /* 0x000fea0003800000 */
[----:B-----5:R-:W-:-:S05]  /*0660*/  PRMT R24, RZ, 0x5410, R16 ;  /* 0x00005410ff187816 */ /* 0x020fca0000000010 */
[----:B------:R-:W-:-:S04]  /*0670*/  FMUL.FTZ R24, R24, c[0x0][0x1ec] ;  /* 0x00007b0018187a20 */ /* 0x000fc80000410000 */
[----:B------:R-:W-:Y:S02]  /*0680*/  @P0 FADD.FTZ R24, R8, R24 ;  /* 0x0000001808180221 */ /* 0x000fe40000010000 */
.L_x_2621:
[----:B------:R-:W-:Y:S05]  /*0690*/  BSYNC B1 ;  /* 0x0000000000017941 */ /* 0x000fea0003800000 */
.L_x_2620:
[----:B------:R-:W-:Y:S01]  /*06a0*/  BSSY B1, `(.L_x_2622) ;  /* 0x0000005000017945 */ /* 0x000fe20003800000 */
[----:B------:R-:W-:Y:S05]  /*06b0*/  @!P6 BRA `(.L_x_2623) ;  /* 0x000000300000e947 */ /* 0x000fea0003800000 */
[----:B-----5:R-:W-:-:S05]  /*06c0*/  PRMT R25, RZ, 0x7610, R16 ;  /* 0x00007610ff197816 */ /* 0x020fca0000000010 */
[----:B------:R-:W-:-:S04]  /*06d0*/  FMUL.FTZ R25, R25, c[0x0][0x1ec] ;  /* 0x00007b0019197a20 */ /* 0x000fc80000410000 */
[----:B------:R-:W-:Y:S02]  /*06e0*/  @P0 FADD.FTZ R25, R9, R25 ;  /* 0x0000001909190221 */ /* 0x000fe40000010000 */
.L_x_2623:
[----:B------:R-:W-:Y:S05]  /*06f0*/  BSYNC B1 ;  /* 0x0000000000017941 */ /* 0x000fea0003800000 */
.L_x_2622:
[----:B------:R-:W-:Y:S01]  /*0700*/  BSSY B1, `(.L_x_2624) ;  /* 0x0000005000017945 */ /* 0x000fe20003800000 */
[----:B------:R-:W-:Y:S05]  /*0710*/  @!P6 BRA `(.L_x_2625) ;  /* 0x000000300000e947 */ /* 0x000fea0003800000 */
[----:B-----5:R-:W-:-:S05]  /*0720*/  PRMT R26, RZ, 0x5410, R17 ;  /* 0x00005410ff1a7816 */ /* 0x020fca0000000011 */
[----:B------:R-:W-:-:S04]  /*0730*/  FMUL.FTZ R26, R26, c[0x0][0x1ec] ;  /* 0x00007b001a1a7a20 */ /* 0x000fc80000410000 */
[----:B------:R-:W-:Y:S02]  /*0740*/  @P0 FADD.FTZ R26, R10, R26 ;  /* 0x0000001a0a1a0221 */ /* 0x000fe40000010000 */
.L_x_2625:
[----:B------:R-:W-:Y:S05]  /*0750*/  BSYNC B1 ;  /* 0x0000000000017941 */ /* 0x000fea0003800000 */
.L_x_2624:
[----:B------:R-:W-:Y:S01]  /*0760*/  BSSY B1, `(.L_x_2626) ;  /* 0x0000005000017945 */ /* 0x000fe20003800000 */
[----:B------:R-:W-:Y:S05]  /*0770*/  @!P6 BRA `(.L_x_2627) ;  /* 0x000000300000e947 */ /* 0x000fea0003800000 */
[----:B-----5:R-:W-:-:S05]  /*0780*/  PRMT R27, RZ, 0x7610, R17 ;  /* 0x00007610ff1b7816 */ /* 0x020fca0000000011 */
[----:B------:R-:W-:-:S04]  /*0790*/  FMUL.FTZ R27, R27, c[0x0][0x1ec] ;  /* 0x00007b001b1b7a20 */ /* 0x000fc80000410000 */
[----:B------:R-:W-:Y:S02]  /*07a0*/  @P0 FADD.FTZ R27, R11, R27 ;  /* 0x0000001b0b1b0221 */ /* 0x000fe40000010000 */
.L_x_2627:
[----:B------:R-:W-:Y:S05]  /*07b0*/  BSYNC B1 ;  /* 0x0000000000017941 */ /* 0x000fea0003800000 */
.L_x_2626:
[----:B------:R-:W-:Y:S01]  /*07c0*/  BSSY B1, `(.L_x_2628) ;  /* 0x0000005000017945 */ /* 0x000fe20003800000 */
[----:B------:R-:W-:Y:S05]  /*07d0*/  @!P6 BRA `(.L_x_2629) ;  /* 0x000000300000e947 */ /* 0x000fea0003800000 */
[----:B-----5:R-:W-:-:S05]  /*07e0*/  PRMT R20, RZ, 0x5410, R18 ;  /* 0x00005410ff147816 */ /* 0x020fca0000000012 */
[----:B------:R-:W-:-:S04]  /*07f0*/  FMUL.FTZ R20, R20, c[0x0][0x1ec] ;  /* 0x00007b0014147a20 */ /* 0x000fc80000410000 */
[----:B------:R-:W-:Y:S02]  /*0800*/  @P0 FADD.FTZ R20, R12, R20 ;  /* 0x000000140c140221 */ /* 0x000fe40000010000 */
.L_x_2629:
[----:B------:R-:W-:Y:S05]  /*0810*/  BSYNC B1 ;  /* 0x0000000000017941 */ /* 0x000fea0003800000 */
.L_x_2628:
[----:B------:R-:W-:Y:S01]  /*0820*/  BSSY B1, `(.L_x_2630) ;  /* 0x0000005000017945 */ /* 0x000fe20003800000 */
[----:B------:R-:W-:Y:S05]  /*0830*/  @!P6 BRA `(.L_x_2631) ;  /* 0x000000300000e947 */ /* 0x000fea0003800000 */
[----:B-----5:R-:W-:-:S05]  /*0840*/  PRMT R21, RZ, 0x7610, R18 ;  /* 0x00007610ff157816 */ /* 0x020fca0000000012 */
[----:B------:R-:W-:-:S04]  /*0850*/  FMUL.FTZ R21, R21, c[0x0][0x1ec] ;  /* 0x00007b0015157a20 */ /* 0x000fc80000410000 */
[----:B------:R-:W-:Y:S02]  /*0860*/  @P0 FADD.FTZ R21, R13, R21 ;  /* 0x000000150d150221 */ /* 0x000fe40000010000 */
.L_x_2631:
[----:B------:R-:W-:Y:S05]  /*0870*/  BSYNC B1 ;  /* 0x0000000000017941 */ /* 0x000fea0003800000 */
.L_x_2630:
[----:B------:R-:W-:Y:S01]  /*0880*/  BSSY B1, `(.L_x_2632) ;  /* 0x0000005000017945 */ /* 0x000fe20003800000 */
[----:B------:R-:W-:Y:S05]  /*0890*/  @!P6 BRA `(.L_x_2633) ;  /* 0x000000300000e947 */ /* 0x000fea0003800000 */
[----:B-----5:R-:W-:-:S05]  /*08a0*/  PRMT R22, RZ, 0x5410, R19 ;  /* 0x00005410ff167816 */ /* 0x020fca0000000013 */
[----:B------:R-:W-:-:S04]  /*08b0*/  FMUL.FTZ R22, R22, c[0x0][0x1ec] ;  /* 0x00007b0016167a20 */ /* 0x000fc80000410000 */
[----:B------:R-:W-:Y:S02]  /*08c0*/  @P0 FADD.FTZ R22, R14, R22 ;  /* 0x000000160e160221 */ /* 0x000fe40000010000 */
.L_x_2633:
[----:B------:R-:W-:Y:S05]  /*08d0*/  BSYNC B1 ;  /* 0x0000000000017941 */ /* 0x000fea0003800000 */
.L_x_2632:
[----:B------:R-:W-:Y:S01]  /*08e0*/  BSSY B1, `(.L_x_2634) ;  /* 0x0000005000017945 */ /* 0x000fe20003800000 */
[----:B------:R-:W-:Y:S05]  /*08f0*/  @!P6 BRA `(.L_x_2635) ;  /* 0x000000300000e947 */ /* 0x000fea0003800000 */
[----:B-----5:R-:W-:-:S05]  /*0900*/  PRMT R23, RZ, 0x7610, R19 ;  /* 0x00007610ff177816 */ /* 0x020fca0000000013 */
[----:B------:R-:W-:-:S04]  /*0910*/  FMUL.FTZ R23, R23, c[0x0][0x1ec] ;  /* 0x00007b0017177a20 */ /* 0x000fc80000410000 */
[----:B------:R-:W-:Y:S02]  /*0920*/  @P0 FADD.FTZ R23, R15, R23 ;  /* 0x000000170f170221 */ /* 0x000fe40000010000 */
.L_x_2635:
[----:B------:R-:W-:Y:S05]  /*0930*/  BSYNC B1 ;  /* 0x0000000000017941 */ /* 0x000fea0003800000 */
.L_x_2634:
[----:B------:R0:W-:Y:S04]  /*0940*/  STG.E.128 [R28.64], R24 ;  /* 0x000000181c007986 */ /* 0x0001e8000c101d04 */
[----:B------:R0:W-:Y:S02]  /*0950*/  STG.E.128 [R28.64+0x10], R20 ;  /* 0x000010141c007986 */ /* 0x0001e4000c101d04 */
.L_x_2619:
[----:B------:R-:W-:Y:S05]  /*0960*/  BSYNC B0 ;  /* 0x0000000000007941 */ /* 0x000fea0003800000 */
.L_x_2618:
        /* <DEDUP_REMOVED lines=12> */
.L_x_2642:
        /* <DEDUP_REMOVED lines=37> */
.L_x_2643:
[----:B------:R-:W-:Y:S01]  /*0c80*/  FMUL.FTZ R28, R47, R47 ;  /* 0x0000002f2f1c7220 */ /* 0x000fe20000410000 */
[----:B------:R-:W-:Y:S01]  /*0c90*/  ISETP.NE.AND P0, PT, RZ, UR6, PT ;  /* 0x00000006ff007c0c */ /* 0x000fe2000bf05270 */
[----:B01----:R-:W-:Y:S01]  /*0ca0*/  FADD.FTZ R30, R31, R30 ;  /* 0x0000001e1f1e7221 */ /* 0x003fe20000010000 */
[----:B------:R-:W-:Y:S01]  /*0cb0*/  MOV R39, c[0x0][0x1e0] ;  /* 0x0000780000277a02 */ /* 0x000fe20000000f00 */
[----:B------:R-:W-:Y:S01]  /*0cc0*/  BSSY B0, `(.L_x_2638) ;  /* 0x0000033000007945 */ /* 0x000fe20003800000 */
[----:B------:R-:W-:-:S03]  /*0cd0*/  FSEL R29, R28, RZ, P0 ;  /* 0x000000ff1c1d7208 */ /* 0x000fc60000000000 */
[----:B------:R-:W-:Y:S01]  /*0ce0*/  FFMA.FTZ R28, R30, R39, c[0x0][0x228] ;  /* 0x00008a001e1c7623 */ /* 0x000fe20000010027 */
[----:B------:R-:W-:-:S03]  /*0cf0*/  @!P1 LEA R30, P3, R35, c[0x0][0x1a8], 0x2 ;  /* 0x00006a00231e9a11 */ /* 0x000fc600078610ff */
[----:B------:R-:W-:Y:S01]  /*0d00*/  FADD.FTZ R39, R28, R29 ;  /* 0x0000001d1c277221 */ /* 0x000fe20000010000 */
[C---:B------:R-:W-:Y:S02]  /*0d10*/  @!P1 LEA R28, P2, R35.reuse, c[0x0][0x1a0], 0x2 ;  /* 0x00006800231c9a11 */ /* 0x040fe400078410ff */
[C-C-:B------:R-:W-:Y:S02]  /*0d20*/  @!P1 LEA.HI.X R31, R35.reuse, c[0x0][0x1ac], R44.reuse, 0x2, P3 ;  /* 0x00006b00231f9a11 */ /* 0x140fe400018f142c */
[----:B------:R-:W-:Y:S01]  /*0d30*/  @!P1 LEA.HI.X R29, R35, c[0x0][0x1a4], R44, 0x2, P2 ;  /* 0x00006900231d9a11 */ /* 0x000fe200010f142c */
[----:B------:R-:W0:Y:S04]  /*0d40*/  MUFU.RSQ R39, R39 ;  /* 0x0000002700277308 */ /* 0x000e280000001400 */
        /* <DEDUP_REMOVED lines=9> */
[----:B------:R-:W-:Y:S02]  /*0de0*/  FMUL.FTZ R52, R39, R52 ;  /* 0x0000003427347220 */ /* 0x000fe40000410000 */
[--C-:B------:R-:W-:Y:S02]  /*0df0*/  FADD.FTZ R38, R24, -R46.reuse ;  /* 0x8000002e18267221 */ /* 0x100fe40000010000 */
[--C-:B------:R-:W-:Y:S02]  /*0e00*/  FADD.FTZ R44, R25, -R46.reuse ;  /* 0x8000002e192c7221 */ /* 0x100fe40000010000 */
[----:B------:R-:W-:-:S02]  /*0e10*/  FADD.FTZ R50, R26, -R46 ;  /* 0x8000002e1a327221 */ /* 0x000fc40000010000 */
[--C-:B------:R-:W-:Y:S02]  /*0e20*/  FADD.FTZ R48, R27, -R46.reuse ;  /* 0x8000002e1b307221 */ /* 0x100fe40000010000 */
[--C-:B------:R-:W-:Y:S02]  /*0e30*/  FADD.FTZ R30, R20, -R46.reuse ;  /* 0x8000002e141e7221 */ /* 0x100fe40000010000 */
[----:B------:R-:W-:Y:S02]  /*0e40*/  FMUL.FTZ R29, R39, R29 ;  /* 0x0000001d271d7220 */ /* 0x000fe40000410000 */
[----:B------:R-:W-:Y:S02]  /*0e50*/  IMAD R28, R28, c[0x0][0x168], RZ ;  /* 0x00005a001c1c7a24 */ /* 0x000fe400078e02ff */
[----:B------:R-:W-:Y:S02]  /*0e60*/  FADD.FTZ R46, R21, -R46 ;  /* 0x8000002e152e7221 */ /* 0x000fe40000010000 */
[----:B------:R-:W-:-:S02]  /*0e70*/  FFMA.FTZ R31, R3, R52, R42 ;  /* 0x00000034031f7223 */ /* 0x000fc4000001002a */
[----:B------:R-:W-:Y:S02]  /*0e80*/  FFMA.FTZ R52, R2, R29, R45 ;  /* 0x0000001d02347223 */ /* 0x000fe4000001002d */
[C---:B------:R-:W-:Y:S02]  /*0e90*/  FMUL.FTZ R38, R39.reuse, R38 ;  /* 0x0000002627267220 */ /* 0x040fe40000410000 */
[C---:B------:R-:W-:Y:S01]  /*0ea0*/  FMUL.FTZ R44, R39.reuse, R44 ;  /* 0x0000002c272c7220 */ /* 0x040fe20000410000 */
[----:B------:R-:W-:Y:S01]  /*0eb0*/  F2FP.BF16.PACK_AB R31, R52, R31 ;  /* 0x0000001f341f723e */ /* 0x000fe200000010ff */
[C---:B------:R-:W-:Y:S02]  /*0ec0*/  FMUL.FTZ R50, R39.reuse, R50 ;  /* 0x0000003227327220 */ /* 0x040fe40000410000 */
[C---:B------:R-:W-:Y:S02]  /*0ed0*/  FMUL.FTZ R29, R39.reuse, R48 ;  /* 0x00000030271d7220 */ /* 0x040fe40000410000 */
        /* <DEDUP_REMOVED lines=9> */
[----:B------:R-:W-:-:S02]  /*0f70*/  FFMA.FTZ R47, R4, R46, R43 ;  /* 0x0000002e042f7223 */ /* 0x000fc4000001002b */
[----:B------:R-:W-:Y:S01]  /*0f80*/  FFMA.FTZ R29, R6, R29, R41 ;  /* 0x0000001d061d7223 */ /* 0x000fe20000010029 */
[----:B------:R-:W-:Y:S01]  /*0f90*/  F2FP.BF16.PACK_AB R28, R39, R28 ;  /* 0x0000001c271c723e */ /* 0x000fe200000010ff */
[----:B------:R-:W-:Y:S01]  /*0fa0*/  IMAD.MOV.U32 R49, RZ, RZ, 0x10 ;  /* 0x00000010ff317424 */ /* 0x000fe200078e00ff */
[----:B------:R-:W-:Y:S02]  /*0fb0*/  F2FP.BF16.PACK_AB R30, R47, R30 ;  /* 0x0000001e2f1e723e */ /* 0x000fe400000010ff */
[----:B------:R-:W-:Y:S01]  /*0fc0*/  F2FP.BF16.PACK_AB R29, R29, R50 ;  /* 0x000000321d1d723e */ /* 0x000fe200000010ff */
[----:B------:R-:W-:-:S05]  /*0fd0*/  IMAD.WIDE.U32 R38, R38, R49, c[0x0][0x208] ;  /* 0x0000820026267625 */ /* 0x000fca00078e0031 */
[----:B------:R0:W-:Y:S02]  /*0fe0*/  STG.E.128 [R38.64], R28 ;  /* 0x0000001c26007986 */ /* 0x0001e4000c101d04 */
.L_x_2639:
[----:B-1----:R-:W-:Y:S05]  /*0ff0*/  BSYNC B0 ;  /* 0x0000000000007941 */ /* 0x002fea0003800000 */
.L_x_2638:
[----:B0-----:R-:W-:-:S05]  /*1000*/  MOV R28, c[0x0][0x160] ;  /* 0x00005800001c7a02 */ /* 0x001fca0000000f00 */
[----:B------:R-:W-:-:S05]  /*1010*/  IMAD R35, R28, 0x4, R35 ;  /* 0x000000041c237824 */ /* 0x000fca00078e0223 */
[----:B------:R-:W-:-:S13]  /*1020*/  ISETP.GE.AND P0, PT, R35, c[0x0][0x164], PT ;  /* 0x0000590023007a0c */ /* 0x000fda0003f06270 */
[----:B------:R-:W-:Y:S01]  /*1030*/  @P0 CALL.REL.NOINC `(.L_x_2640) ;  /* 0x0000001000000944 */ /* 0x000fe20003c00000 */
[----:B------:R-:W-:Y:S05]  /*1040*/  BRA `(.L_x_2641) ;  /* 0xfffff28000007947 */ /* 0x000fea000383ffff */
.L_x_2640:
[----:B------:R-:W-:Y:S05]  /*1050*/  EXIT ;  /* 0x000000000000794d */ /* 0x000fea0003800000 */
.L_x_2636:
[----:B------:R-:W-:Y:S01]  /*1060*/  HFMA2.MMA R39, -RZ, RZ, 0, 5.9604644775390625e-08 ;  /* 0x00000001ff277435 */ /* 0x000fe200000001ff */
[----:B------:R-:W-:Y:S01]  /*1070*/  MOV R46, 0x1f ;  /* 0x0000001f002e7802 */ /* 0x000fe20000000f00 */
[----:B------:R-:W-:Y:S01]  /*1080*/  IMAD.MOV.U32 R31, RZ, RZ, -0x1 ;  /* 0xffffffffff1f7424 */ /* 0x000fe200078e00ff */
[----:B------:R-:W-:-:S03]  /*1090*/  MOV R28, 0x10b0 ;  /* 0x000010b0001c7802 */ /* 0x000fc60000000f00 */
[----:B-----5:R-:W-:Y:S05]  /*10a0*/  CALL.REL.NOINC `($__internal_50_$__cuda_sm70_shflsync_bfly_p) ;  /* 0x000004a000007944 */ /* 0x020fea0003c00000 */
[----:B01----:R-:W-:Y:S05]  /*10b0*/  BRA `(.L_x_2642) ;  /* 0xfffff97000007947 */ /* 0x003fea000383ffff */
.L_x_2637:
[----:B------:R-:W-:Y:S01]  /*10c0*/  HFMA2.MMA R39, -RZ, RZ, 0, 1.1920928955078125e-07 ;  /* 0x00000002ff277435 */ /* 0x000fe200000001ff */
[----:B0-----:R-:W-:Y:S01]  /*10d0*/  MOV R30, R48 ;  /* 0x00000030001e7202 */ /* 0x001fe20000000f00 */
[----:B------:R-:W-:Y:S01]  /*10e0*/  IMAD.MOV.U32 R46, RZ, RZ, 0x1f ;  /* 0x0000001fff2e7424 */ /* 0x000fe200078e00ff */
[----:B------:R-:W-:Y:S02]  /*10f0*/  MOV R31, 0xffffffff ;  /* 0xffffffff001f7802 */ /* 0x000fe40000000f00 */
[----:B------:R-:W-:Y:S02]  /*1100*/  MOV R28, 0x1120 ;  /* 0x00001120001c7802 */ /* 0x000fe40000000f00 */
[----:B-----5:R-:W-:Y:S05]  /*1110*/  CALL.REL.NOINC `($__internal_50_$__cuda_sm70_shflsync_bfly_p) ;  /* 0x0000043000007944 */ /* 0x020fea0003c00000 */
[----:B0-----:R-:W-:Y:S01]  /*1120*/  HFMA2.MMA R39, -RZ, RZ, 0, 2.384185791015625e-07 ;  /* 0x00000004ff277435 */ /* 0x001fe200000001ff */
[----:B-1----:R-:W-:Y:S01]  /*1130*/  FADD.FTZ R30, R48, R31 ;  /* 0x0000001f301e7221 */ /* 0x002fe20000010000 */
[----:B------:R-:W-:Y:S01]  /*1140*/  MOV R31, 0xffffffff ;  /* 0xffffffff001f7802 */ /* 0x000fe20000000f00 */
[----:B------:R-:W-:Y:S01]  /*1150*/  IMAD.MOV.U32 R46, RZ, RZ, 0x1f ;  /* 0x0000001fff2e7424 */ /* 0x000fe200078e00ff */
[----:B------:R-:W-:-:S02]  /*1160*/  MOV R28, 0x1180 ;  /* 0x00001180001c7802 */ /* 0x000fc40000000f00 */
[----:B------:R-:W-:Y:S05]  /*1170*/  CALL.REL.NOINC `($__internal_50_$__cuda_sm70_shflsync_bfly_p) ;  /* 0x000003d000007944 */ /* 0x000fea0003c00000 */
[----:B0-----:R-:W-:Y:S01]  /*1180*/  HFMA2.MMA R39, -RZ, RZ, 0, 4.76837158203125e-07 ;  /* 0x00000008ff277435 */ /* 0x001fe200000001ff */
[----:B-1----:R-:W-:Y:S01]  /*1190*/  FADD.FTZ R30, R30, R31 ;  /* 0x0000001f1e1e7221 */ /* 0x002fe20000010000 */
[----:B------:R-:W-:Y:S01]  /*11a0*/  MOV R31, 0xffffffff ;  /* 0xffffffff001f7802 */ /* 0x000fe20000000f00 */
[----:B------:R-:W-:Y:S01]  /*11b0*/  IMAD.MOV.U32 R46, RZ, RZ, 0x1f ;  /* 0x0000001fff2e7424 */ /* 0x000fe200078e00ff */
[----:B------:R-:W-:-:S02]  /*11c0*/  MOV R28, 0x11e0 ;  /* 0x000011e0001c7802 */ /* 0x000fc40000000f00 */
[----:B------:R-:W-:Y:S05]  /*11d0*/  CALL.REL.NOINC `($__internal_50_$__cuda_sm70_shflsync_bfly_p) ;  /* 0x0000037000007944 */ /* 0x000fea0003c00000 */
[----:B0-----:R-:W-:Y:S01]  /*11e0*/  HFMA2.MMA R39, -RZ, RZ, 0, 9.5367431640625e-07 ;  /* 0x00000010ff277435 */ /* 0x001fe200000001ff */
[----:B-1----:R-:W-:Y:S01]  /*11f0*/  FADD.FTZ R30, R30, R31 ;  /* 0x0000001f1e1e7221 */ /* 0x002fe20000010000 */
[----:B------:R-:W-:Y:S01]  /*1200*/  MOV R31, 0xffffffff ;  /* 0xffffffff001f7802 */ /* 0x000fe20000000f00 */
[----:B------:R-:W-:Y:S01]  /*1210*/  IMAD.MOV.U32 R46, RZ, RZ, 0x1f ;  /* 0x0000001fff2e7424 */ /* 0x000fe200078e00ff */
[----:B------:R-:W-:-:S02]  /*1220*/  MOV R28, 0x1240 ;  /* 0x00001240001c7802 */ /* 0x000fc40000000f00 */
[----:B------:R-:W-:Y:S05]  /*1230*/  CALL.REL.NOINC `($__internal_50_$__cuda_sm70_shflsync_bfly_p) ;  /* 0x0000031000007944 */ /* 0x000fea0003c00000 */
[----:B-1----:R-:W-:Y:S01]  /*1240*/  FADD.FTZ R31, R30, R31 ;  /* 0x0000001f1e1f7221 */ /* 0x002fe20000010000 */
[----:B0-----:R-:W-:Y:S01]  /*1250*/  HFMA2.MMA R39, -RZ, RZ, 0, 5.9604644775390625e-08 ;  /* 0x00000001ff277435 */ /* 0x001fe200000001ff */
        /* <DEDUP_REMOVED lines=21> */
[----:B------:R-:W-:Y:S05]  /*13b0*/  CALL.REL.NOINC `($__internal_50_$__cuda_sm70_shflsync_bfly_p) ;  /* 0x0000019000007944 */ /* 0x000fea0003c00000 */
[----:B0-----:R-:W-:Y:S01]  /*13c0*/  HFMA2.MMA R39, -RZ, RZ, 0, 1.1920928955078125e-07 ;  /* 0x00000002ff277435 */ /* 0x001fe200000001ff */
[----:B-1----:R-:W-:Y:S01]  /*13d0*/  FADD.FTZ R30, R30, R31 ;  /* 0x0000001f1e1e7221 */ /* 0x002fe20000010000 */
[----:B------:R-:W-:Y:S01]  /*13e0*/  MOV R31, 0xffffffff ;  /* 0xffffffff001f7802 */ /* 0x000fe20000000f00 */
[----:B------:R-:W-:Y:S01]  /*13f0*/  IMAD.MOV.U32 R46, RZ, RZ, 0x1f ;  /* 0x0000001fff2e7424 */ /* 0x000fe200078e00ff */
[----:B------:R-:W-:Y:S02]  /*1400*/  MOV R28, 0x1420 ;  /* 0x00001420001c7802 */ /* 0x000fe40000000f00 */
[----:B------:R-:W-:Y:S05]  /*1410*/  CALL.REL.NOINC `($__internal_50_$__cuda_sm70_shflsync_bfly_p) ;  /* 0x0000013000007944 */ /* 0x000fea0003c00000 */
        /* <DEDUP_REMOVED lines=18> */
[----:B01----:R-:W-:Y:S05]  /*1540*/  BRA `(.L_x_2643) ;  /* 0xfffff73000007947 */ /* 0x003fea000383ffff */
        .weak           $__internal_50_$__cuda_sm70_shflsync_bfly_p
        .type           $__internal_50_$__cuda_sm70_shflsync_bfly_p,@function
        .size           $__internal_50_$__cuda_sm70_shflsync_bfly_p,(.L_x_8238 - $__internal_50_$__cuda_sm70_shflsync_bfly_p)
$__internal_50_$__cuda_sm70_shflsync_bfly_p:
[----:B------:R-:W-:Y:S01]  /*1550*/  HFMA2.MMA R29, -RZ, RZ, 0, 0 ;  /* 0x00000000ff1d7435 */ /* 0x000fe200000001ff */
[----:B------:R-:W-:Y:S04]  /*1560*/  WARPSYNC R31 ;  /* 0x0000001f00007348 */ /* 0x000fe80003800000 */
[----:B------:R0:W1:Y:S01]  /*1570*/  SHFL.BFLY PT, R31, R30, R39, R46 ;  /* 0x0c0000271e1f7389 */ /* 0x00006200000e002e */
[----:B------:R-:W-:Y:S05]  /*1580*/  RET.REL.NODEC R28 `(_ZN10layer_norm13ln_fwd_kernelINS_13Kernel_traitsI13__nv_bfloat16S2_fS2_fjLj256ELj1ELj4ELj1ELj16ENS_18Kernel_traits_baseILj256ES2_S2_fS2_fjLj128EEEEELb0ELb0ELb1ELb0EEEvNS_9FwdParamsE) ;  /* 0xffffea701c007950 */ /* 0x000fea0003c3ffff */
.L_x_2644:
        /* <DEDUP_REMOVED lines=15> */
.L_x_8238:


//--------------------- .text._ZN10layer_norm13ln_fwd_kernelINS_13Kernel_traitsI13__nv_bfloat16S2_fS2_fjLj256ELj1ELj4ELj1ELj16ENS_18Kernel_traits_baseILj256ES2_S2_fS2_fjLj128EEEEELb0ELb0ELb1ELb1EEEvNS_9FwdParamsE --------------------------
	.section	.text._ZN10layer_norm13ln_fwd_kernelINS_13Kernel_traitsI13__nv_bfloat16S2_fS2_fjLj256ELj1ELj4ELj1ELj16ENS_18Kernel_traits_baseILj256ES2_S2_fS2_fjLj128EEEEELb0ELb0ELb1ELb1EEEvNS_9FwdParamsE,"ax",@progbits
	.sectioninfo	@"SHI_REGISTERS=52"
	.align	128
        .global         _ZN10layer_norm13ln_fwd_kernelINS_13Kernel_traitsI13__nv_bfloat16S2_fS2_fjLj256ELj1ELj4ELj1ELj16ENS_18Kernel_traits_baseILj256ES2_S2_fS2_fjLj128EEEEELb0ELb0ELb1ELb1EEEvNS_9FwdParamsE
        .type           _ZN10layer_norm13ln_fwd_kernelINS_13Kernel_traitsI13__nv_bfloat16S2_fS2_fjLj256ELj1ELj4ELj1ELj16ENS_18Kernel_traits_baseILj256ES2_S2_fS2_fjLj128EEEEELb0ELb0ELb1ELb1EEEvNS_9FwdParamsE,@function
        .size           _ZN10layer_norm13ln_fwd_kernelINS_13Kernel_traitsI13__nv_bfloat16S2_fS2_fjLj256ELj1ELj4ELj1ELj16ENS_18Kernel_traits_baseILj256ES2_S2_fS2_fjLj128EEEEELb0ELb0ELb1ELb1EEEvNS_9FwdParamsE,(.L_x_8239 - _ZN10layer_norm13ln_fwd_kernelINS_13Kernel_traitsI13__nv_bfloat16S2_fS2_fjLj256ELj1ELj4ELj1ELj16ENS_18Kernel_traits_baseILj256ES2_S2_fS2_fjLj128EEEEELb0ELb0ELb1ELb1EEEvNS_9FwdParamsE)
        .other          _ZN10layer_norm13ln_fwd_kernelINS_13Kernel_traitsI13__nv_bfloat16S2_fS2_fjLj256ELj1ELj4ELj1ELj16ENS_18Kernel_traits_baseILj256ES2_S2_fS2_fjLj128EEEEELb0ELb0ELb1ELb1EEEvNS_9FwdParamsE,@"STO_CUDA_ENTRY STV_DEFAULT"
_ZN10layer_norm13ln_fwd_kernelINS_13Kernel_traitsI13__nv_bfloat16S2_fS2_fjLj256ELj1ELj4ELj1ELj16ENS_18Kernel_traits_baseILj256ES2_S2_fS2_fjLj128EEEEELb0ELb0ELb1ELb1EEEvNS_9FwdParamsE:
.text._ZN10layer_norm13ln_fwd_kernelINS_13Kernel_traitsI13__nv_bfloat16S2_fS2_fjLj256ELj1ELj4ELj1ELj16ENS_18Kernel_traits_baseILj256ES2_S2_fS2_fjLj128EEEEELb0ELb0ELb1ELb1EEEvNS_9FwdParamsE:
        /* <DEDUP_REMOVED lines=13> */
[----:B------:R-:W-:Y:S01]  /*00d0*/  ISETP.GE.AND P1, PT, R35, c[0x0][0x164], PT ;  /* 0x0000590023007a0c */ /* 0x000fe20003f26270 */
[----:B------:R0:W5:Y:S01]  /*00e0*/  @P0 LDG.E.128 R8, [R2.64] ;  /* 0x0000000402080981 */ /* 0x000162000c1e1d00 */
[----:B------:R-:W-:-:S05]  /*00f0*/  IADD3 R4, P2, R0, c[0x0][0x1b0], RZ ;  /* 0x00006c0000047a10 */ /* 0x000fca0007f5e0ff */
[----:B------:R-:W-:-:S06]  /*0100*/  IMAD.X R5, RZ, RZ, c[0x0][0x1b4], P2 ;  /* 0x00006d00ff057624 */ /* 0x000fcc00010e06ff */
[----:B------:R-:W-:Y:S05]  /*0110*/  @P1 EXIT ;  /* 0x000000000000194d */ /* 0x000fea0003800000 */
[----:B0-----:R-:W2:Y:S01]  /*0120*/  LDG.E.128 R4, [R4.64] ;  /* 0x0000000404047981 */ /* 0x001ea2000c1e1d00 */
        /* <DEDUP_REMOVED lines=19> */
.L_x_2666:
[----:B------:R-:W-:-:S10]  /*0260*/  HFMA2.MMA R20, -RZ, RZ, 0, 2.384185791015625e-07 ;  /* 0x00000004ff147435 */ /* 0x000fd400000001ff */
[----:B------:R-:W-:-:S05]  /*0270*/  IMAD.WIDE R18, R35, R20, c[0x0][0x1d0] ;  /* 0x0000740023127625 */ /* 0x000fca00078e0214 */
[----:B------:R0:W2:Y:S01]  /*0280*/  LDG.E R23, [R18.64] ;  /* 0x0000000412177981 */ /* 0x0000a2000c1e1900 */
[----:B------:R-:W-:Y:S01]  /*0290*/  ISETP.NE.U32.AND P0, PT, RZ, c[0x0][0x180], PT ;  /* 0x00006000ff007a0c */ /* 0x000fe20003f05070 */
[----:B------:R-:W-:-:S03]  /*02a0*/  IMAD R16, R35, c[0x0][0x168], RZ ;  /* 0x00005a0023107a24 */ /* 0x000fc600078e02ff */
[----:B------:R-:W-:Y:S02]  /*02b0*/  ISETP.NE.AND.EX P0, PT, RZ, c[0x0][0x184], PT, P0 ;  /* 0x00006100ff007a0c */ /* 0x000fe40003f05300 */
[----:B------:R-:W-:-:S04]  /*02c0*/  SHF.R.S32.HI R17, RZ, 0x1f, R16 ;  /* 0x0000001fff117819 */ /* 0x000fc80000011410 */
[----:B------:R-:W-:-:S04]  /*02d0*/  LEA.HI R24, R17, R16, RZ, 0x3 ;  /* 0x0000001011187211 */ /* 0x000fc800078f18ff */
[----:B------:R-:W-:-:S03]  /*02e0*/  LEA.HI.SX32 R24, R24, R37, 0x1d ;  /* 0x0000002518187211 */ /* 0x000fc600078feaff */
[----:B------:R-:W-:-:S05]  /*02f0*/  @P0 MOV R17, 0x20 ;  /* 0x0000002000110802 */ /* 0x000fca0000000f00 */
[----:B------:R-:W-:-:S05]  /*0300*/  @P0 IMAD.WIDE.U32 R16, R24, R17, c[0x0][0x180] ;  /* 0x0000600018100625 */ /* 0x000fca00078e0011 */
[----:B------:R1:W3:Y:S04]  /*0310*/  @P0 LDG.E.128 R4, [R16.64] ;  /* 0x0000000410040981 */ /* 0x0002e8000c1e1d00 */
[----:B------:R1:W4:Y:S01]  /*0320*/  @P0 LDG.E.128 R8, [R16.64+0x10] ;  /* 0x0000100410080981 */ /* 0x000322000c1e1d00 */
[----:B0-----:R-:W-:Y:S01]  /*0330*/  IMAD.WIDE R18, R35, R20, c[0x0][0x1d8] ;  /* 0x0000760023127625 */ /* 0x001fe200078e0214 */
[----:B------:R-:W-:Y:S01]  /*0340*/  BSSY B0, `(.L_x_2645) ;  /* 0x000002a000007945 */ /* 0x000fe20003800000 */
[----:B------:R-:W-:-:S03]  /*0350*/  HFMA2.MMA R25, -RZ, RZ, 0, 1.9073486328125e-06 ;  /* 0x00000020ff197435 */ /* 0x000fc600000001ff */
[----:B------:R0:W5:Y:S01]  /*0360*/  LDG.E R40, [R18.64] ;  /* 0x0000000412287981 */ /* 0x000162000c1e1900 */
[C---:B--2---:R-:W-:Y:S02]  /*0370*/  ISETP.GE.AND P1, PT, R23.reuse, 0x1, PT ;  /* 0x000000011700780c */ /* 0x044fe40003f26270 */
[----:B------:R-:W-:-:S11]  /*0380*/  ISETP.GT.AND P6, PT, R23, RZ, PT ;  /* 0x000000ff1700720c */ /* 0x000fd60003fc4270 */
[----:B------:R-:W-:-:S05]  /*0390*/  @P1 IADD3 R20, R23, -0x1, RZ ;  /* 0xffffffff17141810 */ /* 0x000fca0007ffe0ff */
[----:B------:R-:W-:-:S05]  /*03a0*/  @P1 IMAD R20, R20, c[0x0][0x168], RZ ;  /* 0x00005a0014141a24 */ /* 0x000fca00078e02ff */
[----:B------:R-:W-:-:S04]  /*03b0*/  @P1 SHF.R.S32.HI R21, RZ, 0x1f, R20 ;  /* 0x0000001fff151819 */ /* 0x000fc80000011414 */
[----:B------:R-:W-:Y:S01]  /*03c0*/  @P1 LEA.HI R22, R21, R20, RZ, 0x3 ;  /* 0x0000001415161211 */ /* 0x000fe200078f18ff */
[----:B------:R-:W-:Y:S01]  /*03d0*/  IMAD.MOV.U32 R20, RZ, RZ, RZ ;  /* 0x000000ffff147224 */ /* 0x000fe200078e00ff */
[----:B------:R-:W-:Y:S02]  /*03e0*/  @P1 MOV R21, 0x10 ;  /* 0x0000001000151802 */ /* 0x000fe40000000f00 */
[----:B------:R-:W-:Y:S02]  /*03f0*/  @P1 LEA.HI.SX32 R20, R22, R37, 0x1d ;  /* 0x0000002516141211 */ /* 0x000fe400078feaff */
[----:B------:R-:W-:Y:S02]  /*0400*/  @!P6 ISETP.NE.U32.AND P2, PT, RZ, c[0x0][0x180], PT ;  /* 0x00006000ff00ea0c */ /* 0x000fe40003f45070 */
[----:B------:R-:W-:Y:S01]  /*0410*/  @!P6 ISETP.NE.U32.AND P3, PT, RZ, c[0x0][0x180], PT ;  /* 0x00006000ff00ea0c */ /* 0x000fe20003f65070 */
[----:B-1----:R-:W-:Y:S01]  /*0420*/  @P1 IMAD.WIDE.U32 R16, R20, R21, c[0x0][0x170] ;  /* 0x00005c0014101625 */ /* 0x002fe200078e0015 */
[----:B------:R-:W-:-:S02]  /*0430*/  @!P6 ISETP.NE.U32.AND P5, PT, RZ, c[0x0][0x180], PT ;  /* 0x00006000ff00ea0c */ /* 0x000fc40003fa5070 */
[----:B------:R-:W-:Y:S02]  /*0440*/  @!P6 ISETP.NE.AND.EX P2, PT, RZ, c[0x0][0x184], PT, P2 ;  /* 0x00006100ff00ea0c */ /* 0x000fe40003f45320 */
[----:B------:R-:W-:Y:S01]  /*0450*/  @!P6 ISETP.NE.AND.EX P3, PT, RZ, c[0x0][0x184], PT, P3 ;  /* 0x00006100ff00ea0c */ /* 0x000fe20003f65330 */
[----:B------:R4:W5:Y:S01]  /*0460*/  @P1 LDG.E.128 R12, [R16.64] ;  /* 0x00000004100c1981 */ /* 0x000962000c1e1d00 */
[----:B------:R-:W-:Y:S02]  /*0470*/  @!P6 ISETP.NE.AND.EX P5, PT, RZ, c[0x0][0x184], PT, P5 ;  /* 0x00006100ff00ea0c */ /* 0x000fe40003fa5350 */
[----:B---3--:R-:W-:Y:S02]  /*0480*/  @!P6 FSEL R21, R5, RZ, P2 ;  /* 0x000000ff0515e208 */ /* 0x008fe40001000000 */
[----:B------:R-:W-:Y:S02]  /*0490*/  @!P6 FSEL R22, R6, RZ, P3 ;  /* 0x000000ff0616e208 */ /* 0x000fe40001800000 */
[----:B------:R-:W-:-:S02]  /*04a0*/  @!P6 FSEL R23, R7, RZ, P5 ;  /* 0x000000ff0717e208 */ /* 0x000fc40002800000 */
[----:B------:R-:W-:Y:S02]  /*04b0*/  @!P6 ISETP.NE.U32.AND P4, PT, RZ, c[0x0][0x180], PT ;  /* 0x00006000ff00ea0c */ /* 0x000fe40003f85070 */
[----:B------:R-:W-:Y:S02]  /*04c0*/  @!P6 ISETP.NE.U32.AND P1, PT, RZ, c[0x0][0x180], PT ;  /* 0x00006000ff00ea0c */ /* 0x000fe40003f25070 */
[----:B------:R-:W-:Y:S02]  /*04d0*/  @!P6 ISETP.NE.U32.AND P2, PT, RZ, c[0x0][0x180], PT ;  /* 0x00006000ff00ea0c */ /* 0x000fe40003f45070 */
[----:B------:R-:W-:Y:S02]  /*04e0*/  @!P6 ISETP.NE.U32.AND P3, PT, RZ, c[0x0][0x180], PT ;  /* 0x00006000ff00ea0c */ /* 0x000fe40003f65070 */
[----:B------:R-:W-:Y:S02]  /*04f0*/  @!P6 ISETP.NE.U32.AND P5, PT, RZ, c[0x0][0x180], PT ;  /* 0x00006000ff00ea0c */ /* 0x000fe40003fa5070 */
[----:B------:R-:W-:-:S02]  /*0500*/  @!P6 ISETP.NE.AND.EX P4, PT, RZ, c[0x0][0x184], PT, P4 ;  /* 0x00006100ff00ea0c */ /* 0x000fc40003f85340 */
[----:B------:R-:W-:Y:S02]  /*0510*/  @!P6 ISETP.NE.AND.EX P1, PT, RZ, c[0x0][0x184], PT, P1 ;  /* 0x00006100ff00ea0c */ /* 0x000fe40003f25310 */
[----:B------:R-:W-:Y:S02]  /*0520*/  @!P6 ISETP.NE.AND.EX P2, PT, RZ, c[0x0][0x184], PT, P2 ;  /* 0x00006100ff00ea0c */ /* 0x000fe40003f45320 */
[----:B------:R-:W-:Y:S02]  /*0530*/  @!P6 ISETP.NE.AND.EX P3, PT, RZ, c[0x0][0x184], PT, P3 ;  /* 0x00006100ff00ea0c */ /* 0x000fe40003f65330 */
[----:B------:R-:W-:Y:S02]  /*0540*/  @!P6 ISETP.NE.AND.EX P5, PT, RZ, c[0x0][0x184], PT, P5 ;  /* 0x00006100ff00ea0c */ /* 0x000fe40003fa5350 */
[----:B----4-:R-:W-:Y:S02]  /*0550*/  @!P6 FSEL R16, R8, RZ, P1 ;  /* 0x000000ff0810e208 */ /* 0x010fe40000800000 */
[----:B------:R-:W-:-:S02]  /*0560*/  @!P6 FSEL R17, R9, RZ, P2 ;  /* 0x000000ff0911e208 */ /* 0x000fc40001000000 */
[----:B0-----:R-:W-:Y:S02]  /*0570*/  @!P6 FSEL R18, R10, RZ, P3 ;  /* 0x000000ff0a12e208 */ /* 0x001fe40001800000 */
[----:B------:R-:W-:Y:S02]  /*0580*/  @!P6 FSEL R19, R11, RZ, P5 ;  /* 0x000000ff0b13e208 */ /* 0x000fe40002800000 */
[----:B------:R-:W-:Y:S01]  /*0590*/  @!P6 FSEL R20, R4, RZ, P4 ;  /* 0x000000ff0414e208 */ /* 0x000fe20002000000 */
[----:B------:R-:W-:Y:S05]  /*05a0*/  @!P6 BRA `(.L_x_2646) ;  /* 0x000000300000e947 */ /* 0x000fea0003800000 */
[----:B-----5:R-:W-:-:S05]  /*05b0*/  PRMT R20, RZ, 0x5410, R12 ;  /* 0x00005410ff147816 */ /* 0x020fca000000000c */
[----:B------:R-:W-:-:S04]  /*05c0*/  FMUL.FTZ R20, R20, c[0x0][0x1ec] ;  /* 0x00007b0014147a20 */ /* 0x000fc80000410000 */
[----:B------:R-:W-:Y:S02]  /*05d0*/  @P0 FADD.FTZ R20, R4, R20 ;  /* 0x0000001404140221 */ /* 0x000fe40000010000 */
.L_x_2646:
[----:B------:R-:W-:Y:S05]  /*05e0*/  BSYNC B0 ;  /* 0x0000000000007941 */ /* 0x000fea0003800000 */
.L_x_2645:
[----:B------:R-:W-:Y:S01]  /*05f0*/  BSSY B0, `(.L_x_2647) ;  /* 0x0000005000007945 */ /* 0x000fe20003800000 */
[----:B------:R-:W-:Y:S05]  /*0600*/  @!P6 BRA `(.L_x_2648) ;  /* 0x000000300000e947 */ /* 0x000fea0003800000 */
[----:B-----5:R-:W-:-:S05]  /*0610*/  PRMT R21, RZ, 0x7610, R12 ;  /* 0x00007610ff157816 */ /* 0x020fca000000000c */
[----:B------:R-:W-:-:S04]  /*0620*/  FMUL.FTZ R21, R21, c[0x0][0x1ec] ;  /* 0x00007b0015157a20 */ /* 0x000fc80000410000 */
[----:B------:R-:W-:Y:S02]  /*0630*/  @P0 FADD.FTZ R21, R5, R21 ;  /* 0x0000001505150221 */ /* 0x000fe40000010000 */
.L_x_2648:
[----:B------:R-:W-:Y:S05]  /*0640*/  BSYNC B0 ;  /* 0x0000000000007941 */ /* 0x000fea0003800000 */
.L_x_2647:
[----:B------:R-:W-:Y:S01]  /*0650*/  BSSY B0, `(.L_x_2649) ;  /* 0x0000005000007945 */ /* 0x000fe20003800000 */
[----:B------:R-:W-:Y:S05]  /*0660*/  @!P6 BRA `(.L_x_2650) ;  /* 0x000000300000e947 */ /* 0x000fea0003800000 */
[----:B-----5:R-:W-:-:S05]  /*0670*/  PRMT R22, RZ, 0x5410, R13 ;  /* 0x00005410ff167816 */ /* 0x020fca000000000d */
[----:B------:R-:W-:-:S04]  /*0680*/  FMUL.FTZ R22, R22, c[0x0][0x1ec] ;  /* 0x00007b0016167a20 */ /* 0x000fc80000410000 */
[----:B------:R-:W-:Y:S02]  /*0690*/  @P0 FADD.FTZ R22, R6, R22 ;  /* 0x0000001606160221 */ /* 0x000fe40000010000 */
.L_x_2650:
[----:B------:R-:W-:Y:S05]  /*06a0*/  BSYNC B0 ;  /* 0x0000000000007941 */ /* 0x000fea0003800000 */
.L_x_2649:
[----:B------:R-:W-:Y:S01]  /*06b0*/  BSSY B0, `(.L_x_2651) ;  /* 0x0000005000007945 */ /* 0x000fe20003800000 */
[----:B------:R-:W-:Y:S05]  /*06c0*/  @!P6 BRA `(.L_x_2652) ;  /* 0x000000300000e947 */ /* 0x000fea0003800000 */
[----:B-----5:R-:W-:-:S05]  /*06d0*/  PRMT R23, RZ, 0x7610, R13 ;  /* 0x00007610ff177816 */ /* 0x020fca000000000d */
[----:B------:R-:W-:-:S04]  /*06e0*/  FMUL.FTZ R23, R23, c[0x0][0x1ec] ;  /* 0x00007b0017177a20 */ /* 0x000fc80000410000 */
[----:B------:R-:W-:Y:S02]  /*06f0*/  @P0 FADD.FTZ R23, R7, R23 ;  /* 0x0000001707170221 */ /* 0x000fe40000010000 */
.L_x_2652:
[----:B------:R-:W-:Y:S05]  /*0700*/  BSYNC B0 ;  /* 0x0000000000007941 */ /* 0x000fea0003800000 */
.L_x_2651:
[----:B------:R-:W-:Y:S01]  /*0710*/  BSSY B0, `(.L_x_2653) ;  /* 0x0000005000007945 */ /* 0x000fe20003800000 */
[----:B------:R-:W-:Y:S05]  /*0720*/  @!P6 BRA `(.L_x_2654) ;  /* 0x000000300000e947 */ /* 0x000fea0003800000 */
[----:B-----5:R-:W-:-:S05]  /*0730*/  PRMT R16, RZ, 0x5410, R14 ;  /* 0x00005410ff107816 */ /* 0x020fca000000000e */
[----:B------:R-:W-:-:S04]  /*0740*/  FMUL.FTZ R16, R16, c[0x0][0x1ec] ;  /* 0x00007b0010107a20 */ /* 0x000fc80000410000 */
[----:B------:R-:W-:Y:S02]  /*0750*/  @P0 FADD.FTZ R16, R8, R16 ;  /* 0x0000001008100221 */ /* 0x000fe40000010000 */
.L_x_2654:
[----:B------:R-:W-:Y:S05]  /*0760*/  BSYNC B0 ;  /* 0x0000000000007941 */ /* 0x000fea0003800000 */
.L_x_2653:
[----:B------:R-:W-:Y:S01]  /*0770*/  BSSY B0, `(.L_x_2655) ;  /* 0x0000005000007945 */ /* 0x000fe20003800000 */
[----:B------:R-:W-:Y:S05]  /*0780*/  @!P6 BRA `(.L_x_2656) ;  /* 0x000000300000e947 */ /* 0x000fea0003800000 */
[----:B-----5:R-:W-:-:S05]  /*0790*/  PRMT R17, RZ, 0x7610, R14 ;  /* 0x00007610ff117816 */ /* 0x020fca000000000e */
[----:B------:R-:W-:-:S04]  /*07a0*/  FMUL.FTZ R17, R17, c[0x0][0x1ec] ;  /* 0x00007b0011117a20 */ /* 0x000fc80000410000 */
[----:B------:R-:W-:Y:S02]  /*07b0*/  @P0 FADD.FTZ R17, R9, R17 ;  /* 0x0000001109110221 */ /* 0x000fe40000010000 */
.L_x_2656:
[----:B------:R-:W-:Y:S05]  /*07c0*/  BSYNC B0 ;  /* 0x0000000000007941 */ /* 0x000fea0003800000 */
.L_x_2655:
[----:B------:R-:W-:Y:S01]  /*07d0*/  BSSY B0, `(.L_x_2657) ;  /* 0x0000005000007945 */ /* 0x000fe20003800000 */
[----:B------:R-:W-:Y:S05]  /*07e0*/  @!P6 BRA `(.L_x_2658) ;  /* 0x000000300000e947 */ /* 0x000fea0003800000 */
[----:B-----5:R-:W-:-:S05]  /*07f0*/  PRMT R18, RZ, 0x5410, R15 ;  /* 0x00005410ff127816 */ /* 0x020fca000000000f */
[----:B------:R-:W-:-:S04]  /*0800*/  FMUL.FTZ R18, R18, c[0x0][0x1ec] ;  /* 0x00007b0012127a20 */ /* 0x000fc80000410000 */
[----:B------:R-:W-:Y:S02]  /*0810*/  @P0 FADD.FTZ R18, R10, R18 ;  /* 0x000000120a120221 */ /* 0x000fe40000010000 */
.L_x_2658:
[----:B------:R-:W-:Y:S05]  /*0820*/  BSYNC B0 ;  /* 0x0000000000007941 */ /* 0x000fea0003800000 */
.L_x_2657:
[----:B------:R-:W-:Y:S01]  /*0830*/  BSSY B0, `(.L_x_2659) ;  /* 0x0000005000007945 */ /* 0x000fe20003800000 */
[----:B------:R-:W-:Y:S05]  /*0840*/  @!P6 BRA `(.L_x_2660) ;  /* 0x000000300000e947 */ /* 0x000fea0003800000 */
[----:B-----5:R-:W-:-:S05]  /*0850*/  PRMT R19, RZ, 0x7610, R15 ;  /* 0x00007610ff137816 */ /* 0x020fca000000000f */
[----:B------:R-:W-:-:S04]  /*0860*/  FMUL.FTZ R19, R19, c[0x0][0x1ec] ;  /* 0x00007b0013137a20 */ /* 0x000fc80000410000 */
[----:B------:R-:W-:Y:S02]  /*0870*/  @P0 FADD.FTZ R19, R11, R19 ;  /* 0x000000130b130221 */ /* 0x000fe40000010000 */
.L_x_2660:
[----:B------:R-:W-:Y:S05]  /*0880*/  BSYNC B0 ;  /* 0x0000000000007941 */ /* 0x000fea0003800000 */
.L_x_2659:
[----:B------:R-:W-:Y:S01]  /*0890*/  FADD.FTZ R26, RZ, R20 ;  /* 0x00000014ff1a7221 */ /* 0x000fe20000010000 */
[----:B------:R-:W-:Y:S01]  /*08a0*/  ISETP.NE.AND P1, PT, R37, RZ, PT ;  /* 0x000000ff2500720c */ /* 0x000fe20003f25270 */
[----:B------:R-:W-:Y:S01]  /*08b0*/  IMAD.WIDE.U32 R24, R24, R25, c[0x0][0x188] ;  /* 0x0000620018187625 */ /* 0x000fe200078e0019 */
[----:B------:R-:W-:-:S03]  /*08c0*/  SHF.R.S32.HI R42, RZ, 0x1f, R35 ;  /* 0x0000001fff2a7819 */ /* 0x000fc60000011423 */
[----:B------:R-:W-:Y:S01]  /*08d0*/  FADD.FTZ R27, R26, R21 ;  /* 0x000000151a1b7221 */ /* 0x000fe20000010000 */
[----:B------:R0:W-:Y:S03]  /*08e0*/  STG.E.128 [R24.64], R20 ;  /* 0x0000001418007986 */ /* 0x0001e6000c101d04 */
[----:B------:R-:W-:Y:S01]  /*08f0*/  FADD.FTZ R26, R27, R22 ;  /* 0x000000161b1a7221 */ /* 0x000fe20000010000 */
[----:B------:R0:W-:Y:S03]  /*0900*/  STG.E.128 [R24.64+0x10], R16 ;  /* 0x0000101018007986 */ /* 0x0001e6000c101d04 */
[----:B------:R-:W-:-:S04]  /*0910*/  FADD.FTZ R27, R26, R23 ;  /* 0x000000171a1b7221 */ /* 0x000fc80000010000 */
[----:B------:R-:W-:-:S04]  /*0920*/  FADD.FTZ R26, R27, R16 ;  /* 0x000000101b1a7221 */ /* 0x000fc80000010000 */
[----:B------:R-:W-:-:S04]  /*0930*/  FADD.FTZ R27, R26, R17 ;  /* 0x000000111a1b7221 */ /* 0x000fc80000010000 */
[----:B------:R-:W-:-:S04]  /*0940*/  FADD.FTZ R26, R27, R18 ;  /* 0x000000121b1a7221 */ /* 0x000fc80000010000 */
[----:B------:R-:W-:Y:S01]  /*0950*/  FADD.FTZ R26, R26, R19 ;  /* 0x000000131a1a7221 */ /* 0x000fe20000010000 */
[----:B------:R-:W-:Y:S05]  /*0960*/  BRA.DIV ~URZ, `(.L_x_2661) ;  /* 0x000006227f007947 */ /* 0x000fea000b800000 */
[----:B0-----:R0:W1:Y:S02]  /*0970*/  SHFL.BFLY PT, R27, R26, 0x1, 0x1f ;  /* 0x0c201f001a1b7f89 */ /* 0x00106400000e0000 */
.L_x_2667:
        /* <DEDUP_REMOVED lines=36> */
.L_x_2668:
        /* <DEDUP_REMOVED lines=8> */
[C---:B------:R-:W-:Y:S01]  /*0c40*/  @!P1 LEA.HI.X R27, R35.reuse, c[0x0][0x1ac], R42, 0x2, P3 ;  /* 0x00006b00231b9a11 */ /* 0x040fe200018f142a */
[----:B------:R-:W-:Y:S01]  /*0c50*/  FADD.FTZ R49, R24, R25 ;  /* 0x0000001918317221 */ /* 0x000fe20000010000 */
[----:B------:R-:W-:-:S04]  /*0c60*/  @!P1 LEA R24, P2, R35, c[0x0][0x1a0], 0x2 ;  /* 0x0000680023189a11 */ /* 0x000fc800078410ff */
[----:B------:R-:W-:Y:S01]  /*0c70*/  @!P1 LEA.HI.X R25, R35, c[0x0][0x1a4], R42, 0x2, P2 ;  /* 0x0000690023199a11 */ /* 0x000fe200010f142a */
[----:B------:R-:W0:Y:S04]  /*0c80*/  MUFU.RSQ R49, R49 ;  /* 0x0000003100317308 */ /* 0x000e280000001400 */
[----:B------:R1:W-:Y:S04]  /*0c90*/  @!P1 STG.E [R24.64], R47 ;  /* 0x0000002f18009986 */ /* 0x0003e8000c101904 */
[----:B0-----:R1:W-:Y:S01]  /*0ca0*/  @!P1 STG.E [R26.64], R49 ;  /* 0x000000311a009986 */ /* 0x0013e2000c101904 */
[----:B-----5:R-:W-:-:S13]  /*0cb0*/  ISETP.GE.AND P1, PT, R40, 0x1, PT ;  /* 0x000000012800780c */ /* 0x020fda0003f26270 */
[----:B------:R-:W-:Y:S05]  /*0cc0*/  @!P1 BRA `(.L_x_2664) ;  /* 0x0000025000009947 */ /* 0x000fea0003800000 */
[----:B-1----:R-:W-:Y:S02]  /*0cd0*/  IADD3 R40, R40, -0x1, RZ ;  /* 0xffffffff28287810 */ /* 0x002fe40007ffe0ff */
[----:B------:R-:W-:Y:S02]  /*0ce0*/  FSEL R47, R47, RZ, !P0 ;  /* 0x000000ff2f2f7208 */ /* 0x000fe40004000000 */
[----:B------:R-:W-:Y:S01]  /*0cf0*/  MOV R25, 0x10 ;  /* 0x0000001000197802 */ /* 0x000fe20000000f00 */
[----:B------:R-:W-:Y:S02]  /*0d00*/  IMAD R40, R40, c[0x0][0x168], RZ ;  /* 0x00005a0028287a24 */ /* 0x000fe400078e02ff */
[C---:B------:R-:W-:Y:S02]  /*0d10*/  FADD.FTZ R20, -R47.reuse, R20 ;  /* 0x000000142f147221 */ /* 0x040fe40000010100 */
[C---:B------:R-:W-:Y:S02]  /*0d20*/  FADD.FTZ R24, -R47.reuse, R21 ;  /* 0x000000152f187221 */ /* 0x040fe40000010100 */
[C---:B------:R-:W-:Y:S01]  /*0d30*/  FADD.FTZ R44, -R47.reuse, R17 ;  /* 0x000000112f2c7221 */ /* 0x040fe20000010100 */
[----:B------:R-:W-:Y:S01]  /*0d40*/  SHF.R.S32.HI R17, RZ, 0x1f, R40 ;  /* 0x0000001fff117819 */ /* 0x000fe20000011428 */
[----:B------:R-:W-:-:S02]  /*0d50*/  FADD.FTZ R22, -R47, R22 ;  /* 0x000000162f167221 */ /* 0x000fc40000010100 */
[----:B------:R-:W-:Y:S01]  /*0d60*/  FADD.FTZ R26, -R47, R23 ;  /* 0x000000172f1a7221 */ /* 0x000fe20000010100 */
[----:B------:R-:W-:Y:S01]  /*0d70*/  LEA.HI R40, R17, R40, RZ, 0x3 ;  /* 0x0000002811287211 */ /* 0x000fe200078f18ff */
[C---:B------:R-:W-:Y:S02]  /*0d80*/  FADD.FTZ R42, -R47.reuse, R16 ;  /* 0x000000102f2a7221 */ /* 0x040fe40000010100 */
[C---:B------:R-:W-:Y:S01]  /*0d90*/  FADD.FTZ R18, -R47.reuse, R18 ;  /* 0x000000122f127221 */ /* 0x040fe20000010100 */
[----:B------:R-:W-:Y:S01]  /*0da0*/  LEA.HI.SX32 R40, R40, R37, 0x1d ;  /* 0x0000002528287211 */ /* 0x000fe200078feaff */
[----:B------:R-:W-:Y:S02]  /*0db0*/  FADD.FTZ R46, -R47, R19 ;  /* 0x000000132f2e7221 */ /* 0x000fe40000010100 */
[C---:B------:R-:W-:Y:S02]  /*0dc0*/  FMUL.FTZ R20, R49.reuse, R20 ;  /* 0x0000001431147220 */ /* 0x040fe40000410000 */
[----:B------:R-:W-:-:S02]  /*0dd0*/  FMUL.FTZ R16, R49, R24 ;  /* 0x0000001831107220 */ /* 0x000fc40000410000 */
[C---:B------:R-:W-:Y:S02]  /*0de0*/  FMUL.FTZ R22, R49.reuse, R22 ;  /* 0x0000001631167220 */ /* 0x040fe40000410000 */
[C---:B------:R-:W-:Y:S02]  /*0df0*/  FMUL.FTZ R26, R49.reuse, R26 ;  /* 0x0000001a311a7220 */ /* 0x040fe40000410000 */
[C---:B------:R-:W-:Y:S02]  /*0e00*/  FMUL.FTZ R42, R49.reuse, R42 ;  /* 0x0000002a312a7220 */ /* 0x040fe40000410000 */
[C---:B------:R-:W-:Y:S02]  /*0e10*/  FMUL.FTZ R44, R49.reuse, R44 ;  /* 0x0000002c312c7220 */ /* 0x040fe40000410000 */
[C---:B------:R-:W-:Y:S02]  /*0e20*/  FMUL.FTZ R19, R49.reuse, R18 ;  /* 0x0000001231137220 */ /* 0x040fe40000410000 */
[----:B------:R-:W-:-:S02]  /*0e30*/  FMUL.FTZ R46, R49, R46 ;  /* 0x0000002e312e7220 */ /* 0x000fc40000410000 */
[----:B------:R-:W-:Y:S02]  /*0e40*/  FFMA.FTZ R20, R3, R20, R36 ;  /* 0x0000001403147223 */ /* 0x000fe40000010024 */
[----:B------:R-:W-:Y:S02]  /*0e50*/  FFMA.FTZ R21, R39, R16, R34 ;  /* 0x0000001027157223 */ /* 0x000fe40000010022 */
[----:B------:R-:W-:Y:S02]  /*0e60*/  FFMA.FTZ R17, R38, R22, R33 ;  /* 0x0000001626117223 */ /* 0x000fe40000010021 */
[----:B------:R-:W-:Y:S01]  /*0e70*/  FFMA.FTZ R18, R41, R42, R30 ;  /* 0x0000002a29127223 */ /* 0x000fe2000001001e */
[----:B------:R-:W-:Y:S01]  /*0e80*/  F2FP.BF16.PACK_AB R16, R21, R20 ;  /* 0x000000141510723e */ /* 0x000fe200000010ff */
[----:B------:R-:W-:Y:S02]  /*0e90*/  FFMA.FTZ R19, R2, R19, R29 ;  /* 0x0000001302137223 */ /* 0x000fe4000001001d */
[----:B------:R-:W-:-:S02]  /*0ea0*/  FFMA.FTZ R46, R45, R46, R28 ;  /* 0x0000002e2d2e7223 */ /* 0x000fc4000001001c */
[----:B------:R-:W-:Y:S02]  /*0eb0*/  FFMA.FTZ R23, R0, R44, R31 ;  /* 0x0000002c00177223 */ /* 0x000fe4000001001f */
[----:B------:R-:W-:Y:S01]  /*0ec0*/  FFMA.FTZ R26, R43, R26, R32 ;  /* 0x0000001a2b1a7223 */ /* 0x000fe20000010020 */
[----:B------:R-:W-:Y:S01]  /*0ed0*/  F2FP.BF16.PACK_AB R19, R46, R19 ;  /* 0x000000132e13723e */ /* 0x000fe200000010ff */
[----:B------:R-:W-:Y:S01]  /*0ee0*/  IMAD.WIDE.U32 R20, R40, R25, c[0x0][0x208] ;  /* 0x0000820028147625 */ /* 0x000fe200078e0019 */
[----:B------:R-:W-:Y:S02]  /*0ef0*/  F2FP.BF16.PACK_AB R18, R23, R18 ;  /* 0x000000121712723e */ /* 0x000fe400000010ff */
[----:B------:R-:W-:-:S05]  /*0f00*/  F2FP.BF16.PACK_AB R17, R26, R17 ;  /* 0x000000111a11723e */ /* 0x000fca00000010ff */
[----:B------:R0:W-:Y:S02]  /*0f10*/  STG.E.128 [R20.64], R16 ;  /* 0x0000001014007986 */ /* 0x0001e4000c101d04 */
.L_x_2664:
[----:B-1----:R-:W-:Y:S05]  /*0f20*/  BSYNC B0 ;  /* 0x0000000000007941 */ /* 0x002fea0003800000 */
.L_x_2663:
[----:B0-----:R-:W-:-:S05]  /*0f30*/  MOV R16, c[0x0][0x160] ;  /* 0x0000580000107a02 */ /* 0x001fca0000000f00 */
[----:B------:R-:W-:-:S05]  /*0f40*/  IMAD R35, R16, 0x4, R35 ;  /* 0x0000000410237824 */ /* 0x000fca00078e0223 */
[----:B------:R-:W-:-:S13]  /*0f50*/  ISETP.GE.AND P0, PT, R35, c[0x0][0x164], PT ;  /* 0x0000590023007a0c */ /* 0x000fda0003f06270 */
[----:B------:R-:W-:Y:S01]  /*0f60*/  @P0 CALL.REL.NOINC `(.L_x_2665) ;  /* 0x0000001000000944 */ /* 0x000fe20003c00000 */
[----:B------:R-:W-:Y:S05]  /*0f70*/  BRA `(.L_x_2666) ;  /* 0xfffff2e000007947 */ /* 0x000fea000383ffff */
.L_x_2665:
[----:B------:R-:W-:Y:S05]  /*0f80*/  EXIT ;  /* 0x000000000000794d */ /* 0x000fea0003800000 */
.L_x_2661:
[----:B0-----:R-:W-:Y:S01]  /*0f90*/  HFMA2.MMA R46, -RZ, RZ, 0, 5.9604644775390625e-08 ;  /* 0x00000001ff2e7435 */ /* 0x001fe200000001ff */
[----:B------:R-:W-:Y:S01]  /*0fa0*/  MOV R44, 0x1f ;  /* 0x0000001f002c7802 */ /* 0x000fe20000000f00 */
[----:B------:R-:W-:Y:S01]  /*0fb0*/  IMAD.MOV.U32 R27, RZ, RZ, -0x1 ;  /* 0xffffffffff1b7424 */ /* 0x000fe200078e00ff */
[----:B------:R-:W-:-:S03]  /*0fc0*/  MOV R24, 0xfe0 ;  /* 0x00000fe000187802 */ /* 0x000fc60000000f00 */
[----:B-----5:R-:W-:Y:S05]  /*0fd0*/  CALL.REL.NOINC `($__internal_51_$__cuda_sm70_shflsync_bfly_p) ;  /* 0x0000049000007944 */ /* 0x020fea0003c00000 */
[----:B01----:R-:W-:Y:S05]  /*0fe0*/  BRA `(.L_x_2667) ;  /* 0xfffff99000007947 */ /* 0x003fea000383ffff */
.L_x_2662:
[----:B------:R-:W-:Y:S01]  /*0ff0*/  HFMA2.MMA R46, -RZ, RZ, 0, 1.1920928955078125e-07 ;  /* 0x00000002ff2e7435 */ /* 0x000fe200000001ff */
[----:B0-----:R-:W-:Y:S01]  /*1000*/  MOV R26, R48 ;  /* 0x00000030001a7202 */ /* 0x001fe20000000f00 */
[----:B------:R-:W-:Y:S01]  /*1010*/  IMAD.MOV.U32 R44, RZ, RZ, 0x1f ;  /* 0x0000001fff2c7424 */ /* 0x000fe200078e00ff */
[----:B------:R-:W-:Y:S02]  /*1020*/  MOV R27, 0xffffffff ;  /* 0xffffffff001b7802 */ /* 0x000fe40000000f00 */
[----:B------:R-:W-:Y:S02]  /*1030*/  MOV R24, 0x1050 ;  /* 0x0000105000187802 */ /* 0x000fe40000000f00 */
[----:B-----5:R-:W-:Y:S05]  /*1040*/  CALL.REL.NOINC `($__internal_51_$__cuda_sm70_shflsync_bfly_p) ;  /* 0x0000042000007944 */ /* 0x020fea0003c00000 */
[----:B0-----:R-:W-:Y:S01]  /*1050*/  HFMA2.MMA R46, -RZ, RZ, 0, 2.384185791015625e-07 ;  /* 0x00000004ff2e7435 */ /* 0x001fe200000001ff */
[----:B-1----:R-:W-:Y:S01]  /*1060*/  FADD.FTZ R26, R48, R27 ;  /* 0x0000001b301a7221 */ /* 0x002fe20000010000 */
[----:B------:R-:W-:Y:S01]  /*1070*/  MOV R27, 0xffffffff ;  /* 0xffffffff001b7802 */ /* 0x000fe20000000f00 */
[----:B------:R-:W-:Y:S01]  /*1080*/  IMAD.MOV.U32 R44, RZ, RZ, 0x1f ;  /* 0x0000001fff2c7424 */ /* 0x000fe200078e00ff */
[----:B------:R-:W-:-:S02]  /*1090*/  MOV R24, 0x10b0 ;  /* 0x000010b000187802 */ /* 0x000fc40000000f00 */
[----:B------:R-:W-:Y:S05]  /*10a0*/  CALL.REL.NOINC `($__internal_51_$__cuda_sm70_shflsync_bfly_p) ;  /* 0x000003c000007944 */ /* 0x000fea0003c00000 */
[----:B0-----:R-:W-:Y:S01]  /*10b0*/  HFMA2.MMA R46, -RZ, RZ, 0, 4.76837158203125e-07 ;  /* 0x00000008ff2e7435 */ /* 0x001fe200000001ff */
[----:B-1----:R-:W-:Y:S01]  /*10c0*/  FADD.FTZ R26, R26, R27 ;  /* 0x0000001b1a1a7221 */ /* 0x002fe20000010000 */
[----:B------:R-:W-:Y:S01]  /*10d0*/  MOV R27, 0xffffffff ;  /* 0xffffffff001b7802 */ /* 0x000fe20000000f00 */
[----:B------:R-:W-:Y:S01]  /*10e0*/  IMAD.MOV.U32 R44, RZ, RZ, 0x1f ;  /* 0x0000001fff2c7424 */ /* 0x000fe200078e00ff */
[----:B------:R-:W-:-:S02]  /*10f0*/  MOV R24, 0x1110 ;  /* 0x0000111000187802 */ /* 0x000fc40000000f00 */
[----:B------:R-:W-:Y:S05]  /*1100*/  CALL.REL.NOINC `($__internal_51_$__cuda_sm70_shflsync_bfly_p) ;  /* 0x0000036000007944 */ /* 0x000fea0003c00000 */
[----:B0-----:R-:W-:Y:S01]  /*1110*/  HFMA2.MMA R46, -RZ, RZ, 0, 9.5367431640625e-07 ;  /* 0x00000010ff2e7435 */ /* 0x001fe200000001ff */
[----:B-1----:R-:W-:Y:S01]  /*1120*/  FADD.FTZ R26, R26, R27 ;  /* 0x0000001b1a1a7221 */ /* 0x002fe20000010000 */
[----:B------:R-:W-:Y:S01]  /*1130*/  MOV R27, 0xffffffff ;  /* 0xffffffff001b7802 */ /* 0x000fe20000000f00 */
[----:B------:R-:W-:Y:S01]  /*1140*/  IMAD.MOV.U32 R44, RZ, RZ, 0x1f ;  /* 0x0000001fff2c7424 */ /* 0x000fe200078e00ff */
[----:B------:R-:W-:-:S02]  /*1150*/  MOV R24, 0x1170 ;  /* 0x0000117000187802 */ /* 0x000fc40000000f00 */
[----:B------:R-:W-:Y:S05]  /*1160*/  CALL.REL.NOINC `($__internal_51_$__cuda_sm70_shflsync_bfly_p) ;  /* 0x0000030000007944 */ /* 0x000fea0003c00000 */
[----:B-1----:R-:W-:Y:S01]  /*1170*/  FADD.FTZ R27, R26, R27 ;  /* 0x0000001b1a1b7221 */ /* 0x002fe20000010000 */
[----:B0-----:R-:W-:Y:S01]  /*1180*/  HFMA2.MMA R46, -RZ, RZ, 0, 5.9604644775390625e-08 ;  /* 0x00000001ff2e7435 */ /* 0x001fe200000001ff */
        /* <DEDUP_REMOVED lines=20> */
[----:B------:R-:W-:Y:S05]  /*12d0*/  CALL.REL.NOINC `($__internal_51_$__cuda_sm70_shflsync_bfly_p) ;  /* 0x0000019000007944 */ /* 0x000fea0003c00000 */
[----:B0-----:R-:W-:Y:S01]  /*12e0*/  HFMA2.MMA R46, -RZ, RZ, 0, 1.1920928955078125e-07 ;  /* 0x00000002ff2e7435 */ /* 0x001fe200000001ff */
[----:B-1----:R-:W-:Y:S01]  /*12f0*/  FADD.FTZ R26, R26, R27 ;  /* 0x0000001b1a1a7221 */ /* 0x002fe20000010000 */
[----:B------:R-:W-:Y:S01]  /*1300*/  MOV R27, 0xffffffff ;  /* 0xffffffff001b7802 */ /* 0x000fe20000000f00 */
[----:B------:R-:W-:Y:S01]  /*1310*/  IMAD.MOV.U32 R44, RZ, RZ, 0x1f ;  /* 0x0000001fff2c7424 */ /* 0x000fe200078e00ff */
[----:B------:R-:W-:Y:S02]  /*1320*/  MOV R24, 0x1340 ;  /* 0x0000134000187802 */ /* 0x000fe40000000f00 */
[----:B------:R-:W-:Y:S05]  /*1330*/  CALL.REL.NOINC `($__internal_51_$__cuda_sm70_shflsync_bfly_p) ;  /* 0x0000013000007944 */ /* 0x000fea0003c00000 */
[----:B0-----:R-:W-:Y:S01]  /*1340*/  HFMA2.MMA R46, -RZ, RZ, 0, 2.384185791015625e-07 ;  /* 0x00000004ff2e7435 */ /* 0x001fe200000001ff */
[----:B-1----:R-:W-:Y:S01]  /*1350*/  FADD.FTZ R26, R26, R27 ;  /* 0x0000001b1a1a7221 */ /* 0x002fe20000010000 */
[----:B------:R-:W-:Y:S01]  /*1360*/  MOV R27, 0xffffffff ;  /* 0xffffffff001b7802 */ /* 0x000fe20000000f00 */
[----:B------:R-:W-:Y:S01]  /*1370*/  IMAD.MOV.U32 R44, RZ, RZ, 0x1f ;  /* 0x0000001fff2c7424 */ /* 0x000fe200078e00ff */
[----:B------:R-:W-:Y:S02]  /*1380*/  MOV R24, 0x13a0 ;  /* 0x000013a000187802 */ /* 0x000fe40000000f00 */
        /* <DEDUP_REMOVED lines=13> */
[----:B01----:R-:W-:Y:S05]  /*1460*/  BRA `(.L_x_2668) ;  /* 0xfffff75000007947 */ /* 0x003fea000383ffff */
        .weak           $__internal_51_$__cuda_sm70_shflsync_bfly_p
        .type           $__internal_51_$__cuda_sm70_shflsync_bfly_p,@function
        .size           $__internal_51_$__cuda_sm70_shflsync_bfly_p,(.L_x_8239 - $__internal_51_$__cuda_sm70_shflsync_bfly_p)
$__internal_51_$__cuda_sm70_shflsync_bfly_p:
[----:B------:R-:W-:Y:S01]  /*1470*/  HFMA2.MMA R25, -RZ, RZ, 0, 0 ;  /* 0x00000000ff197435 */ /* 0x000fe200000001ff */
[----:B------:R-:W-:Y:S04]  /*1480*/  WARPSYNC R27 ;  /* 0x0000001b00007348 */ /* 0x000fe80003800000 */
[----:B------:R0:W1:Y:S01]  /*1490*/  SHFL.BFLY PT, R27, R26, R46, R44 ;  /* 0x0c00002e1a1b7389 */ /* 0x00006200000e002c */
[----:B------:R-:W-:Y:S05]  /*14a0*/  RET.REL.NODEC R24 `(_ZN10layer_norm13ln_fwd_kernelINS_13Kernel_traitsI13__nv_bfloat16S2_fS2_fjLj256ELj1ELj4ELj1ELj16ENS_18Kernel_traits_baseILj256ES2_S2_fS2_fjLj128EEEEELb0ELb0ELb1ELb1EEEvNS_9FwdParamsE) ;  /* 0xffffeb5018007950 */ /* 0x000fea0003c3ffff */
.L_x_2669:
        /* <DEDUP_REMOVED lines=13> */
.L_x_8239:


//--------------------- .text._ZN10layer_norm13ln_fwd_kernelINS_13Kernel_traitsI13__nv_bfloat16S2_fS2_fjLj256ELj1ELj4ELj1ELj16ENS_18Kernel_traits_baseILj256ES2_S2_fS2_fjLj128EEEEELb0ELb1ELb0ELb0EEEvNS_9FwdParamsE --------------------------
	.section	.text._ZN10layer_norm13ln_fwd_kernelINS_13Kernel_traitsI13__nv_bfloat16S2_fS2_fjLj256ELj1ELj4ELj1ELj16ENS_18Kernel_traits_baseILj256ES2_S2_fS2_fjLj128EEEEELb0ELb1ELb0ELb0EEEvNS_9FwdParamsE,"ax",@progbits
	.sectioninfo	@"SHI_REGISTERS=56"
	.align	128
        .global         _ZN10layer_norm13ln_fwd_kernelINS_13Kernel_traitsI13__nv_bfloat16S2_fS2_fjLj256ELj1ELj4ELj1ELj16ENS_18Kernel_traits_baseILj256ES2_S2_fS2_fjLj128EEEEELb0ELb1ELb0ELb0EEEvNS_9FwdParamsE
        .type           _ZN10layer_norm13ln_fwd_kernelINS_13Kernel_traitsI13__nv_bfloat16S2_fS2_fjLj256ELj1ELj4ELj1ELj16ENS_18Kernel_traits_baseILj256ES2_S2_fS2_fjLj128EEEEELb0ELb1ELb0ELb0EEEvNS_9FwdParamsE,@function
        .size           _ZN10layer_norm13ln_fwd_kernelINS_13Kernel_traitsI13__nv_bfloat16S2_fS2_fjLj256ELj1ELj4ELj1ELj16ENS_18Kernel_traits_baseILj256ES2_S2_fS2_fjLj128EEEEELb0ELb1ELb0ELb0EEEvNS_9FwdParamsE,(.L_x_8240 - _ZN10layer_norm13ln_fwd_kernelINS_13Kernel_traitsI13__nv_bfloat16S2_fS2_fjLj256ELj1ELj4ELj1ELj16ENS_18Kernel_traits_baseILj256ES2_S2_fS2_fjLj128EEEEELb0ELb1ELb0ELb0EEEvNS_9FwdParamsE)
        .other          _ZN10layer_norm13ln_fwd_kernelINS_13Kernel_traitsI13__nv_bfloat16S2_fS2_fjLj256ELj1ELj4ELj1ELj16ENS_18Kernel_traits_baseILj256ES2_S2_fS2_fjLj128EEEEELb0ELb1ELb0ELb0EEEvNS_9FwdParamsE,@"STO_CUDA_ENTRY STV_DEFAULT"
_ZN10layer_norm13ln_fwd_kernelINS_13Kernel_traitsI13__nv_bfloat16S2_fS2_fjLj256ELj1ELj4ELj1ELj16ENS_18Kernel_traits_baseILj256ES2_S2_fS2_fjLj128EEEEELb0ELb1ELb0ELb0EEEvNS_9FwdParamsE:
.text._ZN10layer_norm13ln_fwd_kernelINS_13Kernel_traitsI13__nv_bfloat16S2_fS2_fjLj256ELj1ELj4ELj1ELj16ENS_18Kernel_traits_baseILj256ES2_S2_fS2_fjLj128EEEEELb0ELb1ELb0ELb0EEEvNS_9FwdParamsE:
        /* <DEDUP_REMOVED lines=29> */
.L_x_2671:
[----:B0-----:R-:W-:Y:S05]  /*01d0*/  BSYNC B0 ;  /* 0x0000000000007941 */ /* 0x001fea0003800000 */
.L_x_2670:
        /* <DEDUP_REMOVED lines=26> */
.L_x_2678:
        /* <DEDUP_REMOVED lines=26> */
[--C-:B------:R-:W-:Y:S02]  /*0520*/  PRMT R25, RZ, 0x5410, R17.reuse ;  /* 0x00005410ff197816 */ /* 0x100fe40000000011 */
[----:B0-----:R-:W-:Y:S01]  /*0530*/  PRMT R21, RZ, 0x5410, R16 ;  /* 0x00005410ff157816 */ /* 0x001fe20000000010 */
[-C--:B------:R-:W-:Y:S01]  /*0540*/  FMUL.FTZ R23, R23, R26.reuse ;  /* 0x0000001a17177220 */ /* 0x080fe20000410000 */
[----:B------:R-:W-:Y:S02]  /*0550*/  PRMT R17, RZ, 0x7610, R17 ;  /* 0x00007610ff117816 */ /* 0x000fe40000000011 */
[--C-:B------:R-:W-:Y:S01]  /*0560*/  PRMT R27, RZ, 0x5410, R18.reuse ;  /* 0x00005410ff1b7816 */ /* 0x100fe20000000012 */
[-C--:B------:R-:W-:Y:S01]  /*0570*/  FMUL.FTZ R16, R21, R26.reuse ;  /* 0x0000001a15107220 */ /* 0x080fe20000410000 */
        /* <DEDUP_REMOVED lines=10> */
[----:B------:R-:W-:Y:S02]  /*0620*/  FMUL.FTZ R17, R28, R23 ;  /* 0x000000171c117220 */ /* 0x000fe40000410000 */
[----:B------:R-:W-:Y:S02]  /*0630*/  FMUL.FTZ R16, R29, R16 ;  /* 0x000000101d107220 */ /* 0x000fe40000410000 */
[----:B------:R-:W-:Y:S02]  /*0640*/  FMUL.FTZ R18, R7, R18 ;  /* 0x0000001207127220 */ /* 0x000fe40000410000 */
[----:B------:R-:W-:-:S02]  /*0650*/  FMUL.FTZ R19, R6, R19 ;  /* 0x0000001306137220 */ /* 0x000fc40000410000 */
[----:B------:R-:W-:Y:S02]  /*0660*/  FMUL.FTZ R20, R5, R20 ;  /* 0x0000001405147220 */ /* 0x000fe40000410000 */
[----:B------:R-:W-:Y:S02]  /*0670*/  FMUL.FTZ R21, R4, R37 ;  /* 0x0000002504157220 */ /* 0x000fe40000410000 */
[----:B------:R-:W-:Y:S02]  /*0680*/  FMUL.FTZ R22, R3, R22 ;  /* 0x0000001603167220 */ /* 0x000fe40000410000 */
[----:B------:R-:W-:Y:S02]  /*0690*/  FMUL.FTZ R23, R2, R53 ;  /* 0x0000003502177220 */ /* 0x000fe40000410000 */
[----:B---3--:R-:W-:Y:S02]  /*06a0*/  @P0 FADD.FTZ R16, R8, R16 ;  /* 0x0000001008100221 */ /* 0x008fe40000010000 */
[----:B------:R-:W-:-:S02]  /*06b0*/  @P0 FADD.FTZ R17, R9, R17 ;  /* 0x0000001109110221 */ /* 0x000fc40000010000 */
[----:B------:R-:W-:Y:S02]  /*06c0*/  @P0 FADD.FTZ R18, R10, R18 ;  /* 0x000000120a120221 */ /* 0x000fe40000010000 */
[----:B------:R-:W-:Y:S02]  /*06d0*/  @P0 FADD.FTZ R19, R11, R19 ;  /* 0x000000130b130221 */ /* 0x000fe40000010000 */
[----:B----4-:R-:W-:Y:S02]  /*06e0*/  @P0 FADD.FTZ R20, R12, R20 ;  /* 0x000000140c140221 */ /* 0x010fe40000010000 */
[----:B------:R-:W-:Y:S01]  /*06f0*/  @P0 FADD.FTZ R21, R13, R21 ;  /* 0x000000150d150221 */ /* 0x000fe20000010000 */
[----:B------:R0:W-:Y:S01]  /*0700*/  STG.E.128 [R24.64], R16 ;  /* 0x0000001018007986 */ /* 0x0001e2000c101d04 */
[----:B------:R-:W-:Y:S02]  /*0710*/  @P0 FADD.FTZ R22, R14, R22 ;  /* 0x000000160e160221 */ /* 0x000fe40000010000 */
[----:B------:R-:W-:-:S05]  /*0720*/  @P0 FADD.FTZ R23, R15, R23 ;  /* 0x000000170f170221 */ /* 0x000fca0000010000 */
[----:B------:R0:W-:Y:S02]  /*0730*/  STG.E.128 [R24.64+0x10], R20 ;  /* 0x0000101418007986 */ /* 0x0001e4000c101d04 */
.L_x_2673:
[----:B------:R-:W-:Y:S05]  /*0740*/  BSYNC B0 ;  /* 0x0000000000007941 */ /* 0x000fea0003800000 */
.L_x_2672:
        /* <DEDUP_REMOVED lines=12> */
.L_x_2679:
        /* <DEDUP_REMOVED lines=37> */
.L_x_2680:
        /* <DEDUP_REMOVED lines=39> */
[----:B------:R-:W-:Y:S01]  /*0cd0*/  HFMA2.MMA R37, -RZ, RZ, 0, 9.5367431640625e-07 ;  /* 0x00000010ff257435 */ /* 0x000fe200000001ff */
[----:B------:R-:W-:Y:S02]  /*0ce0*/  FFMA.FTZ R26, R34, R53, R45 ;  /* 0x00000035221a7223 */ /* 0x000fe4000001002d */
[----:B------:R-:W-:Y:S01]  /*0cf0*/  FFMA.FTZ R52, R40, R52, R49 ;  /* 0x0000003428347223 */ /* 0x000fe20000010031 */
[----:B------:R-:W-:Y:S01]  /*0d00*/  F2FP.BF16.PACK_AB R25, R51, R50 ;  /* 0x000000323319723e */ /* 0x000fe200000010ff */
[----:B------:R-:W-:-:S03]  /*0d10*/  FFMA.FTZ R53, R39, R48, R46 ;  /* 0x0000003027357223 */ /* 0x000fc6000001002e */
[----:B------:R-:W-:Y:S02]  /*0d20*/  F2FP.BF16.PACK_AB R27, R52, R27 ;  /* 0x0000001b341b723e */ /* 0x000fe400000010ff */
[----:B------:R-:W-:Y:S01]  /*0d30*/  F2FP.BF16.PACK_AB R26, R53, R26 ;  /* 0x0000001a351a723e */ /* 0x000fe200000010ff */
[----:B------:R-:W-:-:S05]  /*0d40*/  IMAD.WIDE.U32 R36, R36, R37, c[0x0][0x208] ;  /* 0x0000820024247625 */ /* 0x000fca00078e0025 */
[----:B------:R0:W-:Y:S02]  /*0d50*/  STG.E.128 [R36.64], R24 ;  /* 0x0000001824007986 */ /* 0x0001e4000c101d04 */
.L_x_2677:
[----:B------:R-:W-:Y:S05]  /*0d60*/  BSYNC B0 ;  /* 0x0000000000007941 */ /* 0x000fea0003800000 */
.L_x_2676:
[----:B01----:R-:W-:-:S05]  /*0d70*/  MOV R24, 0x4 ;  /* 0x0000000400187802 */ /* 0x003fca0000000f00 */
[----:B------:R-:W-:-:S05]  /*0d80*/  IMAD R31, R24, c[0x0][0x160], R31 ;  /* 0x00005800181f7a24 */ /* 0x000fca00078e021f */
[----:B------:R-:W-:-:S13]  /*0d90*/  ISETP.GE.AND P0, PT, R31, c[0x0][0x164], PT ;  /* 0x000059001f007a0c */ /* 0x000fda0003f06270 */
[----:B------:R-:W-:Y:S05]  /*0da0*/  @!P0 BRA `(.L_x_2678) ;  /* 0xfffff5d000008947 */ /* 0x000fea000383ffff */
[----:B------:R-:W-:Y:S05]  /*0db0*/  EXIT ;  /* 0x000000000000794d */ /* 0x000fea0003800000 */
.L_x_2674:
[----:B------:R-:W-:Y:S01]  /*0dc0*/  HFMA2.MMA R51, -RZ, RZ, 0, 1.847743988037109375e-06 ;  /* 0x0000001fff337435 */ /* 0x000fe200000001ff */
[----:B------:R-:W-:Y:S01]  /*0dd0*/  IMAD.MOV.U32 R26, RZ, RZ, 0x1 ;  /* 0x00000001ff1a7424 */ /* 0x000fe200078e00ff */
[----:B------:R-:W-:Y:S02]  /*0de0*/  MOV R48, 0xffffffff ;  /* 0xffffffff00307802 */ /* 0x000fe40000000f00 */
[----:B------:R-:W-:Y:S02]  /*0df0*/  MOV R24, 0xe10 ;  /* 0x00000e1000187802 */ /* 0x000fe40000000f00 */
[----:B------:R-:W-:Y:S05]  /*0e00*/  CALL.REL.NOINC `($__internal_52_$__cuda_sm70_shflsync_bfly_p) ;  /* 0x0000049000007944 */ /* 0x000fea0003c00000 */
[----:B01----:R-:W-:Y:S05]  /*0e10*/  BRA `(.L_x_2679) ;  /* 0xfffff9f000007947 */ /* 0x003fea000383ffff */
.L_x_2675:
[----:B------:R-:W-:Y:S01]  /*0e20*/  HFMA2.MMA R26, -RZ, RZ, 0, 1.1920928955078125e-07 ;  /* 0x00000002ff1a7435 */ /* 0x000fe200000001ff */
[----:B------:R-:W-:Y:S02]  /*0e30*/  MOV R51, 0x1f ;  /* 0x0000001f00337802 */ /* 0x000fe40000000f00 */
[----:B------:R-:W-:Y:S02]  /*0e40*/  MOV R48, 0xffffffff ;  /* 0xffffffff00307802 */ /* 0x000fe40000000f00 */
[----:B------:R-:W-:Y:S02]  /*0e50*/  MOV R24, 0xe70 ;  /* 0x00000e7000187802 */ /* 0x000fe40000000f00 */
[----:B------:R-:W-:Y:S05]  /*0e60*/  CALL.REL.NOINC `($__internal_52_$__cuda_sm70_shflsync_bfly_p) ;  /* 0x0000043000007944 */ /* 0x000fea0003c00000 */
[----:B01----:R-:W-:Y:S01]  /*0e70*/  FADD.FTZ R27, R27, R26 ;  /* 0x0000001a1b1b7221 */ /* 0x003fe20000010000 */
[----:B------:R-:W-:Y:S01]  /*0e80*/  HFMA2.MMA R26, -RZ, RZ, 0, 2.384185791015625e-07 ;  /* 0x00000004ff1a7435 */ /* 0x000fe200000001ff */
[----:B------:R-:W-:-:S02]  /*0e90*/  MOV R51, 0x1f ;  /* 0x0000001f00337802 */ /* 0x000fc40000000f00 */
[----:B------:R-:W-:Y:S02]  /*0ea0*/  MOV R48, 0xffffffff ;  /* 0xffffffff00307802 */ /* 0x000fe40000000f00 */
[----:B------:R-:W-:Y:S02]  /*0eb0*/  MOV R24, 0xed0 ;  /* 0x00000ed000187802 */ /* 0x000fe40000000f00 */
[----:B------:R-:W-:Y:S05]  /*0ec0*/  CALL.REL.NOINC `($__internal_52_$__cuda_sm70_shflsync_bfly_p) ;  /* 0x000003d000007944 */ /* 0x000fea0003c00000 */
[----:B01----:R-:W-:Y:S01]  /*0ed0*/  FADD.FTZ R27, R27, R26 ;  /* 0x0000001a1b1b7221 */ /* 0x003fe20000010000 */
[----:B------:R-:W-:Y:S01]  /*0ee0*/  HFMA2.MMA R26, -RZ, RZ, 0, 4.76837158203125e-07 ;  /* 0x00000008ff1a7435 */ /* 0x000fe200000001ff */
[----:B------:R-:W-:Y:S01]  /*0ef0*/  IMAD.MOV.U32 R51, RZ, RZ, 0x1f ;  /* 0x0000001fff337424 */ /* 0x000fe200078e00ff */
[----:B------:R-:W-:Y:S02]  /*0f00*/  MOV R48, 0xffffffff ;  /* 0xffffffff00307802 */ /* 0x000fe40000000f00 */
[----:B------:R-:W-:Y:S02]  /*0f10*/  MOV R24, 0xf30 ;  /* 0x00000f3000187802 */ /* 0x000fe40000000f00 */
[----:B------:R-:W-:Y:S05]  /*0f20*/  CALL.REL.NOINC `($__internal_52_$__cuda_sm70_shflsync_bfly_p) ;  /* 0x0000037000007944 */ /* 0x000fea0003c00000 */
[----:B01----:R-:W-:Y:S01]  /*0f30*/  FADD.FTZ R27, R27, R26 ;  /* 0x0000001a1b1b7221 */ /* 0x003fe20000010000 */
[----:B------:R-:W-:Y:S01]  /*0f40*/  HFMA2.MMA R26, -RZ, RZ, 0, 9.5367431640625e-07 ;  /* 0x00000010ff1a7435 */ /* 0x000fe200000001ff */
[----:B------:R-:W-:Y:S02]  /*0f50*/  MOV R51, 0x1f ;  /* 0x0000001f00337802 */ /* 0x000fe40000000f00 */
[----:B------:R-:W-:-:S02]  /*0f60*/  MOV R48, 0xffffffff ;  /* 0xffffffff00307802 */ /* 0x000fc40000000f00 */
[----:B------:R-:W-:Y:S02]  /*0f70*/  MOV R24, 0xf90 ;  /* 0x00000f9000187802 */ /* 0x000fe40000000f00 */
[----:B------:R-:W-:Y:S05]  /*0f80*/  CALL.REL.NOINC `($__internal_52_$__cuda_sm70_shflsync_bfly_p) ;  /* 0x0000031000007944 */ /* 0x000fea0003c00000 */
[----:B-1----:R-:W-:Y:S01]  /*0f90*/  FADD.FTZ R26, R27, R26 ;  /* 0x0000001a1b1a7221 */ /* 0x002fe20000010000 */
[----:B0-----:R-:W-:Y:S02]  /*0fa0*/  MOV R51, 0x1f ;  /* 0x0000001f00337802 */ /* 0x001fe40000000f00 */
[----:B------:R-:W-:Y:S01]  /*0fb0*/  MOV R48, 0xffffffff ;  /* 0xffffffff00307802 */ /* 0x000fe20000000f00 */
[----:B------:R-:W-:Y:S01]  /*0fc0*/  FMUL.FTZ R37, R26, c[0x0][0x1e0] ;  /* 0x000078001a257a20 */ /* 0x000fe20000410000 */
[----:B------:R-:W-:-:S03]  /*0fd0*/  HFMA2.MMA R26, -RZ, RZ, 0, 5.9604644775390625e-08 ;  /* 0x00000001ff1a7435 */ /* 0x000fc600000001ff */
        /* <DEDUP_REMOVED lines=18> */
[----:B------:R-:W-:Y:S05]  /*1100*/  CALL.REL.NOINC `($__internal_52_$__cuda_sm70_shflsync_bfly_p) ;  /* 0x0000019000007944 */ /* 0x000fea0003c00000 */
[----:B01----:R-:W-:Y:S01]  /*1110*/  FADD.FTZ R27, R27, R26 ;  /* 0x0000001a1b1b7221 */ /* 0x003fe20000010000 */
[----:B------:R-:W-:Y:S01]  /*1120*/  HFMA2.MMA R26, -RZ, RZ, 0, 1.1920928955078125e-07 ;  /* 0x00000002ff1a7435 */ /* 0x000fe200000001ff */
[----:B------:R-:W-:Y:S01]  /*1130*/  MOV R51, 0x1f ;  /* 0x0000001f00337802 */ /* 0x000fe20000000f00 */
[----:B------:R-:W-:Y:S01]  /*1140*/  IMAD.MOV.U32 R48, RZ, RZ, -0x1 ;  /* 0xffffffffff307424 */ /* 0x000fe200078e00ff */
[----:B------:R-:W-:-:S03]  /*1150*/  MOV R24, 0x1170 ;  /* 0x0000117000187802 */ /* 0x000fc60000000f00 */
[----:B------:R-:W-:Y:S05]  /*1160*/  CALL.REL.NOINC `($__internal_52_$__cuda_sm70_shflsync_bfly_p) ;  /* 0x0000013000007944 */ /* 0x000fea0003c00000 */
[----:B01----:R-:W-:Y:S01]  /*1170*/  FADD.FTZ R27, R27, R26 ;  /* 0x0000001a1b1b7221 */ /* 0x003fe20000010000 */
[----:B------:R-:W-:Y:S01]  /*1180*/  HFMA2.MMA R26, -RZ, RZ, 0, 2.384185791015625e-07 ;  /* 0x00000004ff1a7435 */ /* 0x000fe200000001ff */
[----:B------:R-:W-:Y:S02]  /*1190*/  MOV R51, 0x1f ;  /* 0x0000001f00337802 */ /* 0x000fe40000000f00 */
[----:B------:R-:W-:-:S02]  /*11a0*/  MOV R48, 0xffffffff ;  /* 0xffffffff00307802 */ /* 0x000fc40000000f00 */
[----:B------:R-:W-:Y:S02]  /*11b0*/  MOV R24, 0x11d0 ;  /* 0x000011d000187802 */ /* 0x000fe40000000f00 */
[----:B------:R-:W-:Y:S05]  /*11c0*/  CALL.REL.NOINC `($__internal_52_$__cuda_sm70_shflsync_bfly_p) ;  /* 0x000000d000007944 */ /* 0x000fea0003c00000 */
[----:B01----:R-:W-:Y:S01]  /*11d0*/  FADD.FTZ R27, R27, R26 ;  /* 0x0000001a1b1b7221 */ /* 0x003fe20000010000 */
[----:B------:R-:W-:Y:S01]  /*11e0*/  HFMA2.MMA R26, -RZ, RZ, 0, 4.76837158203125e-07 ;  /* 0x00000008ff1a7435 */ /* 0x000fe200000001ff */
[----:B------:R-:W-:Y:S02]  /*11f0*/  MOV R51, 0x1f ;  /* 0x0000001f00337802 */ /* 0x000fe40000000f00 */
        /* <DEDUP_REMOVED lines=9> */
[----:B01----:R-:W-:Y:S05]  /*1290*/  BRA `(.L_x_2680) ;  /* 0xfffff7c000007947 */ /* 0x003fea000383ffff */
        .weak           $__internal_52_$__cuda_sm70_shflsync_bfly_p
        .type           $__internal_52_$__cuda_sm70_shflsync_bfly_p,@function
        .size           $__internal_52_$__cuda_sm70_shflsync_bfly_p,(.L_x_8240 - $__internal_52_$__cuda_sm70_shflsync_bfly_p)
$__internal_52_$__cuda_sm70_shflsync_bfly_p:
[----:B------:R-:W-:Y:S01]  /*12a0*/  HFMA2.MMA R25, -RZ, RZ, 0, 0 ;  /* 0x00000000ff197435 */ /* 0x000fe200000001ff */
[----:B------:R-:W-:Y:S04]  /*12b0*/  WARPSYNC R48 ;  /* 0x0000003000007348 */ /* 0x000fe80003800000 */
[----:B------:R0:W1:Y:S01]  /*12c0*/  SHFL.BFLY PT, R26, R27, R26, R51 ;  /* 0x0c00001a1b1a7389 */ /* 0x00006200000e0033 */
[----:B------:R-:W-:Y:S05]  /*12d0*/  RET.REL.NODEC R24 `(_ZN10layer_norm13ln_fwd_kernelINS_13Kernel_traitsI13__nv_bfloat16S2_fS2_fjLj256ELj1ELj4ELj1ELj16ENS_18Kernel_traits_baseILj256ES2_S2_fS2_fjLj128EEEEELb0ELb1ELb0ELb0EEEvNS_9FwdParamsE) ;  /* 0xffffed2018007950 */ /* 0x000fea0003c3ffff */
.L_x_2681:
        /* <DEDUP_REMOVED lines=10> */
.L_x_8240:


//--------------------- .text._ZN10layer_norm13ln_fwd_kernelINS_13Kernel_traitsI13__nv_bfloat16S2_fS2_fjLj256ELj1ELj4ELj1ELj16ENS_18Kernel_traits_baseILj256ES2_S2_fS2_fjLj128EEEEELb0ELb1ELb0ELb1EEEvNS_9FwdParamsE --------------------------
	.section	.text._ZN10layer_norm13ln_fwd_kernelINS_13Kernel_traitsI13__nv_bfloat16S2_fS2_fjLj256ELj1ELj4ELj1ELj16ENS_18Kernel_traits_baseILj256ES2_S2_fS2_fjLj128EEEEELb0ELb1ELb0ELb1EEEvNS_9FwdParamsE,"ax",@progbits
	.sectioninfo	@"SHI_REGISTERS=55"
	.align	128
        .global         _ZN10layer_norm13ln_fwd_kernelINS_13Kernel_traitsI13__nv_bfloat16S2_fS2_fjLj256ELj1ELj4ELj1ELj16ENS_18Kernel_traits_baseILj256ES2_S2_fS2_fjLj128EEEEELb0ELb1ELb0ELb1EEEvNS_9FwdParamsE
        .type           _ZN10layer_norm13ln_fwd_kernelINS_13Kernel_traitsI13__nv_bfloat16S2_fS2_fjLj256ELj1ELj4ELj1ELj16ENS_18Kernel_traits_baseILj256ES2_S2_fS2_fjLj128EEEEELb0ELb1ELb0ELb1EEEvNS_9FwdParamsE,@function
        .size           _ZN10layer_norm13ln_fwd_kernelINS_13Kernel_traitsI13__nv_bfloat16S2_fS2_fjLj256ELj1ELj4ELj1ELj16ENS_18Kernel_traits_baseILj256ES2_S2_fS2_fjLj128EEEEELb0ELb1ELb0ELb1EEEvNS_9FwdParamsE,(.L_x_8241 - _ZN10layer_norm13ln_fwd_kernelINS_13Kernel_traitsI13__nv_bfloat16S2_fS2_fjLj256ELj1ELj4ELj1ELj16ENS_18Kernel_traits_baseILj256ES2_S2_fS2_fjLj128EEEEELb0ELb1ELb0ELb1EEEvNS_9FwdParamsE)
        .other          _ZN10layer_norm13ln_fwd_kernelINS_13Kernel_traitsI13__nv_bfloat16S2_fS2_fjLj256ELj1ELj4ELj1ELj16ENS_18Kernel_traits_baseILj256ES2_S2_fS2_fjLj128EEEEELb0ELb1ELb0ELb1EEEvNS_9FwdParamsE,@"STO_CUDA_ENTRY STV_DEFAULT"
_ZN10layer_norm13ln_fwd_kernelINS_13Kernel_traitsI13__nv_bfloat16S2_fS2_fjLj256ELj1ELj4ELj1ELj16ENS_18Kernel_traits_baseILj256ES2_S2_fS2_fjLj128EEEEELb0ELb1ELb0ELb1EEEvNS_9FwdParamsE:
.text._ZN10layer_norm13ln_fwd_kernelINS_13Kernel_traitsI13__nv_bfloat16S2_fS2_fjLj256ELj1ELj4ELj1ELj16ENS_18Kernel_traits_baseILj256ES2_S2_fS2_fjLj128EEEEELb0ELb1ELb0ELb1EEEvNS_9FwdParamsE:
        /* <DEDUP_REMOVED lines=13> */
[----:B------:R-:W5:Y:S01]  /*00d0*/  @P0 LDG.E.128 R16, [R16.64] ;  /* 0x0000000410100981 */ /* 0x000f62000c1e1d00 */
[----:B------:R-:W-:-:S02]  /*00e0*/  LEA R12, P3, R31, c[0x0][0x1c8], 0x4 ;  /* 0x000072001f0c7a11 */ /* 0x000fc400078620ff */
[----:B------:R-:W-:Y:S02]  /*00f0*/  LOP3.LUT R0, R0, 0x1f0, RZ, 0xc0, !PT ;  /* 0x000001f000007812 */ /* 0x000fe400078ec0ff */
[----:B------:R-:W-:Y:S02]  /*0100*/  IADD3.X R13, RZ, c[0x0][0x1cc], RZ, P3, !PT ;  /* 0x00007300ff0d7a10 */ /* 0x000fe40001ffe4ff */
[----:B------:R-:W-:Y:S02]  /*0110*/  IADD3 R8, P2, R0, c[0x0][0x1b0], RZ ;  /* 0x00006c0000087a10 */ /* 0x000fe40007f5e0ff */
[----:B------:R-:W-:Y:S11]  /*0120*/  @P1 EXIT ;  /* 0x000000000000194d */ /* 0x000ff60003800000 */
[----:B------:R-:W-:Y:S01]  /*0130*/  IADD3.X R9, RZ, c[0x0][0x1b4], RZ, P2, !PT ;  /* 0x00006d00ff097a10 */ /* 0x000fe200017fe4ff */
[----:B------:R-:W2:Y:S05]  /*0140*/  LDG.E.128 R12, [R12.64] ;  /* 0x000000040c0c7981 */ /* 0x000eaa000c1e1d00 */
[----:B------:R-:W5:Y:S02]  /*0150*/  LDG.E.128 R8, [R8.64] ;  /* 0x0000000408087981 */ /* 0x000f64000c1e1d00 */
        /* <DEDUP_REMOVED lines=19> */
.L_x_2684:
[----:B------:R-:W-:Y:S01]  /*0290*/  ISETP.NE.U32.AND P0, PT, RZ, c[0x0][0x1c0], PT ;  /* 0x00007000ff007a0c */ /* 0x000fe20003f05070 */
[----:B------:R-:W-:Y:S01]  /*02a0*/  IMAD R20, R30, c[0x0][0x168], RZ ;  /* 0x00005a001e147a24 */ /* 0x000fe200078e02ff */
[----:B------:R-:W-:Y:S01]  /*02b0*/  HFMA2.MMA R22, -RZ, RZ, 0, 9.5367431640625e-07 ;  /* 0x00000010ff167435 */ /* 0x000fe200000001ff */
[----:B------:R-:W-:Y:S02]  /*02c0*/  ISETP.NE.U32.AND P1, PT, RZ, c[0x0][0x180], PT ;  /* 0x00006000ff007a0c */ /* 0x000fe40003f25070 */
[----:B------:R-:W-:-:S02]  /*02d0*/  ISETP.NE.AND.EX P0, PT, RZ, c[0x0][0x1c4], PT, P0 ;  /* 0x00007100ff007a0c */ /* 0x000fc40003f05300 */
[----:B------:R-:W-:-:S04]  /*02e0*/  SHF.R.S32.HI R21, RZ, 0x1f, R20 ;  /* 0x0000001fff157819 */ /* 0x000fc80000011414 */
[----:B------:R-:W-:Y:S02]  /*02f0*/  LEA.HI R20, R21, R20, RZ, 0x3 ;  /* 0x0000001415147211 */ /* 0x000fe400078f18ff */
[----:B------:R-:W-:Y:S02]  /*0300*/  ISETP.NE.AND.EX P1, PT, RZ, c[0x0][0x184], PT, P1 ;  /* 0x00006100ff007a0c */ /* 0x000fe40003f25310 */
[----:B------:R-:W-:-:S03]  /*0310*/  LEA.HI.SX32 R41, R20, R31, 0x1d ;  /* 0x0000001f14297211 */ /* 0x000fc600078feaff */
[----:B------:R-:W-:Y:S02]  /*0320*/  @P0 MOV R27, 0x2 ;  /* 0x00000002001b0802 */ /* 0x000fe40000000f00 */
[----:B------:R-:W-:-:S04]  /*0330*/  IMAD.WIDE.U32 R20, R41, R22, c[0x0][0x170] ;  /* 0x00005c0029147625 */ /* 0x000fc800078e0016 */
[----:B------:R-:W-:Y:S02]  /*0340*/  @P0 IMAD.WIDE R26, R30, R27, c[0x0][0x1c0] ;  /* 0x000070001e1a0625 */ /* 0x000fe400078e021b */
[----:B------:R-:W2:Y:S04]  /*0350*/  LDG.E.128 R20, [R20.64] ;  /* 0x0000000414147981 */ /* 0x000ea8000c1e1d00 */
[----:B------:R-:W3:Y:S01]  /*0360*/  @P0 LDG.E.U16 R26, [R26.64] ;  /* 0x000000041a1a0981 */ /* 0x000ee2000c1e1500 */
[----:B------:R-:W-:-:S04]  /*0370*/  @P1 LEA R24, P2, R41, c[0x0][0x180], 0x5 ;  /* 0x0000600029181a11 */ /* 0x000fc800078428ff */
[----:B------:R-:W-:-:S05]  /*0380*/  @P1 LEA.HI.X R25, R41, c[0x0][0x184], RZ, 0x5, P2 ;  /* 0x0000610029191a11 */ /* 0x000fca00010f2cff */
[----:B------:R2:W4:Y:S04]  /*0390*/  @P1 LDG.E.128 R12, [R24.64] ;  /* 0x00000004180c1981 */ /* 0x000528000c1e1d00 */
[----:B------:R2:W5:Y:S01]  /*03a0*/  @P1 LDG.E.128 R16, [R24.64+0x10] ;  /* 0x0000100418101981 */ /* 0x000562000c1e1d00 */
[----:B------:R-:W-:Y:S02]  /*03b0*/  MOV R36, 0x3f800000 ;  /* 0x3f80000000247802 */ /* 0x000fe40000000f00 */
[----:B---3--:R-:W-:Y:S02]  /*03c0*/  @P0 PRMT R36, RZ, 0x5410, R26 ;  /* 0x00005410ff240816 */ /* 0x008fe4000000001a */
[----:B------:R-:W-:Y:S02]  /*03d0*/  ISETP.NE.U32.AND P0, PT, RZ, c[0x0][0x180], PT ;  /* 0x00006000ff007a0c */ /* 0x000fe40003f05070 */
[----:B--2---:R-:W-:-:S02]  /*03e0*/  PRMT R25, RZ, 0x5410, R20 ;  /* 0x00005410ff197816 */ /* 0x004fc40000000014 */
[----:B------:R-:W-:Y:S02]  /*03f0*/  ISETP.NE.AND.EX P0, PT, RZ, c[0x0][0x184], PT, P0 ;  /* 0x00006100ff007a0c */ /* 0x000fe40003f05300 */
[----:B------:R-:W-:Y:S01]  /*0400*/  PRMT R27, RZ, 0x7610, R20 ;  /* 0x00007610ff1b7816 */ /* 0x000fe20000000014 */
[----:B------:R-:W-:Y:S01]  /*0410*/  FMUL.FTZ R25, R25, R36 ;  /* 0x0000002419197220 */ /* 0x000fe20000410000 */
[--C-:B------:R-:W-:Y:S02]  /*0420*/  PRMT R37, RZ, 0x5410, R21.reuse ;  /* 0x00005410ff257816 */ /* 0x100fe40000000015 */
[----:B------:R-:W-:Y:S02]  /*0430*/  PRMT R21, RZ, 0x7610, R21 ;  /* 0x00007610ff157816 */ /* 0x000fe40000000015 */
[----:B------:R-:W-:Y:S02]  /*0440*/  PRMT R45, RZ, 0x7610, R22 ;  /* 0x00007610ff2d7816 */ /* 0x000fe40000000016 */
[----:B------:R-:W-:-:S02]  /*0450*/  PRMT R47, RZ, 0x5410, R23 ;  /* 0x00005410ff2f7816 */ /* 0x000fc40000000017 */
[----:B------:R-:W-:Y:S02]  /*0460*/  PRMT R43, RZ, 0x5410, R22 ;  /* 0x00005410ff2b7816 */ /* 0x000fe40000000016 */
[----:B------:R-:W-:Y:S01]  /*0470*/  PRMT R23, RZ, 0x7610, R23 ;  /* 0x00007610ff177816 */ /* 0x000fe20000000017 */
[-C--:B------:R-:W-:Y:S02]  /*0480*/  FMUL.FTZ R22, R27, R36.reuse ;  /* 0x000000241b167220 */ /* 0x080fe40000410000 */
[----:B------:R-:W-:Y:S02]  /*0490*/  FMUL.FTZ R20, R0, R25 ;  /* 0x0000001900147220 */ /* 0x000fe40000410000 */
[-C--:B------:R-:W-:Y:S02]  /*04a0*/  FMUL.FTZ R24, R21, R36.reuse ;  /* 0x0000002415187220 */ /* 0x080fe40000410000 */
[-C--:B------:R-:W-:Y:S02]  /*04b0*/  FMUL.FTZ R26, R45, R36.reuse ;  /* 0x000000242d1a7220 */ /* 0x080fe40000410000 */
[----:B------:R-:W-:-:S02]  /*04c0*/  FMUL.FTZ R37, R37, R36 ;  /* 0x0000002425257220 */ /* 0x000fc40000410000 */
[-C--:B------:R-:W-:Y:S02]  /*04d0*/  FMUL.FTZ R43, R43, R36.reuse ;  /* 0x000000242b2b7220 */ /* 0x080fe40000410000 */
[-C--:B------:R-:W-:Y:S02]  /*04e0*/  FMUL.FTZ R47, R47, R36.reuse ;  /* 0x000000242f2f7220 */ /* 0x080fe40000410000 */
[----:B------:R-:W-:Y:S02]  /*04f0*/  FMUL.FTZ R27, R23, R36 ;  /* 0x00000024171b7220 */ /* 0x000fe40000410000 */
[----:B------:R-:W-:Y:S02]  /*0500*/  FMUL.FTZ R21, R33, R22 ;  /* 0x0000001621157220 */ /* 0x000fe40000410000 */
[----:B----4-:R-:W-:Y:S01]  /*0510*/  @P0 FADD.FTZ R20, R12, R20 ;  /* 0x000000140c140221 */ /* 0x010fe20000010000 */
[----:B------:R-:W-:Y:S01]  /*0520*/  LEA R36, P1, R41, c[0x0][0x188], 0x5 ;  /* 0x0000620029247a11 */ /* 0x000fe200078228ff */
[----:B------:R-:W-:-:S02]  /*0530*/  FMUL.FTZ R23, R35, R24 ;  /* 0x0000001823177220 */ /* 0x000fc40000410000 */
[----:B------:R-:W-:Y:S02]  /*0540*/  FMUL.FTZ R25, R39, R26 ;  /* 0x0000001a27197220 */ /* 0x000fe40000410000 */
[----:B------:R-:W-:Y:S02]  /*0550*/  FMUL.FTZ R22, R32, R37 ;  /* 0x0000002520167220 */ /* 0x000fe40000410000 */
[----:B------:R-:W-:Y:S02]  /*0560*/  FMUL.FTZ R24, R34, R43 ;  /* 0x0000002b22187220 */ /* 0x000fe40000410000 */
[----:B------:R-:W-:Y:S02]  /*0570*/  FMUL.FTZ R26, R38, R47 ;  /* 0x0000002f261a7220 */ /* 0x000fe40000410000 */
[----:B------:R-:W-:Y:S02]  /*0580*/  FMUL.FTZ R27, R40, R27 ;  /* 0x0000001b281b7220 */ /* 0x000fe40000410000 */
[----:B------:R-:W-:-:S02]  /*0590*/  @P0 FADD.FTZ R21, R13, R21 ;  /* 0x000000150d150221 */ /* 0x000fc40000010000 */
[----:B------:R-:W-:Y:S01]  /*05a0*/  FADD.FTZ R42, RZ, R20 ;  /* 0x00000014ff2a7221 */ /* 0x000fe20000010000 */
[----:B------:R-:W-:Y:S01]  /*05b0*/  LEA.HI.X R37, R41, c[0x0][0x18c], RZ, 0x5, P1 ;  /* 0x0000630029257a11 */ /* 0x000fe200008f2cff */
[----:B------:R-:W-:Y:S02]  /*05c0*/  @P0 FADD.FTZ R22, R14, R22 ;  /* 0x000000160e160221 */ /* 0x000fe40000010000 */
[----:B------:R-:W-:Y:S02]  /*05d0*/  @P0 FADD.FTZ R23, R15, R23 ;  /* 0x000000170f170221 */ /* 0x000fe40000010000 */
[----:B-----5:R-:W-:Y:S02]  /*05e0*/  @P0 FADD.FTZ R24, R16, R24 ;  /* 0x0000001810180221 */ /* 0x020fe40000010000 */
[----:B------:R-:W-:Y:S02]  /*05f0*/  @P0 FADD.FTZ R25, R17, R25 ;  /* 0x0000001911190221 */ /* 0x000fe40000010000 */
[----:B------:R-:W-:-:S02]  /*0600*/  @P0 FADD.FTZ R26, R18, R26 ;  /* 0x0000001a121a0221 */ /* 0x000fc40000010000 */
        /* <DEDUP_REMOVED lines=13> */
.L_x_2685:
        /* <DEDUP_REMOVED lines=36> */
.L_x_2686:
[----:B------:R-:W-:Y:S01]  /*0920*/  FMUL.FTZ R37, R45, R45 ;  /* 0x0000002d2d257220 */ /* 0x000fe20000410000 */
[----:B------:R-:W-:Y:S01]  /*0930*/  MOV R36, c[0x0][0x1e0] ;  /* 0x0000780000247a02 */ /* 0x000fe20000000f00 */
[----:B01----:R-:W-:Y:S01]  /*0940*/  FADD.FTZ R47, R42, R47 ;  /* 0x0000002f2a2f7221 */ /* 0x003fe20000010000 */
[----:B------:R-:W-:Y:S01]  /*0950*/  ISETP.NE.AND P0, PT, RZ, UR6, PT ;  /* 0x00000006ff007c0c */ /* 0x000fe2000bf05270 */
[----:B------:R-:W-:Y:S02]  /*0960*/  HFMA2.MMA R43, -RZ, RZ, 0, 2.384185791015625e-07 ;  /* 0x00000004ff2b7435 */ /* 0x000fe400000001ff */
[----:B------:R-:W-:Y:S01]  /*0970*/  FFMA.FTZ R36, R47, R36, c[0x0][0x228] ;  /* 0x00008a002f247623 */ /* 0x000fe20000010024 */
[----:B------:R-:W-:Y:S02]  /*0980*/  FSEL R37, R37, RZ, P0 ;  /* 0x000000ff25257208 */ /* 0x000fe40000000000 */
[----:B------:R-:W-:-:S03]  /*0990*/  FSEL R42, R45, RZ, !P0 ;  /* 0x000000ff2d2a7208 */ /* 0x000fc60004000000 */
[----:B------:R-:W-:Y:S02]  /*09a0*/  FADD.FTZ R47, R36, R37 ;  /* 0x00000025242f7221 */ /* 0x000fe40000010000 */
[----:B------:R-:W-:-:S04]  /*09b0*/  @!P1 IMAD.WIDE R36, R30, R43, c[0x0][0x1a0] ;  /* 0x000068001e249625 */ /* 0x000fc800078e022b */
[----:B------:R-:W0:Y:S01]  /*09c0*/  MUFU.RSQ R47, R47 ;  /* 0x0000002f002f7308 */ /* 0x000e220000001400 */
[--C-:B------:R-:W-:Y:S01]  /*09d0*/  FADD.FTZ R44, R20, -R42.reuse ;  /* 0x8000002a142c7221 */ /* 0x100fe20000010000 */
[----:B------:R1:W-:Y:S01]  /*09e0*/  @!P1 STG.E [R36.64], R45 ;  /* 0x0000002d24009986 */ /* 0x0003e2000c101904 */
[----:B------:R-:W-:Y:S02]  /*09f0*/  FADD.FTZ R46, R21, -R42 ;  /* 0x8000002a152e7221 */ /* 0x000fe40000010000 */
[----:B------:R-:W-:-:S04]  /*0a00*/  @!P1 IMAD.WIDE R20, R30, R43, c[0x0][0x1a8] ;  /* 0x00006a001e149625 */ /* 0x000fc800078e022b */
[--C-:B------:R-:W-:Y:S02]  /*0a10*/  FADD.FTZ R26, R26, -R42.reuse ;  /* 0x8000002a1a1a7221 */ /* 0x100fe40000010000 */
[--C-:B------:R-:W-:Y:S02]  /*0a20*/  FADD.FTZ R50, R23, -R42.reuse ;  /* 0x8000002a17327221 */ /* 0x100fe40000010000 */
[--C-:B------:R-:W-:Y:S02]  /*0a30*/  FADD.FTZ R23, R25, -R42.reuse ;  /* 0x8000002a19177221 */ /* 0x100fe40000010000 */
[--C-:B------:R-:W-:Y:S01]  /*0a40*/  FADD.FTZ R48, R22, -R42.reuse ;  /* 0x8000002a16307221 */ /* 0x100fe20000010000 */
[----:B0-----:R0:W-:Y:S01]  /*0a50*/  @!P1 STG.E [R20.64], R47 ;  /* 0x0000002f14009986 */ /* 0x0011e2000c101904 */
[----:B------:R-:W-:Y:S02]  /*0a60*/  FMUL.FTZ R26, R47, R26 ;  /* 0x0000001a2f1a7220 */ /* 0x000fe40000410000 */
[----:B------:R-:W-:-:S02]  /*0a70*/  FADD.FTZ R52, R24, -R42 ;  /* 0x8000002a18347221 */ /* 0x000fc40000010000 */
[----:B------:R-:W-:Y:S02]  /*0a80*/  FADD.FTZ R42, R27, -R42 ;  /* 0x8000002a1b2a7221 */ /* 0x000fe40000010000 */
[C---:B-1----:R-:W-:Y:S02]  /*0a90*/  FMUL.FTZ R37, R47.reuse, R23 ;  /* 0x000000172f257220 */ /* 0x042fe40000410000 */
[C---:B------:R-:W-:Y:S02]  /*0aa0*/  FMUL.FTZ R45, R47.reuse, R42 ;  /* 0x0000002a2f2d7220 */ /* 0x040fe40000410000 */
[C---:B------:R-:W-:Y:S01]  /*0ab0*/  FMUL.FTZ R52, R47.reuse, R52 ;  /* 0x000000342f347220 */ /* 0x040fe20000410000 */
[----:B0-----:R-:W-:Y:S01]  /*0ac0*/  PRMT R20, RZ, 0x5410, R11 ;  /* 0x00005410ff147816 */ /* 0x001fe2000000000b */
[C---:B------:R-:W-:Y:S01]  /*0ad0*/  FMUL.FTZ R24, R47.reuse, R48 ;  /* 0x000000302f187220 */ /* 0x040fe20000410000 */
[----:B------:R-:W-:Y:S01]  /*0ae0*/  PRMT R21, RZ, 0x7610, R8 ;  /* 0x00007610ff157816 */ /* 0x000fe20000000008 */
[----:B------:R-:W-:-:S02]  /*0af0*/  FMUL.FTZ R27, R47, R50 ;  /* 0x000000322f1b7220 */ /* 0x000fc40000410000 */
[----:B------:R-:W-:Y:S01]  /*0b00*/  FFMA.FTZ R23, R26, R20, R3 ;  /* 0x000000141a177223 */ /* 0x000fe20000010003 */
[----:B------:R-:W-:Y:S01]  /*0b10*/  PRMT R20, RZ, 0x7610, R11 ;  /* 0x00007610ff147816 */ /* 0x000fe2000000000b */
[C---:B------:R-:W-:Y:S02]  /*0b20*/  FMUL.FTZ R22, R47.reuse, R44 ;  /* 0x0000002c2f167220 */ /* 0x040fe40000410000 */
[----:B------:R-:W-:Y:S02]  /*0b30*/  FMUL.FTZ R25, R47, R46 ;  /* 0x0000002e2f197220 */ /* 0x000fe40000410000 */
[----:B------:R-:W-:Y:S02]  /*0b40*/  FFMA.FTZ R20, R45, R20, R2 ;  /* 0x000000142d147223 */ /* 0x000fe40000010002 */
[----:B------:R-:W-:-:S03]  /*0b50*/  IMAD R30, R43, c[0x0][0x160], R30 ;  /* 0x000058002b1e7a24 */ /* 0x000fc600078e021e */
[----:B------:R-:W-:Y:S02]  /*0b60*/  F2FP.BF16.PACK_AB R23, R20, R23 ;  /* 0x000000171417723e */ /* 0x000fe400000010ff */
[----:B------:R-:W-:-:S05]  /*0b70*/  PRMT R20, RZ, 0x5410, R10 ;  /* 0x00005410ff147816 */ /* 0x000fca000000000a */
[----:B------:R-:W-:Y:S01]  /*0b80*/  FFMA.FTZ R52, R52, R20, R5 ;  /* 0x0000001434347223 */ /* 0x000fe20000010005 */
[----:B------:R-:W-:-:S05]  /*0b90*/  PRMT R20, RZ, 0x7610, R10 ;  /* 0x00007610ff147816 */ /* 0x000fca000000000a */
[----:B------:R-:W-:Y:S01]  /*0ba0*/  FFMA.FTZ R45, R37, R20, R4 ;  /* 0x00000014252d7223 */ /* 0x000fe20000010004 */
[----:B------:R-:W-:-:S05]  /*0bb0*/  PRMT R20, RZ, 0x5410, R9 ;  /* 0x00005410ff147816 */ /* 0x000fca0000000009 */
[----:B------:R-:W-:Y:S01]  /*0bc0*/  FFMA.FTZ R26, R24, R20, R7 ;  /* 0x00000014181a7223 */ /* 0x000fe20000010007 */
[----:B------:R-:W-:Y:S02]  /*0bd0*/  PRMT R20, RZ, 0x7610, R9 ;  /* 0x00007610ff147816 */ /* 0x000fe40000000009 */
[----:B------:R-:W-:-:S03]  /*0be0*/  LEA R24, P0, R41, c[0x0][0x208], 0x4 ;  /* 0x0000820029187a11 */ /* 0x000fc600078020ff */
[----:B------:R-:W-:Y:S01]  /*0bf0*/  FFMA.FTZ R37, R27, R20, R6 ;  /* 0x000000141b257223 */ /* 0x000fe20000010006 */
[----:B------:R-:W-:Y:S01]  /*0c00*/  PRMT R20, RZ, 0x5410, R8 ;  /* 0x00005410ff147816 */ /* 0x000fe20000000008 */
[----:B------:R-:W-:Y:S01]  /*0c10*/  FFMA.FTZ R27, R25, R21, R28 ;  /* 0x00000015191b7223 */ /* 0x000fe2000001001c */
[----:B------:R-:W-:Y:S02]  /*0c20*/  LEA.HI.X R25, R41, c[0x0][0x20c], RZ, 0x4, P0 ;  /* 0x0000830029197a11 */ /* 0x000fe400000f24ff */
[----:B------:R-:W-:Y:S01]  /*0c30*/  F2FP.BF16.PACK_AB R21, R37, R26 ;  /* 0x0000001a2515723e */ /* 0x000fe200000010ff */
[----:B------:R-:W-:Y:S01]  /*0c40*/  FFMA.FTZ R20, R22, R20, R29 ;  /* 0x0000001416147223 */ /* 0x000fe2000001001d */
[----:B------:R-:W-:Y:S02]  /*0c50*/  F2FP.BF16.PACK_AB R22, R45, R52 ;  /* 0x000000342d16723e */ /* 0x000fe400000010ff */
[----:B------:R-:W-:Y:S02]  /*0c60*/  ISETP.GE.AND P0, PT, R30, c[0x0][0x164], PT ;  /* 0x000059001e007a0c */ /* 0x000fe40003f06270 */
[----:B------:R-:W-:-:S05]  /*0c70*/  F2FP.BF16.PACK_AB R20, R27, R20 ;  /* 0x000000141b14723e */ /* 0x000fca00000010ff */
[----:B------:R0:W-:Y:S06]  /*0c80*/  STG.E.128 [R24.64], R20 ;  /* 0x0000001418007986 */ /* 0x0001ec000c101d04 */
[----:B0-----:R-:W-:Y:S05]  /*0c90*/  @!P0 BRA `(.L_x_2684) ;  /* 0xfffff5f000008947 */ /* 0x001fea000383ffff */
[----:B------:R-:W-:Y:S05]  /*0ca0*/  EXIT ;  /* 0x000000000000794d */ /* 0x000fea0003800000 */
.L_x_2682:
[----:B0-----:R-:W-:Y:S02]  /*0cb0*/  MOV R44, 0x1 ;  /* 0x00000001002c7802 */ /* 0x001fe40000000f00 */
[----:B------:R-:W-:Y:S02]  /*0cc0*/  MOV R43, 0x1f ;  /* 0x0000001f002b7802 */ /* 0x000fe40000000f00 */
[----:B------:R-:W-:-:S02]  /*0cd0*/  MOV R42, 0xffffffff ;  /* 0xffffffff002a7802 */ /* 0x000fc40000000f00 */
[----:B------:R-:W-:Y:S02]  /*0ce0*/  MOV R36, 0xd00 ;  /* 0x00000d0000247802 */ /* 0x000fe40000000f00 */
[----:B------:R-:W-:Y:S05]  /*0cf0*/  CALL.REL.NOINC `($__internal_53_$__cuda_sm70_shflsync_bfly_p) ;  /* 0x0000048000007944 */ /* 0x000fea0003c00000 */
[----:B01----:R-:W-:Y:S05]  /*0d00*/  BRA `(.L_x_2685) ;  /* 0xfffff9d000007947 */ /* 0x003fea000383ffff */
.L_x_2683:
[----:B------:R-:W-:Y:S01]  /*0d10*/  HFMA2.MMA R43, -RZ, RZ, 0, 1.847743988037109375e-06 ;  /* 0x0000001fff2b7435 */ /* 0x000fe200000001ff */
[----:B------:R-:W-:Y:S02]  /*0d20*/  MOV R44, 0x2 ;  /* 0x00000002002c7802 */ /* 0x000fe40000000f00 */
[----:B------:R-:W-:Y:S02]  /*0d30*/  MOV R42, 0xffffffff ;  /* 0xffffffff002a7802 */ /* 0x000fe40000000f00 */
[----:B------:R-:W-:Y:S02]  /*0d40*/  MOV R36, 0xd60 ;  /* 0x00000d6000247802 */ /* 0x000fe40000000f00 */
[----:B------:R-:W-:Y:S05]  /*0d50*/  CALL.REL.NOINC `($__internal_53_$__cuda_sm70_shflsync_bfly_p) ;  /* 0x0000042000007944 */ /* 0x000fea0003c00000 */
[----:B0-----:R-:W-:Y:S01]  /*0d60*/  HFMA2.MMA R44, -RZ, RZ, 0, 2.384185791015625e-07 ;  /* 0x00000004ff2c7435 */ /* 0x001fe200000001ff */
[----:B-1----:R-:W-:Y:S01]  /*0d70*/  FADD.FTZ R47, R47, R42 ;  /* 0x0000002a2f2f7221 */ /* 0x002fe20000010000 */
[----:B------:R-:W-:Y:S02]  /*0d80*/  MOV R43, 0x1f ;  /* 0x0000001f002b7802 */ /* 0x000fe40000000f00 */
[----:B------:R-:W-:Y:S02]  /*0d90*/  MOV R42, 0xffffffff ;  /* 0xffffffff002a7802 */ /* 0x000fe40000000f00 */
[----:B------:R-:W-:-:S02]  /*0da0*/  MOV R36, 0xdc0 ;  /* 0x00000dc000247802 */ /* 0x000fc40000000f00 */
[----:B------:R-:W-:Y:S05]  /*0db0*/  CALL.REL.NOINC `($__internal_53_$__cuda_sm70_shflsync_bfly_p) ;  /* 0x000003c000007944 */ /* 0x000fea0003c00000 */
[----:B0-----:R-:W-:Y:S01]  /*0dc0*/  HFMA2.MMA R44, -RZ, RZ, 0, 4.76837158203125e-07 ;  /* 0x00000008ff2c7435 */ /* 0x001fe200000001ff */
[----:B-1----:R-:W-:Y:S01]  /*0dd0*/  FADD.FTZ R47, R47, R42 ;  /* 0x0000002a2f2f7221 */ /* 0x002fe20000010000 */
[----:B------:R-:W-:-:S02]  /*0de0*/  MOV R43, 0x1f ;  /* 0x0000001f002b7802 */ /* 0x000fc40000000f00 */
[----:B------:R-:W-:Y:S02]  /*0df0*/  MOV R42, 0xffffffff ;  /* 0xffffffff002a7802 */ /* 0x000fe40000000f00 */
[----:B------:R-:W-:Y:S02]  /*0e00*/  MOV R36, 0xe20 ;  /* 0x00000e2000247802 */ /* 0x000fe40000000f00 */
[----:B------:R-:W-:Y:S05]  /*0e10*/  CALL.REL.NOINC `($__internal_53_$__cuda_sm70_shflsync_bfly_p) ;  /* 0x0000036000007944 */ /* 0x000fea0003c00000 */
[----:B0-----:R-:W-:Y:S01]  /*0e20*/  HFMA2.MMA R44, -RZ, RZ, 0, 9.5367431640625e-07 ;  /* 0x00000010ff2c7435 */ /* 0x001fe200000001ff */
[----:B-1----:R-:W-:Y:S01]  /*0e30*/  FADD.FTZ R47, R47, R42 ;  /* 0x0000002a2f2f7221 */ /* 0x002fe20000010000 */
[----:B------:R-:W-:Y:S02]  /*0e40*/  MOV R43, 0x1f ;  /* 0x0000001f002b7802 */ /* 0x000fe40000000f00 */
[----:B------:R-:W-:Y:S02]  /*0e50*/  MOV R42, 0xffffffff ;  /* 0xffffffff002a7802 */ /* 0x000fe40000000f00 */
[----:B------:R-:W-:Y:S02]  /*0e60*/  MOV R36, 0xe80 ;  /* 0x00000e8000247802 */ /* 0x000fe40000000f00 */
[----:B------:R-:W-:Y:S05]  /*0e70*/  CALL.REL.NOINC `($__internal_53_$__cuda_sm70_shflsync_bfly_p) ;  /* 0x0000030000007944 */ /* 0x000fea0003c00000 */
[----:B-1----:R-:W-:Y:S01]  /*0e80*/  FADD.FTZ R42, R47, R42 ;  /* 0x0000002a2f2a7221 */ /* 0x002fe20000010000 */
[----:B0-----:R-:W-:Y:S01]  /*0e90*/  HFMA2.MMA R44, -RZ, RZ, 0, 5.9604644775390625e-08 ;  /* 0x00000001ff2c7435 */ /* 0x001fe200000001ff */
[----:B------:R-:W-:-:S02]  /*0ea0*/  MOV R43, 0x1f ;  /* 0x0000001f002b7802 */ /* 0x000fc40000000f00 */
        /* <DEDUP_REMOVED lines=18> */
[----:B------:R-:W-:Y:S02]  /*0fd0*/  MOV R36, 0xff0 ;  /* 0x00000ff000247802 */ /* 0x000fe40000000f00 */
[----:B------:R-:W-:Y:S05]  /*0fe0*/  CALL.REL.NOINC `($__internal_53_$__cuda_sm70_shflsync_bfly_p) ;  /* 0x0000019000007944 */ /* 0x000fea0003c00000 */
[----:B0-----:R-:W-:Y:S01]  /*0ff0*/  HFMA2.MMA R44, -RZ, RZ, 0, 1.1920928955078125e-07 ;  /* 0x00000002ff2c7435 */ /* 0x001fe200000001ff */
[----:B-1----:R-:W-:Y:S01]  /*1000*/  FADD.FTZ R47, R47, R42 ;  /* 0x0000002a2f2f7221 */ /* 0x002fe20000010000 */
[----:B------:R-:W-:Y:S02]  /*1010*/  MOV R43, 0x1f ;  /* 0x0000001f002b7802 */ /* 0x000fe40000000f00 */
[----:B------:R-:W-:Y:S02]  /*1020*/  MOV R42, 0xffffffff ;  /* 0xffffffff002a7802 */ /* 0x000fe40000000f00 */
[----:B------:R-:W-:Y:S02]  /*1030*/  MOV R36, 0x1050 ;  /* 0x0000105000247802 */ /* 0x000fe40000000f00 */
[----:B------:R-:W-:Y:S05]  /*1040*/  CALL.REL.NOINC `($__internal_53_$__cuda_sm70_shflsync_bfly_p) ;  /* 0x0000013000007944 */ /* 0x000fea0003c00000 */
[----:B0-----:R-:W-:Y:S01]  /*1050*/  HFMA2.MMA R44, -RZ, RZ, 0, 2.384185791015625e-07 ;  /* 0x00000004ff2c7435 */ /* 0x001fe200000001ff */
[----:B-1----:R-:W-:Y:S01]  /*1060*/  FADD.FTZ R47, R47, R42 ;  /* 0x0000002a2f2f7221 */ /* 0x002fe20000010000 */
[----:B------:R-:W-:Y:S02]  /*1070*/  MOV R43, 0x1f ;  /* 0x0000001f002b7802 */ /* 0x000fe40000000f00 */
[----:B------:R-:W-:-:S02]  /*1080*/  MOV R42, 0xffffffff ;  /* 0xffffffff002a7802 */ /* 0x000fc40000000f00 */
[----:B------:R-:W-:Y:S02]  /*1090*/  MOV R36, 0x10b0 ;  /* 0x000010b000247802 */ /* 0x000fe40000000f00 */
[----:B------:R-:W-:Y:S05]  /*10a0*/  CALL.REL.NOINC `($__internal_53_$__cuda_sm70_shflsync_bfly_p) ;  /* 0x000000d000007944 */ /* 0x000fea0003c00000 */
[----:B0-----:R-:W-:Y:S01]  /*10b0*/  HFMA2.MMA R44, -RZ, RZ, 0, 4.76837158203125e-07 ;  /* 0x00000008ff2c7435 */ /* 0x001fe200000001ff */
[----:B-1----:R-:W-:Y:S01]  /*10c0*/  FADD.FTZ R47, R47, R42 ;  /* 0x0000002a2f2f7221 */ /* 0x002fe20000010000 */
[----:B------:R-:W-:Y:S02]  /*10d0*/  MOV R43, 0x1f ;  /* 0x0000001f002b7802 */ /* 0x000fe40000000f00 */
[----:B------:R-:W-:Y:S02]  /*10e0*/  MOV R42, 0xffffffff ;  /* 0xffffffff002a7802 */ /* 0x000fe40000000f00 */
[----:B------:R-:W-:Y:S02]  /*10f0*/  MOV R36, 0x1110 ;  /* 0x0000111000247802 */ /* 0x000fe40000000f00 */
[----:B------:R-:W-:Y:S05]  /*1100*/  CALL.REL.NOINC `($__internal_53_$__cuda_sm70_shflsync_bfly_p) ;  /* 0x0000007000007944 */ /* 0x000fea0003c00000 */
[----:B0-----:R-:W-:Y:S01]  /*1110*/  HFMA2.MMA R44, -RZ, RZ, 0, 9.5367431640625e-07 ;  /* 0x00000010ff2c7435 */ /* 0x001fe200000001ff */
[----:B-1----:R-:W-:Y:S01]  /*1120*/  FADD.FTZ R47, R47, R42 ;  /* 0x0000002a2f2f7221 */ /* 0x002fe20000010000 */
[----:B------:R-:W-:Y:S02]  /*1130*/  MOV R43, 0x1f ;  /* 0x0000001f002b7802 */ /* 0x000fe40000000f00 */
[----:B------:R-:W-:-:S02]  /*1140*/  MOV R42, 0xffffffff ;  /* 0xffffffff002a7802 */ /* 0x000fc40000000f00 */
[----:B------:R-:W-:Y:S02]  /*1150*/  MOV R36, 0x1170 ;  /* 0x0000117000247802 */ /* 0x000fe40000000f00 */
[----:B------:R-:W-:Y:S05]  /*1160*/  CALL.REL.NOINC `($__internal_53_$__cuda_sm70_shflsync_bfly_p) ;  /* 0x0000001000007944 */ /* 0x000fea0003c00000 */
[----:B01----:R-:W-:Y:S05]  /*1170*/  BRA `(.L_x_2686) ;  /* 0xfffff7a000007947 */ /* 0x003fea000383ffff */
        .weak           $__internal_53_$__cuda_sm70_shflsync_bfly_p
        .type           $__internal_53_$__cuda_sm70_shflsync_bfly_p,@function
        .size           $__internal_53_$__cuda_sm70_shflsync_bfly_p,(.L_x_8241 - $__internal_53_$__cuda_sm70_shflsync_bfly_p)
$__internal_53_$__cuda_sm70_shflsync_bfly_p:
[----:B------:R-:W-:Y:S01]  /*1180*/  HFMA2.MMA R37, -RZ, RZ, 0, 0 ;  /* 0x00000000ff257435 */ /* 0x000fe200000001ff */
[----:B------:R-:W-:Y:S04]  /*1190*/  WARPSYNC R42 ;  /* 0x0000002a00007348 */ /* 0x000fe80003800000 */
[----:B------:R0:W1:Y:S01]  /*11a0*/  SHFL.BFLY PT, R42, R47, R44, R43 ;  /* 0x0c00002c2f2a7389 */ /* 0x00006200000e002b */
[----:B------:R-:W-:Y:S05]  /*11b0*/  RET.REL.NODEC R36 `(_ZN10layer_norm13ln_fwd_kernelINS_13Kernel_traitsI13__nv_bfloat16S2_fS2_fjLj256ELj1ELj4ELj1ELj16ENS_18Kernel_traits_baseILj256ES2_S2_fS2_fjLj128EEEEELb0ELb1ELb0ELb1EEEvNS_9FwdParamsE) ;  /* 0xffffee4024007950 */ /* 0x000fea0003c3ffff */
.L_x_2687:
        /* <DEDUP_REMOVED lines=12> */
.L_x_8241:


//--------------------- .text._ZN10layer_norm13ln_fwd_kernelINS_13Kernel_traitsI13__nv_bfloat16S2_fS2_fjLj256ELj1ELj4ELj1ELj16ENS_18Kernel_traits_baseILj256ES2_S2_fS2_fjLj128EEEEELb0ELb1ELb1ELb0EEEvNS_9FwdParamsE --------------------------
	.section	.text._ZN10layer_norm13ln_fwd_kernelINS_13Kernel_traitsI13__nv_bfloat16S2_fS2_fjLj256ELj1ELj4ELj1ELj16ENS_18Kernel_traits_baseILj256ES2_S2_fS2_fjLj128EEEEELb0ELb1ELb1ELb0EEEvNS_9FwdParamsE,"ax",@progbits
	.sectioninfo	@"SHI_REGISTERS=63"
	.align	128
        .global         _ZN10layer_norm13ln_fwd_kernelINS_13Kernel_traitsI13__nv_bfloat16S2_fS2_fjLj256ELj1ELj4ELj1ELj16ENS_18Kernel_traits_baseILj256ES2_S2_fS2_fjLj128EEEEELb0ELb1ELb1ELb0EEEvNS_9FwdParamsE
        .type           _ZN10layer_norm13ln_fwd_kernelINS_13Kernel_traitsI13__nv_bfloat16S2_fS2_fjLj256ELj1ELj4ELj1ELj16ENS_18Kernel_traits_baseILj256ES2_S2_fS2_fjLj128EEEEELb0ELb1ELb1ELb0EEEvNS_9FwdParamsE,@function
        .size           _ZN10layer_norm13ln_fwd_kernelINS_13Kernel_traitsI13__nv_bfloat16S2_fS2_fjLj256ELj1ELj4ELj1ELj16ENS_18Kernel_traits_baseILj256ES2_S2_fS2_fjLj128EEEEELb0ELb1ELb1ELb0EEEvNS_9FwdParamsE,(.L_x_8242 - _ZN10layer_norm13ln_fwd_kernelINS_13Kernel_traitsI13__nv_bfloat16S2_fS2_fjLj256ELj1ELj4ELj1ELj16ENS_18Kernel_traits_baseILj256ES2_S2_fS2_fjLj128EEEEELb0ELb1ELb1ELb0EEEvNS_9FwdParamsE)
        .other          _ZN10layer_norm13ln_fwd_kernelINS_13Kernel_traitsI13__nv_bfloat16S2_fS2_fjLj256ELj1ELj4ELj1ELj16ENS_18Kernel_traits_baseILj256ES2_S2_fS2_fjLj128EEEEELb0ELb1ELb1ELb0EEEvNS_9FwdParamsE,@"STO_CUDA_ENTRY STV_DEFAULT"
_ZN10layer_norm13ln_fwd_kernelINS_13Kernel_traitsI13__nv_bfloat16S2_fS2_fjLj256ELj1ELj4ELj1ELj16ENS_18Kernel_traits_baseILj256ES2_S2_fS2_fjLj128EEEEELb0ELb1ELb1ELb0EEEvNS_9FwdParamsE:
.text._ZN10layer_norm13ln_fwd_kernelINS_13Kernel_traitsI13__nv_bfloat16S2_fS2_fjLj256ELj1ELj4ELj1ELj16ENS_18Kernel_traits_baseILj256ES2_S2_fS2_fjLj128EEEEELb0ELb1ELb1ELb0EEEvNS_9FwdParamsE:
        /* <DEDUP_REMOVED lines=29> */
.L_x_2689:
[----:B0-----:R-:W-:Y:S05]  /*01d0*/  BSYNC B0 ;  /* 0x0000000000007941 */ /* 0x001fea0003800000 */
.L_x_2688:
        /* <DEDUP_REMOVED lines=26> */
.L_x_2713:
[----:B------:R-:W-:-:S10]  /*0380*/  HFMA2.MMA R34, -RZ, RZ, 0, 2.384185791015625e-07 ;  /* 0x00000004ff227435 */ /* 0x000fd400000001ff */
        /* <DEDUP_REMOVED lines=13> */
[----:B------:R-:W-:-:S04]  /*0460*/  @P0 IMAD.MOV.U32 R24, RZ, RZ, 0x20 ;  /* 0x00000020ff180424 */ /* 0x000fc800078e00ff */
[----:B------:R-:W-:-:S05]  /*0470*/  @P0 IMAD.WIDE.U32 R24, R33, R24, c[0x0][0x180] ;  /* 0x0000600021180625 */ /* 0x000fca00078e0018 */
[----:B------:R-:W3:Y:S04]  /*0480*/  @P0 LDG.E.128 R12, [R24.64] ;  /* 0x00000004180c0981 */ /* 0x000ee8000c1e1d00 */
[----:B------:R-:W4:Y:S01]  /*0490*/  @P0 LDG.E.128 R16, [R24.64+0x10] ;  /* 0x0000100418100981 */ /* 0x000f22000c1e1d00 */
[----:B------:R-:W-:Y:S01]  /*04a0*/  MOV R32, 0x20 ;  /* 0x0000002000207802 */ /* 0x000fe20000000f00 */
[----:B------:R-:W-:Y:S04]  /*04b0*/  BSSY B1, `(.L_x_2692) ;  /* 0x000002a000017945 */ /* 0x000fe80003800000 */
[----:B------:R-:W-:Y:S01]  /*04c0*/  IMAD.WIDE.U32 R32, R33, R32, c[0x0][0x188] ;  /* 0x0000620021207625 */ /* 0x000fe200078e0020 */
[----:B--2---:R-:W-:-:S13]  /*04d0*/  ISETP.GE.AND P1, PT, R34, 0x1, PT ;  /* 0x000000012200780c */ /* 0x004fda0003f26270 */
[----:B------:R-:W-:-:S05]  /*04e0*/  @P1 IADD3 R26, R34, -0x1, RZ ;  /* 0xffffffff221a1810 */ /* 0x000fca0007ffe0ff */
[----:B------:R-:W-:-:S05]  /*04f0*/  @P1 IMAD R26, R26, c[0x0][0x168], RZ ;  /* 0x00005a001a1a1a24 */ /* 0x000fca00078e02ff */
[----:B------:R-:W-:Y:S02]  /*0500*/  @P1 SHF.R.S32.HI R27, RZ, 0x1f, R26 ;  /* 0x0000001fff1b1819 */ /* 0x000fe4000001141a */
[----:B------:R-:W-:Y:S02]  /*0510*/  ISETP.GT.AND P6, PT, R34, RZ, PT ;  /* 0x000000ff2200720c */ /* 0x000fe40003fc4270 */
[----:B------:R-:W-:Y:S02]  /*0520*/  @P1 LEA.HI R27, R27, R26, RZ, 0x3 ;  /* 0x0000001a1b1b1211 */ /* 0x000fe400078f18ff */
[----:B------:R-:W-:Y:S02]  /*0530*/  MOV R26, RZ ;  /* 0x000000ff001a7202 */ /* 0x000fe40000000f00 */
[----:B------:R-:W-:Y:S01]  /*0540*/  @P1 LEA.HI.SX32 R26, R27, R10, 0x1d ;  /* 0x0000000a1b1a1211 */ /* 0x000fe200078feaff */
[----:B------:R-:W-:-:S04]  /*0550*/  @P1 IMAD.MOV.U32 R27, RZ, RZ, 0x10 ;  /* 0x00000010ff1b1424 */ /* 0x000fc800078e00ff */
[----:B------:R-:W-:Y:S02]  /*0560*/  @P1 IMAD.WIDE.U32 R26, R26, R27, c[0x0][0x170] ;  /* 0x00005c001a1a1625 */ /* 0x000fe400078e001b */
[----:B------:R-:W-:Y:S02]  /*0570*/  @!P6 ISETP.NE.U32.AND P4, PT, RZ, c[0x0][0x180], PT ;  /* 0x00006000ff00ea0c */ /* 0x000fe40003f85070 */
[----:B------:R-:W-:Y:S01]  /*0580*/  @!P6 ISETP.NE.U32.AND P2, PT, RZ, c[0x0][0x180], PT ;  /* 0x00006000ff00ea0c */ /* 0x000fe20003f45070 */
[----:B------:R0:W5:Y:S01]  /*0590*/  @P1 LDG.E.128 R20, [R26.64] ;  /* 0x000000041a141981 */ /* 0x000162000c1e1d00 */
[----:B------:R-:W-:Y:S02]  /*05a0*/  @!P6 ISETP.NE.U32.AND P1, PT, RZ, c[0x0][0x180], PT ;  /* 0x00006000ff00ea0c */ /* 0x000fe40003f25070 */
[----:B------:R-:W-:Y:S02]  /*05b0*/  @!P6 ISETP.NE.U32.AND P3, PT, RZ, c[0x0][0x180], PT ;  /* 0x00006000ff00ea0c */ /* 0x000fe40003f65070 */
[----:B------:R-:W-:-:S02]  /*05c0*/  @!P6 ISETP.NE.AND.EX P1, PT, RZ, c[0x0][0x184], PT, P1 ;  /* 0x00006100ff00ea0c */ /* 0x000fc40003f25310 */
[----:B------:R-:W-:Y:S02]  /*05d0*/  @!P6 ISETP.NE.AND.EX P4, PT, RZ, c[0x0][0x184], PT, P4 ;  /* 0x00006100ff00ea0c */ /* 0x000fe40003f85340 */
[----:B------:R-:W-:Y:S02]  /*05e0*/  @!P6 ISETP.NE.AND.EX P2, PT, RZ, c[0x0][0x184], PT, P2 ;  /* 0x00006100ff00ea0c */ /* 0x000fe40003f45320 */
[----:B------:R-:W-:Y:S02]  /*05f0*/  @!P6 ISETP.NE.AND.EX P3, PT, RZ, c[0x0][0x184], PT, P3 ;  /* 0x00006100ff00ea0c */ /* 0x000fe40003f65330 */
[----:B---3--:R-:W-:Y:S02]  /*0600*/  @!P6 FSEL R29, R13, RZ, P1 ;  /* 0x000000ff0d1de208 */ /* 0x008fe40000800000 */
[----:B------:R-:W-:Y:S02]  /*0610*/  @!P6 FSEL R30, R14, RZ, P4 ;  /* 0x000000ff0e1ee208 */ /* 0x000fe40002000000 */
[----:B------:R-:W-:-:S02]  /*0620*/  @!P6 FSEL R31, R15, RZ, P2 ;  /* 0x000000ff0f1fe208 */ /* 0x000fc40001000000 */
[----:B----4-:R-:W-:Y:S02]  /*0630*/  @!P6 FSEL R24, R16, RZ, P3 ;  /* 0x000000ff1018e208 */ /* 0x010fe40001800000 */
        /* <DEDUP_REMOVED lines=8> */
[----:B------:R-:W-:Y:S02]  /*06c0*/  @!P6 FSEL R25, R17, RZ, P4 ;  /* 0x000000ff1119e208 */ /* 0x000fe40002000000 */
[----:B0-----:R-:W-:Y:S02]  /*06d0*/  @!P6 FSEL R26, R18, RZ, P2 ;  /* 0x000000ff121ae208 */ /* 0x001fe40001000000 */
[----:B------:R-:W-:-:S02]  /*06e0*/  @!P6 FSEL R27, R19, RZ, P3 ;  /* 0x000000ff131be208 */ /* 0x000fc40001800000 */
[----:B------:R-:W-:Y:S01]  /*06f0*/  @!P6 FSEL R28, R12, RZ, P1 ;  /* 0x000000ff0c1ce208 */ /* 0x000fe20000800000 */
[----:B------:R-:W-:Y:S05]  /*0700*/  @!P6 BRA `(.L_x_2693) ;  /* 0x000000400000e947 */ /* 0x000fea0003800000 */
[----:B-----5:R-:W-:-:S05]  /*0710*/  PRMT R28, RZ, 0x5410, R20 ;  /* 0x00005410ff1c7816 */ /* 0x020fca0000000014 */
[----:B------:R-:W-:-:S04]  /*0720*/  FMUL.FTZ R28, R28, c[0x0][0x1ec] ;  /* 0x00007b001c1c7a20 */ /* 0x000fc80000410000 */
[----:B------:R-:W-:-:S04]  /*0730*/  FMUL.FTZ R28, R9, R28 ;  /* 0x0000001c091c7220 */ /* 0x000fc80000410000 */
[----:B------:R-:W-:Y:S02]  /*0740*/  @P0 FADD.FTZ R28, R12, R28 ;  /* 0x0000001c0c1c0221 */ /* 0x000fe40000010000 */
.L_x_2693:
[----:B------:R-:W-:Y:S05]  /*0750*/  BSYNC B1 ;  /* 0x0000000000017941 */ /* 0x000fea0003800000 */
.L_x_2692:
[----:B------:R-:W-:Y:S01]  /*0760*/  BSSY B1, `(.L_x_2694) ;  /* 0x0000006000017945 */ /* 0x000fe20003800000 */
[----:B------:R-:W-:Y:S05]  /*0770*/  @!P6 BRA `(.L_x_2695) ;  /* 0x000000400000e947 */ /* 0x000fea0003800000 */
[----:B-----5:R-:W-:-:S05]  /*0780*/  PRMT R29, RZ, 0x7610, R20 ;  /* 0x00007610ff1d7816 */ /* 0x020fca0000000014 */
[----:B------:R-:W-:-:S04]  /*0790*/  FMUL.FTZ R29, R29, c[0x0][0x1ec] ;  /* 0x00007b001d1d7a20 */ /* 0x000fc80000410000 */
[----:B------:R-:W-:-:S04]  /*07a0*/  FMUL.FTZ R29, R8, R29 ;  /* 0x0000001d081d7220 */ /* 0x000fc80000410000 */
[----:B------:R-:W-:Y:S02]  /*07b0*/  @P0 FADD.FTZ R29, R13, R29 ;  /* 0x0000001d0d1d0221 */ /* 0x000fe40000010000 */
.L_x_2695:
[----:B------:R-:W-:Y:S05]  /*07c0*/  BSYNC B1 ;  /* 0x0000000000017941 */ /* 0x000fea0003800000 */
.L_x_2694:
[----:B------:R-:W-:Y:S01]  /*07d0*/  BSSY B1, `(.L_x_2696) ;  /* 0x0000006000017945 */ /* 0x000fe20003800000 */
[----:B------:R-:W-:Y:S05]  /*07e0*/  @!P6 BRA `(.L_x_2697) ;  /* 0x000000400000e947 */ /* 0x000fea0003800000 */
[----:B-----5:R-:W-:-:S05]  /*07f0*/  PRMT R30, RZ, 0x5410, R21 ;  /* 0x00005410ff1e7816 */ /* 0x020fca0000000015 */
[----:B------:R-:W-:-:S04]  /*0800*/  FMUL.FTZ R30, R30, c[0x0][0x1ec] ;  /* 0x00007b001e1e7a20 */ /* 0x000fc80000410000 */
[----:B------:R-:W-:-:S04]  /*0810*/  FMUL.FTZ R30, R7, R30 ;  /* 0x0000001e071e7220 */ /* 0x000fc80000410000 */
[----:B------:R-:W-:Y:S02]  /*0820*/  @P0 FADD.FTZ R30, R14, R30 ;  /* 0x0000001e0e1e0221 */ /* 0x000fe40000010000 */
.L_x_2697:
[----:B------:R-:W-:Y:S05]  /*0830*/  BSYNC B1 ;  /* 0x0000000000017941 */ /* 0x000fea0003800000 */
.L_x_2696:
[----:B------:R-:W-:Y:S01]  /*0840*/  BSSY B1, `(.L_x_2698) ;  /* 0x0000006000017945 */ /* 0x000fe20003800000 */
[----:B------:R-:W-:Y:S05]  /*0850*/  @!P6 BRA `(.L_x_2699) ;  /* 0x000000400000e947 */ /* 0x000fea0003800000 */
[----:B-----5:R-:W-:-:S05]  /*0860*/  PRMT R31, RZ, 0x7610, R21 ;  /* 0x00007610ff1f7816 */ /* 0x020fca0000000015 */
[----:B------:R-:W-:-:S04]  /*0870*/  FMUL.FTZ R31, R31, c[0x0][0x1ec] ;  /* 0x00007b001f1f7a20 */ /* 0x000fc80000410000 */
[----:B------:R-:W-:-:S04]  /*0880*/  FMUL.FTZ R31, R6, R31 ;  /* 0x0000001f061f7220 */ /* 0x000fc80000410000 */
[----:B------:R-:W-:Y:S02]  /*0890*/  @P0 FADD.FTZ R31, R15, R31 ;  /* 0x0000001f0f1f0221 */ /* 0x000fe40000010000 */
.L_x_2699:
[----:B------:R-:W-:Y:S05]  /*08a0*/  BSYNC B1 ;  /* 0x0000000000017941 */ /* 0x000fea0003800000 */
.L_x_2698:
[----:B------:R-:W-:Y:S01]  /*08b0*/  BSSY B1, `(.L_x_2700) ;  /* 0x0000006000017945 */ /* 0x000fe20003800000 */
[----:B------:R-:W-:Y:S05]  /*08c0*/  @!P6 BRA `(.L_x_2701) ;  /* 0x000000400000e947 */ /* 0x000fea0003800000 */
[----:B-----5:R-:W-:-:S05]  /*08d0*/  PRMT R24, RZ, 0x5410, R22 ;  /* 0x00005410ff187816 */ /* 0x020fca0000000016 */
[----:B------:R-:W-:-:S04]  /*08e0*/  FMUL.FTZ R24, R24, c[0x0][0x1ec] ;  /* 0x00007b0018187a20 */ /* 0x000fc80000410000 */
[----:B------:R-:W-:-:S04]  /*08f0*/  FMUL.FTZ R24, R5, R24 ;  /* 0x0000001805187220 */ /* 0x000fc80000410000 */
[----:B------:R-:W-:Y:S02]  /*0900*/  @P0 FADD.FTZ R24, R16, R24 ;  /* 0x0000001810180221 */ /* 0x000fe40000010000 */
.L_x_2701:
[----:B------:R-:W-:Y:S05]  /*0910*/  BSYNC B1 ;  /* 0x0000000000017941 */ /* 0x000fea0003800000 */
.L_x_2700:
[----:B------:R-:W-:Y:S01]  /*0920*/  BSSY B1, `(.L_x_2702) ;  /* 0x0000006000017945 */ /* 0x000fe20003800000 */
[----:B------:R-:W-:Y:S05]  /*0930*/  @!P6 BRA `(.L_x_2703) ;  /* 0x000000400000e947 */ /* 0x000fea0003800000 */
[----:B-----5:R-:W-:-:S05]  /*0940*/  PRMT R25, RZ, 0x7610, R22 ;  /* 0x00007610ff197816 */ /* 0x020fca0000000016 */
[----:B------:R-:W-:-:S04]  /*0950*/  FMUL.FTZ R25, R25, c[0x0][0x1ec] ;  /* 0x00007b0019197a20 */ /* 0x000fc80000410000 */
[----:B------:R-:W-:-:S04]  /*0960*/  FMUL.FTZ R25, R4, R25 ;  /* 0x0000001904197220 */ /* 0x000fc80000410000 */
[----:B------:R-:W-:Y:S02]  /*0970*/  @P0 FADD.FTZ R25, R17, R25 ;  /* 0x0000001911190221 */ /* 0x000fe40000010000 */
.L_x_2703:
[----:B------:R-:W-:Y:S05]  /*0980*/  BSYNC B1 ;  /* 0x0000000000017941 */ /* 0x000fea0003800000 */
.L_x_2702:
[----:B------:R-:W-:Y:S01]  /*0990*/  BSSY B1, `(.L_x_2704) ;  /* 0x0000006000017945 */ /* 0x000fe20003800000 */
[----:B------:R-:W-:Y:S05]  /*09a0*/  @!P6 BRA `(.L_x_2705) ;  /* 0x000000400000e947 */ /* 0x000fea0003800000 */
[----:B-----5:R-:W-:-:S05]  /*09b0*/  PRMT R26, RZ, 0x5410, R23 ;  /* 0x00005410ff1a7816 */ /* 0x020fca0000000017 */
[----:B------:R-:W-:-:S04]  /*09c0*/  FMUL.FTZ R26, R26, c[0x0][0x1ec] ;  /* 0x00007b001a1a7a20 */ /* 0x000fc80000410000 */
[----:B------:R-:W-:-:S04]  /*09d0*/  FMUL.FTZ R26, R3, R26 ;  /* 0x0000001a031a7220 */ /* 0x000fc80000410000 */
[----:B------:R-:W-:Y:S02]  /*09e0*/  @P0 FADD.FTZ R26, R18, R26 ;  /* 0x0000001a121a0221 */ /* 0x000fe40000010000 */
.L_x_2705:
[----:B------:R-:W-:Y:S05]  /*09f0*/  BSYNC B1 ;  /* 0x0000000000017941 */ /* 0x000fea0003800000 */
.L_x_2704:
[----:B------:R-:W-:Y:S01]  /*0a00*/  BSSY B1, `(.L_x_2706) ;  /* 0x0000006000017945 */ /* 0x000fe20003800000 */
[----:B------:R-:W-:Y:S05]  /*0a10*/  @!P6 BRA `(.L_x_2707) ;  /* 0x000000400000e947 */ /* 0x000fea0003800000 */
[----:B-----5:R-:W-:-:S05]  /*0a20*/  PRMT R27, RZ, 0x7610, R23 ;  /* 0x00007610ff1b7816 */ /* 0x020fca0000000017 */
[----:B------:R-:W-:-:S04]  /*0a30*/  FMUL.FTZ R27, R27, c[0x0][0x1ec] ;  /* 0x00007b001b1b7a20 */ /* 0x000fc80000410000 */
[----:B------:R-:W-:-:S04]  /*0a40*/  FMUL.FTZ R27, R2, R27 ;  /* 0x0000001b021b7220 */ /* 0x000fc80000410000 */
[----:B------:R-:W-:Y:S02]  /*0a50*/  @P0 FADD.FTZ R27, R19, R27 ;  /* 0x0000001b131b0221 */ /* 0x000fe40000010000 */
.L_x_2707:
[----:B------:R-:W-:Y:S05]  /*0a60*/  BSYNC B1 ;  /* 0x0000000000017941 */ /* 0x000fea0003800000 */
.L_x_2706:
[----:B------:R0:W-:Y:S04]  /*0a70*/  STG.E.128 [R32.64], R28 ;  /* 0x0000001c20007986 */ /* 0x0001e8000c101d04 */
[----:B------:R0:W-:Y:S02]  /*0a80*/  STG.E.128 [R32.64+0x10], R24 ;  /* 0x0000101820007986 */ /* 0x0001e4000c101d04 */
.L_x_2691:
[----:B------:R-:W-:Y:S05]  /*0a90*/  BSYNC B0 ;  /* 0x0000000000007941 */ /* 0x000fea0003800000 */
.L_x_2690:
        /* <DEDUP_REMOVED lines=12> */
.L_x_2714:
        /* <DEDUP_REMOVED lines=37> */
.L_x_2715:
[----:B------:R-:W-:Y:S01]  /*0db0*/  FMUL.FTZ R32, R55, R55 ;  /* 0x0000003737207220 */ /* 0x000fe20000410000 */
[----:B------:R-:W-:Y:S01]  /*0dc0*/  ISETP.NE.AND P0, PT, RZ, UR6, PT ;  /* 0x00000006ff007c0c */ /* 0x000fe2000bf05270 */
[----:B------:R-:W-:Y:S01]  /*0dd0*/  IMAD.MOV.U32 R43, RZ, RZ, c[0x0][0x1e0] ;  /* 0x00007800ff2b7624 */ /* 0x000fe200078e00ff */
[----:B------:R-:W-:Y:S01]  /*0de0*/  BSSY B0, `(.L_x_2710) ;  /* 0x0000034000007945 */ /* 0x000fe20003800000 */
[----:B01----:R-:W-:Y:S01]  /*0df0*/  FADD.FTZ R34, R35, R34 ;  /* 0x0000002223227221 */ /* 0x003fe20000010000 */
        /* <DEDUP_REMOVED lines=43> */
[----:B------:R-:W-:Y:S01]  /*10b0*/  MOV R57, 0x10 ;  /* 0x0000001000397802 */ /* 0x000fe20000000f00 */
[----:B------:R-:W-:Y:S01]  /*10c0*/  FFMA.FTZ R33, R39, R33, R48 ;  /* 0x0000002127217223 */ /* 0x000fe20000010030 */
[----:B------:R-:W-:-:S02]  /*10d0*/  F2FP.BF16.PACK_AB R32, R43, R32 ;  /* 0x000000202b20723e */ /* 0x000fc400000010ff */
[----:B------:R-:W-:Y:S01]  /*10e0*/  F2FP.BF16.PACK_AB R34, R55, R34 ;  /* 0x000000223722723e */ /* 0x000fe200000010ff */
[----:B------:R-:W-:Y:S01]  /*10f0*/  IMAD.WIDE.U32 R42, R42, R57, c[0x0][0x208] ;  /* 0x000082002a2a7625 */ /* 0x000fe200078e0039 */
[----:B------:R-:W-:-:S05]  /*1100*/  F2FP.BF16.PACK_AB R33, R33, R58 ;  /* 0x0000003a2121723e */ /* 0x000fca00000010ff */
[----:B------:R0:W-:Y:S02]  /*1110*/  STG.E.128 [R42.64], R32 ;  /* 0x000000202a007986 */ /* 0x0001e4000c101d04 */
.L_x_2711:
[----:B-1----:R-:W-:Y:S05]  /*1120*/  BSYNC B0 ;  /* 0x0000000000007941 */ /* 0x002fea0003800000 */
.L_x_2710:
[----:B0-----:R-:W-:-:S05]  /*1130*/  IMAD.MOV.U32 R32, RZ, RZ, c[0x0][0x160] ;  /* 0x00005800ff207624 */ /* 0x001fca00078e00ff */
[----:B------:R-:W-:-:S04]  /*1140*/  LEA R11, R32, R11, 0x2 ;  /* 0x0000000b200b7211 */ /* 0x000fc800078e10ff */
[----:B------:R-:W-:-:S13]  /*1150*/  ISETP.GE.AND P0, PT, R11, c[0x0][0x164], PT ;  /* 0x000059000b007a0c */ /* 0x000fda0003f06270 */
[----:B------:R-:W-:Y:S01]  /*1160*/  @P0 CALL.REL.NOINC `(.L_x_2712) ;  /* 0x0000001000000944 */ /* 0x000fe20003c00000 */
[----:B------:R-:W-:Y:S05]  /*1170*/  BRA `(.L_x_2713) ;  /* 0xfffff20000007947 */ /* 0x000fea000383ffff */
.L_x_2712:
[----:B------:R-:W-:Y:S05]  /*1180*/  EXIT ;  /* 0x000000000000794d */ /* 0x000fea0003800000 */
.L_x_2708:
[----:B------:R-:W-:Y:S01]  /*1190*/  HFMA2.MMA R54, -RZ, RZ, 0, 1.847743988037109375e-06 ;  /* 0x0000001fff367435 */ /* 0x000fe200000001ff */
[----:B------:R-:W-:Y:S01]  /*11a0*/  IMAD.MOV.U32 R43, RZ, RZ, 0x1 ;  /* 0x00000001ff2b7424 */ /* 0x000fe200078e00ff */
[----:B------:R-:W-:Y:S01]  /*11b0*/  MOV R32, 0x11e0 ;  /* 0x000011e000207802 */ /* 0x000fe20000000f00 */
[----:B------:R-:W-:-:S03]  /*11c0*/  IMAD.MOV.U32 R35, RZ, RZ, -0x1 ;  /* 0xffffffffff237424 */ /* 0x000fc600078e00ff */
[----:B-----5:R-:W-:Y:S05]  /*11d0*/  CALL.REL.NOINC `($__internal_54_$__cuda_sm70_shflsync_bfly_p) ;  /* 0x000004a000007944 */ /* 0x020fea0003c00000 */
[----:B01----:R-:W-:Y:S05]  /*11e0*/  BRA `(.L_x_2714) ;  /* 0xfffff97000007947 */ /* 0x003fea000383ffff */
.L_x_2709:
[----:B------:R-:W-:Y:S01]  /*11f0*/  HFMA2.MMA R43, -RZ, RZ, 0, 1.1920928955078125e-07 ;  /* 0x00000002ff2b7435 */ /* 0x000fe200000001ff */
[----:B0-----:R-:W-:Y:S01]  /*1200*/  MOV R34, R56 ;  /* 0x0000003800227202 */ /* 0x001fe20000000f00 */
[----:B------:R-:W-:Y:S01]  /*1210*/  IMAD.MOV.U32 R54, RZ, RZ, 0x1f ;  /* 0x0000001fff367424 */ /* 0x000fe200078e00ff */
[----:B------:R-:W-:Y:S02]  /*1220*/  MOV R35, 0xffffffff ;  /* 0xffffffff00237802 */ /* 0x000fe40000000f00 */
[----:B------:R-:W-:Y:S02]  /*1230*/  MOV R32, 0x1250 ;  /* 0x0000125000207802 */ /* 0x000fe40000000f00 */
[----:B-----5:R-:W-:Y:S05]  /*1240*/  CALL.REL.NOINC `($__internal_54_$__cuda_sm70_shflsync_bfly_p) ;  /* 0x0000043000007944 */ /* 0x020fea0003c00000 */
[----:B0-----:R-:W-:Y:S01]  /*1250*/  HFMA2.MMA R43, -RZ, RZ, 0, 2.384185791015625e-07 ;  /* 0x00000004ff2b7435 */ /* 0x001fe200000001ff */
[----:B-1----:R-:W-:Y:S01]  /*1260*/  FADD.FTZ R34, R56, R35 ;  /* 0x0000002338227221 */ /* 0x002fe20000010000 */
[----:B------:R-:W-:Y:S01]  /*1270*/  MOV R35, 0xffffffff ;  /* 0xffffffff00237802 */ /* 0x000fe20000000f00 */
[----:B------:R-:W-:Y:S01]  /*1280*/  IMAD.MOV.U32 R54, RZ, RZ, 0x1f ;  /* 0x0000001fff367424 */ /* 0x000fe200078e00ff */
[----:B------:R-:W-:-:S02]  /*1290*/  MOV R32, 0x12b0 ;  /* 0x000012b000207802 */ /* 0x000fc40000000f00 */
[----:B------:R-:W-:Y:S05]  /*12a0*/  CALL.REL.NOINC `($__internal_54_$__cuda_sm70_shflsync_bfly_p) ;  /* 0x000003d000007944 */ /* 0x000fea0003c00000 */
[----:B0-----:R-:W-:Y:S01]  /*12b0*/  HFMA2.MMA R43, -RZ, RZ, 0, 4.76837158203125e-07 ;  /* 0x00000008ff2b7435 */ /* 0x001fe200000001ff */
[----:B-1----:R-:W-:Y:S01]  /*12c0*/  FADD.FTZ R34, R34, R35 ;  /* 0x0000002322227221 */ /* 0x002fe20000010000 */
[----:B------:R-:W-:Y:S01]  /*12d0*/  MOV R35, 0xffffffff ;  /* 0xffffffff00237802 */ /* 0x000fe20000000f00 */
[----:B------:R-:W-:Y:S01]  /*12e0*/  IMAD.MOV.U32 R54, RZ, RZ, 0x1f ;  /* 0x0000001fff367424 */ /* 0x000fe200078e00ff */
[----:B------:R-:W-:-:S02]  /*12f0*/  MOV R32, 0x1310 ;  /* 0x0000131000207802 */ /* 0x000fc40000000f00 */
[----:B------:R-:W-:Y:S05]  /*1300*/  CALL.REL.NOINC `($__internal_54_$__cuda_sm70_shflsync_bfly_p) ;  /* 0x0000037000007944 */ /* 0x000fea0003c00000 */
[----:B0-----:R-:W-:Y:S01]  /*1310*/  HFMA2.MMA R43, -RZ, RZ, 0, 9.5367431640625e-07 ;  /* 0x00000010ff2b7435 */ /* 0x001fe200000001ff */
[----:B-1----:R-:W-:Y:S01]  /*1320*/  FADD.FTZ R34, R34, R35 ;  /* 0x0000002322227221 */ /* 0x002fe20000010000 */
[----:B------:R-:W-:Y:S01]  /*1330*/  MOV R35, 0xffffffff ;  /* 0xffffffff00237802 */ /* 0x000fe20000000f00 */
[----:B------:R-:W-:Y:S01]  /*1340*/  IMAD.MOV.U32 R54, RZ, RZ, 0x1f ;  /* 0x0000001fff367424 */ /* 0x000fe200078e00ff */
[----:B------:R-:W-:-:S02]  /*1350*/  MOV R32, 0x1370 ;  /* 0x0000137000207802 */ /* 0x000fc40000000f00 */
[----:B------:R-:W-:Y:S05]  /*1360*/  CALL.REL.NOINC `($__internal_54_$__cuda_sm70_shflsync_bfly_p) ;  /* 0x0000031000007944 */ /* 0x000fea0003c00000 */
        /* <DEDUP_REMOVED lines=23> */
[----:B------:R-:W-:Y:S05]  /*14e0*/  CALL.REL.NOINC `($__internal_54_$__cuda_sm70_shflsync_bfly_p) ;  /* 0x0000019000007944 */ /* 0x000fea0003c00000 */
[----:B0-----:R-:W-:Y:S01]  /*14f0*/  HFMA2.MMA R43, -RZ, RZ, 0, 1.1920928955078125e-07 ;  /* 0x00000002ff2b7435 */ /* 0x001fe200000001ff */
[----:B-1----:R-:W-:Y:S01]  /*1500*/  FADD.FTZ R34, R34, R35 ;  /* 0x0000002322227221 */ /* 0x002fe20000010000 */
[----:B------:R-:W-:Y:S01]  /*1510*/  MOV R35, 0xffffffff ;  /* 0xffffffff00237802 */ /* 0x000fe20000000f00 */
[----:B------:R-:W-:Y:S01]  /*1520*/  IMAD.MOV.U32 R54, RZ, RZ, 0x1f ;  /* 0x0000001fff367424 */ /* 0x000fe200078e00ff */
[----:B------:R-:W-:Y:S02]  /*1530*/  MOV R32, 0x1550 ;  /* 0x0000155000207802 */ /* 0x000fe40000000f00 */
[----:B------:R-:W-:Y:S05]  /*1540*/  CALL.REL.NOINC `($__internal_54_$__cuda_sm70_shflsync_bfly_p) ;  /* 0x0000013000007944 */ /* 0x000fea0003c00000 */
        /* <DEDUP_REMOVED lines=18> */
[----:B01----:R-:W-:Y:S05]  /*1670*/  BRA `(.L_x_2715) ;  /* 0xfffff73000007947 */ /* 0x003fea000383ffff */
        .weak           $__internal_54_$__cuda_sm70_shflsync_bfly_p
        .type           $__internal_54_$__cuda_sm70_shflsync_bfly_p,@function
        .size           $__internal_54_$__cuda_sm70_shflsync_bfly_p,(.L_x_8242 - $__internal_54_$__cuda_sm70_shflsync_bfly_p)
$__internal_54_$__cuda_sm70_shflsync_bfly_p:
[----:B------:R-:W-:Y:S01]  /*1680*/  HFMA2.MMA R33, -RZ, RZ, 0, 0 ;  /* 0x00000000ff217435 */ /* 0x000fe200000001ff */
[----:B------:R-:W-:Y:S04]  /*1690*/  WARPSYNC R35 ;  /* 0x0000002300007348 */ /* 0x000fe80003800000 */
[----:B------:R0:W1:Y:S01]  /*16a0*/  SHFL.BFLY PT, R35, R34, R43, R54 ;  /* 0x0c00002b22237389 */ /* 0x00006200000e0036 */
[----:B------:R-:W-:Y:S05]  /*16b0*/  RET.REL.NODEC R32 `(_ZN10layer_norm13ln_fwd_kernelINS_13Kernel_traitsI13__nv_bfloat16S2_fS2_fjLj256ELj1ELj4ELj1ELj16ENS_18Kernel_traits_baseILj256ES2_S2_fS2_fjLj128EEEEELb0ELb1ELb1ELb0EEEvNS_9FwdParamsE) ;  /* 0xffffe94020007950 */ /* 0x000fea0003c3ffff */
.L_x_2716:
        /* <DEDUP_REMOVED lines=12> */
.L_x_8242:


//--------------------- .text._ZN10layer_norm13ln_fwd_kernelINS_13Kernel_traitsI13__nv_bfloat16S2_fS2_fjLj256ELj1ELj4ELj1ELj16ENS_18Kernel_traits_baseILj256ES2_S2_fS2_fjLj128EEEEELb0ELb1ELb1ELb1EEEvNS_9FwdParamsE --------------------------
	.section	.text._ZN10layer_norm13ln_fwd_kernelINS_13Kernel_traitsI13__nv_bfloat16S2_fS2_fjLj256ELj1ELj4ELj1ELj16ENS_18Kernel_traits_baseILj256ES2_S2_fS2_fjLj128EEEEELb0ELb1ELb1ELb1EEEvNS_9FwdParamsE,"ax",@progbits
	.sectioninfo	@"SHI_REGISTERS=56"
	.align	128
        .global         _ZN10layer_norm13ln_fwd_kernelINS_13Kernel_traitsI13__nv_bfloat16S2_fS2_fjLj256ELj1ELj4ELj1ELj16ENS_18Kernel_traits_baseILj256ES2_S2_fS2_fjLj128EEEEELb0ELb1ELb1ELb1EEEvNS_9FwdParamsE
        .type           _ZN10layer_norm13ln_fwd_kernelINS_13Kernel_traitsI13__nv_bfloat16S2_fS2_fjLj256ELj1ELj4ELj1ELj16ENS_18Kernel_traits_baseILj256ES2_S2_fS2_fjLj128EEEEELb0ELb1ELb1ELb1EEEvNS_9FwdParamsE,@function
        .size           _ZN10layer_norm13ln_fwd_kernelINS_13Kernel_traitsI13__nv_bfloat16S2_fS2_fjLj256ELj1ELj4ELj1ELj16ENS_18Kernel_traits_baseILj256ES2_S2_fS2_fjLj128EEEEELb0ELb1ELb1ELb1EEEvNS_9FwdParamsE,(.L_x_8243 - _ZN10layer_norm13ln_fwd_kernelINS_13Kernel_traitsI13__nv_bfloat16S2_fS2_fjLj256ELj1ELj4ELj1ELj16ENS_18Kernel_traits_baseILj256ES2_S2_fS2_fjLj128EEEEELb0ELb1ELb1ELb1EEEvNS_9FwdParamsE)
        .other          _ZN10layer_norm13ln_fwd_kernelINS_13Kernel_traitsI13__nv_bfloat16S2_fS2_fjLj256ELj1ELj4ELj1ELj16ENS_18Kernel_traits_baseILj256ES2_S2_fS2_fjLj128EEEEELb0ELb1ELb1ELb1EEEvNS_9FwdParamsE,@"STO_CUDA_ENTRY STV_DEFAULT"
_ZN10layer_norm13ln_fwd_kernelINS_13Kernel_traitsI13__nv_bfloat16S2_fS2_fjLj256ELj1ELj4ELj1ELj16ENS_18Kernel_traits_baseILj256ES2_S2_fS2_fjLj128EEEEELb0ELb1ELb1ELb1EEEvNS_9FwdParamsE:
.text._ZN10layer_norm13ln_fwd_kernelINS_13Kernel_traitsI13__nv_bfloat16S2_fS2_fjLj256ELj1ELj4ELj1ELj16ENS_18Kernel_traits_baseILj256ES2_S2_fS2_fjLj128EEEEELb0ELb1ELb1ELb1EEEvNS_9FwdParamsE:
        /* <DEDUP_REMOVED lines=8> */
[C---:B------:R-:W-:Y:S02]  /*0080*/  @P0 LEA R8, P1, R0.reuse, c[0x0][0x218], 0x4 ;  /* 0x0000860000080a11 */ /* 0x040fe400078220ff */
[----:B------:R-:W-:Y:S01]  /*0090*/  SHF.L.U32 R3, R3, 0x4, RZ ;  /* 0x0000000403037819 */ /* 0x000fe200000006ff */
[----:B-1----:R-:W-:Y:S01]  /*00a0*/  IMAD R2, R5, 0x4, R2 ;  /* 0x0000000405027824 */ /* 0x002fe200078e0202 */
[----:B------:R-:W-:Y:S02]  /*00b0*/  @P0 IADD3.X R9, RZ, c[0x0][0x21c], RZ, P1, !PT ;  /* 0x00008700ff090a10 */ /* 0x000fe40000ffe4ff */
[----:B------:R-:W-:Y:S02]  /*00c0*/  LEA R28, P2, R0, c[0x0][0x1c8], 0x4 ;  /* 0x00007200001c7a11 */ /* 0x000fe400078420ff */
[----:B------:R-:W-:Y:S02]  /*00d0*/  ISETP.GE.AND P1, PT, R2, c[0x0][0x164], PT ;  /* 0x0000590002007a0c */ /* 0x000fe40003f26270 */
[----:B------:R-:W5:Y:S01]  /*00e0*/  @P0 LDG.E.128 R8, [R8.64] ;  /* 0x0000000408080981 */ /* 0x000f62000c1e1d00 */
[----:B------:R-:W-:Y:S01]  /*00f0*/  LOP3.LUT R3, R3, 0x1f0, RZ, 0xc0, !PT ;  /* 0x000001f003037812 */ /* 0x000fe200078ec0ff */
[----:B------:R-:W-:-:S03]  /*0100*/  IMAD.X R29, RZ, RZ, c[0x0][0x1cc], P2 ;  /* 0x00007300ff1d7624 */ /* 0x000fc600010e06ff */
[----:B------:R-:W-:-:S04]  /*0110*/  IADD3 R32, P2, R3, c[0x0][0x1b0], RZ ;  /* 0x00006c0003207a10 */ /* 0x000fc80007f5e0ff */
[----:B------:R-:W-:Y:S02]  /*0120*/  IADD3.X R33, RZ, c[0x0][0x1b4], RZ, P2, !PT ;  /* 0x00006d00ff217a10 */ /* 0x000fe400017fe4ff */
[----:B------:R-:W-:Y:S07]  /*0130*/  @P1 EXIT ;  /* 0x000000000000194d */ /* 0x000fee0003800000 */
[----:B------:R-:W2:Y:S04]  /*0140*/  LDG.E.128 R32, [R32.64] ;  /* 0x0000000420207981 */ /* 0x000ea8000c1e1d00 */
        /* <DEDUP_REMOVED lines=14> */
[----:B---3--:R-:W-:Y:S02]  /*0230*/  PRMT R39, RZ, 0x5410, R31 ;  /* 0x00005410ff277816 */ /* 0x008fe4000000001f */
[----:B------:R-:W-:-:S02]  /*0240*/  PRMT R32, RZ, 0x5410, R33 ;  /* 0x00005410ff207816 */ /* 0x000fc40000000021 */
[--C-:B------:R-:W-:Y:S02]  /*0250*/  PRMT R42, RZ, 0x5410, R34.reuse ;  /* 0x00005410ff2a7816 */ /* 0x100fe40000000022 */
[----:B------:R-:W-:Y:S02]  /*0260*/  PRMT R43, RZ, 0x7610, R34 ;  /* 0x00007610ff2b7816 */ /* 0x000fe40000000022 */
[----:B------:R-:W-:Y:S02]  /*0270*/  PRMT R31, RZ, 0x7610, R31 ;  /* 0x00007610ff1f7816 */ /* 0x000fe4000000001f */
[----:B------:R-:W-:Y:S02]  /*0280*/  PRMT R33, RZ, 0x7610, R33 ;  /* 0x00007610ff217816 */ /* 0x000fe40000000021 */
[----:B------:R-:W-:Y:S02]  /*0290*/  PRMT R34, RZ, 0x7610, R30 ;  /* 0x00007610ff227816 */ /* 0x000fe4000000001e */
.L_x_2738:
[----:B------:R-:W-:-:S04]  /*02a0*/  IMAD.MOV.U32 R45, RZ, RZ, 0x4 ;  /* 0x00000004ff2d7424 */ /* 0x000fc800078e00ff */
[----:B------:R-:W-:-:S06]  /*02b0*/  IMAD.WIDE R22, R2, R45, c[0x0][0x1d0] ;  /* 0x0000740002167625 */ /* 0x000fcc00078e022d */
[----:B------:R-:W2:Y:S01]  /*02c0*/  LDG.E R22, [R22.64] ;  /* 0x0000000416167981 */ /* 0x000ea2000c1e1900 */
        /* <DEDUP_REMOVED lines=8> */
[----:B------:R0:W3:Y:S01]  /*0350*/  @P0 LDG.E.128 R8, [R20.64] ;  /* 0x0000000414080981 */ /* 0x0000e2000c1e1d00 */
[----:B------:R-:W-:-:S03]  /*0360*/  IMAD.WIDE R44, R2, R45, c[0x0][0x1d8] ;  /* 0x00007600022c7625 */ /* 0x000fc600078e022d */
[----:B------:R0:W4:Y:S04]  /*0370*/  @P0 LDG.E.128 R12, [R20.64+0x10] ;  /* 0x00001004140c0981 */ /* 0x000128000c1e1d00 */
[----:B------:R1:W5:Y:S01]  /*0380*/  LDG.E R44, [R44.64] ;  /* 0x000000042c2c7981 */ /* 0x000362000c1e1900 */
[----:B------:R-:W-:Y:S01]  /*0390*/  BSSY B0, `(.L_x_2717) ;  /* 0x000002b000007945 */ /* 0x000fe20003800000 */
[----:B------:R-:W-:Y:S02]  /*03a0*/  MOV R49, 0x20 ;  /* 0x0000002000317802 */ /* 0x000fe40000000f00 */
[C---:B--2---:R-:W-:Y:S02]  /*03b0*/  ISETP.GE.AND P1, PT, R22.reuse, 0x1, PT ;  /* 0x000000011600780c */ /* 0x044fe40003f26270 */
[----:B------:R-:W-:-:S11]  /*03c0*/  ISETP.GT.AND P6, PT, R22, RZ, PT ;  /* 0x000000ff1600720c */ /* 0x000fd60003fc4270 */
[----:B------:R-:W-:-:S05]  /*03d0*/  @P1 IADD3 R23, R22, -0x1, RZ ;  /* 0xffffffff16171810 */ /* 0x000fca0007ffe0ff */
[----:B------:R-:W-:-:S05]  /*03e0*/  @P1 IMAD R23, R23, c[0x0][0x168], RZ ;  /* 0x00005a0017171a24 */ /* 0x000fca00078e02ff */
[----:B------:R-:W-:-:S04]  /*03f0*/  @P1 SHF.R.S32.HI R24, RZ, 0x1f, R23 ;  /* 0x0000001fff181819 */ /* 0x000fc80000011417 */
[----:B------:R-:W-:Y:S01]  /*0400*/  @P1 LEA.HI R25, R24, R23, RZ, 0x3 ;  /* 0x0000001718191211 */ /* 0x000fe200078f18ff */
[----:B------:R-:W-:Y:S01]  /*0410*/  HFMA2.MMA R23, -RZ, RZ, 0, 0 ;  /* 0x00000000ff177435 */ /* 0x000fe200000001ff */
[----:B------:R-:W-:Y:S01]  /*0420*/  @P1 IMAD.MOV.U32 R24, RZ, RZ, 0x10 ;  /* 0x00000010ff181424 */ /* 0x000fe200078e00ff */
[----:B------:R-:W-:Y:S02]  /*0430*/  @!P6 ISETP.NE.U32.AND P2, PT, RZ, c[0x0][0x180], PT ;  /* 0x00006000ff00ea0c */ /* 0x000fe40003f45070 */
[----:B------:R-:W-:Y:S02]  /*0440*/  @!P6 ISETP.NE.U32.AND P3, PT, RZ, c[0x0][0x180], PT ;  /* 0x00006000ff00ea0c */ /* 0x000fe40003f65070 */
[----:B------:R-:W-:Y:S02]  /*0450*/  @P1 LEA.HI.SX32 R23, R25, R0, 0x1d ;  /* 0x0000000019171211 */ /* 0x000fe400078feaff */
[----:B------:R-:W-:Y:S02]  /*0460*/  @!P6 ISETP.NE.U32.AND P5, PT, RZ, c[0x0][0x180], PT ;  /* 0x00006000ff00ea0c */ /* 0x000fe40003fa5070 */
[----:B------:R-:W-:Y:S01]  /*0470*/  @!P6 ISETP.NE.AND.EX P2, PT, RZ, c[0x0][0x184], PT, P2 ;  /* 0x00006100ff00ea0c */ /* 0x000fe20003f45320 */
[----:B0-----:R-:W-:Y:S01]  /*0480*/  @P1 IMAD.WIDE.U32 R20, R23, R24, c[0x0][0x170] ;  /* 0x00005c0017141625 */ /* 0x001fe200078e0018 */
[----:B------:R-:W-:-:S02]  /*0490*/  @!P6 ISETP.NE.AND.EX P3, PT, RZ, c[0x0][0x184], PT, P3 ;  /* 0x00006100ff00ea0c */ /* 0x000fc40003f65330 */
[----:B------:R-:W-:Y:S02]  /*04a0*/  @!P6 ISETP.NE.AND.EX P5, PT, RZ, c[0x0][0x184], PT, P5 ;  /* 0x00006100ff00ea0c */ /* 0x000fe40003fa5350 */
[----:B------:R4:W5:Y:S01]  /*04b0*/  @P1 LDG.E.128 R16, [R20.64] ;  /* 0x0000000414101981 */ /* 0x000962000c1e1d00 */
[----:B---3--:R-:W-:Y:S02]  /*04c0*/  @!P6 FSEL R25, R9, RZ, P2 ;  /* 0x000000ff0919e208 */ /* 0x008fe40001000000 */
[----:B------:R-:W-:Y:S02]  /*04d0*/  @!P6 FSEL R26, R10, RZ, P3 ;  /* 0x000000ff0a1ae208 */ /* 0x000fe40001800000 */
[----:B------:R-:W-:Y:S02]  /*04e0*/  @!P6 FSEL R27, R11, RZ, P5 ;  /* 0x000000ff0b1be208 */ /* 0x000fe40002800000 */
[----:B------:R-:W-:Y:S02]  /*04f0*/  @!P6 ISETP.NE.U32.AND P4, PT, RZ, c[0x0][0x180], PT ;  /* 0x00006000ff00ea0c */ /* 0x000fe40003f85070 */
[----:B------:R-:W-:-:S02]  /*0500*/  @!P6 ISETP.NE.U32.AND P1, PT, RZ, c[0x0][0x180], PT ;  /* 0x00006000ff00ea0c */ /* 0x000fc40003f25070 */
[----:B------:R-:W-:Y:S02]  /*0510*/  @!P6 ISETP.NE.U32.AND P2, PT, RZ, c[0x0][0x180], PT ;  /* 0x00006000ff00ea0c */ /* 0x000fe40003f45070 */
[----:B------:R-:W-:Y:S02]  /*0520*/  @!P6 ISETP.NE.U32.AND P3, PT, RZ, c[0x0][0x180], PT ;  /* 0x00006000ff00ea0c */ /* 0x000fe40003f65070 */
[----:B------:R-:W-:Y:S02]  /*0530*/  @!P6 ISETP.NE.U32.AND P5, PT, RZ, c[0x0][0x180], PT ;  /* 0x00006000ff00ea0c */ /* 0x000fe40003fa5070 */
[----:B------:R-:W-:Y:S02]  /*0540*/  @!P6 ISETP.NE.AND.EX P4, PT, RZ, c[0x0][0x184], PT, P4 ;  /* 0x00006100ff00ea0c */ /* 0x000fe40003f85340 */
[----:B------:R-:W-:Y:S02]  /*0550*/  @!P6 ISETP.NE.AND.EX P1, PT, RZ, c[0x0][0x184], PT, P1 ;  /* 0x00006100ff00ea0c */ /* 0x000fe40003f25310 */
[----:B------:R-:W-:-:S02]  /*0560*/  @!P6 ISETP.NE.AND.EX P2, PT, RZ, c[0x0][0x184], PT, P2 ;  /* 0x00006100ff00ea0c */ /* 0x000fc40003f45320 */
[----:B------:R-:W-:Y:S02]  /*0570*/  @!P6 ISETP.NE.AND.EX P3, PT, RZ, c[0x0][0x184], PT, P3 ;  /* 0x00006100ff00ea0c */ /* 0x000fe40003f65330 */
[----:B------:R-:W-:Y:S02]  /*0580*/  @!P6 ISETP.NE.AND.EX P5, PT, RZ, c[0x0][0x184], PT, P5 ;  /* 0x00006100ff00ea0c */ /* 0x000fe40003fa5350 */
[----:B----4-:R-:W-:Y:S02]  /*0590*/  @!P6 FSEL R20, R12, RZ, P1 ;  /* 0x000000ff0c14e208 */ /* 0x010fe40000800000 */
[----:B------:R-:W-:Y:S02]  /*05a0*/  @!P6 FSEL R21, R13, RZ, P2 ;  /* 0x000000ff0d15e208 */ /* 0x000fe40001000000 */
[----:B------:R-:W-:Y:S02]  /*05b0*/  @!P6 FSEL R22, R14, RZ, P3 ;  /* 0x000000ff0e16e208 */ /* 0x000fe40001800000 */
[----:B------:R-:W-:-:S02]  /*05c0*/  @!P6 FSEL R23, R15, RZ, P5 ;  /* 0x000000ff0f17e208 */ /* 0x000fc40002800000 */
[----:B------:R-:W-:Y:S01]  /*05d0*/  @!P6 FSEL R24, R8, RZ, P4 ;  /* 0x000000ff0818e208 */ /* 0x000fe20002000000 */
[----:B------:R-:W-:Y:S05]  /*05e0*/  @!P6 BRA `(.L_x_2718) ;  /* 0x000000500000e947 */ /* 0x000fea0003800000 */
[----:B-1---5:R-:W-:Y:S02]  /*05f0*/  PRMT R24, RZ, 0x5410, R16 ;  /* 0x00005410ff187816 */ /* 0x022fe40000000010 */
[----:B------:R-:W-:-:S03]  /*0600*/  PRMT R45, RZ, 0x5410, R28 ;  /* 0x00005410ff2d7816 */ /* 0x000fc6000000001c */
[----:B------:R-:W-:-:S04]  /*0610*/  FMUL.FTZ R24, R24, c[0x0][0x1ec] ;  /* 0x00007b0018187a20 */ /* 0x000fc80000410000 */
[----:B------:R-:W-:-:S04]  /*0620*/  FMUL.FTZ R24, R24, R45 ;  /* 0x0000002d18187220 */ /* 0x000fc80000410000 */
[----:B------:R-:W-:Y:S02]  /*0630*/  @P0 FADD.FTZ R24, R8, R24 ;  /* 0x0000001808180221 */ /* 0x000fe40000010000 */
.L_x_2718:
[----:B-1----:R-:W-:Y:S05]  /*0640*/  BSYNC B0 ;  /* 0x0000000000007941 */ /* 0x002fea0003800000 */
.L_x_2717:
[----:B------:R-:W-:Y:S01]  /*0650*/  BSSY B0, `(.L_x_2719) ;  /* 0x0000007000007945 */ /* 0x000fe20003800000 */
[----:B------:R-:W-:Y:S05]  /*0660*/  @!P6 BRA `(.L_x_2720) ;  /* 0x000000500000e947 */ /* 0x000fea0003800000 */
[----:B-----5:R-:W-:Y:S02]  /*0670*/  PRMT R25, RZ, 0x7610, R16 ;  /* 0x00007610ff197816 */ /* 0x020fe40000000010 */
[----:B------:R-:W-:-:S03]  /*0680*/  PRMT R46, RZ, 0x7610, R28 ;  /* 0x00007610ff2e7816 */ /* 0x000fc6000000001c */
[----:B------:R-:W-:-:S04]  /*0690*/  FMUL.FTZ R25, R25, c[0x0][0x1ec] ;  /* 0x00007b0019197a20 */ /* 0x000fc80000410000 */
[----:B------:R-:W-:-:S04]  /*06a0*/  FMUL.FTZ R25, R25, R46 ;  /* 0x0000002e19197220 */ /* 0x000fc80000410000 */
[----:B------:R-:W-:Y:S02]  /*06b0*/  @P0 FADD.FTZ R25, R9, R25 ;  /* 0x0000001909190221 */ /* 0x000fe40000010000 */
.L_x_2720:
[----:B------:R-:W-:Y:S05]  /*06c0*/  BSYNC B0 ;  /* 0x0000000000007941 */ /* 0x000fea0003800000 */
.L_x_2719:
[----:B------:R-:W-:Y:S01]  /*06d0*/  BSSY B0, `(.L_x_2721) ;  /* 0x0000007000007945 */ /* 0x000fe20003800000 */
[----:B------:R-:W-:Y:S05]  /*06e0*/  @!P6 BRA `(.L_x_2722) ;  /* 0x000000500000e947 */ /* 0x000fea0003800000 */
[----:B-----5:R-:W-:Y:S02]  /*06f0*/  PRMT R26, RZ, 0x5410, R17 ;  /* 0x00005410ff1a7816 */ /* 0x020fe40000000011 */
[----:B------:R-:W-:-:S03]  /*0700*/  PRMT R45, RZ, 0x5410, R29 ;  /* 0x00005410ff2d7816 */ /* 0x000fc6000000001d */
[----:B------:R-:W-:-:S04]  /*0710*/  FMUL.FTZ R26, R26, c[0x0][0x1ec] ;  /* 0x00007b001a1a7a20 */ /* 0x000fc80000410000 */
[----:B------:R-:W-:-:S04]  /*0720*/  FMUL.FTZ R26, R26, R45 ;  /* 0x0000002d1a1a7220 */ /* 0x000fc80000410000 */
[----:B------:R-:W-:Y:S02]  /*0730*/  @P0 FADD.FTZ R26, R10, R26 ;  /* 0x0000001a0a1a0221 */ /* 0x000fe40000010000 */
.L_x_2722:
[----:B------:R-:W-:Y:S05]  /*0740*/  BSYNC B0 ;  /* 0x0000000000007941 */ /* 0x000fea0003800000 */
.L_x_2721:
[----:B------:R-:W-:Y:S01]  /*0750*/  BSSY B0, `(.L_x_2723) ;  /* 0x0000007000007945 */ /* 0x000fe20003800000 */
[----:B------:R-:W-:Y:S05]  /*0760*/  @!P6 BRA `(.L_x_2724) ;  /* 0x000000500000e947 */ /* 0x000fea0003800000 */
[----:B-----5:R-:W-:Y:S02]  /*0770*/  PRMT R27, RZ, 0x7610, R17 ;  /* 0x00007610ff1b7816 */ /* 0x020fe40000000011 */
[----:B------:R-:W-:-:S03]  /*0780*/  PRMT R46, RZ, 0x7610, R29 ;  /* 0x00007610ff2e7816 */ /* 0x000fc6000000001d */
[----:B------:R-:W-:-:S04]  /*0790*/  FMUL.FTZ R27, R27, c[0x0][0x1ec] ;  /* 0x00007b001b1b7a20 */ /* 0x000fc80000410000 */
[----:B------:R-:W-:-:S04]  /*07a0*/  FMUL.FTZ R27, R27, R46 ;  /* 0x0000002e1b1b7220 */ /* 0x000fc80000410000 */
[----:B------:R-:W-:Y:S02]  /*07b0*/  @P0 FADD.FTZ R27, R11, R27 ;  /* 0x0000001b0b1b0221 */ /* 0x000fe40000010000 */
.L_x_2724:
[----:B------:R-:W-:Y:S05]  /*07c0*/  BSYNC B0 ;  /* 0x0000000000007941 */ /* 0x000fea0003800000 */
.L_x_2723:
[----:B------:R-:W-:Y:S01]  /*07d0*/  BSSY B0, `(.L_x_2725) ;  /* 0x0000007000007945 */ /* 0x000fe20003800000 */
[----:B------:R-:W-:Y:S05]  /*07e0*/  @!P6 BRA `(.L_x_2726) ;  /* 0x000000500000e947 */ /* 0x000fea0003800000 */
[----:B-----5:R-:W-:Y:S02]  /*07f0*/  PRMT R20, RZ, 0x5410, R18 ;  /* 0x00005410ff147816 */ /* 0x020fe40000000012 */
[----:B------:R-:W-:-:S03]  /*0800*/  PRMT R45, RZ, 0x5410, R30 ;  /* 0x00005410ff2d7816 */ /* 0x000fc6000000001e */
[----:B------:R-:W-:-:S04]  /*0810*/  FMUL.FTZ R20, R20, c[0x0][0x1ec] ;  /* 0x00007b0014147a20 */ /* 0x000fc80000410000 */
[----:B------:R-:W-:-:S04]  /*0820*/  FMUL.FTZ R20, R20, R45 ;  /* 0x0000002d14147220 */ /* 0x000fc80000410000 */
[----:B------:R-:W-:Y:S02]  /*0830*/  @P0 FADD.FTZ R20, R12, R20 ;  /* 0x000000140c140221 */ /* 0x000fe40000010000 */
.L_x_2726:
[----:B------:R-:W-:Y:S05]  /*0840*/  BSYNC B0 ;  /* 0x0000000000007941 */ /* 0x000fea0003800000 */
.L_x_2725:
[----:B------:R-:W-:Y:S01]  /*0850*/  BSSY B0, `(.L_x_2727) ;  /* 0x0000006000007945 */ /* 0x000fe20003800000 */
[----:B------:R-:W-:Y:S05]  /*0860*/  @!P6 BRA `(.L_x_2728) ;  /* 0x000000400000e947 */ /* 0x000fea0003800000 */
[----:B-----5:R-:W-:-:S05]  /*0870*/  PRMT R21, RZ, 0x7610, R18 ;  /* 0x00007610ff157816 */ /* 0x020fca0000000012 */
[----:B------:R-:W-:-:S04]  /*0880*/  FMUL.FTZ R21, R21, c[0x0][0x1ec] ;  /* 0x00007b0015157a20 */ /* 0x000fc80000410000 */
[----:B------:R-:W-:-:S04]  /*0890*/  FMUL.FTZ R21, R34, R21 ;  /* 0x0000001522157220 */ /* 0x000fc80000410000 */
[----:B------:R-:W-:Y:S02]  /*08a0*/  @P0 FADD.FTZ R21, R13, R21 ;  /* 0x000000150d150221 */ /* 0x000fe40000010000 */
.L_x_2728:
[----:B------:R-:W-:Y:S05]  /*08b0*/  BSYNC B0 ;  /* 0x0000000000007941 */ /* 0x000fea0003800000 */
.L_x_2727:
[----:B------:R-:W-:Y:S01]  /*08c0*/  BSSY B0, `(.L_x_2729) ;  /* 0x0000006000007945 */ /* 0x000fe20003800000 */
[----:B------:R-:W-:Y:S05]  /*08d0*/  @!P6 BRA `(.L_x_2730) ;  /* 0x000000400000e947 */ /* 0x000fea0003800000 */
[----:B-----5:R-:W-:-:S05]  /*08e0*/  PRMT R22, RZ, 0x5410, R19 ;  /* 0x00005410ff167816 */ /* 0x020fca0000000013 */
[----:B------:R-:W-:-:S04]  /*08f0*/  FMUL.FTZ R22, R22, c[0x0][0x1ec] ;  /* 0x00007b0016167a20 */ /* 0x000fc80000410000 */
[----:B------:R-:W-:-:S04]  /*0900*/  FMUL.FTZ R22, R39, R22 ;  /* 0x0000001627167220 */ /* 0x000fc80000410000 */
[----:B------:R-:W-:Y:S02]  /*0910*/  @P0 FADD.FTZ R22, R14, R22 ;  /* 0x000000160e160221 */ /* 0x000fe40000010000 */
.L_x_2730:
[----:B------:R-:W-:Y:S05]  /*0920*/  BSYNC B0 ;  /* 0x0000000000007941 */ /* 0x000fea0003800000 */
.L_x_2729:
[----:B------:R-:W-:Y:S01]  /*0930*/  BSSY B0, `(.L_x_2731) ;  /* 0x0000006000007945 */ /* 0x000fe20003800000 */
[----:B------:R-:W-:Y:S05]  /*0940*/  @!P6 BRA `(.L_x_2732) ;  /* 0x000000400000e947 */ /* 0x000fea0003800000 */
[----:B-----5:R-:W-:-:S05]  /*0950*/  PRMT R23, RZ, 0x7610, R19 ;  /* 0x00007610ff177816 */ /* 0x020fca0000000013 */
[----:B------:R-:W-:-:S04]  /*0960*/  FMUL.FTZ R46, R23, c[0x0][0x1ec] ;  /* 0x00007b00172e7a20 */ /* 0x000fc80000410000 */
[----:B------:R-:W-:-:S04]  /*0970*/  FMUL.FTZ R23, R31, R46 ;  /* 0x0000002e1f177220 */ /* 0x000fc80000410000 */
[----:B------:R-:W-:Y:S02]  /*0980*/  @P0 FADD.FTZ R23, R15, R23 ;  /* 0x000000170f170221 */ /* 0x000fe40000010000 */
.L_x_2732:
[----:B------:R-:W-:Y:S05]  /*0990*/  BSYNC B0 ;  /* 0x0000000000007941 */ /* 0x000fea0003800000 */
.L_x_2731:
[----:B------:R-:W-:Y:S01]  /*09a0*/  FADD.FTZ R46, RZ, R24 ;  /* 0x00000018ff2e7221 */ /* 0x000fe20000010000 */
[----:B------:R-:W-:Y:S01]  /*09b0*/  ISETP.NE.AND P1, PT, R0, RZ, PT ;  /* 0x000000ff0000720c */ /* 0x000fe20003f25270 */
[----:B------:R-:W-:-:S04]  /*09c0*/  IMAD.WIDE.U32 R48, R48, R49, c[0x0][0x188] ;  /* 0x0000620030307625 */ /* 0x000fc800078e0031 */
        /* <DEDUP_REMOVED lines=8> */
[----:B------:R-:W-:-:S03]  /*0a50*/  SHF.R.S32.HI R45, RZ, 0x1f, R2 ;  /* 0x0000001fff2d7819 */ /* 0x000fc60000011402 */
[----:B------:R-:W-:Y:S01]  /*0a60*/  FADD.FTZ R47, R46, R23 ;  /* 0x000000172e2f7221 */ /* 0x000fe20000010000 */
[----:B------:R-:W-:Y:S05]  /*0a70*/  BRA.DIV ~URZ, `(.L_x_2733) ;  /* 0x000006427f007947 */ /* 0x000fea000b800000 */
[----:B0-----:R0:W1:Y:S02]  /*0a80*/  SHFL.BFLY PT, R50, R47, 0x1, 0x1f ;  /* 0x0c201f002f327f89 */ /* 0x00106400000e0000 */
.L_x_2739:
        /* <DEDUP_REMOVED lines=36> */
.L_x_2740:
        /* <DEDUP_REMOVED lines=17> */
[----:B-1----:R-:W-:-:S05]  /*0de0*/  FSEL R47, R47, RZ, !P0 ;  /* 0x000000ff2f2f7208 */ /* 0x002fca0004000000 */
[C---:B------:R-:W-:Y:S02]  /*0df0*/  FADD.FTZ R46, -R47.reuse, R24 ;  /* 0x000000182f2e7221 */ /* 0x040fe40000010100 */
[C---:B------:R-:W-:Y:S01]  /*0e00*/  FADD.FTZ R24, -R47.reuse, R25 ;  /* 0x000000192f187221 */ /* 0x040fe20000010100 */
[----:B------:R-:W-:Y:S01]  /*0e10*/  IADD3 R25, R44, -0x1, RZ ;  /* 0xffffffff2c197810 */ /* 0x000fe20007ffe0ff */
[C---:B------:R-:W-:Y:S02]  /*0e20*/  FADD.FTZ R44, -R47.reuse, R20 ;  /* 0x000000142f2c7221 */ /* 0x040fe40000010100 */
[----:B------:R-:W-:Y:S02]  /*0e30*/  FADD.FTZ R26, -R47, R26 ;  /* 0x0000001a2f1a7221 */ /* 0x000fe40000010100 */
[----:B------:R-:W-:Y:S02]  /*0e40*/  IMAD R20, R25, c[0x0][0x168], RZ ;  /* 0x00005a0019147a24 */ /* 0x000fe400078e02ff */
[----:B------:R-:W-:-:S02]  /*0e50*/  FADD.FTZ R48, -R47, R27 ;  /* 0x0000001b2f307221 */ /* 0x000fc40000010100 */
[C---:B------:R-:W-:Y:S01]  /*0e60*/  FADD.FTZ R50, -R47.reuse, R21 ;  /* 0x000000152f327221 */ /* 0x040fe20000010100 */
[----:B------:R-:W-:Y:S01]  /*0e70*/  SHF.R.S32.HI R25, RZ, 0x1f, R20 ;  /* 0x0000001fff197819 */ /* 0x000fe20000011414 */
[C---:B------:R-:W-:Y:S02]  /*0e80*/  FADD.FTZ R52, -R47.reuse, R22 ;  /* 0x000000162f347221 */ /* 0x040fe40000010100 */
[----:B------:R-:W-:Y:S01]  /*0e90*/  FADD.FTZ R23, -R47, R23 ;  /* 0x000000172f177221 */ /* 0x000fe20000010100 */
[----:B------:R-:W-:Y:S01]  /*0ea0*/  LEA.HI R27, R25, R20, RZ, 0x3 ;  /* 0x00000014191b7211 */ /* 0x000fe200078f18ff */
[C---:B------:R-:W-:Y:S02]  /*0eb0*/  FMUL.FTZ R46, R53.reuse, R46 ;  /* 0x0000002e352e7220 */ /* 0x040fe40000410000 */
[C---:B------:R-:W-:Y:S02]  /*0ec0*/  FMUL.FTZ R24, R53.reuse, R24 ;  /* 0x0000001835187220 */ /* 0x040fe40000410000 */
[----:B------:R-:W-:-:S02]  /*0ed0*/  FMUL.FTZ R26, R53, R26 ;  /* 0x0000001a351a7220 */ /* 0x000fc40000410000 */
[C---:B------:R-:W-:Y:S02]  /*0ee0*/  FMUL.FTZ R48, R53.reuse, R48 ;  /* 0x0000003035307220 */ /* 0x040fe40000410000 */
[C---:B------:R-:W-:Y:S01]  /*0ef0*/  FMUL.FTZ R21, R53.reuse, R44 ;  /* 0x0000002c35157220 */ /* 0x040fe20000410000 */
[--C-:B------:R-:W-:Y:S01]  /*0f00*/  PRMT R44, RZ, 0x7610, R35.reuse ;  /* 0x00007610ff2c7816 */ /* 0x100fe20000000023 */
[C---:B------:R-:W-:Y:S02]  /*0f10*/  FMUL.FTZ R22, R53.reuse, R50 ;  /* 0x0000003235167220 */ /* 0x040fe40000410000 */
[C---:B------:R-:W-:Y:S02]  /*0f20*/  FMUL.FTZ R52, R53.reuse, R52 ;  /* 0x0000003435347220 */ /* 0x040fe40000410000 */
[----:B------:R-:W-:Y:S01]  /*0f30*/  FMUL.FTZ R53, R53, R23 ;  /* 0x0000001735357220 */ /* 0x000fe20000410000 */
[----:B------:R-:W-:Y:S01]  /*0f40*/  PRMT R23, RZ, 0x5410, R35 ;  /* 0x00005410ff177816 */ /* 0x000fe20000000023 */
[----:B------:R-:W-:-:S02]  /*0f50*/  FFMA.FTZ R20, R40, R46, R3 ;  /* 0x0000002e28147223 */ /* 0x000fc40000010003 */
[----:B------:R-:W-:Y:S02]  /*0f60*/  FFMA.FTZ R46, R42, R21, R7 ;  /* 0x000000152a2e7223 */ /* 0x000fe40000010007 */
[----:B------:R-:W-:Y:S01]  /*0f70*/  FFMA.FTZ R45, R41, R24, R4 ;  /* 0x00000018292d7223 */ /* 0x000fe20000010004 */
[----:B------:R-:W-:Y:S01]  /*0f80*/  LEA.HI.SX32 R24, R27, R0, 0x1d ;  /* 0x000000001b187211 */ /* 0x000fe200078feaff */
[----:B------:R-:W-:Y:S02]  /*0f90*/  FFMA.FTZ R23, R52, R23, R37 ;  /* 0x0000001734177223 */ /* 0x000fe40000010025 */
[----:B------:R-:W-:Y:S01]  /*0fa0*/  FFMA.FTZ R44, R53, R44, R38 ;  /* 0x0000002c352c7223 */ /* 0x000fe20000010026 */
[----:B------:R-:W-:Y:S01]  /*0fb0*/  F2FP.BF16.PACK_AB R20, R45, R20 ;  /* 0x000000142d14723e */ /* 0x000fe200000010ff */
[----:B------:R-:W-:Y:S02]  /*0fc0*/  FFMA.FTZ R26, R32, R26, R5 ;  /* 0x0000001a201a7223 */ /* 0x000fe40000010005 */
        /* <DEDUP_REMOVED lines=8> */
.L_x_2736:
[----:B-1----:R-:W-:Y:S05]  /*1050*/  BSYNC B0 ;  /* 0x0000000000007941 */ /* 0x002fea0003800000 */
.L_x_2735:
[----:B0-----:R-:W-:-:S04]  /*1060*/  MOV R21, c[0x0][0x160] ;  /* 0x0000580000157a02 */ /* 0x001fc80000000f00 */
[----:B------:R-:W-:-:S04]  /*1070*/  LEA R2, R21, R2, 0x2 ;  /* 0x0000000215027211 */ /* 0x000fc800078e10ff */
[----:B------:R-:W-:-:S13]  /*1080*/  ISETP.GE.AND P0, PT, R2, c[0x0][0x164], PT ;  /* 0x0000590002007a0c */ /* 0x000fda0003f06270 */
[----:B------:R-:W-:Y:S01]  /*1090*/  @P0 CALL.REL.NOINC `(.L_x_2737) ;  /* 0x0000001000000944 */ /* 0x000fe20003c00000 */
[----:B------:R-:W-:Y:S05]  /*10a0*/  BRA `(.L_x_2738) ;  /* 0xfffff1f000007947 */ /* 0x000fea000383ffff */
.L_x_2737:
[----:B------:R-:W-:Y:S05]  /*10b0*/  EXIT ;  /* 0x000000000000794d */ /* 0x000fea0003800000 */
.L_x_2733:
[----:B0-----:R-:W-:Y:S01]  /*10c0*/  HFMA2.MMA R50, -RZ, RZ, 0, 5.9604644775390625e-08 ;  /* 0x00000001ff327435 */ /* 0x001fe200000001ff */
[----:B------:R-:W-:Y:S01]  /*10d0*/  IMAD.MOV.U32 R51, RZ, RZ, R47 ;  /* 0x000000ffff337224 */ /* 0x000fe200078e002f */
[----:B------:R-:W-:Y:S01]  /*10e0*/  MOV R49, 0x1f ;  /* 0x0000001f00317802 */ /* 0x000fe20000000f00 */
[----:B------:R-:W-:Y:S01]  /*10f0*/  IMAD.MOV.U32 R48, RZ, RZ, -0x1 ;  /* 0xffffffffff307424 */ /* 0x000fe200078e00ff */
[----:B------:R-:W-:Y:S02]  /*1100*/  MOV R46, 0x1120 ;  /* 0x00001120002e7802 */ /* 0x000fe40000000f00 */
[----:B-----5:R-:W-:Y:S05]  /*1110*/  CALL.REL.NOINC `($__internal_55_$__cuda_sm70_shflsync_bfly_p) ;  /* 0x0000048000007944 */ /* 0x020fea0003c00000 */
[----:B01----:R-:W-:Y:S05]  /*1120*/  BRA `(.L_x_2739) ;  /* 0xfffff96000007947 */ /* 0x003fea000383ffff */
.L_x_2734:
[----:B------:R-:W-:Y:S01]  /*1130*/  HFMA2.MMA R50, -RZ, RZ, 0, 1.1920928955078125e-07 ;  /* 0x00000002ff327435 */ /* 0x000fe200000001ff */
[----:B------:R-:W-:Y:S01]  /*1140*/  MOV R49, 0x1f ;  /* 0x0000001f00317802 */ /* 0x000fe20000000f00 */
[----:B------:R-:W-:Y:S01]  /*1150*/  IMAD.MOV.U32 R48, RZ, RZ, -0x1 ;  /* 0xffffffffff307424 */ /* 0x000fe200078e00ff */
[----:B------:R-:W-:-:S03]  /*1160*/  MOV R46, 0x1180 ;  /* 0x00001180002e7802 */ /* 0x000fc60000000f00 */
[----:B0----5:R-:W-:Y:S05]  /*1170*/  CALL.REL.NOINC `($__internal_55_$__cuda_sm70_shflsync_bfly_p) ;  /* 0x0000042000007944 */ /* 0x021fea0003c00000 */
[----:B01----:R-:W-:Y:S01]  /*1180*/  FADD.FTZ R51, R51, R50 ;  /* 0x0000003233337221 */ /* 0x003fe20000010000 */
[----:B------:R-:W-:Y:S01]  /*1190*/  HFMA2.MMA R50, -RZ, RZ, 0, 2.384185791015625e-07 ;  /* 0x00000004ff327435 */ /* 0x000fe200000001ff */
[----:B------:R-:W-:Y:S01]  /*11a0*/  MOV R49, 0x1f ;  /* 0x0000001f00317802 */ /* 0x000fe20000000f00 */
[----:B------:R-:W-:Y:S01]  /*11b0*/  IMAD.MOV.U32 R48, RZ, RZ, -0x1 ;  /* 0xffffffffff307424 */ /* 0x000fe200078e00ff */
[----:B------:R-:W-:-:S03]  /*11c0*/  MOV R46, 0x11e0 ;  /* 0x000011e0002e7802 */ /* 0x000fc60000000f00 */
[----:B------:R-:W-:Y:S05]  /*11d0*/  CALL.REL.NOINC `($__internal_55_$__cuda_sm70_shflsync_bfly_p) ;  /* 0x000003c000007944 */ /* 0x000fea0003c00000 */
[----:B01----:R-:W-:Y:S01]  /*11e0*/  FADD.FTZ R51, R51, R50 ;  /* 0x0000003233337221 */ /* 0x003fe20000010000 */
[----:B------:R-:W-:Y:S01]  /*11f0*/  HFMA2.MMA R50, -RZ, RZ, 0, 4.76837158203125e-07 ;  /* 0x00000008ff327435 */ /* 0x000fe200000001ff */
[----:B------:R-:W-:Y:S01]  /*1200*/  MOV R49, 0x1f ;  /* 0x0000001f00317802 */ /* 0x000fe20000000f00 */
[----:B------:R-:W-:Y:S01]  /*1210*/  IMAD.MOV.U32 R48, RZ, RZ, -0x1 ;  /* 0xffffffffff307424 */ /* 0x000fe200078e00ff */
[----:B------:R-:W-:-:S03]  /*1220*/  MOV R46, 0x1240 ;  /* 0x00001240002e7802 */ /* 0x000fc60000000f00 */
[----:B------:R-:W-:Y:S05]  /*1230*/  CALL.REL.NOINC `($__internal_55_$__cuda_sm70_shflsync_bfly_p) ;  /* 0x0000036000007944 */ /* 0x000fea0003c00000 */
[----:B01----:R-:W-:Y:S01]  /*1240*/  FADD.FTZ R51, R51, R50 ;  /* 0x0000003233337221 */ /* 0x003fe20000010000 */
[----:B------:R-:W-:Y:S01]  /*1250*/  HFMA2.MMA R50, -RZ, RZ, 0, 9.5367431640625e-07 ;  /* 0x00000010ff327435 */ /* 0x000fe200000001ff */
[----:B------:R-:W-:Y:S01]  /*1260*/  MOV R49, 0x1f ;  /* 0x0000001f00317802 */ /* 0x000fe20000000f00 */
[----:B------:R-:W-:Y:S01]  /*1270*/  IMAD.MOV.U32 R48, RZ, RZ, -0x1 ;  /* 0xffffffffff307424 */ /* 0x000fe200078e00ff */
[----:B------:R-:W-:-:S03]  /*1280*/  MOV R46, 0x12a0 ;  /* 0x000012a0002e7802 */ /* 0x000fc60000000f00 */
[----:B------:R-:W-:Y:S05]  /*1290*/  CALL.REL.NOINC `($__internal_55_$__cuda_sm70_shflsync_bfly_p) ;  /* 0x0000030000007944 */ /* 0x000fea0003c00000 */
[----:B-1----:R-:W-:Y:S01]  /*12a0*/  FADD.FTZ R47, R51, R50 ;  /* 0x00000032332f7221 */ /* 0x002fe20000010000 */
[----:B------:R-:W-:Y:S01]  /*12b0*/  HFMA2.MMA R50, -RZ, RZ, 0, 5.9604644775390625e-08 ;  /* 0x00000001ff327435 */ /* 0x000fe200000001ff */
        /* <DEDUP_REMOVED lines=17> */
[----:B------:R-:W-:-:S03]  /*13d0*/  MOV R49, 0x1f ;  /* 0x0000001f00317802 */ /* 0x000fc60000000f00 */
[----:B------:R-:W-:Y:S01]  /*13e0*/  FFMA.FTZ R51, R51, R51, R46 ;  /* 0x0000003333337223 */ /* 0x000fe2000001002e */
[----:B------:R-:W-:Y:S02]  /*13f0*/  MOV R46, 0x1410 ;  /* 0x00001410002e7802 */ /* 0x000fe40000000f00 */
[----:B------:R-:W-:Y:S05]  /*1400*/  CALL.REL.NOINC `($__internal_55_$__cuda_sm70_shflsync_bfly_p) ;  /* 0x0000019000007944 */ /* 0x000fea0003c00000 */
[----:B01----:R-:W-:Y:S01]  /*1410*/  FADD.FTZ R51, R51, R50 ;  /* 0x0000003233337221 */ /* 0x003fe20000010000 */
[----:B------:R-:W-:Y:S01]  /*1420*/  HFMA2.MMA R50, -RZ, RZ, 0, 1.1920928955078125e-07 ;  /* 0x00000002ff327435 */ /* 0x000fe200000001ff */
[----:B------:R-:W-:Y:S01]  /*1430*/  MOV R49, 0x1f ;  /* 0x0000001f00317802 */ /* 0x000fe20000000f00 */
[----:B------:R-:W-:Y:S01]  /*1440*/  IMAD.MOV.U32 R48, RZ, RZ, -0x1 ;  /* 0xffffffffff307424 */ /* 0x000fe200078e00ff */
[----:B------:R-:W-:-:S03]  /*1450*/  MOV R46, 0x1470 ;  /* 0x00001470002e7802 */ /* 0x000fc60000000f00 */
[----:B------:R-:W-:Y:S05]  /*1460*/  CALL.REL.NOINC `($__internal_55_$__cuda_sm70_shflsync_bfly_p) ;  /* 0x0000013000007944 */ /* 0x000fea0003c00000 */
        /* <DEDUP_REMOVED lines=18> */
[----:B01----:R-:W-:Y:S05]  /*1590*/  BRA `(.L_x_2740) ;  /* 0xfffff73000007947 */ /* 0x003fea000383ffff */
        .weak           $__internal_55_$__cuda_sm70_shflsync_bfly_p
        .type           $__internal_55_$__cuda_sm70_shflsync_bfly_p,@function
        .size           $__internal_55_$__cuda_sm70_shflsync_bfly_p,(.L_x_8243 - $__internal_55_$__cuda_sm70_shflsync_bfly_p)
$__internal_55_$__cuda_sm70_shflsync_bfly_p:
[----:B------:R-:W-:Y:S01]  /*15a0*/  HFMA2.MMA R53, -RZ, RZ, 0, 0 ;  /* 0x00000000ff357435 */ /* 0x000fe200000001ff */
[----:B------:R-:W-:Y:S01]  /*15b0*/  MOV R52, R46 ;  /* 0x0000002e00347202 */ /* 0x000fe20000000f00 */
[----:B------:R-:W-:Y:S04]  /*15c0*/  WARPSYNC R48 ;  /* 0x0000003000007348 */ /* 0x000fe80003800000 */
[----:B------:R0:W1:Y:S01]  /*15d0*/  SHFL.BFLY PT, R50, R51, R50, R49 ;  /* 0x0c00003233327389 */ /* 0x00006200000e0031 */
[----:B------:R-:W-:Y:S05]  /*15e0*/  RET.REL.NODEC R52 `(_ZN10layer_norm13ln_fwd_kernelINS_13Kernel_traitsI13__nv_bfloat16S2_fS2_fjLj256ELj1ELj4ELj1ELj16ENS_18Kernel_traits_baseILj256ES2_S2_fS2_fjLj128EEEEELb0ELb1ELb1ELb1EEEvNS_9FwdParamsE) ;  /* 0xffffea1034007950 */ /* 0x000fea0003c3ffff */
.L_x_2741:
        /* <DEDUP_REMOVED lines=9> */
.L_x_8243:


//--------------------- .text._ZN10layer_norm13ln_fwd_kernelINS_13Kernel_traitsI13__nv_bfloat16S2_fS2_fjLj256ELj1ELj4ELj1ELj16ENS_18Kernel_traits_baseILj256ES2_S2_fS2_fjLj128EEEEELb1ELb0ELb0ELb0EEEvNS_9FwdParamsE --------------------------
	.section	.text._ZN10layer_norm13ln_fwd_kernelINS_13Kernel_traitsI13__nv_bfloat16S2_fS2_fjLj256ELj1ELj4ELj1ELj16ENS_18Kernel_traits_baseILj256ES2_S2_fS2_fjLj128EEEEELb1ELb0ELb0ELb0EEEvNS_9FwdParamsE,"ax",@progbits
	.sectioninfo	@"SHI_REGISTERS=61"
	.align	128
        .global         _ZN10layer_norm13ln_fwd_kernelINS_13Kernel_traitsI13__nv_bfloat16S2_fS2_fjLj256ELj1ELj4ELj1ELj16ENS_18Kernel_traits_baseILj256ES2_S2_fS2_fjLj128EEEEELb1ELb0ELb0ELb0EEEvNS_9FwdParamsE
        .type           _ZN10layer_norm13ln_fwd_kernelINS_13Kernel_traitsI13__nv_bfloat16S2_fS2_fjLj256ELj1ELj4ELj1ELj16ENS_18Kernel_traits_baseILj256ES2_S2_fS2_fjLj128EEEEELb1ELb0ELb0ELb0EEEvNS_9FwdParamsE,@function
        .size           _ZN10layer_norm13ln_fwd_kernelINS_13Kernel_traitsI13__nv_bfloat16S2_fS2_fjLj256ELj1ELj4ELj1ELj16ENS_18Kernel_traits_baseILj256ES2_S2_fS2_fjLj128EEEEELb1ELb0ELb0ELb0EEEvNS_9FwdParamsE,(.L_x_8244 - _ZN10layer_norm13ln_fwd_kernelINS_13Kernel_traitsI13__nv_bfloat16S2_fS2_fjLj256ELj1ELj4ELj1ELj16ENS_18Kernel_traits_baseILj256ES2_S2_fS2_fjLj128EEEEELb1ELb0ELb0ELb0EEEvNS_9FwdParamsE)
        .other          _ZN10layer_norm13ln_fwd_kernelINS_13Kernel_traitsI13__nv_bfloat16S2_fS2_fjLj256ELj1ELj4ELj1ELj16ENS_18Kernel_traits_baseILj256ES2_S2_fS2_fjLj128EEEEELb1ELb0ELb0ELb0EEEvNS_9FwdParamsE,@"STO_CUDA_ENTRY STV_DEFAULT"
_ZN10layer_norm13ln_fwd_kernelINS_13Kernel_traitsI13__nv_bfloat16S2_fS2_fjLj256ELj1ELj4ELj1ELj16ENS_18Kernel_traits_baseILj256ES2_S2_fS2_fjLj128EEEEELb1ELb0ELb0ELb0EEEvNS_9FwdParamsE:
.text._ZN10layer_norm13ln_fwd_kernelINS_13Kernel_traitsI13__nv_bfloat16S2_fS2_fjLj256ELj1ELj4ELj1ELj16ENS_18Kernel_traits_baseILj256ES2_S2_fS2_fjLj128EEEEELb1ELb0ELb0ELb0EEEvNS_9FwdParamsE:
        /* <DEDUP_REMOVED lines=26> */
[----:B------:R-:W-:-:S03]  /*01a0*/  LOP3.LUT R5, R6, 0x1f, RZ, 0xc0, !PT ;  /* 0x0000001f06057812 */ /* 0x000fc600078ec0ff */
[----:B------:R0:W2:Y:S02]  /*01b0*/  @P1 R2UR UR5, R3 ;  /* 0x00000000030513c2 */ /* 0x0000a400000e0000 */
[----:B012---:R-:W-:Y:S05]  /*01c0*/  @!P0 BRA `(.L_x_2743) ;  /* 0x000000c000008947 */ /* 0x007fea0003800000 */
[----:B------:R-:W-:Y:S01]  /*01d0*/  ISETP.NE.U32.AND P1, PT, RZ, c[0x0][0x218], PT ;  /* 0x00008600ff007a0c */ /* 0x000fe20003f25070 */
[----:B------:R-:W-:-:S03]  /*01e0*/  IMAD.MOV.U32 R28, RZ, RZ, 0x10 ;  /* 0x00000010ff1c7424 */ /* 0x000fc600078e00ff */
[----:B------:R-:W-:-:S13]  /*01f0*/  ISETP.NE.AND.EX P1, PT, RZ, c[0x0][0x21c], PT, P1 ;  /* 0x00008700ff007a0c */ /* 0x000fda0003f25310 */
[----:B------:R-:W-:-:S04]  /*0200*/  @P1 SHF.L.U32 R0, R6, 0x4, RZ ;  /* 0x0000000406001819 */ /* 0x000fc800000006ff */
[----:B------:R-:W-:-:S04]  /*0210*/  @P1 LOP3.LUT R0, R0, 0x1f0, RZ, 0xc0, !PT ;  /* 0x000001f000001812 */ /* 0x000fc800078ec0ff */
[----:B------:R-:W-:Y:S01]  /*0220*/  @P1 IADD3 R2, P3, R0, c[0x0][0x218], RZ ;  /* 0x0000860000021a10 */ /* 0x000fe20007f7e0ff */
[----:B------:R-:W-:-:S04]  /*0230*/  IMAD.WIDE.U32 R28, R5, R28, c[0x0][0x1b0] ;  /* 0x00006c00051c7625 */ /* 0x000fc800078e001c */
[----:B------:R-:W-:Y:S02]  /*0240*/  @P1 IMAD.X R3, RZ, RZ, c[0x0][0x21c], P3 ;  /* 0x00008700ff031624 */ /* 0x000fe400018e06ff */
[----:B------:R-:W5:Y:S04]  /*0250*/  LDG.E.128 R28, [R28.64] ;  /* 0x000000061c1c7981 */ /* 0x000f68000c1e1d00 */
[----:B------:R0:W5:Y:S01]  /*0260*/  @P1 LDG.E.128 R8, [R2.64] ;  /* 0x0000000602081981 */ /* 0x000162000c1e1d00 */
[----:B------:R-:W-:Y:S01]  /*0270*/  @!P1 CS2R R8, SRZ ;  /* 0x0000000000089805 */ /* 0x000fe2000001ff00 */
[----:B------:R-:W-:Y:S02]  /*0280*/  @!P1 CS2R R10, SRZ ;  /* 0x00000000000a9805 */ /* 0x000fe4000001ff00 */
.L_x_2743:
[----:B0-----:R-:W-:Y:S05]  /*0290*/  BSYNC B0 ;  /* 0x0000000000007941 */ /* 0x001fea0003800000 */
.L_x_2742:
[----:B------:R-:W-:Y:S05]  /*02a0*/  @P2 EXIT ;  /* 0x000000000000294d */ /* 0x000fea0003800000 */
[--C-:B------:R-:W-:Y:S01]  /*02b0*/  SHF.R.U64 R3, R12, 0x2, R13.reuse ;  /* 0x000000020c037819 */ /* 0x100fe2000000120d */
[----:B------:R-:W-:Y:S01]  /*02c0*/  IMAD R4, R15, c[0x0][0x0], R6 ;  /* 0x000000000f047a24 */ /* 0x000fe200078e0206 */
[----:B------:R-:W-:Y:S01]  /*02d0*/  SHF.R.U32.HI R2, RZ, 0x2, R13 ;  /* 0x00000002ff027819 */ /* 0x000fe2000001160d */
[----:B------:R-:W-:Y:S01]  /*02e0*/  UIADD3 UR9, UR4, -0x61c88647, URZ ;  /* 0x9e3779b904097890 */ /* 0x000fe2000fffe03f */
[----:B-----5:R-:W-:Y:S01]  /*02f0*/  PRMT R32, RZ, 0x7610, R30 ;  /* 0x00007610ff207816 */ /* 0x020fe2000000001e */
[----:B------:R-:W-:Y:S01]  /*0300*/  IMAD.HI.U32 R7, R4, -0x326172a9, RZ ;  /* 0xcd9e8d5704077827 */ /* 0x000fe200078e00ff */
[----:B------:R-:W-:Y:S01]  /*0310*/  UIADD3 UR10, UR5, -0x4498517b, URZ ;  /* 0xbb67ae85050a7890 */ /* 0x000fe2000fffe03f */
[----:B------:R-:W-:Y:S01]  /*0320*/  BSSY B1, `(.L_x_2744) ;  /* 0x000038e000017945 */ /* 0x000fe20003800000 */
[----:B------:R-:W-:Y:S01]  /*0330*/  UIADD3 UR11, UR4, 0x3c6ef372, URZ ;  /* 0x3c6ef372040b7890 */ /* 0x000fe2000fffe03f */
[----:B------:R-:W-:Y:S01]  /*0340*/  IMAD.HI.U32 R0, R3, -0x2daee0ad, RZ ;  /* 0xd2511f5303007827 */ /* 0x000fe200078e00ff */
[----:B------:R-:W-:Y:S01]  /*0350*/  LOP3.LUT R7, R7, UR4, R2, 0x96, !PT ;  /* 0x0000000407077c12 */ /* 0x000fe2000f8e9602 */
[----:B------:R-:W-:Y:S01]  /*0360*/  UIADD3 UR12, UR5, 0x76cf5d0a, URZ ;  /* 0x76cf5d0a050c7890 */ /* 0x000fe2000fffe03f */
[----:B------:R-:W-:Y:S01]  /*0370*/  PRMT R40, RZ, 0x7610, R31 ;  /* 0x00007610ff287816 */ /* 0x000fe2000000001f */
[----:B------:R-:W-:Y:S01]  /*0380*/  IMAD R15, R3, -0x2daee0ad, RZ ;  /* 0xd2511f53030f7824 */ /* 0x000fe200078e02ff */
[----:B------:R-:W-:Y:S01]  /*0390*/  LOP3.LUT R0, R0, UR5, RZ, 0x3c, !PT ;  /* 0x0000000500007c12 */ /* 0x000fe2000f8e3cff */
[C---:B------:R-:W-:Y:S01]  /*03a0*/  IMAD.HI.U32 R14, R7.reuse, -0x2daee0ad, RZ ;  /* 0xd2511f53070e7827 */ /* 0x040fe200078e00ff */
[----:B------:R-:W-:Y:S01]  /*03b0*/  UIADD3 UR13, UR4, -0x255992d5, URZ ;  /* 0xdaa66d2b040d7890 */ /* 0x000fe2000fffe03f */
[----:B------:R-:W-:Y:S01]  /*03c0*/  LOP3.LUT R35, R12, 0x3, RZ, 0xc0, !PT ;  /* 0x000000030c237812 */ /* 0x000fe200078ec0ff */
        /* <DEDUP_REMOVED lines=24> */
[----:B------:R-:W-:Y:S01]  /*0550*/  UIADD3 UR22, UR5, 0x1fd5c5a3, URZ ;  /* 0x1fd5c5a305167890 */ /* 0x000fe2000fffe03f */
        /* <DEDUP_REMOVED lines=11> */
[----:B------:R-:W-:Y:S01]  /*0610*/  UIADD3 UR26, UR5, -0x695add53, URZ ;  /* 0x96a522ad051a7890 */ /* 0x000fe2000fffe03f */
[----:B------:R-:W-:-:S02]  /*0620*/  PRMT R45, RZ, 0x7610, R10 ;  /* 0x00007610ff2d7816 */ /* 0x000fc4000000000a */
[C---:B------:R-:W-:Y:S01]  /*0630*/  IMAD.HI.U32 R0, R6.reuse, -0x2daee0ad, RZ ;  /* 0xd2511f5306007827 */ /* 0x040fe200078e00ff */
[----:B------:R-:W-:Y:S02]  /*0640*/  LOP3.LUT R7, R7, UR15, R14, 0x96, !PT ;  /* 0x0000000f07077c12 */ /* 0x000fe4000f8e960e */
[----:B------:R-:W-:Y:S01]  /*0650*/  PRMT R47, RZ, 0x5410, R11 ;  /* 0x00005410ff2f7816 */ /* 0x000fe2000000000b */
[----:B------:R-:W-:Y:S01]  /*0660*/  IMAD R14, R6, -0x2daee0ad, RZ ;  /* 0xd2511f53060e7824 */ /* 0x000fe200078e02ff */
[----:B------:R-:W-:Y:S01]  /*0670*/  LOP3.LUT R0, R0, UR16, R13, 0x96, !PT ;  /* 0x0000001000007c12 */ /* 0x000fe2000f8e960d */
[----:B------:R-:W-:Y:S01]  /*0680*/  IMAD.HI.U32 R13, R7, -0x2daee0ad, RZ ;  /* 0xd2511f53070d7827 */ /* 0x000fe200078e00ff */
[----:B------:R-:W-:-:S03]  /*0690*/  PRMT R49, RZ, 0x7610, R11 ;  /* 0x00007610ff317816 */ /* 0x000fc6000000000b */
        /* <DEDUP_REMOVED lines=20> */
[----:B------:R-:W-:Y:S01]  /*07e0*/  IMAD.HI.U32 R15, R13, -0x2daee0ad, RZ ;  /* 0xd2511f530d0f7827 */ /* 0x000fe200078e00ff */
[--C-:B------:R-:W-:Y:S02]  /*07f0*/  PRMT R0, RZ, 0x5410, R28.reuse ;  /* 0x00005410ff007816 */ /* 0x100fe4000000001c */
        /* <DEDUP_REMOVED lines=8> */
[----:B------:R-:W-:Y:S01]  /*0880*/  IMAD.WIDE.U32 R14, R15, -0x326172a9, RZ ;  /* 0xcd9e8d570f0e7825 */ /* 0x000fe200078e00ff */
[----:B------:R-:W-:Y:S02]  /*0890*/  PRMT R29, RZ, 0x7610, R29 ;  /* 0x00007610ff1d7816 */ /* 0x000fe4000000001d */
[----:B------:R-:W-:Y:S01]  /*08a0*/  LOP3.LUT R39, R39, UR26, R16, 0x96, !PT ;  /* 0x0000001a27277c12 */ /* 0x000fe2000f8e9610 */
[----:B------:R-:W-:Y:S01]  /*08b0*/  IMAD.MOV.U32 R31, RZ, RZ, RZ ;  /* 0x000000ffff1f7224 */ /* 0x000fe200078e00ff */
[----:B------:R-:W-:Y:S01]  /*08c0*/  LOP3.LUT R37, R15, UR25, R37, 0x96, !PT ;  /* 0x000000190f257c12 */ /* 0x000fe2000f8e9625 */
[----:B------:R-:W-:Y:S01]  /*08d0*/  IMAD R34, R34, -0x2daee0ad, RZ ;  /* 0xd2511f5322227824 */ /* 0x000fe200078e02ff */
[----:B------:R-:W-:Y:S02]  /*08e0*/  MOV R38, R14 ;  /* 0x0000000e00267202 */ /* 0x000fe40000000f00 */
.L_x_2808:
[----:B------:R-:W-:-:S04]  /*08f0*/  ISETP.NE.U32.AND P1, PT, RZ, c[0x0][0x1c0], PT ;  /* 0x00007000ff007a0c */ /* 0x000fc80003f25070 */
[----:B------:R-:W-:-:S13]  /*0900*/  ISETP.NE.AND.EX P1, PT, RZ, c[0x0][0x1c4], PT, P1 ;  /* 0x00007100ff007a0c */ /* 0x000fda0003f25310 */
[----:B------:R-:W-:-:S04]  /*0910*/  @P1 IMAD.MOV.U32 R27, RZ, RZ, 0x2 ;  /* 0x00000002ff1b1424 */ /* 0x000fc800078e00ff */
[----:B------:R-:W-:-:S06]  /*0920*/  @P1 IMAD.WIDE R26, R36, R27, c[0x0][0x1c0] ;  /* 0x00007000241a1625 */ /* 0x000fcc00078e021b */
[----:B------:R-:W2:Y:S01]  /*0930*/  @P1 LDG.E.U16 R26, [R26.64] ;  /* 0x000000061a1a1981 */ /* 0x000ea2000c1e1500 */
[----:B------:R-:W-:Y:S01]  /*0940*/  IMAD R24, R36, c[0x0][0x168], RZ ;  /* 0x00005a0024187a24 */ /* 0x000fe200078e02ff */
[----:B------:R-:W-:Y:S04]  /*0950*/  BSSY B0, `(.L_x_2745) ;  /* 0x00002c2000007945 */ /* 0x000fe80003800000 */
[----:B------:R-:W-:-:S04]  /*0960*/  SHF.R.S32.HI R25, RZ, 0x1f, R24 ;  /* 0x0000001fff197819 */ /* 0x000fc80000011418 */
[----:B------:R-:W-:Y:S01]  /*0970*/  LEA.HI R46, R25, R24, RZ, 0x3 ;  /* 0x00000018192e7211 */ /* 0x000fe200078f18ff */
[----:B------:R-:W-:-:S03]  /*0980*/  HFMA2.MMA R24, -RZ, RZ, 1.875, 0 ;  /* 0x3f800000ff187435 */ /* 0x000fc600000001ff */
[----:B------:R-:W-:-:S03]  /*0990*/  LEA.HI.SX32 R46, R46, R5, 0x1d ;  /* 0x000000052e2e7211 */ /* 0x000fc600078feaff */
[----:B--2---:R-:W-:Y:S01]  /*09a0*/  @P1 PRMT R24, RZ, 0x5410, R26 ;  /* 0x00005410ff181816 */ /* 0x004fe2000000001a */
[----:B------:R-:W-:Y:S05]  /*09b0*/  @!P0 BRA `(.L_x_2746) ;  /* 0x00002bb000008947 */ /* 0x000fea0003800000 */
[----:B------:R-:W-:Y:S01]  /*09c0*/  IMAD.MOV.U32 R21, RZ, RZ, 0x10 ;  /* 0x00000010ff157424 */ /* 0x000fe200078e00ff */
[----:B------:R-:W-:-:S03]  /*09d0*/  ISETP.NE.U32.AND P1, PT, RZ, c[0x0][0x180], PT ;  /* 0x00006000ff007a0c */ /* 0x000fc60003f25070 */
[----:B------:R-:W-:Y:S01]  /*09e0*/  IMAD.WIDE.U32 R20, R46, R21, c[0x0][0x170] ;  /* 0x00005c002e147625 */ /* 0x000fe200078e0015 */
[----:B------:R-:W-:-:S05]  /*09f0*/  ISETP.NE.AND.EX P1, PT, RZ, c[0x0][0x184], PT, P1 ;  /* 0x00006100ff007a0c */ /* 0x000fca0003f25310 */
[----:B------:R-:W5:Y:S08]  /*0a00*/  LDG.E.128 R20, [R20.64] ;  /* 0x0000000614147981 */ /* 0x000f70000c1e1d00 */
[----:B------:R-:W-:-:S04]  /*0a10*/  @P1 IMAD.MOV.U32 R17, RZ, RZ, 0x20 ;  /* 0x00000020ff111424 */ /* 0x000fc800078e00ff */
[----:B------:R-:W-:-:S05]  /*0a20*/  @P1 IMAD.WIDE.U32 R16, R46, R17, c[0x0][0x180] ;  /* 0x000060002e101625 */ /* 0x000fca00078e0011 */
[----:B------:R0:W5:Y:S04]  /*0a30*/  @P1 LDG.E.128 R8, [R16.64] ;  /* 0x0000000610081981 */ /* 0x000168000c1e1d00 */
[----:B------:R0:W5:Y:S01]  /*0a40*/  @P1 LDG.E.128 R12, [R16.64+0x10] ;  /* 0x00001006100c1981 */ /* 0x000162000c1e1d00 */
        /* <DEDUP_REMOVED lines=12> */
.L_x_2748:
[----:B0-----:R-:W-:Y:S02]  /*0b10*/  MOV R25, R38 ;  /* 0x0000002600197202 */ /* 0x001fe40000000f00 */
.L_x_2749:
[----:B------:R-:W-:Y:S05]  /*0b20*/  BSYNC B2 ;  /* 0x0000000000027941 */ /* 0x000fea0003800000 */
.L_x_2747:
        /* <DEDUP_REMOVED lines=16> */
.L_x_2753:
[----:B------:R-:W-:Y:S05]  /*0c30*/  BSYNC B3 ;  /* 0x0000000000037941 */ /* 0x000fea0003800000 */
.L_x_2752:
        /* <DEDUP_REMOVED lines=42> */
.L_x_2751:
[----:B------:R-:W-:Y:S05]  /*0ee0*/  BSYNC B2 ;  /* 0x0000000000027941 */ /* 0x000fea0003800000 */
.L_x_2750:
[----:B------:R-:W0:Y:S01]  /*0ef0*/  I2F.U32 R17, R25 ;  /* 0x0000001900117306 */ /* 0x000e220000201000 */
[----:B-----5:R-:W-:Y:S01]  /*0f00*/  PRMT R19, RZ, 0x5410, R20 ;  /* 0x00005410ff137816 */ /* 0x020fe20000000014 */
[----:B------:R-:W-:Y:S01]  /*0f10*/  IMAD.MOV.U32 R26, RZ, RZ, 0x2f800000 ;  /* 0x2f800000ff1a7424 */ /* 0x000fe200078e00ff */
[----:B------:R-:W-:Y:S01]  /*0f20*/  ISETP.NE.U32.AND P1, PT, RZ, c[0x0][0x180], PT ;  /* 0x00006000ff007a0c */ /* 0x000fe20003f25070 */
[----:B------:R-:W-:Y:S01]  /*0f30*/  BSSY B2, `(.L_x_2754) ;  /* 0x0000015000027945 */ /* 0x000fe20003800000 */
[C---:B------:R-:W-:Y:S01]  /*0f40*/  ISETP.NE.AND P2, PT, R18.reuse, 0x1, PT ;  /* 0x000000011200780c */ /* 0x040fe20003f45270 */
[----:B------:R-:W-:Y:S01]  /*0f50*/  FMUL.FTZ R19, R19, R24 ;  /* 0x0000001813137220 */ /* 0x000fe20000410000 */
[----:B------:R-:W-:Y:S02]  /*0f60*/  ISETP.NE.AND.EX P1, PT, RZ, c[0x0][0x184], PT, P1 ;  /* 0x00006100ff007a0c */ /* 0x000fe40003f25310 */
[----:B------:R-:W-:Y:S01]  /*0f70*/  IADD3 R35, R18, 0x1, RZ ;  /* 0x0000000112237810 */ /* 0x000fe20007ffe0ff */
[----:B------:R-:W-:-:S02]  /*0f80*/  FMUL.FTZ R19, R19, c[0x0][0x1e8] ;  /* 0x00007a0013137a20 */ /* 0x000fc40000410000 */
        /* <DEDUP_REMOVED lines=14> */
.L_x_2755:
[----:B------:R-:W-:Y:S02]  /*1070*/  MOV R27, R38 ;  /* 0x00000026001b7202 */ /* 0x000fe40000000f00 */
.L_x_2756:
[----:B------:R-:W-:Y:S05]  /*1080*/  BSYNC B2 ;  /* 0x0000000000027941 */ /* 0x000fea0003800000 */
.L_x_2754:
        /* <DEDUP_REMOVED lines=16> */
.L_x_2760:
[----:B------:R-:W-:Y:S05]  /*1190*/  BSYNC B3 ;  /* 0x0000000000037941 */ /* 0x000fea0003800000 */
.L_x_2759:
        /* <DEDUP_REMOVED lines=42> */
.L_x_2758:
[----:B------:R-:W-:Y:S05]  /*1440*/  BSYNC B2 ;  /* 0x0000000000027941 */ /* 0x000fea0003800000 */
.L_x_2757:
        /* <DEDUP_REMOVED lines=21> */
.L_x_2762:
[----:B------:R-:W-:Y:S02]  /*15a0*/  IMAD.MOV.U32 R20, RZ, RZ, R38 ;  /* 0x000000ffff147224 */ /* 0x000fe400078e0026 */
.L_x_2763:
[----:B------:R-:W-:Y:S05]  /*15b0*/  BSYNC B2 ;  /* 0x0000000000027941 */ /* 0x000fea0003800000 */
.L_x_2761:
        /* <DEDUP_REMOVED lines=16> */
.L_x_2767:
[----:B------:R-:W-:Y:S05]  /*16c0*/  BSYNC B3 ;  /* 0x0000000000037941 */ /* 0x000fea0003800000 */
.L_x_2766:
        /* <DEDUP_REMOVED lines=42> */
.L_x_2765:
[----:B------:R-:W-:Y:S05]  /*1970*/  BSYNC B2 ;  /* 0x0000000000027941 */ /* 0x000fea0003800000 */
.L_x_2764:
        /* <DEDUP_REMOVED lines=21> */
.L_x_2769:
[----:B------:R-:W-:Y:S02]  /*1ad0*/  IMAD.MOV.U32 R20, RZ, RZ, R38 ;  /* 0x000000ffff147224 */ /* 0x000fe400078e0026 */
.L_x_2770:
[----:B------:R-:W-:Y:S05]  /*1ae0*/  BSYNC B2 ;  /* 0x0000000000027941 */ /* 0x000fea0003800000 */
.L_x_2768:
        /* <DEDUP_REMOVED lines=16> */
.L_x_2774:
[----:B------:R-:W-:Y:S05]  /*1bf0*/  BSYNC B3 ;  /* 0x0000000000037941 */ /* 0x000fea0003800000 */
.L_x_2773:
        /* <DEDUP_REMOVED lines=42> */
.L_x_2772:
[----:B------:R-:W-:Y:S05]  /*1ea0*/  BSYNC B2 ;  /* 0x0000000000027941 */ /* 0x000fea0003800000 */
.L_x_2771:
        /* <DEDUP_REMOVED lines=20> */
.L_x_2776:
[----:B------:R-:W-:Y:S02]  /*1ff0*/  MOV R50, R38 ;  /* 0x0000002600327202 */ /* 0x000fe40000000f00 */
.L_x_2777:
[----:B------:R-:W-:Y:S05]  /*2000*/  BSYNC B2 ;  /* 0x0000000000027941 */ /* 0x000fea0003800000 */
.L_x_2775:
        /* <DEDUP_REMOVED lines=16> */
.L_x_2781:
[----:B------:R-:W-:Y:S05]  /*2110*/  BSYNC B3 ;  /* 0x0000000000037941 */ /* 0x000fea0003800000 */
.L_x_2780:
        /* <DEDUP_REMOVED lines=42> */
.L_x_2779:
[----:B------:R-:W-:Y:S05]  /*23c0*/  BSYNC B2 ;  /* 0x0000000000027941 */ /* 0x000fea0003800000 */
.L_x_2778:
        /* <DEDUP_REMOVED lines=20> */
.L_x_2783:
[----:B------:R-:W-:Y:S02]  /*2510*/  IMAD.MOV.U32 R52, RZ, RZ, R38 ;  /* 0x000000ffff347224 */ /* 0x000fe400078e0026 */
.L_x_2784:
[----:B------:R-:W-:Y:S05]  /*2520*/  BSYNC B2 ;  /* 0x0000000000027941 */ /* 0x000fea0003800000 */
.L_x_2782:
        /* <DEDUP_REMOVED lines=16> */
.L_x_2788:
[----:B------:R-:W-:Y:S05]  /*2630*/  BSYNC B3 ;  /* 0x0000000000037941 */ /* 0x000fea0003800000 */
.L_x_2787:
        /* <DEDUP_REMOVED lines=41> */
[----:B------:R-:W-:-:S06]  /*28d0*/  HFMA2.MMA R35, -RZ, RZ, 0, 0 ;  /* 0x00000000ff237435 */ /* 0x000fcc00000001ff */
.L_x_2786:
[----:B------:R-:W-:Y:S05]  /*28e0*/  BSYNC B2 ;  /* 0x0000000000027941 */ /* 0x000fea0003800000 */
.L_x_2785:
        /* <DEDUP_REMOVED lines=20> */
.L_x_2790:
[----:B------:R-:W-:Y:S02]  /*2a30*/  IMAD.MOV.U32 R52, RZ, RZ, R38 ;  /* 0x000000ffff347224 */ /* 0x000fe400078e0026 */
.L_x_2791:
[----:B------:R-:W-:Y:S05]  /*2a40*/  BSYNC B2 ;  /* 0x0000000000027941 */ /* 0x000fea0003800000 */
.L_x_2789:
        /* <DEDUP_REMOVED lines=16> */
.L_x_2795:
[----:B------:R-:W-:Y:S05]  /*2b50*/  BSYNC B3 ;  /* 0x0000000000037941 */ /* 0x000fea0003800000 */
.L_x_2794:
        /* <DEDUP_REMOVED lines=38> */
[----:B------:R-:W-:-:S05]  /*2dc0*/  IMAD.WIDE.U32 R38, R39, -0x326172a9, RZ ;  /* 0xcd9e8d5727267825 */ /* 0x000fca00078e00ff */
[----:B------:R-:W-:Y:S01]  /*2dd0*/  LOP3.LUT R37, R39, UR25, R34, 0x96, !PT ;  /* 0x0000001927257c12 */ /* 0x000fe2000f8e9622 */
[----:B------:R-:W-:-:S05]  /*2de0*/  IMAD.WIDE.U32 R34, R35, -0x2daee0ad, RZ ;  /* 0xd2511f5323227825 */ /* 0x000fca00078e00ff */
[----:B------:R-:W-:Y:S02]  /*2df0*/  LOP3.LUT R39, R35, UR26, R50, 0x96, !PT ;  /* 0x0000001a23277c12 */ /* 0x000fe4000f8e9632 */
.L_x_2793:
[----:B------:R-:W-:Y:S05]  /*2e00*/  BSYNC B2 ;  /* 0x0000000000027941 */ /* 0x000fea0003800000 */
.L_x_2792:
        /* <DEDUP_REMOVED lines=20> */
.L_x_2797:
[----:B------:R-:W-:Y:S02]  /*2f50*/  MOV R50, R38 ;  /* 0x0000002600327202 */ /* 0x000fe40000000f00 */
.L_x_2798:
[----:B------:R-:W-:Y:S05]  /*2f60*/  BSYNC B2 ;  /* 0x0000000000027941 */ /* 0x000fea0003800000 */
.L_x_2796:
        /* <DEDUP_REMOVED lines=18> */
.L_x_2802:
[----:B------:R-:W-:Y:S05]  /*3090*/  BSYNC B3 ;  /* 0x0000000000037941 */ /* 0x000fea0003800000 */
.L_x_2801:
        /* <DEDUP_REMOVED lines=42> */
.L_x_2800:
[----:B------:R-:W-:Y:S05]  /*3340*/  BSYNC B2 ;  /* 0x0000000000027941 */ /* 0x000fea0003800000 */
.L_x_2799:
[----:B------:R-:W-:Y:S02]  /*3350*/  ISETP.NE.AND P6, PT, R25, RZ, PT ;  /* 0x000000ff1900720c */ /* 0x000fe40003fc5270 */
[----:B------:R-:W-:Y:S02]  /*3360*/  SEL R25, RZ, 0x10000, P5 ;  /* 0x00010000ff197807 */ /* 0x000fe40002800000 */
[----:B------:R-:W-:Y:S02]  /*3370*/  ISETP.NE.AND P5, PT, R27, RZ, PT ;  /* 0x000000ff1b00720c */ /* 0x000fe40003fa5270 */
[----:B------:R-:W0:Y:S01]  /*3380*/  I2F.U32 R27, R50 ;  /* 0x00000032001b7306 */ /* 0x000e220000201000 */
[----:B------:R-:W-:Y:S02]  /*3390*/  SEL R53, RZ, 0x1, P2 ;  /* 0x00000001ff357807 */ /* 0x000fe40001000000 */
[----:B------:R-:W-:-:S02]  /*33a0*/  SEL R52, RZ, 0x100, P4 ;  /* 0x00000100ff347807 */ /* 0x000fc40002000000 */
[----:B------:R-:W-:Y:S02]  /*33b0*/  PRMT R23, RZ, 0x7610, R23 ;  /* 0x00007610ff177816 */ /* 0x000fe40000000017 */
[----:B------:R-:W-:Y:S02]  /*33c0*/  ISETP.NE.AND P4, PT, R48, RZ, PT ;  /* 0x000000ff3000720c */ /* 0x000fe40003f85270 */
[----:B------:R-:W-:Y:S01]  /*33d0*/  SEL R51, RZ, 0x1, P3 ;  /* 0x00000001ff337807 */ /* 0x000fe20001800000 */
[----:B------:R-:W-:Y:S01]  /*33e0*/  FMUL.FTZ R23, R23, R24 ;  /* 0x0000001817177220 */ /* 0x000fe20000410000 */
[----:B------:R-:W-:-:S03]  /*33f0*/  SEL R24, RZ, 0x1, P5 ;  /* 0x00000001ff187807 */ /* 0x000fc60002800000 */
[----:B------:R-:W-:Y:S02]  /*3400*/  FMUL.FTZ R23, R23, c[0x0][0x1e8] ;  /* 0x00007a0017177a20 */ /* 0x000fe40000410000 */
[----:B0-----:R-:W-:-:S05]  /*3410*/  FFMA.FTZ R27, R27, R26, 1.1641532182693481445e-10 ;  /* 0x2f0000001b1b7423 */ /* 0x001fca000001001a */
[----:B------:R-:W-:-:S04]  /*3420*/  FSETP.GTU.FTZ.AND P2, PT, R27, c[0x0][0x1e4], PT ;  /* 0x000079001b007a0b */ /* 0x000fc80003f5c000 */
[----:B------:R-:W-:Y:S02]  /*3430*/  SEL R26, RZ, 0x1000000, P2 ;  /* 0x01000000ff1a7807 */ /* 0x000fe40001000000 */
[----:B------:R-:W-:Y:S02]  /*3440*/  FSEL R23, R23, RZ, !P2 ;  /* 0x000000ff17177208 */ /* 0x000fe40005000000 */
[----:B------:R-:W-:Y:S01]  /*3450*/  LOP3.LUT R25, R52, R26, R25, 0xfe, !PT ;  /* 0x0000001a34197212 */ /* 0x000fe200078efe19 */
[----:B------:R-:W-:Y:S01]  /*3460*/  IMAD.WIDE.U32 R52, R53, 0x1000000, RZ ;  /* 0x0100000035347825 */ /* 0x000fe200078e00ff */
[----:B------:R-:W-:-:S03]  /*3470*/  SEL R26, RZ, 0x1, P4 ;  /* 0x00000001ff1a7807 */ /* 0x000fc60002000000 */
[----:B------:R-:W-:Y:S01]  /*3480*/  @P1 FADD.FTZ R23, R15, R23 ;  /* 0x000000170f171221 */ /* 0x000fe20000010000 */
[----:B------:R-:W-:Y:S01]  /*3490*/  LOP3.LUT R51, R53, R25, R51, 0xfe, !PT ;  /* 0x0000001935337212 */ /* 0x000fe200078efe33 */
[----:B------:R-:W-:Y:S01]  /*34a0*/  IMAD.WIDE.U32 R26, R26, 0x10000, RZ ;  /* 0x000100001a1a7825 */ /* 0x000fe200078e00ff */
[----:B------:R-:W-:-:S03]  /*34b0*/  HFMA2.MMA R53, -RZ, RZ, 0, 4.76837158203125e-07 ;  /* 0x00000008ff357435 */ /* 0x000fc600000001ff */
[----:B------:R-:W-:-:S05]  /*34c0*/  IMAD.WIDE.U32 R24, R24, 0x100, RZ ;  /* 0x0000010018187825 */ /* 0x000fca00078e00ff */
[----:B------:R-:W-:Y:S01]  /*34d0*/  LOP3.LUT R25, R25, R51, R27, 0xfe, !PT ;  /* 0x0000003319197212 */ /* 0x000fe200078efe1b */
[----:B------:R-:W-:Y:S01]  /*34e0*/  IMAD.MOV.U32 R51, RZ, RZ, 0x20 ;  /* 0x00000020ff337424 */ /* 0x000fe200078e00ff */
[----:B------:R-:W-:Y:S02]  /*34f0*/  LOP3.LUT R52, R24, R52, R26, 0xfe, !PT ;  /* 0x0000003418347212 */ /* 0x000fe400078efe1a */
[----:B------:R-:W-:Y:S01]  /*3500*/  SEL R27, RZ, 0x1, P6 ;  /* 0x00000001ff1b7807 */ /* 0x000fe20003000000 */
[----:B------:R-:W-:-:S03]  /*3510*/  IMAD.WIDE.U32 R50, R46, R51, c[0x0][0x188] ;  /* 0x000062002e327625 */ /* 0x000fc600078e0033 */
[----:B------:R-:W-:Y:S01]  /*3520*/  LOP3.LUT R24, R52, R27, RZ, 0xfc, !PT ;  /* 0x0000001b34187212 */ /* 0x000fe200078efcff */
[----:B------:R-:W-:Y:S01]  /*3530*/  IMAD.WIDE.U32 R26, R46, R53, c[0x0][0x190] ;  /* 0x000064002e1a7625 */ /* 0x000fe200078e0035 */
[----:B------:R0:W-:Y:S04]  /*3540*/  STG.E.128 [R50.64], R16 ;  /* 0x0000001032007986 */ /* 0x0001e8000c101d06 */
[----:B------:R0:W-:Y:S04]  /*3550*/  STG.E.128 [R50.64+0x10], R20 ;  /* 0x0000101432007986 */ /* 0x0001e8000c101d06 */
[----:B------:R0:W-:Y:S02]  /*3560*/  STG.E.64 [R26.64], R24 ;  /* 0x000000181a007986 */ /* 0x0001e4000c101b06 */
.L_x_2746:
[----:B------:R-:W-:Y:S05]  /*3570*/  BSYNC B0 ;  /* 0x0000000000007941 */ /* 0x000fea0003800000 */
.L_x_2745:
        /* <DEDUP_REMOVED lines=12> */
.L_x_2809:
        /* <DEDUP_REMOVED lines=8> */
[----:B0-----:R-:W0:Y:S02]  /*36c0*/  SHFL.BFLY PT, R26, R27, 0x10, 0x1f ;  /* 0x0e001f001b1a7f89 */ /* 0x001e2400000e0000 */
        /* <DEDUP_REMOVED lines=28> */
.L_x_2810:
[----:B------:R-:W-:Y:S01]  /*3890*/  ULDC.U8 UR8, c[0x0][0x1f0] ;  /* 0x00007c0000087ab9 */ /* 0x000fe20000000000 */
[----:B------:R-:W-:Y:S01]  /*38a0*/  FMUL.FTZ R25, R26, R26 ;  /* 0x0000001a1a197220 */ /* 0x000fe20000410000 */
[----:B------:R-:W-:Y:S01]  /*38b0*/  ISETP.NE.AND P1, PT, RZ, UR8, PT ;  /* 0x00000008ff007c0c */ /* 0x000fe2000bf25270 */
[----:B-1----:R-:W-:Y:S01]  /*38c0*/  FADD.FTZ R27, R27, R48 ;  /* 0x000000301b1b7221 */ /* 0x002fe20000010000 */
[----:B------:R-:W-:Y:S01]  /*38d0*/  BSSY B0, `(.L_x_2805) ;  /* 0x000002d000007945 */ /* 0x000fe20003800000 */
[----:B------:R-:W-:Y:S01]  /*38e0*/  IMAD.MOV.U32 R24, RZ, RZ, c[0x0][0x1e0] ;  /* 0x00007800ff187624 */ /* 0x000fe200078e00ff */
[----:B------:R-:W-:Y:S01]  /*38f0*/  FSEL R25, R25, RZ, P1 ;  /* 0x000000ff19197208 */ /* 0x000fe20000800000 */
[----:B------:R-:W-:Y:S02]  /*3900*/  @!P2 IMAD.MOV.U32 R51, RZ, RZ, 0x4 ;  /* 0x00000004ff33a424 */ /* 0x000fe400078e00ff */
[----:B------:R-:W-:Y:S02]  /*3910*/  FFMA.FTZ R24, R27, R24, c[0x0][0x228] ;  /* 0x00008a001b187623 */ /* 0x000fe40000010018 */
[----:B------:R-:W-:-:S04]  /*3920*/  @!P2 IMAD.WIDE R50, R36, R51, c[0x0][0x1a0] ;  /* 0x000068002432a625 */ /* 0x000fc800078e0233 */
[----:B------:R-:W-:Y:S01]  /*3930*/  FADD.FTZ R27, R24, R25 ;  /* 0x00000019181b7221 */ /* 0x000fe20000010000 */
[----:B------:R-:W-:Y:S01]  /*3940*/  @!P2 MOV R25, 0x4 ;  /* 0x000000040019a802 */ /* 0x000fe20000000f00 */
[----:B------:R1:W-:Y:S04]  /*3950*/  @!P2 STG.E [R50.64], R26 ;  /* 0x0000001a3200a986 */ /* 0x0003e8000c101906 */
[----:B------:R-:W2:Y:S01]  /*3960*/  MUFU.RSQ R27, R27 ;  /* 0x0000001b001b7308 */ /* 0x000ea20000001400 */
[----:B------:R-:W-:-:S05]  /*3970*/  @!P2 IMAD.WIDE R24, R36, R25, c[0x0][0x1a8] ;  /* 0x00006a002418a625 */ /* 0x000fca00078e0219 */
[----:B--2---:R1:W-:Y:S01]  /*3980*/  @!P2 STG.E [R24.64], R27 ;  /* 0x0000001b1800a986 */ /* 0x0043e2000c101906 */
[----:B------:R-:W-:Y:S05]  /*3990*/  @!P0 BRA `(.L_x_2806) ;  /* 0x0000020000008947 */ /* 0x000fea0003800000 */
[----:B------:R-:W-:-:S05]  /*39a0*/  FSEL R54, R26, RZ, !P1 ;  /* 0x000000ff1a367208 */ /* 0x000fca0004800000 */
[--C-:B------:R-:W-:Y:S02]  /*39b0*/  FADD.FTZ R56, R21, -R54.reuse ;  /* 0x8000003615387221 */ /* 0x100fe40000010000 */
[--C-:B-1----:R-:W-:Y:S02]  /*39c0*/  FADD.FTZ R24, R16, -R54.reuse ;  /* 0x8000003610187221 */ /* 0x102fe40000010000 */
[--C-:B------:R-:W-:Y:S02]  /*39d0*/  FADD.FTZ R58, R17, -R54.reuse ;  /* 0x80000036113a7221 */ /* 0x100fe40000010000 */
[--C-:B------:R-:W-:Y:S02]  /*39e0*/  FADD.FTZ R52, R22, -R54.reuse ;  /* 0x8000003616347221 */ /* 0x100fe40000010000 */
[----:B------:R-:W-:Y:S02]  /*39f0*/  FMUL.FTZ R51, R27, R56 ;  /* 0x000000381b337220 */ /* 0x000fe40000410000 */
[----:B------:R-:W-:-:S02]  /*3a00*/  FADD.FTZ R26, R18, -R54 ;  /* 0x80000036121a7221 */ /* 0x000fc40000010000 */
[--C-:B0-----:R-:W-:Y:S02]  /*3a10*/  FADD.FTZ R48, R19, -R54.reuse ;  /* 0x8000003613307221 */ /* 0x101fe40000010000 */
[--C-:B------:R-:W-:Y:S02]  /*3a20*/  FADD.FTZ R50, R20, -R54.reuse ;  /* 0x8000003614327221 */ /* 0x100fe40000010000 */
[C---:B------:R-:W-:Y:S02]  /*3a30*/  FMUL.FTZ R24, R27.reuse, R24 ;  /* 0x000000181b187220 */ /* 0x040fe40000410000 */
[----:B------:R-:W-:Y:S02]  /*3a40*/  FMUL.FTZ R25, R27, R58 ;  /* 0x0000003a1b197220 */ /* 0x000fe40000410000 */
[----:B------:R-:W-:Y:S02]  /*3a50*/  FADD.FTZ R54, R23, -R54 ;  /* 0x8000003617367221 */ /* 0x000fe40000010000 */
[----:B------:R-:W-:-:S02]  /*3a60*/  FMUL.FTZ R52, R27, R52 ;  /* 0x000000341b347220 */ /* 0x000fc40000410000 */
[----:B------:R-:W-:Y:S02]  /*3a70*/  FFMA.FTZ R55, R32, R51, R45 ;  /* 0x0000003320377223 */ /* 0x000fe4000001002d */
[----:B------:R-:W-:Y:S02]  /*3a80*/  FMUL.FTZ R26, R27, R26 ;  /* 0x0000001a1b1a7220 */ /* 0x000fe40000410000 */
[----:B------:R-:W-:Y:S02]  /*3a90*/  FFMA.FTZ R24, R0, R24, R33 ;  /* 0x0000001800187223 */ /* 0x000fe40000010021 */
[----:B------:R-:W-:Y:S02]  /*3aa0*/  FFMA.FTZ R51, R7, R25, R42 ;  /* 0x0000001907337223 */ /* 0x000fe4000001002a */
[C---:B------:R-:W-:Y:S02]  /*3ab0*/  FMUL.FTZ R48, R27.reuse, R48 ;  /* 0x000000301b307220 */ /* 0x040fe40000410000 */
[----:B------:R-:W-:Y:S01]  /*3ac0*/  FMUL.FTZ R50, R27, R50 ;  /* 0x000000321b327220 */ /* 0x000fe20000410000 */
[----:B------:R-:W-:Y:S01]  /*3ad0*/  F2FP.BF16.PACK_AB R24, R51, R24 ;  /* 0x000000183318723e */ /* 0x000fe200000010ff */
[----:B------:R-:W-:-:S02]  /*3ae0*/  FMUL.FTZ R54, R27, R54 ;  /* 0x000000361b367220 */ /* 0x000fc40000410000 */
        /* <DEDUP_REMOVED lines=11> */
.L_x_2806:
[----:B------:R-:W-:Y:S05]  /*3ba0*/  BSYNC B0 ;  /* 0x0000000000007941 */ /* 0x000fea0003800000 */
.L_x_2805:
[----:B01----:R-:W-:-:S04]  /*3bb0*/  IMAD.MOV.U32 R25, RZ, RZ, 0x4 ;  /* 0x00000004ff197424 */ /* 0x003fc800078e00ff */
[----:B------:R-:W-:-:S05]  /*3bc0*/  IMAD R36, R25, c[0x0][0x160], R36 ;  /* 0x0000580019247a24 */ /* 0x000fca00078e0224 */
[----:B------:R-:W-:-:S13]  /*3bd0*/  ISETP.GE.AND P1, PT, R36, c[0x0][0x164], PT ;  /* 0x0000590024007a0c */ /* 0x000fda0003f26270 */
[----:B------:R-:W-:Y:S01]  /*3be0*/  @P1 CALL.REL.NOINC `(.L_x_2807) ;  /* 0x0000001000001944 */ /* 0x000fe20003c00000 */
[----:B------:R-:W-:Y:S05]  /*3bf0*/  BRA `(.L_x_2808) ;  /* 0xffffccf000007947 */ /* 0x000fea000383ffff */
.L_x_2807:
[----:B------:R-:W-:Y:S05]  /*3c00*/  BSYNC B1 ;  /* 0x0000000000017941 */ /* 0x000fea0003800000 */
.L_x_2744:
[----:B------:R-:W-:Y:S05]  /*3c10*/  EXIT ;  /* 0x000000000000794d */ /* 0x000fea0003800000 */
.L_x_2803:
[----:B------:R-:W-:Y:S01]  /*3c20*/  MOV R48, R26 ;  /* 0x0000001a00307202 */ /* 0x000fe20000000f00 */
[----:B------:R-:W-:Y:S01]  /*3c30*/  IMAD.MOV.U32 R51, RZ, RZ, 0x1 ;  /* 0x00000001ff337424 */ /* 0x000fe200078e00ff */
[----:B------:R-:W-:Y:S01]  /*3c40*/  MOV R27, 0xffffffff ;  /* 0xffffffff001b7802 */ /* 0x000fe20000000f00 */
[----:B------:R-:W-:Y:S01]  /*3c50*/  IMAD.MOV.U32 R50, RZ, RZ, 0x1f ;  /* 0x0000001fff327424 */ /* 0x000fe200078e00ff */
[----:B------:R-:W-:Y:S02]  /*3c60*/  MOV R24, 0x3c80 ;  /* 0x00003c8000187802 */ /* 0x000fe40000000f00 */
[----:B------:R-:W-:Y:S05]  /*3c70*/  CALL.REL.NOINC `($__internal_56_$__cuda_sm70_shflsync_bfly_p) ;  /* 0x0000049000007944 */ /* 0x000fea0003c00000 */
[----:B01----:R-:W-:Y:S05]  /*3c80*/  BRA `(.L_x_2809) ;  /* 0xfffff9b000007947 */ /* 0x003fea000383ffff */
.L_x_2804:
[----:B------:R-:W-:Y:S01]  /*3c90*/  IMAD.MOV.U32 R51, RZ, RZ, 0x2 ;  /* 0x00000002ff337424 */ /* 0x000fe200078e00ff */
[----:B------:R-:W-:Y:S01]  /*3ca0*/  MOV R27, 0xffffffff ;  /* 0xffffffff001b7802 */ /* 0x000fe20000000f00 */
[----:B------:R-:W-:Y:S01]  /*3cb0*/  IMAD.MOV.U32 R50, RZ, RZ, 0x1f ;  /* 0x0000001fff327424 */ /* 0x000fe200078e00ff */
[----:B------:R-:W-:Y:S02]  /*3cc0*/  MOV R24, 0x3ce0 ;  /* 0x00003ce000187802 */ /* 0x000fe40000000f00 */
[----:B0-----:R-:W-:Y:S05]  /*3cd0*/  CALL.REL.NOINC `($__internal_56_$__cuda_sm70_shflsync_bfly_p) ;  /* 0x0000043000007944 */ /* 0x001fea0003c00000 */
[----:B01----:R-:W-:Y:S01]  /*3ce0*/  FADD.FTZ R48, R48, R27 ;  /* 0x0000001b30307221 */ /* 0x003fe20000010000 */
[----:B------:R-:W-:Y:S01]  /*3cf0*/  MOV R27, 0xffffffff ;  /* 0xffffffff001b7802 */ /* 0x000fe20000000f00 */
[----:B------:R-:W-:Y:S01]  /*3d00*/  IMAD.MOV.U32 R51, RZ, RZ, 0x4 ;  /* 0x00000004ff337424 */ /* 0x000fe200078e00ff */
[----:B------:R-:W-:Y:S01]  /*3d10*/  MOV R24, 0x3d40 ;  /* 0x00003d4000187802 */ /* 0x000fe20000000f00 */
[----:B------:R-:W-:-:S02]  /*3d20*/  IMAD.MOV.U32 R50, RZ, RZ, 0x1f ;  /* 0x0000001fff327424 */ /* 0x000fc400078e00ff */
[----:B------:R-:W-:Y:S05]  /*3d30*/  CALL.REL.NOINC `($__internal_56_$__cuda_sm70_shflsync_bfly_p) ;  /* 0x000003d000007944 */ /* 0x000fea0003c00000 */
        /* <DEDUP_REMOVED lines=12> */
[----:B-1----:R-:W-:Y:S01]  /*3e00*/  FADD.FTZ R26, R48, R27 ;  /* 0x0000001b301a7221 */ /* 0x002fe20000010000 */
[----:B0-----:R-:W-:Y:S01]  /*3e10*/  HFMA2.MMA R50, -RZ, RZ, 0, 1.847743988037109375e-06 ;  /* 0x0000001fff327435 */ /* 0x001fe200000001ff */
[----:B------:R-:W-:-:S02]  /*3e20*/  IMAD.MOV.U32 R51, RZ, RZ, 0x1 ;  /* 0x00000001ff337424 */ /* 0x000fc400078e00ff */
        /* <DEDUP_REMOVED lines=20> */
[----:B------:R-:W-:Y:S05]  /*3f70*/  CALL.REL.NOINC `($__internal_56_$__cuda_sm70_shflsync_bfly_p) ;  /* 0x0000019000007944 */ /* 0x000fea0003c00000 */
[----:B01----:R-:W-:Y:S01]  /*3f80*/  FADD.FTZ R48, R48, R27 ;  /* 0x0000001b30307221 */ /* 0x003fe20000010000 */
[----:B------:R-:W-:Y:S01]  /*3f90*/  MOV R51, 0x2 ;  /* 0x0000000200337802 */ /* 0x000fe20000000f00 */
[----:B------:R-:W-:Y:S01]  /*3fa0*/  IMAD.MOV.U32 R50, RZ, RZ, 0x1f ;  /* 0x0000001fff327424 */ /* 0x000fe200078e00ff */
[----:B------:R-:W-:Y:S02]  /*3fb0*/  MOV R27, 0xffffffff ;  /* 0xffffffff001b7802 */ /* 0x000fe40000000f00 */
[----:B------:R-:W-:Y:S02]  /*3fc0*/  MOV R24, 0x3fe0 ;  /* 0x00003fe000187802 */ /* 0x000fe40000000f00 */
[----:B------:R-:W-:Y:S05]  /*3fd0*/  CALL.REL.NOINC `($__internal_56_$__cuda_sm70_shflsync_bfly_p) ;  /* 0x0000013000007944 */ /* 0x000fea0003c00000 */
[----:B0-----:R-:W-:Y:S01]  /*3fe0*/  HFMA2.MMA R50, -RZ, RZ, 0, 1.847743988037109375e-06 ;  /* 0x0000001fff327435 */ /* 0x001fe200000001ff */
[----:B-1----:R-:W-:Y:S01]  /*3ff0*/  FADD.FTZ R48, R48, R27 ;  /* 0x0000001b30307221 */ /* 0x002fe20000010000 */
[----:B------:R-:W-:Y:S01]  /*4000*/  MOV R24, 0x4040 ;  /* 0x0000404000187802 */ /* 0x000fe20000000f00 */
[----:B------:R-:W-:-:S02]  /*4010*/  IMAD.MOV.U32 R51, RZ, RZ, 0x4 ;  /* 0x00000004ff337424 */ /* 0x000fc400078e00ff */
[----:B------:R-:W-:Y:S02]  /*4020*/  IMAD.MOV.U32 R27, RZ, RZ, -0x1 ;  /* 0xffffffffff1b7424 */ /* 0x000fe400078e00ff */
        /* <DEDUP_REMOVED lines=10> */
[----:B------:R-:W-:Y:S02]  /*40d0*/  IMAD.MOV.U32 R51, RZ, RZ, 0x10 ;  /* 0x00000010ff337424 */ /* 0x000fe400078e00ff */
[----:B------:R-:W-:-:S02]  /*40e0*/  IMAD.MOV.U32 R27, RZ, RZ, -0x1 ;  /* 0xffffffffff1b7424 */ /* 0x000fc400078e00ff */
[----:B------:R-:W-:Y:S05]  /*40f0*/  CALL.REL.NOINC `($__internal_56_$__cuda_sm70_shflsync_bfly_p) ;  /* 0x0000001000007944 */ /* 0x000fea0003c00000 */
[----:B01----:R-:W-:Y:S05]  /*4100*/  BRA `(.L_x_2810) ;  /* 0xfffff78000007947 */ /* 0x003fea000383ffff */
        .weak           $__internal_56_$__cuda_sm70_shflsync_bfly_p
        .type           $__internal_56_$__cuda_sm70_shflsync_bfly_p,@function
        .size           $__internal_56_$__cuda_sm70_shflsync_bfly_p,(.L_x_8244 - $__internal_56_$__cuda_sm70_shflsync_bfly_p)
$__internal_56_$__cuda_sm70_shflsync_bfly_p:
[----:B------:R-:W-:Y:S01]  /*4110*/  MOV R25, 0x0 ;  /* 0x0000000000197802 */ /* 0x000fe20000000f00 */
[----:B------:R-:W-:Y:S04]  /*4120*/  WARPSYNC R27 ;  /* 0x0000001b00007348 */ /* 0x000fe80003800000 */
[----:B------:R0:W1:Y:S01]  /*4130*/  SHFL.BFLY PT, R27, R48, R51, R50 ;  /* 0x0c000033301b7389 */ /* 0x00006200000e0032 */
[----:B------:R-:W-:Y:S05]  /*4140*/  RET.REL.NODEC R24 `(_ZN10layer_norm13ln_fwd_kernelINS_13Kernel_traitsI13__nv_bfloat16S2_fS2_fjLj256ELj1ELj4ELj1ELj16ENS_18Kernel_traits_baseILj256ES2_S2_fS2_fjLj128EEEEELb1ELb0ELb0ELb0EEEvNS_9FwdParamsE) ;  /* 0xffffbeb018007950 */ /* 0x000fea0003c3ffff */
.L_x_2811:
        /* <DEDUP_REMOVED lines=11> */
.L_x_8244:


//--------------------- .text._ZN10layer_norm13ln_fwd_kernelINS_13Kernel_traitsI13__nv_bfloat16S2_fS2_fjLj256ELj1ELj4ELj1ELj16ENS_18Kernel_traits_baseILj256ES2_S2_fS2_fjLj128EEEEELb1ELb0ELb0ELb1EEEvNS_9FwdParamsE --------------------------
	.section	.text._ZN10layer_norm13ln_fwd_kernelINS_13Kernel_traitsI13__nv_bfloat16S2_fS2_fjLj256ELj1ELj4ELj1ELj16ENS_18Kernel_traits_baseILj256ES2_S2_fS2_fjLj128EEEEELb1ELb0ELb0ELb1EEEvNS_9FwdParamsE,"ax",@progbits
	.sectioninfo	@"SHI_REGISTERS=54"
	.align	128
        .global         _ZN10layer_norm13ln_fwd_kernelINS_13Kernel_traitsI13__nv_bfloat16S2_fS2_fjLj256ELj1ELj4ELj1ELj16ENS_18Kernel_traits_baseILj256ES2_S2_fS2_fjLj128EEEEELb1ELb0ELb0ELb1EEEvNS_9FwdParamsE
        .type           _ZN10layer_norm13ln_fwd_kernelINS_13Kernel_traitsI13__nv_bfloat16S2_fS2_fjLj256ELj1ELj4ELj1ELj16ENS_18Kernel_traits_baseILj256ES2_S2_fS2_fjLj128EEEEELb1ELb0ELb0ELb1EEEvNS_9FwdParamsE,@function
        .size           _ZN10layer_norm13ln_fwd_kernelINS_13Kernel_traitsI13__nv_bfloat16S2_fS2_fjLj256ELj1ELj4ELj1ELj16ENS_18Kernel_traits_baseILj256ES2_S2_fS2_fjLj128EEEEELb1ELb0ELb0ELb1EEEvNS_9FwdParamsE,(.L_x_8245 - _ZN10layer_norm13ln_fwd_kernelINS_13Kernel_traitsI13__nv_bfloat16S2_fS2_fjLj256ELj1ELj4ELj1ELj16ENS_18Kernel_traits_baseILj256ES2_S2_fS2_fjLj128EEEEELb1ELb0ELb0ELb1EEEvNS_9FwdParamsE)
        .other          _ZN10layer_norm13ln_fwd_kernelINS_13Kernel_traitsI13__nv_bfloat16S2_fS2_fjLj256ELj1ELj4ELj1ELj16ENS_18Kernel_traits_baseILj256ES2_S2_fS2_fjLj128EEEEELb1ELb0ELb0ELb1EEEvNS_9FwdParamsE,@"STO_CUDA_ENTRY STV_DEFAULT"
_ZN10layer_norm13ln_fwd_kernelINS_13Kernel_traitsI13__nv_bfloat16S2_fS2_fjLj256ELj1ELj4ELj1ELj16ENS_18Kernel_traits_baseILj256ES2_S2_fS2_fjLj128EEEEELb1ELb0ELb0ELb1EEEvNS_9FwdParamsE:
.text._ZN10layer_norm13ln_fwd_kernelINS_13Kernel_traitsI13__nv_bfloat16S2_fS2_fjLj256ELj1ELj4ELj1ELj16ENS_18Kernel_traits_baseILj256ES2_S2_fS2_fjLj128EEEEELb1ELb0ELb0ELb1EEEvNS_9FwdParamsE:
        /* <DEDUP_REMOVED lines=17> */
[----:B------:R-:W-:Y:S02]  /*0110*/  @P0 LEA R8, P2, R5, c[0x0][0x218], 0x4 ;  /* 0x0000860005080a11 */ /* 0x000fe400078420ff */
[----:B------:R-:W-:-:S03]  /*0120*/  SHF.L.U32 R0, R14, 0x4, RZ ;  /* 0x000000040e007819 */ /* 0x000fc600000006ff */
[----:B------:R-:W-:Y:S01]  /*0130*/  @P0 IMAD.X R9, RZ, RZ, c[0x0][0x21c], P2 ;  /* 0x00008700ff090624 */ /* 0x000fe200010e06ff */
[----:B------:R-:W-:-:S05]  /*0140*/  LOP3.LUT R0, R0, 0x1f0, RZ, 0xc0, !PT ;  /* 0x000001f000007812 */ /* 0x000fca00078ec0ff */
[----:B------:R-:W5:Y:S01]  /*0150*/  @P0 LDG.E.128 R8, [R8.64] ;  /* 0x0000000608080981 */ /* 0x000f62000c1e1d00 */
[----:B0-----:R-:W-:-:S05]  /*0160*/  IMAD R4, R15, 0x4, R4 ;  /* 0x000000040f047824 */ /* 0x001fca00078e0204 */
[----:B------:R-:W-:Y:S02]  /*0170*/  ISETP.GE.AND P2, PT, R4, c[0x0][0x164], PT ;  /* 0x0000590004007a0c */ /* 0x000fe40003f46270 */
[----:B------:R-:W-:-:S04]  /*0180*/  IADD3 R20, P3, R0, c[0x0][0x1b0], RZ ;  /* 0x00006c0000147a10 */ /* 0x000fc80007f7e0ff */
        /* <DEDUP_REMOVED lines=28> */
[--C-:B------:R-:W-:Y:S01]  /*0350*/  PRMT R28, RZ, 0x5410, R9.reuse ;  /* 0x00005410ff1c7816 */ /* 0x100fe20000000009 */
[----:B------:R-:W-:Y:S01]  /*0360*/  UIADD3 UR22, UR4, 0x78dde6e4, URZ ;  /* 0x78dde6e404167890 */ /* 0x000fe2000fffe03f */
[C---:B------:R-:W-:Y:S01]  /*0370*/  IMAD.HI.U32 R13, R6.reuse, -0x326172a9, RZ ;  /* 0xcd9e8d57060d7827 */ /* 0x040fe200078e00ff */
        /* <DEDUP_REMOVED lines=9> */
[--C-:B------:R-:W-:Y:S01]  /*0410*/  PRMT R32, RZ, 0x5410, R10.reuse ;  /* 0x00005410ff207816 */ /* 0x100fe2000000000a */
[----:B------:R-:W-:Y:S01]  /*0420*/  UIADD3 UR24, UR4, -0x4ab325aa, URZ ;  /* 0xb54cda5604187890 */ /* 0x000fe2000fffe03f */
[C---:B------:R-:W-:Y:S01]  /*0430*/  IMAD.HI.U32 R7, R13.reuse, -0x2daee0ad, RZ ;  /* 0xd2511f530d077827 */ /* 0x040fe200078e00ff */
[----:B------:R-:W-:Y:S01]  /*0440*/  LOP3.LUT R6, R6, UR20, R17, 0x96, !PT ;  /* 0x0000001406067c12 */ /* 0x000fe2000f8e9611 */
[----:B------:R-:W-:Y:S01]  /*0450*/  UIADD3 UR25, UR4, 0x5384540f, URZ ;  /* 0x5384540f04197890 */ /* 0x000fe2000fffe03f */
[----:B------:R-:W-:Y:S01]  /*0460*/  PRMT R40, RZ, 0x7610, R10 ;  /* 0x00007610ff287816 */ /* 0x000fe2000000000a */
        /* <DEDUP_REMOVED lines=15> */
[----:B------:R-:W-:Y:S01]  /*0560*/  UIADD3 UR18, UR5, -0x695add53, URZ ;  /* 0x96a522ad05127890 */ /* 0x000fe2000fffe03f */
[----:B------:R-:W-:Y:S01]  /*0570*/  IMAD.HI.U32 R7, R16, -0x326172a9, RZ ;  /* 0xcd9e8d5710077827 */ /* 0x000fe200078e00ff */
[----:B------:R-:W-:-:S03]  /*0580*/  ULDC.U8 UR8, c[0x0][0x1f0] ;  /* 0x00007c0000087ab9 */ /* 0x000fc60000000000 */
        /* <DEDUP_REMOVED lines=36> */
[----:B------:R-:W-:Y:S02]  /*07d0*/  PRMT R31, RZ, 0x7610, R8 ;  /* 0x00007610ff1f7816 */ /* 0x000fe40000000008 */
.L_x_2872:
[----:B------:R-:W-:Y:S01]  /*07e0*/  ISETP.NE.U32.AND P0, PT, RZ, c[0x0][0x1c0], PT ;  /* 0x00007000ff007a0c */ /* 0x000fe20003f05070 */
[----:B------:R-:W-:Y:S01]  /*07f0*/  IMAD R8, R4, c[0x0][0x168], RZ ;  /* 0x00005a0004087a24 */ /* 0x000fe200078e02ff */
[----:B------:R-:W-:Y:S01]  /*0800*/  ISETP.NE.U32.AND P1, PT, RZ, c[0x0][0x180], PT ;  /* 0x00006000ff007a0c */ /* 0x000fe20003f25070 */
[----:B------:R-:W-:Y:S01]  /*0810*/  IMAD.MOV.U32 R24, RZ, RZ, 0x10 ;  /* 0x00000010ff187424 */ /* 0x000fe200078e00ff */
[----:B------:R-:W-:Y:S02]  /*0820*/  ISETP.NE.AND.EX P0, PT, RZ, c[0x0][0x1c4], PT, P0 ;  /* 0x00007100ff007a0c */ /* 0x000fe40003f05300 */
[----:B------:R-:W-:Y:S02]  /*0830*/  SHF.R.S32.HI R9, RZ, 0x1f, R8 ;  /* 0x0000001fff097819 */ /* 0x000fe40000011408 */
[----:B------:R-:W-:-:S02]  /*0840*/  ISETP.NE.AND.EX P1, PT, RZ, c[0x0][0x184], PT, P1 ;  /* 0x00006100ff007a0c */ /* 0x000fc40003f25310 */
[----:B------:R-:W-:-:S04]  /*0850*/  LEA.HI R8, R9, R8, RZ, 0x3 ;  /* 0x0000000809087211 */ /* 0x000fc800078f18ff */
[----:B------:R-:W-:-:S03]  /*0860*/  LEA.HI.SX32 R43, R8, R5, 0x1d ;  /* 0x00000005082b7211 */ /* 0x000fc600078feaff */
[----:B------:R-:W-:Y:S02]  /*0870*/  @P0 MOV R11, 0x2 ;  /* 0x00000002000b0802 */ /* 0x000fe40000000f00 */
[C---:B------:R-:W-:Y:S02]  /*0880*/  IMAD.WIDE.U32 R24, R43.reuse, R24, c[0x0][0x170] ;  /* 0x00005c002b187625 */ /* 0x040fe400078e0018 */
[C---:B------:R-:W-:Y:S02]  /*0890*/  @P1 LEA R8, P2, R43.reuse, c[0x0][0x180], 0x5 ;  /* 0x000060002b081a11 */ /* 0x040fe400078428ff */
[----:B------:R-:W-:Y:S02]  /*08a0*/  @P0 IMAD.WIDE R10, R4, R11, c[0x0][0x1c0] ;  /* 0x00007000040a0625 */ /* 0x000fe400078e020b */
[----:B------:R-:W5:Y:S01]  /*08b0*/  LDG.E.128 R24, [R24.64] ;  /* 0x0000000618187981 */ /* 0x000f62000c1e1d00 */
[----:B------:R-:W-:-:S03]  /*08c0*/  @P1 LEA.HI.X R9, R43, c[0x0][0x184], RZ, 0x5, P2 ;  /* 0x000061002b091a11 */ /* 0x000fc600010f2cff */
[----:B------:R-:W2:Y:S04]  /*08d0*/  @P0 LDG.E.U16 R10, [R10.64] ;  /* 0x000000060a0a0981 */ /* 0x000ea8000c1e1500 */
[----:B------:R0:W5:Y:S04]  /*08e0*/  @P1 LDG.E.128 R16, [R8.64] ;  /* 0x0000000608101981 */ /* 0x000168000c1e1d00 */
[----:B------:R0:W5:Y:S01]  /*08f0*/  @P1 LDG.E.128 R12, [R8.64+0x10] ;  /* 0x00001006080c1981 */ /* 0x000162000c1e1d00 */
[C---:B------:R-:W-:Y:S01]  /*0900*/  ISETP.NE.AND P1, PT, R35.reuse, 0x1, PT ;  /* 0x000000012300780c */ /* 0x040fe20003f25270 */
[----:B------:R-:W-:Y:S01]  /*0910*/  BSSY B1, `(.L_x_2813) ;  /* 0x000000e000017945 */ /* 0x000fe20003800000 */
[----:B------:R-:W-:Y:S01]  /*0920*/  IMAD.MOV.U32 R45, RZ, RZ, 0x3f800000 ;  /* 0x3f800000ff2d7424 */ /* 0x000fe200078e00ff */
[----:B------:R-:W-:-:S02]  /*0930*/  IADD3 R37, R35, 0x1, RZ ;  /* 0x0000000123257810 */ /* 0x000fc40007ffe0ff */
[----:B--2---:R-:W-:-:S08]  /*0940*/  @P0 PRMT R45, RZ, 0x5410, R10 ;  /* 0x00005410ff2d0816 */ /* 0x004fd0000000000a */
        /* <DEDUP_REMOVED lines=9> */
.L_x_2814:
[----:B0-----:R-:W-:Y:S02]  /*09e0*/  MOV R38, R30 ;  /* 0x0000001e00267202 */ /* 0x001fe40000000f00 */
.L_x_2815:
[----:B------:R-:W-:Y:S05]  /*09f0*/  BSYNC B1 ;  /* 0x0000000000017941 */ /* 0x000fea0003800000 */
.L_x_2813:
        /* <DEDUP_REMOVED lines=16> */
.L_x_2819:
[----:B------:R-:W-:Y:S05]  /*0b00*/  BSYNC B2 ;  /* 0x0000000000027941 */ /* 0x000fea0003800000 */
.L_x_2818:
        /* <DEDUP_REMOVED lines=43> */
.L_x_2817:
[----:B------:R-:W-:Y:S05]  /*0dc0*/  BSYNC B1 ;  /* 0x0000000000017941 */ /* 0x000fea0003800000 */
.L_x_2816:
[----:B------:R-:W0:Y:S01]  /*0dd0*/  I2F.U32 R9, R38 ;  /* 0x0000002600097306 */ /* 0x000e220000201000 */
[----:B------:R-:W-:Y:S01]  /*0de0*/  HFMA2.MMA R46, -RZ, RZ, 0.1171875, 0 ;  /* 0x2f800000ff2e7435 */ /* 0x000fe200000001ff */
[----:B-----5:R-:W-:Y:S01]  /*0df0*/  PRMT R8, RZ, 0x5410, R24 ;  /* 0x00005410ff087816 */ /* 0x020fe20000000018 */
[----:B------:R-:W-:Y:S01]  /*0e00*/  BSSY B1, `(.L_x_2820) ;  /* 0x0000016000017945 */ /* 0x000fe20003800000 */
[----:B------:R-:W-:Y:S02]  /*0e10*/  ISETP.NE.U32.AND P0, PT, RZ, c[0x0][0x180], PT ;  /* 0x00006000ff007a0c */ /* 0x000fe40003f05070 */
[----:B------:R-:W-:Y:S01]  /*0e20*/  ISETP.NE.AND P1, PT, R37, 0x1, PT ;  /* 0x000000012500780c */ /* 0x000fe20003f25270 */
[----:B------:R-:W-:Y:S01]  /*0e30*/  FMUL.FTZ R8, R8, R45 ;  /* 0x0000002d08087220 */ /* 0x000fe20000410000 */
[----:B------:R-:W-:-:S02]  /*0e40*/  ISETP.NE.AND.EX P0, PT, RZ, c[0x0][0x184], PT, P0 ;  /* 0x00006100ff007a0c */ /* 0x000fc40003f05300 */
[----:B------:R-:W-:Y:S01]  /*0e50*/  IADD3 R10, R37, 0x1, RZ ;  /* 0x00000001250a7810 */ /* 0x000fe20007ffe0ff */
[----:B------:R-:W-:Y:S02]  /*0e60*/  FMUL.FTZ R8, R8, c[0x0][0x1e8] ;  /* 0x00007a0008087a20 */ /* 0x000fe40000410000 */
[----:B0-----:R-:W-:-:S05]  /*0e70*/  FFMA.FTZ R9, R9, R46, 1.1641532182693481445e-10 ;  /* 0x2f00000009097423 */ /* 0x001fca000001002e */
[----:B------:R-:W-:-:S04]  /*0e80*/  FSETP.GTU.FTZ.AND P2, PT, R9, c[0x0][0x1e4], PT ;  /* 0x0000790009007a0b */ /* 0x000fc80003f5c000 */
        /* <DEDUP_REMOVED lines=12> */
.L_x_2821:
[----:B------:R-:W-:Y:S02]  /*0f50*/  IMAD.MOV.U32 R47, RZ, RZ, R30 ;  /* 0x000000ffff2f7224 */ /* 0x000fe400078e001e */
.L_x_2822:
[----:B------:R-:W-:Y:S05]  /*0f60*/  BSYNC B1 ;  /* 0x0000000000017941 */ /* 0x000fea0003800000 */
.L_x_2820:
        /* <DEDUP_REMOVED lines=16> */
.L_x_2826:
[----:B------:R-:W-:Y:S05]  /*1070*/  BSYNC B2 ;  /* 0x0000000000027941 */ /* 0x000fea0003800000 */
.L_x_2825:
        /* <DEDUP_REMOVED lines=43> */
.L_x_2824:
[----:B------:R-:W-:Y:S05]  /*1330*/  BSYNC B1 ;  /* 0x0000000000017941 */ /* 0x000fea0003800000 */
.L_x_2823:
        /* <DEDUP_REMOVED lines=21> */
.L_x_2828:
[----:B------:R-:W-:Y:S02]  /*1490*/  IMAD.MOV.U32 R24, RZ, RZ, R30 ;  /* 0x000000ffff187224 */ /* 0x000fe400078e001e */
.L_x_2829:
[----:B------:R-:W-:Y:S05]  /*14a0*/  BSYNC B1 ;  /* 0x0000000000017941 */ /* 0x000fea0003800000 */
.L_x_2827:
        /* <DEDUP_REMOVED lines=16> */
.L_x_2833:
[----:B------:R-:W-:Y:S05]  /*15b0*/  BSYNC B2 ;  /* 0x0000000000027941 */ /* 0x000fea0003800000 */
.L_x_2832:
        /* <DEDUP_REMOVED lines=40> */
[----:B------:R-:W-:Y:S02]  /*1840*/  HFMA2.MMA R11, -RZ, RZ, 0, 0 ;  /* 0x00000000ff0b7435 */ /* 0x000fe400000001ff */
[----:B------:R-:W-:Y:S01]  /*1850*/  IMAD.MOV.U32 R30, RZ, RZ, R10 ;  /* 0x000000ffff1e7224 */ /* 0x000fe200078e000a */
[----:B------:R-:W-:-:S03]  /*1860*/  LOP3.LUT R34, R37, UR18, R34, 0x96, !PT ;  /* 0x0000001225227c12 */ /* 0x000fc6000f8e9622 */
.L_x_2831:
[----:B------:R-:W-:Y:S05]  /*1870*/  BSYNC B1 ;  /* 0x0000000000017941 */ /* 0x000fea0003800000 */
.L_x_2830:
        /* <DEDUP_REMOVED lines=20> */
.L_x_2835:
[----:B------:R-:W-:Y:S02]  /*19c0*/  IMAD.MOV.U32 R24, RZ, RZ, R30 ;  /* 0x000000ffff187224 */ /* 0x000fe400078e001e */
.L_x_2836:
[----:B------:R-:W-:Y:S05]  /*19d0*/  BSYNC B1 ;  /* 0x0000000000017941 */ /* 0x000fea0003800000 */
.L_x_2834:
        /* <DEDUP_REMOVED lines=16> */
.L_x_2840:
[----:B------:R-:W-:Y:S05]  /*1ae0*/  BSYNC B2 ;  /* 0x0000000000027941 */ /* 0x000fea0003800000 */
.L_x_2839:
        /* <DEDUP_REMOVED lines=42> */
[----:B------:R-:W-:Y:S02]  /*1d90*/  LOP3.LUT R34, R37, UR18, R34, 0x96, !PT ;  /* 0x0000001225227c12 */ /* 0x000fe4000f8e9622 */
.L_x_2838:
[----:B------:R-:W-:Y:S05]  /*1da0*/  BSYNC B1 ;  /* 0x0000000000017941 */ /* 0x000fea0003800000 */
.L_x_2837:
[----:B------:R0:W1:Y:S01]  /*1db0*/  I2F.U32 R11, R24 ;  /* 0x00000018000b7306 */ /* 0x0000620000201000 */
[----:B------:R-:W-:Y:S01]  /*1dc0*/  ISETP.NE.AND P3, PT, R35, 0x1, PT ;  /* 0x000000012300780c */ /* 0x000fe20003f65270 */
[----:B------:R-:W-:Y:S01]  /*1dd0*/  BSSY B1, `(.L_x_2841) ;  /* 0x0000013000017945 */ /* 0x000fe20003800000 */
        /* <DEDUP_REMOVED lines=17> */
.L_x_2842:
[----:B------:R-:W-:Y:S02]  /*1ef0*/  IMAD.MOV.U32 R48, RZ, RZ, R30 ;  /* 0x000000ffff307224 */ /* 0x000fe400078e001e */
.L_x_2843:
[----:B------:R-:W-:Y:S05]  /*1f00*/  BSYNC B1 ;  /* 0x0000000000017941 */ /* 0x000fea0003800000 */
.L_x_2841:
        /* <DEDUP_REMOVED lines=16> */
.L_x_2847:
[----:B------:R-:W-:Y:S05]  /*2010*/  BSYNC B2 ;  /* 0x0000000000027941 */ /* 0x000fea0003800000 */
.L_x_2846:
        /* <DEDUP_REMOVED lines=43> */
.L_x_2845:
[----:B------:R-:W-:Y:S05]  /*22d0*/  BSYNC B1 ;  /* 0x0000000000017941 */ /* 0x000fea0003800000 */
.L_x_2844:
        /* <DEDUP_REMOVED lines=20> */
.L_x_2849:
[----:B------:R-:W-:Y:S02]  /*2420*/  IMAD.MOV.U32 R50, RZ, RZ, R30 ;  /* 0x000000ffff327224 */ /* 0x000fe400078e001e */
.L_x_2850:
[----:B------:R-:W-:Y:S05]  /*2430*/  BSYNC B1 ;  /* 0x0000000000017941 */ /* 0x000fea0003800000 */
.L_x_2848:
        /* <DEDUP_REMOVED lines=16> */
.L_x_2854:
[----:B------:R-:W-:Y:S05]  /*2540*/  BSYNC B2 ;  /* 0x0000000000027941 */ /* 0x000fea0003800000 */
.L_x_2853:
        /* <DEDUP_REMOVED lines=43> */
.L_x_2852:
[----:B------:R-:W-:Y:S05]  /*2800*/  BSYNC B1 ;  /* 0x0000000000017941 */ /* 0x000fea0003800000 */
.L_x_2851:
        /* <DEDUP_REMOVED lines=20> */
.L_x_2856:
[----:B------:R-:W-:Y:S02]  /*2950*/  IMAD.MOV.U32 R50, RZ, RZ, R30 ;  /* 0x000000ffff327224 */ /* 0x000fe400078e001e */
.L_x_2857:
[----:B------:R-:W-:Y:S05]  /*2960*/  BSYNC B1 ;  /* 0x0000000000017941 */ /* 0x000fea0003800000 */
.L_x_2855:
        /* <DEDUP_REMOVED lines=16> */
.L_x_2861:
[----:B------:R-:W-:Y:S05]  /*2a70*/  BSYNC B2 ;  /* 0x0000000000027941 */ /* 0x000fea0003800000 */
.L_x_2860:
        /* <DEDUP_REMOVED lines=43> */
.L_x_2859:
[----:B------:R-:W-:Y:S05]  /*2d30*/  BSYNC B1 ;  /* 0x0000000000017941 */ /* 0x000fea0003800000 */
.L_x_2858:
        /* <DEDUP_REMOVED lines=20> */
.L_x_2863:
[----:B------:R-:W-:Y:S02]  /*2e80*/  IMAD.MOV.U32 R50, RZ, RZ, R30 ;  /* 0x000000ffff327224 */ /* 0x000fe400078e001e */
.L_x_2864:
[----:B------:R-:W-:Y:S05]  /*2e90*/  BSYNC B1 ;  /* 0x0000000000017941 */ /* 0x000fea0003800000 */
.L_x_2862:
        /* <DEDUP_REMOVED lines=18> */
.L_x_2868:
[----:B------:R-:W-:Y:S05]  /*2fc0*/  BSYNC B2 ;  /* 0x0000000000027941 */ /* 0x000fea0003800000 */
.L_x_2867:
        /* <DEDUP_REMOVED lines=43> */
.L_x_2866:
[----:B------:R-:W-:Y:S05]  /*3280*/  BSYNC B1 ;  /* 0x0000000000017941 */ /* 0x000fea0003800000 */
.L_x_2865:
[----:B------:R-:W0:Y:S01]  /*3290*/  I2F.U32 R37, R50 ;  /* 0x0000003200257306 */ /* 0x000e220000201000 */
[----:B------:R-:W-:Y:S01]  /*32a0*/  ISETP.NE.AND P6, PT, R44, RZ, PT ;  /* 0x000000ff2c00720c */ /* 0x000fe20003fc5270 */
[----:B------:R-:W-:Y:S01]  /*32b0*/  FADD.FTZ R48, RZ, R8 ;  /* 0x00000008ff307221 */ /* 0x000fe20000010000 */
[----:B------:R-:W-:Y:S02]  /*32c0*/  SEL R44, RZ, 0x10000, P5 ;  /* 0x00010000ff2c7807 */ /* 0x000fe40002800000 */
[----:B------:R-:W-:Y:S02]  /*32d0*/  ISETP.NE.AND P5, PT, R47, RZ, PT ;  /* 0x000000ff2f00720c */ /* 0x000fe40003fa5270 */
[----:B------:R-:W-:Y:S02]  /*32e0*/  SEL R47, RZ, 0x100, P4 ;  /* 0x00000100ff2f7807 */ /* 0x000fe40002000000 */
[----:B------:R-:W-:-:S02]  /*32f0*/  SEL R38, RZ, 0x1, P2 ;  /* 0x00000001ff267807 */ /* 0x000fc40001000000 */
[----:B------:R-:W-:-:S03]  /*3300*/  SEL R49, RZ, 0x1, P3 ;  /* 0x00000001ff317807 */ /* 0x000fc60001800000 */
[----:B------:R-:W-:-:S04]  /*3310*/  IMAD.WIDE.U32 R38, R38, 0x1000000, RZ ;  /* 0x0100000026267825 */ /* 0x000fc800078e00ff */
[----:B0-----:R-:W-:Y:S01]  /*3320*/  FFMA.FTZ R37, R37, R46, 1.1641532182693481445e-10 ;  /* 0x2f00000025257423 */ /* 0x001fe2000001002e */
[----:B------:R-:W-:-:S04]  /*3330*/  SEL R46, RZ, 0x1, P1 ;  /* 0x00000001ff2e7807 */ /* 0x000fc80000800000 */
[----:B------:R-:W-:-:S04]  /*3340*/  FSETP.GTU.FTZ.AND P4, PT, R37, c[0x0][0x1e4], PT ;  /* 0x0000790025007a0b */ /* 0x000fc80003f9c000 */
[----:B------:R-:W-:-:S04]  /*3350*/  SEL R37, RZ, 0x1000000, P4 ;  /* 0x01000000ff257807 */ /* 0x000fc80002000000 */
[----:B------:R-:W-:Y:S02]  /*3360*/  LOP3.LUT R47, R47, R37, R44, 0xfe, !PT ;  /* 0x000000252f2f7212 */ /* 0x000fe400078efe2c */
[----:B------:R-:W-:Y:S02]  /*3370*/  PRMT R44, RZ, 0x7610, R27 ;  /* 0x00007610ff2c7816 */ /* 0x000fe4000000001b */
[----:B------:R-:W-:Y:S02]  /*3380*/  SEL R37, RZ, 0x1, P5 ;  /* 0x00000001ff257807 */ /* 0x000fe40002800000 */
[----:B------:R-:W-:Y:S01]  /*3390*/  LOP3.LUT R49, R39, R47, R49, 0xfe, !PT ;  /* 0x0000002f27317212 */ /* 0x000fe200078efe31 */
[----:B------:R-:W-:Y:S02]  /*33a0*/  FMUL.FTZ R27, R44, R45 ;  /* 0x0000002d2c1b7220 */ /* 0x000fe40000410000 */
[----:B------:R-:W-:-:S04]  /*33b0*/  IMAD.WIDE.U32 R46, R46, 0x10000, RZ ;  /* 0x000100002e2e7825 */ /* 0x000fc800078e00ff */
[----:B------:R-:W-:-:S04]  /*33c0*/  IMAD.WIDE.U32 R44, R37, 0x100, RZ ;  /* 0x00000100252c7825 */ /* 0x000fc800078e00ff */
[----:B------:R-:W-:Y:S01]  /*33d0*/  FMUL.FTZ R27, R27, c[0x0][0x1e8] ;  /* 0x00007a001b1b7a20 */ /* 0x000fe20000410000 */
[----:B------:R-:W-:Y:S01]  /*33e0*/  LOP3.LUT R39, R44, R38, R46, 0xfe, !PT ;  /* 0x000000262c277212 */ /* 0x000fe200078efe2e */
[----:B------:R-:W-:Y:S01]  /*33f0*/  FADD.FTZ R37, R9, R48 ;  /* 0x0000003009257221 */ /* 0x000fe20000010000 */
[----:B------:R-:W-:Y:S02]  /*3400*/  LEA R46, P1, R43, c[0x0][0x188], 0x5 ;  /* 0x000062002b2e7a11 */ /* 0x000fe400078228ff */
[----:B------:R-:W-:Y:S01]  /*3410*/  FSEL R27, R27, RZ, !P4 ;  /* 0x000000ff1b1b7208 */ /* 0x000fe20006000000 */
[----:B------:R-:W-:Y:S01]  /*3420*/  FADD.FTZ R48, R10, R37 ;  /* 0x000000250a307221 */ /* 0x000fe20000010000 */
[----:B------:R-:W-:Y:S02]  /*3430*/  SEL R44, RZ, 0x1, P6 ;  /* 0x00000001ff2c7807 */ /* 0x000fe40003000000 */
[----:B------:R-:W-:Y:S01]  /*3440*/  LEA R38, P2, R43, c[0x0][0x190], 0x3 ;  /* 0x000064002b267a11 */ /* 0x000fe200078418ff */
[----:B------:R-:W-:Y:S01]  /*3450*/  @P0 FADD.FTZ R27, R15, R27 ;  /* 0x0000001b0f1b0221 */ /* 0x000fe20000010000 */
[----:B------:R-:W-:Y:S01]  /*3460*/  LOP3.LUT R45, R45, R49, R47, 0xfe, !PT ;  /* 0x000000312d2d7212 */ /* 0x000fe200078efe2f */
[----:B------:R-:W-:Y:S01]  /*3470*/  FADD.FTZ R37, R11, R48 ;  /* 0x000000300b257221 */ /* 0x000fe20000010000 */
[----:B------:R-:W-:-:S02]  /*3480*/  LEA.HI.X R47, R43, c[0x0][0x18c], RZ, 0x5, P1 ;  /* 0x000063002b2f7a11 */ /* 0x000fc400008f2cff */
[----:B------:R-:W-:Y:S01]  /*3490*/  LOP3.LUT R44, R39, R44, RZ, 0xfc, !PT ;  /* 0x0000002c272c7212 */ /* 0x000fe200078efcff */
[----:B------:R-:W-:Y:S01]  /*34a0*/  FADD.FTZ R48, R24, R37 ;  /* 0x0000002518307221 */ /* 0x000fe20000010000 */
[----:B------:R-:W-:Y:S01]  /*34b0*/  LEA.HI.X R39, R43, c[0x0][0x194], RZ, 0x3, P2 ;  /* 0x000065002b277a11 */ /* 0x000fe200010f1cff */
[----:B------:R0:W-:Y:S01]  /*34c0*/  STG.E.128 [R46.64], R8 ;  /* 0x000000082e007986 */ /* 0x0001e2000c101d06 */
[----:B------:R-:W-:Y:S01]  /*34d0*/  ISETP.NE.AND P1, PT, R5, RZ, PT ;  /* 0x000000ff0500720c */ /* 0x000fe20003f25270 */
[----:B------:R-:W-:Y:S02]  /*34e0*/  FADD.FTZ R37, R25, R48 ;  /* 0x0000003019257221 */ /* 0x000fe40000010000 */
[----:B------:R0:W-:Y:S02]  /*34f0*/  STG.E.128 [R46.64+0x10], R24 ;  /* 0x000010182e007986 */ /* 0x0001e4000c101d06 */
[----:B------:R-:W-:Y:S02]  /*3500*/  FADD.FTZ R48, R26, R37 ;  /* 0x000000251a307221 */ /* 0x000fe40000010000 */
[----:B------:R0:W-:Y:S02]  /*3510*/  STG.E.64 [R38.64], R44 ;  /* 0x0000002c26007986 */ /* 0x0001e4000c101b06 */
[----:B------:R-:W-:Y:S01]  /*3520*/  FADD.FTZ R48, R27, R48 ;  /* 0x000000301b307221 */ /* 0x000fe20000010000 */
[----:B------:R-:W-:Y:S05]  /*3530*/  BRA.DIV ~URZ, `(.L_x_2869) ;  /* 0x000006027f007947 */ /* 0x000fea000b800000 */
[----:B0-----:R0:W1:Y:S02]  /*3540*/  SHFL.BFLY PT, R45, R48, 0x1, 0x1f ;  /* 0x0c201f00302d7f89 */ /* 0x00106400000e0000 */
.L_x_2873:
        /* <DEDUP_REMOVED lines=36> */
.L_x_2874:
[----:B------:R-:W-:Y:S01]  /*3790*/  FMUL.FTZ R38, R37, R37 ;  /* 0x0000002525267220 */ /* 0x000fe20000410000 */
[----:B------:R-:W-:Y:S01]  /*37a0*/  ISETP.NE.AND P0, PT, RZ, UR8, PT ;  /* 0x00000008ff007c0c */ /* 0x000fe2000bf05270 */
[----:B------:R-:W-:Y:S02]  /*37b0*/  IMAD.MOV.U32 R46, RZ, RZ, c[0x0][0x1e0] ;  /* 0x00007800ff2e7624 */ /* 0x000fe400078e00ff */
[----:B-1----:R-:W-:Y:S01]  /*37c0*/  FADD.FTZ R45, R45, R44 ;  /* 0x0000002c2d2d7221 */ /* 0x002fe20000010000 */
[----:B------:R-:W-:Y:S01]  /*37d0*/  FSEL R39, R38, RZ, P0 ;  /* 0x000000ff26277208 */ /* 0x000fe20000000000 */
[----:B------:R-:W-:Y:S02]  /*37e0*/  IMAD.MOV.U32 R49, RZ, RZ, 0x4 ;  /* 0x00000004ff317424 */ /* 0x000fe400078e00ff */
[----:B------:R-:W-:Y:S01]  /*37f0*/  FFMA.FTZ R38, R45, R46, c[0x0][0x228] ;  /* 0x00008a002d267623 */ /* 0x000fe2000001002e */
[----:B------:R-:W-:-:S03]  /*3800*/  FSEL R46, R37, RZ, !P0 ;  /* 0x000000ff252e7208 */ /* 0x000fc60004000000 */
[----:B------:R-:W-:Y:S02]  /*3810*/  FADD.FTZ R39, R38, R39 ;  /* 0x0000002726277221 */ /* 0x000fe40000010000 */
[--C-:B------:R-:W-:Y:S02]  /*3820*/  FADD.FTZ R48, R26, -R46.reuse ;  /* 0x8000002e1a307221 */ /* 0x100fe40000010000 */
[----:B------:R-:W1:Y:S01]  /*3830*/  MUFU.RSQ R45, R39 ;  /* 0x00000027002d7308 */ /* 0x000e620000001400 */
[--C-:B0-----:R-:W-:Y:S02]  /*3840*/  FADD.FTZ R44, R10, -R46.reuse ;  /* 0x8000002e0a2c7221 */ /* 0x101fe40000010000 */
[----:B------:R-:W-:Y:S01]  /*3850*/  FADD.FTZ R50, R27, -R46 ;  /* 0x8000002e1b327221 */ /* 0x000fe20000010000 */
[----:B------:R-:W-:Y:S01]  /*3860*/  PRMT R27, RZ, 0x7610, R22 ;  /* 0x00007610ff1b7816 */ /* 0x000fe20000000016 */
[--C-:B------:R-:W-:Y:S02]  /*3870*/  FADD.FTZ R8, R8, -R46.reuse ;  /* 0x8000002e08087221 */ /* 0x100fe40000010000 */
[--C-:B------:R-:W-:Y:S01]  /*3880*/  FADD.FTZ R38, R9, -R46.reuse ;  /* 0x8000002e09267221 */ /* 0x100fe20000010000 */
[----:B------:R-:W-:Y:S01]  /*3890*/  PRMT R9, RZ, 0x5410, R23 ;  /* 0x00005410ff097816 */ /* 0x000fe20000000017 */
[----:B------:R-:W-:-:S02]  /*38a0*/  FADD.FTZ R26, R11, -R46 ;  /* 0x8000002e0b1a7221 */ /* 0x000fc40000010000 */
[--C-:B------:R-:W-:Y:S02]  /*38b0*/  FADD.FTZ R10, R24, -R46.reuse ;  /* 0x8000002e180a7221 */ /* 0x100fe40000010000 */
[----:B------:R-:W-:Y:S01]  /*38c0*/  FADD.FTZ R46, R25, -R46 ;  /* 0x8000002e192e7221 */ /* 0x000fe20000010000 */
[----:B------:R-:W-:Y:S01]  /*38d0*/  PRMT R25, RZ, 0x7610, R23 ;  /* 0x00007610ff197816 */ /* 0x000fe20000000017 */
[C---:B-1----:R-:W-:Y:S02]  /*38e0*/  FMUL.FTZ R24, R45.reuse, R48 ;  /* 0x000000302d187220 */ /* 0x042fe40000410000 */
[C---:B------:R-:W-:Y:S02]  /*38f0*/  FMUL.FTZ R11, R45.reuse, R50 ;  /* 0x000000322d0b7220 */ /* 0x040fe40000410000 */
[----:B------:R-:W-:Y:S02]  /*3900*/  FFMA.FTZ R24, R24, R9, R41 ;  /* 0x0000000918187223 */ /* 0x000fe40000010029 */
[----:B------:R-:W-:Y:S01]  /*3910*/  FMUL.FTZ R9, R45, R10 ;  /* 0x0000000a2d097220 */ /* 0x000fe20000410000 */
[----:B------:R-:W-:Y:S01]  /*3920*/  PRMT R10, RZ, 0x5410, R22 ;  /* 0x00005410ff0a7816 */ /* 0x000fe20000000016 */
[----:B------:R-:W-:-:S02]  /*3930*/  FFMA.FTZ R11, R11, R25, R42 ;  /* 0x000000190b0b7223 */ /* 0x000fc4000001002a */
[----:B------:R-:W-:Y:S02]  /*3940*/  FMUL.FTZ R25, R45, R46 ;  /* 0x0000002e2d197220 */ /* 0x000fe40000410000 */
[----:B------:R-:W-:Y:S01]  /*3950*/  FFMA.FTZ R10, R9, R10, R32 ;  /* 0x0000000a090a7223 */ /* 0x000fe20000010020 */
[----:B------:R-:W-:Y:S01]  /*3960*/  F2FP.BF16.PACK_AB R11, R11, R24 ;  /* 0x000000180b0b723e */ /* 0x000fe200000010ff */
[----:B------:R-:W-:Y:S01]  /*3970*/  FFMA.FTZ R25, R25, R27, R40 ;  /* 0x0000001b19197223 */ /* 0x000fe20000010028 */
[--C-:B------:R-:W-:Y:S01]  /*3980*/  PRMT R27, RZ, 0x5410, R21.reuse ;  /* 0x00005410ff1b7816 */ /* 0x100fe20000000015 */
[----:B------:R-:W-:Y:S01]  /*3990*/  FMUL.FTZ R9, R45, R44 ;  /* 0x0000002c2d097220 */ /* 0x000fe20000410000 */
[----:B------:R-:W-:Y:S01]  /*39a0*/  LEA R24, P0, R43, c[0x0][0x208], 0x4 ;  /* 0x000082002b187a11 */ /* 0x000fe200078020ff */
[----:B------:R-:W-:Y:S01]  /*39b0*/  FMUL.FTZ R26, R45, R26 ;  /* 0x0000001a2d1a7220 */ /* 0x000fe20000410000 */
[----:B------:R-:W-:Y:S01]  /*39c0*/  F2FP.BF16.PACK_AB R10, R25, R10 ;  /* 0x0000000a190a723e */ /* 0x000fe200000010ff */
[----:B------:R-:W-:Y:S01]  /*39d0*/  FFMA.FTZ R9, R9, R27, R28 ;  /* 0x0000001b09097223 */ /* 0x000fe2000001001c */
[----:B------:R-:W-:Y:S01]  /*39e0*/  PRMT R27, RZ, 0x7610, R21 ;  /* 0x00007610ff1b7816 */ /* 0x000fe20000000015 */
[----:B------:R-:W-:Y:S01]  /*39f0*/  FMUL.FTZ R8, R45, R8 ;  /* 0x000000082d087220 */ /* 0x000fe20000410000 */
[----:B------:R-:W-:Y:S01]  /*3a00*/  LEA.HI.X R25, R43, c[0x0][0x20c], RZ, 0x4, P0 ;  /* 0x000083002b197a11 */ /* 0x000fe200000f24ff */
[----:B------:R-:W-:-:S02]  /*3a10*/  FMUL.FTZ R38, R45, R38 ;  /* 0x000000262d267220 */ /* 0x000fc40000410000 */
[----:B------:R-:W-:Y:S01]  /*3a20*/  FFMA.FTZ R44, R26, R27, R33 ;  /* 0x0000001b1a2c7223 */ /* 0x000fe20000010021 */
[----:B------:R-:W-:-:S04]  /*3a30*/  PRMT R26, RZ, 0x5410, R20 ;  /* 0x00005410ff1a7816 */ /* 0x000fc80000000014 */
[----:B------:R-:W-:Y:S01]  /*3a40*/  F2FP.BF16.PACK_AB R9, R44, R9 ;  /* 0x000000092c09723e */ /* 0x000fe200000010ff */
[----:B------:R-:W-:Y:S01]  /*3a50*/  FFMA.FTZ R8, R8, R26, R7 ;  /* 0x0000001a08087223 */ /* 0x000fe20000010007 */
[----:B------:R-:W-:-:S05]  /*3a60*/  PRMT R26, RZ, 0x7610, R20 ;  /* 0x00007610ff1a7816 */ /* 0x000fca0000000014 */
[----:B------:R-:W-:Y:S02]  /*3a70*/  FFMA.FTZ R47, R38, R26, R31 ;  /* 0x0000001a262f7223 */ /* 0x000fe4000001001f */
        /* <DEDUP_REMOVED lines=10> */
.L_x_2871:
[----:B------:R-:W-:Y:S05]  /*3b20*/  BSYNC B0 ;  /* 0x0000000000007941 */ /* 0x000fea0003800000 */
.L_x_2812:
[----:B------:R-:W-:Y:S05]  /*3b30*/  EXIT ;  /* 0x000000000000794d */ /* 0x000fea0003800000 */
.L_x_2869:
[----:B0-----:R-:W-:Y:S01]  /*3b40*/  MOV R44, R48 ;  /* 0x00000030002c7202 */ /* 0x001fe20000000f00 */
[----:B------:R-:W-:Y:S01]  /*3b50*/  IMAD.MOV.U32 R47, RZ, RZ, 0x1 ;  /* 0x00000001ff2f7424 */ /* 0x000fe200078e00ff */
[----:B------:R-:W-:Y:S01]  /*3b60*/  MOV R45, 0xffffffff ;  /* 0xffffffff002d7802 */ /* 0x000fe20000000f00 */
[----:B------:R-:W-:Y:S01]  /*3b70*/  IMAD.MOV.U32 R46, RZ, RZ, 0x1f ;  /* 0x0000001fff2e7424 */ /* 0x000fe200078e00ff */
[----:B------:R-:W-:Y:S02]  /*3b80*/  MOV R38, 0x3ba0 ;  /* 0x00003ba000267802 */ /* 0x000fe40000000f00 */
[----:B------:R-:W-:Y:S05]  /*3b90*/  CALL.REL.NOINC `($__internal_57_$__cuda_sm70_shflsync_bfly_p) ;  /* 0x0000049000007944 */ /* 0x000fea0003c00000 */
[----:B01----:R-:W-:Y:S05]  /*3ba0*/  BRA `(.L_x_2873) ;  /* 0xfffff9a000007947 */ /* 0x003fea000383ffff */
.L_x_2870:
[----:B------:R-:W-:Y:S01]  /*3bb0*/  HFMA2.MMA R46, -RZ, RZ, 0, 1.847743988037109375e-06 ;  /* 0x0000001fff2e7435 */ /* 0x000fe200000001ff */
[----:B------:R-:W-:Y:S01]  /*3bc0*/  IMAD.MOV.U32 R44, RZ, RZ, R48 ;  /* 0x000000ffff2c7224 */ /* 0x000fe200078e0030 */
[----:B------:R-:W-:Y:S01]  /*3bd0*/  MOV R38, 0x3c10 ;  /* 0x00003c1000267802 */ /* 0x000fe20000000f00 */
[----:B------:R-:W-:Y:S02]  /*3be0*/  IMAD.MOV.U32 R47, RZ, RZ, 0x2 ;  /* 0x00000002ff2f7424 */ /* 0x000fe400078e00ff */
[----:B------:R-:W-:Y:S02]  /*3bf0*/  IMAD.MOV.U32 R45, RZ, RZ, -0x1 ;  /* 0xffffffffff2d7424 */ /* 0x000fe400078e00ff */
[----:B------:R-:W-:Y:S05]  /*3c00*/  CALL.REL.NOINC `($__internal_57_$__cuda_sm70_shflsync_bfly_p) ;  /* 0x0000042000007944 */ /* 0x000fea0003c00000 */
[----:B01----:R-:W-:Y:S01]  /*3c10*/  FADD.FTZ R44, R48, R45 ;  /* 0x0000002d302c7221 */ /* 0x003fe20000010000 */
[----:B------:R-:W-:Y:S01]  /*3c20*/  MOV R46, 0x1f ;  /* 0x0000001f002e7802 */ /* 0x000fe20000000f00 */
[----:B------:R-:W-:Y:S01]  /*3c30*/  IMAD.MOV.U32 R47, RZ, RZ, 0x4 ;  /* 0x00000004ff2f7424 */ /* 0x000fe200078e00ff */
[----:B------:R-:W-:Y:S01]  /*3c40*/  MOV R38, 0x3c70 ;  /* 0x00003c7000267802 */ /* 0x000fe20000000f00 */
[----:B------:R-:W-:-:S02]  /*3c50*/  IMAD.MOV.U32 R45, RZ, RZ, -0x1 ;  /* 0xffffffffff2d7424 */ /* 0x000fc400078e00ff */
[----:B------:R-:W-:Y:S05]  /*3c60*/  CALL.REL.NOINC `($__internal_57_$__cuda_sm70_shflsync_bfly_p) ;  /* 0x000003c000007944 */ /* 0x000fea0003c00000 */
[----:B0-----:R-:W-:Y:S01]  /*3c70*/  HFMA2.MMA R46, -RZ, RZ, 0, 1.847743988037109375e-06 ;  /* 0x0000001fff2e7435 */ /* 0x001fe200000001ff */
[----:B-1----:R-:W-:Y:S01]  /*3c80*/  FADD.FTZ R44, R44, R45 ;  /* 0x0000002d2c2c7221 */ /* 0x002fe20000010000 */
[----:B------:R-:W-:Y:S01]  /*3c90*/  MOV R38, 0x3cd0 ;  /* 0x00003cd000267802 */ /* 0x000fe20000000f00 */
[----:B------:R-:W-:-:S02]  /*3ca0*/  IMAD.MOV.U32 R47, RZ, RZ, 0x8 ;  /* 0x00000008ff2f7424 */ /* 0x000fc400078e00ff */
[----:B------:R-:W-:Y:S02]  /*3cb0*/  IMAD.MOV.U32 R45, RZ, RZ, -0x1 ;  /* 0xffffffffff2d7424 */ /* 0x000fe400078e00ff */
[----:B------:R-:W-:Y:S05]  /*3cc0*/  CALL.REL.NOINC `($__internal_57_$__cuda_sm70_shflsync_bfly_p) ;  /* 0x0000036000007944 */ /* 0x000fea0003c00000 */
[----:B01----:R-:W-:Y:S01]  /*3cd0*/  FADD.FTZ R44, R44, R45 ;  /* 0x0000002d2c2c7221 */ /* 0x003fe20000010000 */
[----:B------:R-:W-:Y:S01]  /*3ce0*/  MOV R46, 0x1f ;  /* 0x0000001f002e7802 */ /* 0x000fe20000000f00 */
[----:B------:R-:W-:Y:S01]  /*3cf0*/  IMAD.MOV.U32 R47, RZ, RZ, 0x10 ;  /* 0x00000010ff2f7424 */ /* 0x000fe200078e00ff */
[----:B------:R-:W-:Y:S01]  /*3d00*/  MOV R38, 0x3d30 ;  /* 0x00003d3000267802 */ /* 0x000fe20000000f00 */
[----:B------:R-:W-:Y:S02]  /*3d10*/  IMAD.MOV.U32 R45, RZ, RZ, -0x1 ;  /* 0xffffffffff2d7424 */ /* 0x000fe400078e00ff */
[----:B------:R-:W-:Y:S05]  /*3d20*/  CALL.REL.NOINC `($__internal_57_$__cuda_sm70_shflsync_bfly_p) ;  /* 0x0000030000007944 */ /* 0x000fea0003c00000 */
        /* <DEDUP_REMOVED lines=20> */
[----:B------:R-:W-:Y:S01]  /*3e70*/  FFMA.FTZ R44, R39, R39, R38 ;  /* 0x00000027272c7223 */ /* 0x000fe20000010026 */
[----:B------:R-:W-:Y:S02]  /*3e80*/  MOV R38, 0x3ea0 ;  /* 0x00003ea000267802 */ /* 0x000fe40000000f00 */
        /* <DEDUP_REMOVED lines=16> */
[----:B------:R-:W-:Y:S02]  /*3f90*/  MOV R45, 0xffffffff ;  /* 0xffffffff002d7802 */ /* 0x000fe40000000f00 */
[----:B------:R-:W-:Y:S02]  /*3fa0*/  MOV R38, 0x3fc0 ;  /* 0x00003fc000267802 */ /* 0x000fe40000000f00 */
[----:B------:R-:W-:Y:S05]  /*3fb0*/  CALL.REL.NOINC `($__internal_57_$__cuda_sm70_shflsync_bfly_p) ;  /* 0x0000007000007944 */ /* 0x000fea0003c00000 */
[----:B0-----:R-:W-:Y:S01]  /*3fc0*/  HFMA2.MMA R46, -RZ, RZ, 0, 1.847743988037109375e-06 ;  /* 0x0000001fff2e7435 */ /* 0x001fe200000001ff */
[----:B-1----:R-:W-:Y:S01]  /*3fd0*/  FADD.FTZ R44, R44, R45 ;  /* 0x0000002d2c2c7221 */ /* 0x002fe20000010000 */
[----:B------:R-:W-:Y:S01]  /*3fe0*/  MOV R38, 0x4020 ;  /* 0x0000402000267802 */ /* 0x000fe20000000f00 */
[----:B------:R-:W-:Y:S02]  /*3ff0*/  IMAD.MOV.U32 R47, RZ, RZ, 0x10 ;  /* 0x00000010ff2f7424 */ /* 0x000fe400078e00ff */
[----:B------:R-:W-:-:S02]  /*4000*/  IMAD.MOV.U32 R45, RZ, RZ, -0x1 ;  /* 0xffffffffff2d7424 */ /* 0x000fc400078e00ff */
[----:B------:R-:W-:Y:S05]  /*4010*/  CALL.REL.NOINC `($__internal_57_$__cuda_sm70_shflsync_bfly_p) ;  /* 0x0000001000007944 */ /* 0x000fea0003c00000 */
[----:B01----:R-:W-:Y:S05]  /*4020*/  BRA `(.L_x_2874) ;  /* 0xfffff76000007947 */ /* 0x003fea000383ffff */
        .weak           $__internal_57_$__cuda_sm70_shflsync_bfly_p
        .type           $__internal_57_$__cuda_sm70_shflsync_bfly_p,@function
        .size           $__internal_57_$__cuda_sm70_shflsync_bfly_p,(.L_x_8245 - $__internal_57_$__cuda_sm70_shflsync_bfly_p)
$__internal_57_$__cuda_sm70_shflsync_bfly_p:
[----:B------:R-:W-:Y:S01]  /*4030*/  MOV R39, 0x0 ;  /* 0x0000000000277802 */ /* 0x000fe20000000f00 */
[----:B------:R-:W-:Y:S04]  /*4040*/  WARPSYNC R45 ;  /* 0x0000002d00007348 */ /* 0x000fe80003800000 */
[----:B------:R0:W1:Y:S01]  /*4050*/  SHFL.BFLY PT, R45, R44, R47, R46 ;  /* 0x0c00002f2c2d7389 */ /* 0x00006200000e002e */
[----:B------:R-:W-:Y:S05]  /*4060*/  RET.REL.NODEC R38 `(_ZN10layer_norm13ln_fwd_kernelINS_13Kernel_traitsI13__nv_bfloat16S2_fS2_fjLj256ELj1ELj4ELj1ELj16ENS_18Kernel_traits_baseILj256ES2_S2_fS2_fjLj128EEEEELb1ELb0ELb0ELb1EEEvNS_9FwdParamsE) ;  /* 0xffffbf9026007950 */ /* 0x000fea0003c3ffff */
.L_x_2875:
        /* <DEDUP_REMOVED lines=9> */
.L_x_8245:


//--------------------- .text._ZN10layer_norm13ln_fwd_kernelINS_13Kernel_traitsI13__nv_bfloat16S2_fS2_fjLj256ELj1ELj4ELj1ELj16ENS_18Kernel_traits_baseILj256ES2_S2_fS2_fjLj128EEEEELb1ELb0ELb1ELb0EEEvNS_9FwdParamsE --------------------------
	.section	.text._ZN10layer_norm13ln_fwd_kernelINS_13Kernel_traitsI13__nv_bfloat16S2_fS2_fjLj256ELj1ELj4ELj1ELj16ENS_18Kernel_traits_baseILj256ES2_S2_fS2_fjLj128EEEEELb1ELb0ELb1ELb0EEEvNS_9FwdParamsE,"ax",@progbits
	.sectioninfo	@"SHI_REGISTERS=71"
	.align	128
        .global         _ZN10layer_norm13ln_fwd_kernelINS_13Kernel_traitsI13__nv_bfloat16S2_fS2_fjLj256ELj1ELj4ELj1ELj16ENS_18Kernel_traits_baseILj256ES2_S2_fS2_fjLj128EEEEELb1ELb0ELb1ELb0EEEvNS_9FwdParamsE
        .type           _ZN10layer_norm13ln_fwd_kernelINS_13Kernel_traitsI13__nv_bfloat16S2_fS2_fjLj256ELj1ELj4ELj1ELj16ENS_18Kernel_traits_baseILj256ES2_S2_fS2_fjLj128EEEEELb1ELb0ELb1ELb0EEEvNS_9FwdParamsE,@function
        .size           _ZN10layer_norm13ln_fwd_kernelINS_13Kernel_traitsI13__nv_bfloat16S2_fS2_fjLj256ELj1ELj4ELj1ELj16ENS_18Kernel_traits_baseILj256ES2_S2_fS2_fjLj128EEEEELb1ELb0ELb1ELb0EEEvNS_9FwdParamsE,(.L_x_8246 - _ZN10layer_norm13ln_fwd_kernelINS_13Kernel_traitsI13__nv_bfloat16S2_fS2_fjLj256ELj1ELj4ELj1ELj16ENS_18Kernel_traits_baseILj256ES2_S2_fS2_fjLj128EEEEELb1ELb0ELb1ELb0EEEvNS_9FwdParamsE)
        .other          _ZN10layer_norm13ln_fwd_kernelINS_13Kernel_traitsI13__nv_bfloat16S2_fS2_fjLj256ELj1ELj4ELj1ELj16ENS_18Kernel_traits_baseILj256ES2_S2_fS2_fjLj128EEEEELb1ELb0ELb1ELb0EEEvNS_9FwdParamsE,@"STO_CUDA_ENTRY STV_DEFAULT"
_ZN10layer_norm13ln_fwd_kernelINS_13Kernel_traitsI13__nv_bfloat16S2_fS2_fjLj256ELj1ELj4ELj1ELj16ENS_18Kernel_traits_baseILj256ES2_S2_fS2_fjLj128EEEEELb1ELb0ELb1ELb0EEEvNS_9FwdParamsE:
.text._ZN10layer_norm13ln_fwd_kernelINS_13Kernel_traitsI13__nv_bfloat16S2_fS2_fjLj256ELj1ELj4ELj1ELj16ENS_18Kernel_traits_baseILj256ES2_S2_fS2_fjLj128EEEEELb1ELb0ELb1ELb0EEEvNS_9FwdParamsE:
        /* <DEDUP_REMOVED lines=42> */
.L_x_2877:
[----:B0-----:R-:W-:Y:S05]  /*02a0*/  BSYNC B0 ;  /* 0x0000000000007941 */ /* 0x001fea0003800000 */
.L_x_2876:
        /* <DEDUP_REMOVED lines=99> */
[----:B------:R-:W-:-:S02]  /*08e0*/  IMAD.MOV.U32 R2, RZ, RZ, RZ ;  /* 0x000000ffff027224 */ /* 0x000fc400078e00ff */
[----:B------:R-:W-:Y:S02]  /*08f0*/  IMAD R0, R17, -0x2daee0ad, RZ ;  /* 0xd2511f5311007824 */ /* 0x000fe400078e02ff */
.L_x_2958:
[----:B------:R-:W-:-:S05]  /*0900*/  MOV R32, 0x4 ;  /* 0x0000000400207802 */ /* 0x000fca0000000f00 */
[----:B------:R-:W-:-:S06]  /*0910*/  IMAD.WIDE R62, R5, R32, c[0x0][0x1d8] ;  /* 0x00007600053e7625 */ /* 0x000fcc00078e0220 */
[----:B------:R0:W5:Y:S01]  /*0920*/  LDG.E R62, [R62.64] ;  /* 0x000000063e3e7981 */ /* 0x000162000c1e1900 */
[----:B------:R-:W-:Y:S01]  /*0930*/  BSSY B0, `(.L_x_2879) ;  /* 0x000030f000007945 */ /* 0x000fe20003800000 */
[----:B------:R-:W-:Y:S01]  /*0940*/  SHF.R.S32.HI R64, RZ, 0x1f, R5 ;  /* 0x0000001fff407819 */ /* 0x000fe20000011405 */
[----:B------:R-:W-:Y:S01]  /*0950*/  IMAD.WIDE R32, R5, R32, c[0x0][0x1d0] ;  /* 0x0000740005207625 */ /* 0x000fe200078e0220 */
[----:B------:R-:W-:Y:S05]  /*0960*/  @!P2 BRA `(.L_x_2880) ;  /* 0x000030b00000a947 */ /* 0x000fea0003800000 */
[----:B------:R-:W2:Y:S01]  /*0970*/  LDG.E R32, [R32.64] ;  /* 0x0000000620207981 */ /* 0x000ea2000c1e1900 */
[----:B------:R-:W-:Y:S01]  /*0980*/  ISETP.NE.U32.AND P0, PT, RZ, c[0x0][0x180], PT ;  /* 0x00006000ff007a0c */ /* 0x000fe20003f05070 */
[----:B------:R-:W-:Y:S02]  /*0990*/  IMAD R24, R5, c[0x0][0x168], RZ ;  /* 0x00005a0005187a24 */ /* 0x000fe400078e02ff */
[----:B0-----:R-:W-:Y:S01]  /*09a0*/  IMAD.MOV.U32 R63, RZ, RZ, RZ ;  /* 0x000000ffff3f7224 */ /* 0x001fe200078e00ff */
[----:B------:R-:W-:Y:S02]  /*09b0*/  ISETP.NE.AND.EX P0, PT, RZ, c[0x0][0x184], PT, P0 ;  /* 0x00006100ff007a0c */ /* 0x000fe40003f05300 */
[----:B------:R-:W-:-:S04]  /*09c0*/  SHF.R.S32.HI R25, RZ, 0x1f, R24 ;  /* 0x0000001fff197819 */ /* 0x000fc80000011418 */
[----:B------:R-:W-:-:S04]  /*09d0*/  LEA.HI R25, R25, R24, RZ, 0x3 ;  /* 0x0000001819197211 */ /* 0x000fc800078f18ff */
[----:B------:R-:W-:-:S03]  /*09e0*/  LEA.HI.SX32 R65, R25, R44, 0x1d ;  /* 0x0000002c19417211 */ /* 0x000fc600078feaff */
[----:B------:R-:W-:Y:S01]  /*09f0*/  @P0 IMAD.MOV.U32 R24, RZ, RZ, 0x20 ;  /* 0x00000020ff180424 */ /* 0x000fe200078e00ff */
[----:B--2---:R-:W-:-:S13]  /*0a00*/  ISETP.GE.AND P3, PT, R32, 0x1, PT ;  /* 0x000000012000780c */ /* 0x004fda0003f66270 */
[----:B------:R-:W-:Y:S01]  /*0a10*/  @P3 IADD3 R26, R32, -0x1, RZ ;  /* 0xffffffff201a3810 */ /* 0x000fe20007ffe0ff */
[----:B------:R-:W-:-:S04]  /*0a20*/  @P3 IMAD.MOV.U32 R28, RZ, RZ, 0x10 ;  /* 0x00000010ff1c3424 */ /* 0x000fc800078e00ff */
[----:B------:R-:W-:-:S05]  /*0a30*/  @P3 IMAD R26, R26, c[0x0][0x168], RZ ;  /* 0x00005a001a1a3a24 */ /* 0x000fca00078e02ff */
[----:B------:R-:W-:-:S04]  /*0a40*/  @P3 SHF.R.S32.HI R27, RZ, 0x1f, R26 ;  /* 0x0000001fff1b3819 */ /* 0x000fc8000001141a */
[----:B------:R-:W-:Y:S01]  /*0a50*/  @P3 LEA.HI R25, R27, R26, RZ, 0x3 ;  /* 0x0000001a1b193211 */ /* 0x000fe200078f18ff */
[----:B------:R-:W-:-:S03]  /*0a60*/  @P0 IMAD.WIDE.U32 R26, R65, R24, c[0x0][0x180] ;  /* 0x00006000411a0625 */ /* 0x000fc600078e0018 */
[----:B------:R-:W-:Y:S02]  /*0a70*/  @P3 LEA.HI.SX32 R63, R25, R44, 0x1d ;  /* 0x0000002c193f3211 */ /* 0x000fe400078feaff */
[----:B------:R-:W2:Y:S03]  /*0a80*/  @P0 LDG.E.128 R12, [R26.64] ;  /* 0x000000061a0c0981 */ /* 0x000ea6000c1e1d00 */
[----:B------:R-:W-:Y:S01]  /*0a90*/  @P3 IMAD.WIDE.U32 R28, R63, R28, c[0x0][0x170] ;  /* 0x00005c003f1c3625 */ /* 0x000fe200078e001c */
[----:B------:R0:W5:Y:S04]  /*0aa0*/  @P0 LDG.E.128 R16, [R26.64+0x10] ;  /* 0x000010061a100981 */ /* 0x000168000c1e1d00 */
[----:B------:R0:W5:Y:S01]  /*0ab0*/  @P3 LDG.E.128 R20, [R28.64] ;  /* 0x000000061c143981 */ /* 0x000162000c1e1d00 */
[----:B------:R-:W-:Y:S01]  /*0ac0*/  ISETP.GT.AND P4, PT, R32, RZ, PT ;  /* 0x000000ff2000720c */ /* 0x000fe20003f84270 */
[----:B------:R-:W-:-:S12]  /*0ad0*/  BSSY B2, `(.L_x_2881) ;  /* 0x000005b000027945 */ /* 0x000fd80003800000 */
[----:B------:R-:W-:Y:S02]  /*0ae0*/  @!P4 ISETP.NE.U32.AND P1, PT, RZ, c[0x0][0x180], PT ;  /* 0x00006000ff00ca0c */ /* 0x000fe40003f25070 */
[----:B------:R-:W-:Y:S02]  /*0af0*/  @!P4 MOV R31, R4 ;  /* 0x00000004001fc202 */ /* 0x000fe40000000f00 */
[----:B------:R-:W-:-:S04]  /*0b00*/  @!P4 ISETP.NE.AND.EX P1, PT, RZ, c[0x0][0x184], PT, P1 ;  /* 0x00006100ff00ca0c */ /* 0x000fc80003f25310 */
[----:B--2---:R-:W-:Y:S01]  /*0b10*/  @!P4 FSEL R24, R12, RZ, P1 ;  /* 0x000000ff0c18c208 */ /* 0x004fe20000800000 */
[----:B------:R-:W-:Y:S05]  /*0b20*/  @!P4 BRA `(.L_x_2882) ;  /* 0x000005500000c947 */ /* 0x000fea0003800000 */
        /* <DEDUP_REMOVED lines=12> */
.L_x_2884:
[----:B------:R-:W-:Y:S02]  /*0bf0*/  MOV R30, R6 ;  /* 0x00000006001e7202 */ /* 0x000fe40000000f00 */
.L_x_2885:
[----:B------:R-:W-:Y:S05]  /*0c00*/  BSYNC B3 ;  /* 0x0000000000037941 */ /* 0x000fea0003800000 */
.L_x_2883:
        /* <DEDUP_REMOVED lines=16> */
.L_x_2889:
[----:B------:R-:W-:Y:S05]  /*0d10*/  BSYNC B4 ;  /* 0x0000000000047941 */ /* 0x000fea0003800000 */
.L_x_2888:
        /* <DEDUP_REMOVED lines=43> */
.L_x_2887:
[----:B------:R-:W-:Y:S05]  /*0fd0*/  BSYNC B3 ;  /* 0x0000000000037941 */ /* 0x000fea0003800000 */
.L_x_2886:
        /* <DEDUP_REMOVED lines=9> */
[----:B------:R-:W-:Y:S02]  /*1070*/  @P0 FADD.FTZ R24, R12, R24 ;  /* 0x000000180c180221 */ /* 0x000fe40000010000 */
.L_x_2882:
[----:B0-----:R-:W-:Y:S05]  /*1080*/  BSYNC B2 ;  /* 0x0000000000027941 */ /* 0x001fea0003800000 */
.L_x_2881:
[----:B------:R-:W-:Y:S01]  /*1090*/  @!P4 ISETP.NE.U32.AND P1, PT, RZ, c[0x0][0x180], PT ;  /* 0x00006000ff00ca0c */ /* 0x000fe20003f25070 */
[----:B------:R-:W-:Y:S01]  /*10a0*/  BSSY B2, `(.L_x_2890) ;  /* 0x000005a000027945 */ /* 0x000fe20003800000 */
[----:B------:R-:W-:Y:S02]  /*10b0*/  @!P4 IMAD.MOV.U32 R27, RZ, RZ, R31 ;  /* 0x000000ffff1bc224 */ /* 0x000fe400078e001f */
[----:B------:R-:W-:-:S04]  /*10c0*/  @!P4 ISETP.NE.AND.EX P1, PT, RZ, c[0x0][0x184], PT, P1 ;  /* 0x00006100ff00ca0c */ /* 0x000fc80003f25310 */
[----:B------:R-:W-:Y:S01]  /*10d0*/  @!P4 FSEL R25, R13, RZ, P1 ;  /* 0x000000ff0d19c208 */ /* 0x000fe20000800000 */
[----:B------:R-:W-:Y:S05]  /*10e0*/  @!P4 BRA `(.L_x_2891) ;  /* 0x000005500000c947 */ /* 0x000fea0003800000 */
        /* <DEDUP_REMOVED lines=12> */
.L_x_2893:
[----:B------:R-:W-:Y:S02]  /*11b0*/  IMAD.MOV.U32 R4, RZ, RZ, R6 ;  /* 0x000000ffff047224 */ /* 0x000fe400078e0006 */
.L_x_2894:
[----:B------:R-:W-:Y:S05]  /*11c0*/  BSYNC B3 ;  /* 0x0000000000037941 */ /* 0x000fea0003800000 */
.L_x_2892:
        /* <DEDUP_REMOVED lines=16> */
.L_x_2898:
[----:B------:R-:W-:Y:S05]  /*12d0*/  BSYNC B4 ;  /* 0x0000000000047941 */ /* 0x000fea0003800000 */
.L_x_2897:
        /* <DEDUP_REMOVED lines=43> */
.L_x_2896:
[----:B------:R-:W-:Y:S05]  /*1590*/  BSYNC B3 ;  /* 0x0000000000037941 */ /* 0x000fea0003800000 */
.L_x_2895:
        /* <DEDUP_REMOVED lines=10> */
.L_x_2891:
[----:B------:R-:W-:Y:S05]  /*1640*/  BSYNC B2 ;  /* 0x0000000000027941 */ /* 0x000fea0003800000 */
.L_x_2890:
        /* <DEDUP_REMOVED lines=18> */
.L_x_2902:
[----:B------:R-:W-:Y:S02]  /*1770*/  IMAD.MOV.U32 R4, RZ, RZ, R6 ;  /* 0x000000ffff047224 */ /* 0x000fe400078e0006 */
.L_x_2903:
[----:B------:R-:W-:Y:S05]  /*1780*/  BSYNC B3 ;  /* 0x0000000000037941 */ /* 0x000fea0003800000 */
.L_x_2901:
        /* <DEDUP_REMOVED lines=16> */
.L_x_2907:
[----:B------:R-:W-:Y:S05]  /*1890*/  BSYNC B4 ;  /* 0x0000000000047941 */ /* 0x000fea0003800000 */
.L_x_2906:
        /* <DEDUP_REMOVED lines=43> */
.L_x_2905:
[----:B------:R-:W-:Y:S05]  /*1b50*/  BSYNC B3 ;  /* 0x0000000000037941 */ /* 0x000fea0003800000 */
.L_x_2904:
        /* <DEDUP_REMOVED lines=9> */
[----:B------:R-:W-:Y:S02]  /*1bf0*/  @P0 FADD.FTZ R26, R14, R26 ;  /* 0x0000001a0e1a0221 */ /* 0x000fe40000010000 */
.L_x_2900:
[----:B------:R-:W-:Y:S05]  /*1c00*/  BSYNC B2 ;  /* 0x0000000000027941 */ /* 0x000fea0003800000 */
.L_x_2899:
        /* <DEDUP_REMOVED lines=18> */
.L_x_2911:
[----:B------:R-:W-:Y:S02]  /*1d30*/  IMAD.MOV.U32 R4, RZ, RZ, R6 ;  /* 0x000000ffff047224 */ /* 0x000fe400078e0006 */
.L_x_2912:
[----:B------:R-:W-:Y:S05]  /*1d40*/  BSYNC B3 ;  /* 0x0000000000037941 */ /* 0x000fea0003800000 */
.L_x_2910:
        /* <DEDUP_REMOVED lines=16> */
.L_x_2916:
[----:B------:R-:W-:Y:S05]  /*1e50*/  BSYNC B4 ;  /* 0x0000000000047941 */ /* 0x000fea0003800000 */
.L_x_2915:
        /* <DEDUP_REMOVED lines=43> */
.L_x_2914:
[----:B------:R-:W-:Y:S05]  /*2110*/  BSYNC B3 ;  /* 0x0000000000037941 */ /* 0x000fea0003800000 */
.L_x_2913:
        /* <DEDUP_REMOVED lines=10> */
.L_x_2909:
[----:B------:R-:W-:Y:S05]  /*21c0*/  BSYNC B2 ;  /* 0x0000000000027941 */ /* 0x000fea0003800000 */
.L_x_2908:
[----:B------:R-:W-:Y:S01]  /*21d0*/  @!P4 ISETP.NE.U32.AND P1, PT, RZ, c[0x0][0x180], PT ;  /* 0x00006000ff00ca0c */ /* 0x000fe20003f25070 */
[----:B------:R-:W-:Y:S01]  /*21e0*/  BSSY B2, `(.L_x_2917) ;  /* 0x000005a000027945 */ /* 0x000fe20003800000 */
[----:B------:R-:W-:Y:S02]  /*21f0*/  @!P4 MOV R30, R29 ;  /* 0x0000001d001ec202 */ /* 0x000fe40000000f00 */
[----:B------:R-:W-:-:S04]  /*2200*/  @!P4 ISETP.NE.AND.EX P1, PT, RZ, c[0x0][0x184], PT, P1 ;  /* 0x00006100ff00ca0c */ /* 0x000fc80003f25310 */
[----:B-----5:R-:W-:Y:S01]  /*2210*/  @!P4 FSEL R28, R16, RZ, P1 ;  /* 0x000000ff101cc208 */ /* 0x020fe20000800000 */
        /* <DEDUP_REMOVED lines=13> */
.L_x_2920:
[----:B------:R-:W-:Y:S02]  /*22f0*/  MOV R4, R6 ;  /* 0x0000000600047202 */ /* 0x000fe40000000f00 */
.L_x_2921:
[----:B------:R-:W-:Y:S05]  /*2300*/  BSYNC B3 ;  /* 0x0000000000037941 */ /* 0x000fea0003800000 */
.L_x_2919:
        /* <DEDUP_REMOVED lines=16> */
.L_x_2925:
[----:B------:R-:W-:Y:S05]  /*2410*/  BSYNC B4 ;  /* 0x0000000000047941 */ /* 0x000fea0003800000 */
.L_x_2924:
        /* <DEDUP_REMOVED lines=43> */
.L_x_2923:
[----:B------:R-:W-:Y:S05]  /*26d0*/  BSYNC B3 ;  /* 0x0000000000037941 */ /* 0x000fea0003800000 */
.L_x_2922:
[----:B------:R-:W0:Y:S01]  /*26e0*/  I2F.U32 R4, R4 ;  /* 0x0000000400047306 */ /* 0x000e220000201000 */
[----:B------:R-:W-:Y:S01]  /*26f0*/  PRMT R29, RZ, 0x5410, R22 ;  /* 0x00005410ff1d7816 */ /* 0x000fe20000000016 */
        /* <DEDUP_REMOVED lines=8> */
.L_x_2918:
[----:B------:R-:W-:Y:S05]  /*2780*/  BSYNC B2 ;  /* 0x0000000000027941 */ /* 0x000fea0003800000 */
.L_x_2917:
        /* <DEDUP_REMOVED lines=18> */
.L_x_2929:
[----:B------:R-:W-:Y:S02]  /*28b0*/  IMAD.MOV.U32 R4, RZ, RZ, R6 ;  /* 0x000000ffff047224 */ /* 0x000fe400078e0006 */
.L_x_2930:
[----:B------:R-:W-:Y:S05]  /*28c0*/  BSYNC B3 ;  /* 0x0000000000037941 */ /* 0x000fea0003800000 */
.L_x_2928:
        /* <DEDUP_REMOVED lines=16> */
.L_x_2934:
[----:B------:R-:W-:Y:S05]  /*29d0*/  BSYNC B4 ;  /* 0x0000000000047941 */ /* 0x000fea0003800000 */
.L_x_2933:
        /* <DEDUP_REMOVED lines=43> */
.L_x_2932:
[----:B------:R-:W-:Y:S05]  /*2c90*/  BSYNC B3 ;  /* 0x0000000000037941 */ /* 0x000fea0003800000 */
.L_x_2931:
        /* <DEDUP_REMOVED lines=10> */
.L_x_2927:
[----:B------:R-:W-:Y:S05]  /*2d40*/  BSYNC B2 ;  /* 0x0000000000027941 */ /* 0x000fea0003800000 */
.L_x_2926:
        /* <DEDUP_REMOVED lines=18> */
.L_x_2938:
[----:B------:R-:W-:Y:S02]  /*2e70*/  IMAD.MOV.U32 R4, RZ, RZ, R6 ;  /* 0x000000ffff047224 */ /* 0x000fe400078e0006 */
.L_x_2939:
[----:B------:R-:W-:Y:S05]  /*2e80*/  BSYNC B3 ;  /* 0x0000000000037941 */ /* 0x000fea0003800000 */
.L_x_2937:
        /* <DEDUP_REMOVED lines=16> */
.L_x_2943:
[----:B------:R-:W-:Y:S05]  /*2f90*/  BSYNC B4 ;  /* 0x0000000000047941 */ /* 0x000fea0003800000 */
.L_x_2942:
        /* <DEDUP_REMOVED lines=43> */
.L_x_2941:
[----:B------:R-:W-:Y:S05]  /*3250*/  BSYNC B3 ;  /* 0x0000000000037941 */ /* 0x000fea0003800000 */
.L_x_2940:
        /* <DEDUP_REMOVED lines=10> */
.L_x_2936:
[----:B------:R-:W-:Y:S05]  /*3300*/  BSYNC B2 ;  /* 0x0000000000027941 */ /* 0x000fea0003800000 */
.L_x_2935:
[----:B------:R-:W-:Y:S01]  /*3310*/  @!P4 ISETP.NE.U32.AND P1, PT, RZ, c[0x0][0x180], PT ;  /* 0x00006000ff00ca0c */ /* 0x000fe20003f25070 */
[----:B------:R-:W-:Y:S01]  /*3320*/  BSSY B2, `(.L_x_2944) ;  /* 0x000005a000027945 */ /* 0x000fe20003800000 */
[----:B------:R-:W-:Y:S02]  /*3330*/  @!P4 MOV R4, R32 ;  /* 0x000000200004c202 */ /* 0x000fe40000000f00 */
        /* <DEDUP_REMOVED lines=15> */
.L_x_2947:
[----:B------:R-:W-:Y:S02]  /*3430*/  IMAD.MOV.U32 R66, RZ, RZ, R6 ;  /* 0x000000ffff427224 */ /* 0x000fe400078e0006 */
.L_x_2948:
[----:B------:R-:W-:Y:S05]  /*3440*/  BSYNC B3 ;  /* 0x0000000000037941 */ /* 0x000fea0003800000 */
.L_x_2946:
        /* <DEDUP_REMOVED lines=16> */
.L_x_2952:
[----:B------:R-:W-:Y:S05]  /*3550*/  BSYNC B4 ;  /* 0x0000000000047941 */ /* 0x000fea0003800000 */
.L_x_2951:
        /* <DEDUP_REMOVED lines=43> */
.L_x_2950:
[----:B------:R-:W-:Y:S05]  /*3810*/  BSYNC B3 ;  /* 0x0000000000037941 */ /* 0x000fea0003800000 */
.L_x_2949:
        /* <DEDUP_REMOVED lines=10> */
.L_x_2945:
[----:B------:R-:W-:Y:S05]  /*38c0*/  BSYNC B2 ;  /* 0x0000000000027941 */ /* 0x000fea0003800000 */
.L_x_2944:
[----:B------:R-:W-:-:S04]  /*38d0*/  IMAD.MOV.U32 R32, RZ, RZ, 0x20 ;  /* 0x00000020ff207424 */ /* 0x000fc800078e00ff */
[----:B------:R-:W-:-:S05]  /*38e0*/  IMAD.WIDE.U32 R32, R65, R32, c[0x0][0x188] ;  /* 0x0000620041207625 */ /* 0x000fca00078e0020 */
[----:B------:R0:W-:Y:S04]  /*38f0*/  STG.E.128 [R32.64], R24 ;  /* 0x0000001820007986 */ /* 0x0001e8000c101d06 */
[----:B------:R0:W-:Y:S01]  /*3900*/  STG.E.128 [R32.64+0x10], R28 ;  /* 0x0000101c20007986 */ /* 0x0001e2000c101d06 */
        /* <DEDUP_REMOVED lines=11> */
[----:B------:R-:W-:Y:S01]  /*39c0*/  LOP3.LUT R32, R46, R32, R34, 0xfe, !PT ;  /* 0x000000202e207212 */ /* 0x000fe200078efe22 */
[----:B------:R-:W-:Y:S01]  /*39d0*/  IMAD.MOV.U32 R34, RZ, RZ, 0x8 ;  /* 0x00000008ff227424 */ /* 0x000fe200078e00ff */
[----:B------:R-:W-:Y:S02]  /*39e0*/  LOP3.LUT R47, R33, R47, RZ, 0xfc, !PT ;  /* 0x0000002f212f7212 */ /* 0x000fe400078efcff */
[----:B------:R-:W-:Y:S01]  /*39f0*/  LOP3.LUT R46, R32, 0xff, R53, 0xf8, !PT ;  /* 0x000000ff202e7812 */ /* 0x000fe200078ef835 */
[----:B------:R-:W-:-:S05]  /*3a00*/  IMAD.WIDE.U32 R32, R63, R34, c[0x0][0x190] ;  /* 0x000064003f207625 */ /* 0x000fca00078e0022 */
[----:B------:R0:W-:Y:S02]  /*3a10*/  STG.E.64 [R32.64], R46 ;  /* 0x0000002e20007986 */ /* 0x0001e4000c101b06 */
.L_x_2880:
[----:B------:R-:W-:Y:S05]  /*3a20*/  BSYNC B0 ;  /* 0x0000000000007941 */ /* 0x000fea0003800000 */
.L_x_2879:
        /* <DEDUP_REMOVED lines=12> */
.L_x_2959:
        /* <DEDUP_REMOVED lines=37> */
.L_x_2960:
[----:B------:R-:W-:Y:S01]  /*3d40*/  ULDC.U8 UR8, c[0x0][0x1f0] ;  /* 0x00007c0000087ab9 */ /* 0x000fe20000000000 */
        /* <DEDUP_REMOVED lines=41> */
[----:B------:R-:W-:Y:S01]  /*3fe0*/  FFMA.FTZ R62, R37, R63, R50 ;  /* 0x0000003f253e7223 */ /* 0x000fe20000010032 */
[----:B------:R-:W-:Y:S01]  /*3ff0*/  SHF.R.S32.HI R47, RZ, 0x1f, R64 ;  /* 0x0000001fff2f7819 */ /* 0x000fe20000011440 */
[----:B------:R-:W-:Y:S02]  /*4000*/  FFMA.FTZ R46, R40, R46, R3 ;  /* 0x0000002e282e7223 */ /* 0x000fe40000010003 */
[----:B------:R-:W-:Y:S01]  /*4010*/  FFMA.FTZ R35, R10, R66, R51 ;  /* 0x000000420a237223 */ /* 0x000fe20000010033 */
[----:B------:R-:W-:Y:S01]  /*4020*/  LEA.HI R63, R47, R64, RZ, 0x3 ;  /* 0x000000402f3f7211 */ /* 0x000fe200078f18ff */
[----:B------:R-:W-:Y:S01]  /*4030*/  FFMA.FTZ R47, R39, R32, R48 ;  /* 0x00000020272f7223 */ /* 0x000fe20000010030 */
[----:B------:R-:W-:Y:S01]  /*4040*/  F2FP.BF16.PACK_AB R33, R62, R33 ;  /* 0x000000213e21723e */ /* 0x000fe200000010ff */
[----:B------:R-:W-:Y:S01]  /*4050*/  FFMA.FTZ R68, R9, R68, R54 ;  /* 0x0000004409447223 */ /* 0x000fe20000010036 */
[----:B------:R-:W-:Y:S01]  /*4060*/  LEA.HI.SX32 R63, R63, R44, 0x1d ;  /* 0x0000002c3f3f7211 */ /* 0x000fe200078feaff */
[----:B------:R-:W-:Y:S01]  /*4070*/  IMAD.MOV.U32 R62, RZ, RZ, 0x10 ;  /* 0x00000010ff3e7424 */ /* 0x000fe200078e00ff */
[----:B------:R-:W-:-:S02]  /*4080*/  F2FP.BF16.PACK_AB R32, R47, R46 ;  /* 0x0000002e2f20723e */ /* 0x000fc400000010ff */
[----:B------:R-:W-:Y:S01]  /*4090*/  F2FP.BF16.PACK_AB R35, R68, R35 ;  /* 0x000000234423723e */ /* 0x000fe200000010ff */
[----:B------:R-:W-:-:S05]  /*40a0*/  IMAD.WIDE.U32 R46, R63, R62, c[0x0][0x208] ;  /* 0x000082003f2e7625 */ /* 0x000fca00078e003e */
[----:B------:R0:W-:Y:S02]  /*40b0*/  STG.E.128 [R46.64], R32 ;  /* 0x000000202e007986 */ /* 0x0001e4000c101d06 */
.L_x_2956:
[----:B-1----:R-:W-:Y:S05]  /*40c0*/  BSYNC B0 ;  /* 0x0000000000007941 */ /* 0x002fea0003800000 */
.L_x_2955:
[----:B0-----:R-:W-:-:S05]  /*40d0*/  IMAD.MOV.U32 R32, RZ, RZ, c[0x0][0x160] ;  /* 0x00005800ff207624 */ /* 0x001fca00078e00ff */
[----:B------:R-:W-:-:S04]  /*40e0*/  LEA R5, R32, R5, 0x2 ;  /* 0x0000000520057211 */ /* 0x000fc800078e10ff */
[----:B------:R-:W-:-:S13]  /*40f0*/  ISETP.GE.AND P0, PT, R5, c[0x0][0x164], PT ;  /* 0x0000590005007a0c */ /* 0x000fda0003f06270 */
[----:B------:R-:W-:Y:S01]  /*4100*/  @P0 CALL.REL.NOINC `(.L_x_2957) ;  /* 0x0000001000000944 */ /* 0x000fe20003c00000 */
[----:B------:R-:W-:Y:S05]  /*4110*/  BRA `(.L_x_2958) ;  /* 0xffffc7e000007947 */ /* 0x000fea000383ffff */
.L_x_2957:
[----:B------:R-:W-:Y:S05]  /*4120*/  BSYNC B1 ;  /* 0x0000000000017941 */ /* 0x000fea0003800000 */
.L_x_2878:
[----:B------:R-:W-:Y:S05]  /*4130*/  EXIT ;  /* 0x000000000000794d */ /* 0x000fea0003800000 */
.L_x_2953:
[----:B------:R-:W-:Y:S01]  /*4140*/  IMAD.MOV.U32 R46, RZ, RZ, 0x1 ;  /* 0x00000001ff2e7424 */ /* 0x000fe200078e00ff */
[----:B------:R-:W-:Y:S01]  /*4150*/  MOV R34, 0xffffffff ;  /* 0xffffffff00227802 */ /* 0x000fe20000000f00 */
[----:B------:R-:W-:Y:S01]  /*4160*/  IMAD.MOV.U32 R35, RZ, RZ, 0x1f ;  /* 0x0000001fff237424 */ /* 0x000fe200078e00ff */
[----:B------:R-:W-:Y:S02]  /*4170*/  MOV R32, 0x4190 ;  /* 0x0000419000207802 */ /* 0x000fe40000000f00 */
[----:B-----5:R-:W-:Y:S05]  /*4180*/  CALL.REL.NOINC `($__internal_58_$__cuda_sm70_shflsync_bfly_p) ;  /* 0x0000049000007944 */ /* 0x020fea0003c00000 */
[----:B01----:R-:W-:Y:S05]  /*4190*/  BRA `(.L_x_2959) ;  /* 0xfffff95000007947 */ /* 0x003fea000383ffff */
.L_x_2954:
[----:B------:R-:W-:Y:S01]  /*41a0*/  IMAD.MOV.U32 R46, RZ, RZ, 0x2 ;  /* 0x00000002ff2e7424 */ /* 0x000fe200078e00ff */
[----:B------:R-:W-:Y:S01]  /*41b0*/  MOV R34, 0xffffffff ;  /* 0xffffffff00227802 */ /* 0x000fe20000000f00 */
[----:B------:R-:W-:Y:S01]  /*41c0*/  IMAD.MOV.U32 R35, RZ, RZ, 0x1f ;  /* 0x0000001fff237424 */ /* 0x000fe200078e00ff */
[----:B------:R-:W-:Y:S02]  /*41d0*/  MOV R32, 0x41f0 ;  /* 0x000041f000207802 */ /* 0x000fe40000000f00 */
[----:B-----5:R-:W-:Y:S05]  /*41e0*/  CALL.REL.NOINC `($__internal_58_$__cuda_sm70_shflsync_bfly_p) ;  /* 0x0000043000007944 */ /* 0x020fea0003c00000 */
[----:B01----:R-:W-:Y:S01]  /*41f0*/  FADD.FTZ R47, R47, R34 ;  /* 0x000000222f2f7221 */ /* 0x003fe20000010000 */
[----:B------:R-:W-:Y:S01]  /*4200*/  MOV R34, 0xffffffff ;  /* 0xffffffff00227802 */ /* 0x000fe20000000f00 */
[----:B------:R-:W-:Y:S01]  /*4210*/  IMAD.MOV.U32 R46, RZ, RZ, 0x4 ;  /* 0x00000004ff2e7424 */ /* 0x000fe200078e00ff */
[----:B------:R-:W-:Y:S01]  /*4220*/  MOV R32, 0x4250 ;  /* 0x0000425000207802 */ /* 0x000fe20000000f00 */
[----:B------:R-:W-:-:S02]  /*4230*/  IMAD.MOV.U32 R35, RZ, RZ, 0x1f ;  /* 0x0000001fff237424 */ /* 0x000fc400078e00ff */
[----:B------:R-:W-:Y:S05]  /*4240*/  CALL.REL.NOINC `($__internal_58_$__cuda_sm70_shflsync_bfly_p) ;  /* 0x000003d000007944 */ /* 0x000fea0003c00000 */
        /* <DEDUP_REMOVED lines=12> */
[----:B-1----:R-:W-:Y:S02]  /*4310*/  FADD.FTZ R34, R47, R34 ;  /* 0x000000222f227221 */ /* 0x002fe40000010000 */
[----:B0-----:R-:W-:-:S02]  /*4320*/  IMAD.MOV.U32 R46, RZ, RZ, 0x1 ;  /* 0x00000001ff2e7424 */ /* 0x001fc400078e00ff */
[----:B------:R-:W-:Y:S01]  /*4330*/  FMUL.FTZ R63, R34, c[0x0][0x1e0] ;  /* 0x00007800223f7a20 */ /* 0x000fe20000410000 */
[----:B------:R-:W-:Y:S01]  /*4340*/  MOV R34, 0xffffffff ;  /* 0xffffffff00227802 */ /* 0x000fe20000000f00 */
[----:B------:R-:W-:Y:S02]  /*4350*/  IMAD.MOV.U32 R35, RZ, RZ, 0x1f ;  /* 0x0000001fff237424 */ /* 0x000fe400078e00ff */
        /* <DEDUP_REMOVED lines=18> */
[----:B------:R-:W-:Y:S05]  /*4480*/  CALL.REL.NOINC `($__internal_58_$__cuda_sm70_shflsync_bfly_p) ;  /* 0x0000019000007944 */ /* 0x000fea0003c00000 */
[----:B01----:R-:W-:Y:S01]  /*4490*/  FADD.FTZ R47, R47, R34 ;  /* 0x000000222f2f7221 */ /* 0x003fe20000010000 */
[----:B------:R-:W-:Y:S01]  /*44a0*/  MOV R34, 0xffffffff ;  /* 0xffffffff00227802 */ /* 0x000fe20000000f00 */
[----:B------:R-:W-:Y:S01]  /*44b0*/  IMAD.MOV.U32 R46, RZ, RZ, 0x2 ;  /* 0x00000002ff2e7424 */ /* 0x000fe200078e00ff */
[----:B------:R-:W-:Y:S01]  /*44c0*/  MOV R32, 0x44f0 ;  /* 0x000044f000207802 */ /* 0x000fe20000000f00 */
[----:B------:R-:W-:Y:S02]  /*44d0*/  IMAD.MOV.U32 R35, RZ, RZ, 0x1f ;  /* 0x0000001fff237424 */ /* 0x000fe400078e00ff */
        /* <DEDUP_REMOVED lines=19> */
[----:B01----:R-:W-:Y:S05]  /*4610*/  BRA `(.L_x_2960) ;  /* 0xfffff72000007947 */ /* 0x003fea000383ffff */
        .weak           $__internal_58_$__cuda_sm70_shflsync_bfly_p
        .type           $__internal_58_$__cuda_sm70_shflsync_bfly_p,@function
        .size           $__internal_58_$__cuda_sm70_shflsync_bfly_p,(.L_x_8246 - $__internal_58_$__cuda_sm70_shflsync_bfly_p)
$__internal_58_$__cuda_sm70_shflsync_bfly_p:
[----:B------:R-:W-:Y:S01]  /*4620*/  IMAD.MOV.U32 R33, RZ, RZ, 0x0 ;  /* 0x00000000ff217424 */ /* 0x000fe200078e00ff */
[----:B------:R-:W-:Y:S04]  /*4630*/  WARPSYNC R34 ;  /* 0x0000002200007348 */ /* 0x000fe80003800000 */
[----:B------:R0:W1:Y:S01]  /*4640*/  SHFL.BFLY PT, R34, R47, R46, R35 ;  /* 0x0c00002e2f227389 */ /* 0x00006200000e0023 */
[----:B------:R-:W-:Y:S05]  /*4650*/  RET.REL.NODEC R32 `(_ZN10layer_norm13ln_fwd_kernelINS_13Kernel_traitsI13__nv_bfloat16S2_fS2_fjLj256ELj1ELj4ELj1ELj16ENS_18Kernel_traits_baseILj256ES2_S2_fS2_fjLj128EEEEELb1ELb0ELb1ELb0EEEvNS_9FwdParamsE) ;  /* 0xffffb9a020007950 */ /* 0x000fea0003c3ffff */
.L_x_2961:
        /* <DEDUP_REMOVED lines=10> */
.L_x_8246:


//--------------------- .text._ZN10layer_norm13ln_fwd_kernelINS_13Kernel_traitsI13__nv_bfloat16S2_fS2_fjLj256ELj1ELj4ELj1ELj16ENS_18Kernel_traits_baseILj256ES2_S2_fS2_fjLj128EEEEELb1ELb0ELb1ELb1EEEvNS_9FwdParamsE --------------------------
	.section	.text._ZN10layer_norm13ln_fwd_kernelINS_13Kernel_traitsI13__nv_bfloat16S2_fS2_fjLj256ELj1ELj4ELj1ELj16ENS_18Kernel_traits_baseILj256ES2_S2_fS2_fjLj128EEEEELb1ELb0ELb1ELb1EEEvNS_9FwdParamsE,"ax",@progbits
	.sectioninfo	@"SHI_REGISTERS=64"
	.align	128
        .global         _ZN10layer_norm13ln_fwd_kernelINS_13Kernel_traitsI13__nv_bfloat16S2_fS2_fjLj256ELj1ELj4ELj1ELj16ENS_18Kernel_traits_baseILj256ES2_S2_fS2_fjLj128EEEEELb1ELb0ELb1ELb1EEEvNS_9FwdParamsE
        .type           _ZN10layer_norm13ln_fwd_kernelINS_13Kernel_traitsI13__nv_bfloat16S2_fS2_fjLj256ELj1ELj4ELj1ELj16ENS_18Kernel_traits_baseILj256ES2_S2_fS2_fjLj128EEEEELb1ELb0ELb1ELb1EEEvNS_9FwdParamsE,@function
        .size           _ZN10layer_norm13ln_fwd_kernelINS_13Kernel_traitsI13__nv_bfloat16S2_fS2_fjLj256ELj1ELj4ELj1ELj16ENS_18Kernel_traits_baseILj256ES2_S2_fS2_fjLj128EEEEELb1ELb0ELb1ELb1EEEvNS_9FwdParamsE,(.L_x_8247 - _ZN10layer_norm13ln_fwd_kernelINS_13Kernel_traitsI13__nv_bfloat16S2_fS2_fjLj256ELj1ELj4ELj1ELj16ENS_18Kernel_traits_baseILj256ES2_S2_fS2_fjLj128EEEEELb1ELb0ELb1ELb1EEEvNS_9FwdParamsE)
        .other          _ZN10layer_norm13ln_fwd_kernelINS_13Kernel_traitsI13__nv_bfloat16S2_fS2_fjLj256ELj1ELj4ELj1ELj16ENS_18Kernel_traits_baseILj256ES2_S2_fS2_fjLj128EEEEELb1ELb0ELb1ELb1EEEvNS_9FwdParamsE,@"STO_CUDA_ENTRY STV_DEFAULT"
_ZN10layer_norm13ln_fwd_kernelINS_13Kernel_traitsI13__nv_bfloat16S2_fS2_fjLj256ELj1ELj4ELj1ELj16ENS_18Kernel_traits_baseILj256ES2_S2_fS2_fjLj128EEEEELb1ELb0ELb1ELb1EEEvNS_9FwdParamsE:
.text._ZN10layer_norm13ln_fwd_kernelINS_13Kernel_traitsI13__nv_bfloat16S2_fS2_fjLj256ELj1ELj4ELj1ELj16ENS_18Kernel_traits_baseILj256ES2_S2_fS2_fjLj128EEEEELb1ELb0ELb1ELb1EEEvNS_9FwdParamsE:
        /* <DEDUP_REMOVED lines=124> */
[----:B------:R-:W-:Y:S01]  /*07c0*/  IMAD.MOV.U32 R11, RZ, RZ, RZ ;  /* 0x000000ffff0b7224 */ /* 0x000fe200078e00ff */
[----:B------:R-:W-:Y:S02]  /*07d0*/  PRMT R9, RZ, 0x5410, R16 ;  /* 0x00005410ff097816 */ /* 0x000fe40000000010 */
.L_x_3042:
[----:B------:R-:W-:-:S10]  /*07e0*/  HFMA2.MMA R35, -RZ, RZ, 0, 2.384185791015625e-07 ;  /* 0x00000004ff237435 */ /* 0x000fd400000001ff */
[----:B------:R-:W-:-:S06]  /*07f0*/  IMAD.WIDE R28, R2, R35, c[0x0][0x1d0] ;  /* 0x00007400021c7625 */ /* 0x000fcc00078e0223 */
[----:B------:R-:W2:Y:S01]  /*0800*/  LDG.E R28, [R28.64] ;  /* 0x000000061c1c7981 */ /* 0x000ea2000c1e1900 */
[----:B------:R-:W-:Y:S01]  /*0810*/  ISETP.NE.U32.AND P0, PT, RZ, c[0x0][0x180], PT ;  /* 0x00006000ff007a0c */ /* 0x000fe20003f05070 */
[C---:B------:R-:W-:Y:S02]  /*0820*/  IMAD R30, R2.reuse, c[0x0][0x168], RZ ;  /* 0x00005a00021e7a24 */ /* 0x040fe400078e02ff */
[----:B------:R-:W-:Y:S01]  /*0830*/  IMAD.MOV.U32 R60, RZ, RZ, RZ ;  /* 0x000000ffff3c7224 */ /* 0x000fe200078e00ff */
[----:B------:R-:W-:Y:S01]  /*0840*/  ISETP.NE.AND.EX P0, PT, RZ, c[0x0][0x184], PT, P0 ;  /* 0x00006100ff007a0c */ /* 0x000fe20003f05300 */
[----:B------:R-:W-:Y:S01]  /*0850*/  IMAD.WIDE R34, R2, R35, c[0x0][0x1d8] ;  /* 0x0000760002227625 */ /* 0x000fe200078e0223 */
[----:B------:R-:W-:-:S04]  /*0860*/  SHF.R.S32.HI R31, RZ, 0x1f, R30 ;  /* 0x0000001fff1f7819 */ /* 0x000fc8000001141e */
[----:B------:R-:W-:Y:S01]  /*0870*/  LEA.HI R31, R31, R30, RZ, 0x3 ;  /* 0x0000001e1f1f7211 */ /* 0x000fe200078f18ff */
[----:B------:R0:W5:Y:S03]  /*0880*/  LDG.E R52, [R34.64] ;  /* 0x0000000622347981 */ /* 0x000166000c1e1900 */
[----:B------:R-:W-:-:S03]  /*0890*/  LEA.HI.SX32 R56, R31, R0, 0x1d ;  /* 0x000000001f387211 */ /* 0x000fc600078feaff */
[----:B------:R-:W-:-:S04]  /*08a0*/  @P0 IMAD.MOV.U32 R53, RZ, RZ, 0x20 ;  /* 0x00000020ff350424 */ /* 0x000fc800078e00ff */
[----:B------:R-:W-:-:S05]  /*08b0*/  @P0 IMAD.WIDE.U32 R30, R56, R53, c[0x0][0x180] ;  /* 0x00006000381e0625 */ /* 0x000fca00078e0035 */
[----:B------:R-:W3:Y:S04]  /*08c0*/  @P0 LDG.E.128 R16, [R30.64] ;  /* 0x000000061e100981 */ /* 0x000ee8000c1e1d00 */
[----:B------:R0:W5:Y:S01]  /*08d0*/  @P0 LDG.E.128 R20, [R30.64+0x10] ;  /* 0x000010061e140981 */ /* 0x000162000c1e1d00 */
[----:B--2---:R-:W-:-:S13]  /*08e0*/  ISETP.GE.AND P2, PT, R28, 0x1, PT ;  /* 0x000000011c00780c */ /* 0x004fda0003f46270 */
[----:B------:R-:W-:Y:S01]  /*08f0*/  @P2 IADD3 R32, R28, -0x1, RZ ;  /* 0xffffffff1c202810 */ /* 0x000fe20007ffe0ff */
[----:B------:R-:W-:-:S04]  /*0900*/  @P2 IMAD.MOV.U32 R29, RZ, RZ, 0x10 ;  /* 0x00000010ff1d2424 */ /* 0x000fc800078e00ff */
[----:B------:R-:W-:-:S05]  /*0910*/  @P2 IMAD R32, R32, c[0x0][0x168], RZ ;  /* 0x00005a0020202a24 */ /* 0x000fca00078e02ff */
[----:B------:R-:W-:-:S04]  /*0920*/  @P2 SHF.R.S32.HI R33, RZ, 0x1f, R32 ;  /* 0x0000001fff212819 */ /* 0x000fc80000011420 */
[----:B------:R-:W-:-:S04]  /*0930*/  @P2 LEA.HI R33, R33, R32, RZ, 0x3 ;  /* 0x0000002021212211 */ /* 0x000fc800078f18ff */
[----:B------:R-:W-:-:S05]  /*0940*/  @P2 LEA.HI.SX32 R60, R33, R0, 0x1d ;  /* 0x00000000213c2211 */ /* 0x000fca00078feaff */
[----:B------:R-:W-:-:S05]  /*0950*/  @P2 IMAD.WIDE.U32 R32, R60, R29, c[0x0][0x170] ;  /* 0x00005c003c202625 */ /* 0x000fca00078e001d */
[----:B------:R0:W5:Y:S01]  /*0960*/  @P2 LDG.E.128 R24, [R32.64] ;  /* 0x0000000620182981 */ /* 0x000162000c1e1d00 */
[----:B------:R-:W-:Y:S01]  /*0970*/  ISETP.GT.AND P3, PT, R28, RZ, PT ;  /* 0x000000ff1c00720c */ /* 0x000fe20003f64270 */
[----:B------:R-:W-:Y:S01]  /*0980*/  BSSY B1, `(.L_x_2963) ;  /* 0x000005c000017945 */ /* 0x000fe20003800000 */
[----:B------:R-:W-:-:S11]  /*0990*/  SHF.R.S32.HI R53, RZ, 0x1f, R2 ;  /* 0x0000001fff357819 */ /* 0x000fd60000011402 */
[----:B------:R-:W-:-:S04]  /*09a0*/  @!P3 ISETP.NE.U32.AND P1, PT, RZ, c[0x0][0x180], PT ;  /* 0x00006000ff00ba0c */ /* 0x000fc80003f25070 */
[----:B------:R-:W-:Y:S02]  /*09b0*/  @!P3 ISETP.NE.AND.EX P1, PT, RZ, c[0x0][0x184], PT, P1 ;  /* 0x00006100ff00ba0c */ /* 0x000fe40003f25310 */
[----:B------:R-:W-:Y:S02]  /*09c0*/  @!P3 MOV R55, R37 ;  /* 0x000000250037b202 */ /* 0x000fe40000000f00 */
[----:B---3--:R-:W-:Y:S01]  /*09d0*/  @!P3 FSEL R28, R16, RZ, P1 ;  /* 0x000000ff101cb208 */ /* 0x008fe20000800000 */
        /* <DEDUP_REMOVED lines=13> */
.L_x_2966:
[----:B------:R-:W-:Y:S02]  /*0ab0*/  MOV R34, R8 ;  /* 0x0000000800227202 */ /* 0x000fe40000000f00 */
.L_x_2967:
[----:B------:R-:W-:Y:S05]  /*0ac0*/  BSYNC B2 ;  /* 0x0000000000027941 */ /* 0x000fea0003800000 */
.L_x_2965:
        /* <DEDUP_REMOVED lines=16> */
.L_x_2971:
[----:B------:R-:W-:Y:S05]  /*0bd0*/  BSYNC B3 ;  /* 0x0000000000037941 */ /* 0x000fea0003800000 */
.L_x_2970:
        /* <DEDUP_REMOVED lines=40> */
[----:B------:R-:W-:Y:S02]  /*0e60*/  LOP3.LUT R7, R29, UR25, R30, 0x96, !PT ;  /* 0x000000191d077c12 */ /* 0x000fe4000f8e961e */
[----:B------:R-:W-:Y:S02]  /*0e70*/  MOV R8, R28 ;  /* 0x0000001c00087202 */ /* 0x000fe40000000f00 */
[----:B------:R-:W-:Y:S02]  /*0e80*/  LOP3.LUT R6, R37, UR26, R6, 0x96, !PT ;  /* 0x0000001a25067c12 */ /* 0x000fe4000f8e9606 */
.L_x_2969:
[----:B------:R-:W-:Y:S05]  /*0e90*/  BSYNC B2 ;  /* 0x0000000000027941 */ /* 0x000fea0003800000 */
.L_x_2968:
        /* <DEDUP_REMOVED lines=10> */
.L_x_2964:
[----:B0-----:R-:W-:Y:S05]  /*0f40*/  BSYNC B1 ;  /* 0x0000000000017941 */ /* 0x001fea0003800000 */
.L_x_2963:
        /* <DEDUP_REMOVED lines=18> */
.L_x_2975:
[----:B------:R-:W-:Y:S02]  /*1070*/  IMAD.MOV.U32 R54, RZ, RZ, R8 ;  /* 0x000000ffff367224 */ /* 0x000fe400078e0008 */
.L_x_2976:
[----:B------:R-:W-:Y:S05]  /*1080*/  BSYNC B2 ;  /* 0x0000000000027941 */ /* 0x000fea0003800000 */
.L_x_2974:
        /* <DEDUP_REMOVED lines=16> */
.L_x_2980:
[----:B------:R-:W-:Y:S05]  /*1190*/  BSYNC B3 ;  /* 0x0000000000037941 */ /* 0x000fea0003800000 */
.L_x_2979:
        /* <DEDUP_REMOVED lines=43> */
.L_x_2978:
[----:B------:R-:W-:Y:S05]  /*1450*/  BSYNC B2 ;  /* 0x0000000000027941 */ /* 0x000fea0003800000 */
.L_x_2977:
        /* <DEDUP_REMOVED lines=10> */
.L_x_2973:
[----:B------:R-:W-:Y:S05]  /*1500*/  BSYNC B1 ;  /* 0x0000000000017941 */ /* 0x000fea0003800000 */
.L_x_2972:
        /* <DEDUP_REMOVED lines=18> */
.L_x_2984:
[----:B------:R-:W-:Y:S02]  /*1630*/  IMAD.MOV.U32 R54, RZ, RZ, R8 ;  /* 0x000000ffff367224 */ /* 0x000fe400078e0008 */
.L_x_2985:
[----:B------:R-:W-:Y:S05]  /*1640*/  BSYNC B2 ;  /* 0x0000000000027941 */ /* 0x000fea0003800000 */
.L_x_2983:
        /* <DEDUP_REMOVED lines=16> */
.L_x_2989:
[----:B------:R-:W-:Y:S05]  /*1750*/  BSYNC B3 ;  /* 0x0000000000037941 */ /* 0x000fea0003800000 */
.L_x_2988:
        /* <DEDUP_REMOVED lines=43> */
.L_x_2987:
[----:B------:R-:W-:Y:S05]  /*1a10*/  BSYNC B2 ;  /* 0x0000000000027941 */ /* 0x000fea0003800000 */
.L_x_2986:
        /* <DEDUP_REMOVED lines=10> */
.L_x_2982:
[----:B------:R-:W-:Y:S05]  /*1ac0*/  BSYNC B1 ;  /* 0x0000000000017941 */ /* 0x000fea0003800000 */
.L_x_2981:
        /* <DEDUP_REMOVED lines=18> */
.L_x_2993:
[----:B------:R-:W-:Y:S02]  /*1bf0*/  IMAD.MOV.U32 R54, RZ, RZ, R8 ;  /* 0x000000ffff367224 */ /* 0x000fe400078e0008 */
.L_x_2994:
[----:B------:R-:W-:Y:S05]  /*1c00*/  BSYNC B2 ;  /* 0x0000000000027941 */ /* 0x000fea0003800000 */
.L_x_2992:
        /* <DEDUP_REMOVED lines=16> */
.L_x_2998:
[----:B------:R-:W-:Y:S05]  /*1d10*/  BSYNC B3 ;  /* 0x0000000000037941 */ /* 0x000fea0003800000 */
.L_x_2997:
        /* <DEDUP_REMOVED lines=43> */
.L_x_2996:
[----:B------:R-:W-:Y:S05]  /*1fd0*/  BSYNC B2 ;  /* 0x0000000000027941 */ /* 0x000fea0003800000 */
.L_x_2995:
        /* <DEDUP_REMOVED lines=10> */
.L_x_2991:
[----:B------:R-:W-:Y:S05]  /*2080*/  BSYNC B1 ;  /* 0x0000000000017941 */ /* 0x000fea0003800000 */
.L_x_2990:
[----:B------:R-:W-:Y:S01]  /*2090*/  @!P3 ISETP.NE.U32.AND P1, PT, RZ, c[0x0][0x180], PT ;  /* 0x00006000ff00ba0c */ /* 0x000fe20003f25070 */
[----:B------:R-:W-:Y:S01]  /*20a0*/  BSSY B1, `(.L_x_2999) ;  /* 0x000005a000017945 */ /* 0x000fe20003800000 */
[----:B------:R-:W-:Y:S02]  /*20b0*/  @!P3 IMAD.MOV.U32 R34, RZ, RZ, R33 ;  /* 0x000000ffff22b224 */ /* 0x000fe400078e0021 */
        /* <DEDUP_REMOVED lines=15> */
.L_x_3002:
[----:B------:R-:W-:Y:S02]  /*21b0*/  IMAD.MOV.U32 R54, RZ, RZ, R8 ;  /* 0x000000ffff367224 */ /* 0x000fe400078e0008 */
.L_x_3003:
[----:B------:R-:W-:Y:S05]  /*21c0*/  BSYNC B2 ;  /* 0x0000000000027941 */ /* 0x000fea0003800000 */
.L_x_3001:
        /* <DEDUP_REMOVED lines=16> */
.L_x_3007:
[----:B------:R-:W-:Y:S05]  /*22d0*/  BSYNC B3 ;  /* 0x0000000000037941 */ /* 0x000fea0003800000 */
.L_x_3006:
        /* <DEDUP_REMOVED lines=40> */
[----:B------:R-:W-:Y:S01]  /*2560*/  MOV R8, R32 ;  /* 0x0000002000087202 */ /* 0x000fe20000000f00 */
[----:B------:R-:W-:Y:S01]  /*2570*/  IMAD.MOV.U32 R34, RZ, RZ, RZ ;  /* 0x000000ffff227224 */ /* 0x000fe200078e00ff */
[----:B------:R-:W-:Y:S02]  /*2580*/  LOP3.LUT R6, R37, UR26, R6, 0x96, !PT ;  /* 0x0000001a25067c12 */ /* 0x000fe4000f8e9606 */
.L_x_3005:
[----:B------:R-:W-:Y:S05]  /*2590*/  BSYNC B2 ;  /* 0x0000000000027941 */ /* 0x000fea0003800000 */
.L_x_3004:
        /* <DEDUP_REMOVED lines=10> */
.L_x_3000:
[----:B------:R-:W-:Y:S05]  /*2640*/  BSYNC B1 ;  /* 0x0000000000017941 */ /* 0x000fea0003800000 */
.L_x_2999:
        /* <DEDUP_REMOVED lines=18> */
.L_x_3011:
[----:B------:R-:W-:Y:S02]  /*2770*/  IMAD.MOV.U32 R57, RZ, RZ, R8 ;  /* 0x000000ffff397224 */ /* 0x000fe400078e0008 */
.L_x_3012:
[----:B------:R-:W-:Y:S05]  /*2780*/  BSYNC B2 ;  /* 0x0000000000027941 */ /* 0x000fea0003800000 */
.L_x_3010:
        /* <DEDUP_REMOVED lines=16> */
.L_x_3016:
[----:B------:R-:W-:Y:S05]  /*2890*/  BSYNC B3 ;  /* 0x0000000000037941 */ /* 0x000fea0003800000 */
.L_x_3015:
        /* <DEDUP_REMOVED lines=43> */
.L_x_3014:
[----:B------:R-:W-:Y:S05]  /*2b50*/  BSYNC B2 ;  /* 0x0000000000027941 */ /* 0x000fea0003800000 */
.L_x_3013:
        /* <DEDUP_REMOVED lines=10> */
.L_x_3009:
[----:B------:R-:W-:Y:S05]  /*2c00*/  BSYNC B1 ;  /* 0x0000000000017941 */ /* 0x000fea0003800000 */
.L_x_3008:
        /* <DEDUP_REMOVED lines=18> */
.L_x_3020:
[----:B------:R-:W-:Y:S02]  /*2d30*/  MOV R57, R8 ;  /* 0x0000000800397202 */ /* 0x000fe40000000f00 */
.L_x_3021:
[----:B------:R-:W-:Y:S05]  /*2d40*/  BSYNC B2 ;  /* 0x0000000000027941 */ /* 0x000fea0003800000 */
.L_x_3019:
        /* <DEDUP_REMOVED lines=16> */
.L_x_3025:
[----:B------:R-:W-:Y:S05]  /*2e50*/  BSYNC B3 ;  /* 0x0000000000037941 */ /* 0x000fea0003800000 */
.L_x_3024:
        /* <DEDUP_REMOVED lines=43> */
.L_x_3023:
[----:B------:R-:W-:Y:S05]  /*3110*/  BSYNC B2 ;  /* 0x0000000000027941 */ /* 0x000fea0003800000 */
.L_x_3022:
[----:B------:R-:W0:Y:S01]  /*3120*/  I2F.U32 R34, R57 ;  /* 0x0000003900227306 */ /* 0x000e220000201000 */
[----:B------:R-:W-:-:S10]  /*3130*/  HFMA2.MMA R35, -RZ, RZ, 0.1171875, 0 ;  /* 0x2f800000ff237435 */ /* 0x000fd400000001ff */
[----:B0-----:R-:W-:Y:S01]  /*3140*/  FFMA.FTZ R34, R34, R35, 1.1641532182693481445e-10 ;  /* 0x2f00000022227423 */ /* 0x001fe20000010023 */
[----:B------:R-:W-:-:S04]  /*3150*/  PRMT R35, RZ, 0x5410, R27 ;  /* 0x00005410ff237816 */ /* 0x000fc8000000001b */
[----:B------:R-:W-:Y:S01]  /*3160*/  FSETP.GTU.FTZ.AND P1, PT, R34, c[0x0][0x1e4], PT ;  /* 0x0000790022007a0b */ /* 0x000fe20003f3c000 */
[----:B------:R-:W-:-:S03]  /*3170*/  FMUL.FTZ R35, R35, c[0x0][0x1ec] ;  /* 0x00007b0023237a20 */ /* 0x000fc60000410000 */
[----:B------:R-:W-:Y:S01]  /*3180*/  SEL R44, RZ, 0x1, P1 ;  /* 0x00000001ff2c7807 */ /* 0x000fe20000800000 */
[----:B------:R-:W-:-:S05]  /*3190*/  FMUL.FTZ R35, R35, c[0x0][0x1e8] ;  /* 0x00007a0023237a20 */ /* 0x000fca0000410000 */
[----:B------:R-:W-:-:S05]  /*31a0*/  FSEL R34, R35, RZ, !P1 ;  /* 0x000000ff23227208 */ /* 0x000fca0004800000 */
[----:B------:R-:W-:Y:S02]  /*31b0*/  @P0 FADD.FTZ R34, R22, R34 ;  /* 0x0000002216220221 */ /* 0x000fe40000010000 */
.L_x_3018:
[----:B------:R-:W-:Y:S05]  /*31c0*/  BSYNC B1 ;  /* 0x0000000000017941 */ /* 0x000fea0003800000 */
.L_x_3017:
        /* <DEDUP_REMOVED lines=18> */
.L_x_3029:
[----:B------:R-:W-:Y:S02]  /*32f0*/  IMAD.MOV.U32 R57, RZ, RZ, R8 ;  /* 0x000000ffff397224 */ /* 0x000fe400078e0008 */
.L_x_3030:
[----:B------:R-:W-:Y:S05]  /*3300*/  BSYNC B2 ;  /* 0x0000000000027941 */ /* 0x000fea0003800000 */
.L_x_3028:
        /* <DEDUP_REMOVED lines=16> */
.L_x_3034:
[----:B------:R-:W-:Y:S05]  /*3410*/  BSYNC B3 ;  /* 0x0000000000037941 */ /* 0x000fea0003800000 */
.L_x_3033:
        /* <DEDUP_REMOVED lines=40> */
[----:B------:R-:W-:-:S04]  /*36a0*/  MOV R8, R54 ;  /* 0x0000003600087202 */ /* 0x000fc80000000f00 */
[----:B------:R-:W-:Y:S01]  /*36b0*/  LOP3.LUT R6, R37, UR26, R6, 0x96, !PT ;  /* 0x0000001a25067c12 */ /* 0x000fe2000f8e9606 */
[----:B------:R-:W-:Y:S02]  /*36c0*/  IMAD.MOV.U32 R37, RZ, RZ, RZ ;  /* 0x000000ffff257224 */ /* 0x000fe400078e00ff */
.L_x_3032:
[----:B------:R-:W-:Y:S05]  /*36d0*/  BSYNC B2 ;  /* 0x0000000000027941 */ /* 0x000fea0003800000 */
.L_x_3031:
        /* <DEDUP_REMOVED lines=10> */
.L_x_3027:
[----:B------:R-:W-:Y:S05]  /*3780*/  BSYNC B1 ;  /* 0x0000000000017941 */ /* 0x000fea0003800000 */
.L_x_3026:
[----:B------:R-:W-:Y:S01]  /*3790*/  HFMA2.MMA R55, -RZ, RZ, 0, 1.9073486328125e-06 ;  /* 0x00000020ff377435 */ /* 0x000fe200000001ff */
[----:B------:R-:W-:Y:S09]  /*37a0*/  BSSY B1, `(.L_x_3035) ;  /* 0x0000015000017945 */ /* 0x000ff20003800000 */
[----:B------:R-:W-:-:S05]  /*37b0*/  IMAD.WIDE.U32 R54, R56, R55, c[0x0][0x188] ;  /* 0x0000620038367625 */ /* 0x000fca00078e0037 */
[----:B------:R0:W-:Y:S04]  /*37c0*/  STG.E.128 [R54.64], R28 ;  /* 0x0000001c36007986 */ /* 0x0001e8000c101d06 */
[----:B------:R0:W-:Y:S01]  /*37d0*/  STG.E.128 [R54.64+0x10], R32 ;  /* 0x0000102036007986 */ /* 0x0001e2000c101d06 */
        /* <DEDUP_REMOVED lines=17> */
.L_x_3036:
[----:B------:R-:W-:Y:S05]  /*38f0*/  BSYNC B1 ;  /* 0x0000000000017941 */ /* 0x000fea0003800000 */
.L_x_3035:
        /* <DEDUP_REMOVED lines=11> */
.L_x_3043:
        /* <DEDUP_REMOVED lines=36> */
.L_x_3044:
        /* <DEDUP_REMOVED lines=15> */
[----:B------:R-:W-:-:S13]  /*3ce0*/  ISETP.GE.AND P1, PT, R52, 0x1, PT ;  /* 0x000000013400780c */ /* 0x000fda0003f26270 */
[----:B------:R-:W-:Y:S05]  /*3cf0*/  @!P1 BRA `(.L_x_3040) ;  /* 0x000002d000009947 */ /* 0x000fea0003800000 */
[----:B0-----:R-:W-:Y:S02]  /*3d00*/  FSEL R55, R55, RZ, !P0 ;  /* 0x000000ff37377208 */ /* 0x001fe40004000000 */
[----:B------:R-:W-:-:S03]  /*3d10*/  IADD3 R52, R52, -0x1, RZ ;  /* 0xffffffff34347810 */ /* 0x000fc60007ffe0ff */
[C---:B------:R-:W-:Y:S02]  /*3d20*/  FADD.FTZ R34, -R55.reuse, R34 ;  /* 0x0000002237227221 */ /* 0x040fe40000010100 */
[C---:B------:R-:W-:Y:S01]  /*3d30*/  FADD.FTZ R58, -R55.reuse, R31 ;  /* 0x0000001f373a7221 */ /* 0x040fe20000010100 */
[----:B------:R-:W-:Y:S01]  /*3d40*/  PRMT R31, RZ, 0x5410, R15 ;  /* 0x00005410ff1f7816 */ /* 0x000fe2000000000f */
[----:B------:R-:W-:Y:S02]  /*3d50*/  FADD.FTZ R56, -R55, R30 ;  /* 0x0000001e37387221 */ /* 0x000fe40000010100 */
[----:B------:R-:W-:Y:S02]  /*3d60*/  FMUL.FTZ R34, R61, R34 ;  /* 0x000000223d227220 */ /* 0x000fe40000410000 */
[C---:B------:R-:W-:Y:S02]  /*3d70*/  FADD.FTZ R30, -R55.reuse, R33 ;  /* 0x00000021371e7221 */ /* 0x040fe40000010100 */
[----:B------:R-:W-:-:S02]  /*3d80*/  FADD.FTZ R60, -R55, R35 ;  /* 0x00000023373c7221 */ /* 0x000fc40000010100 */
[----:B------:R-:W-:Y:S01]  /*3d90*/  FFMA.FTZ R31, R34, R31, R41 ;  /* 0x0000001f221f7223 */ /* 0x000fe20000010029 */
[----:B------:R-:W-:Y:S01]  /*3da0*/  PRMT R34, RZ, 0x7610, R15 ;  /* 0x00007610ff227816 */ /* 0x000fe2000000000f */
[C---:B------:R-:W-:Y:S02]  /*3db0*/  FMUL.FTZ R33, R61.reuse, R30 ;  /* 0x0000001e3d217220 */ /* 0x040fe40000410000 */
[----:B------:R-:W-:Y:S02]  /*3dc0*/  FMUL.FTZ R30, R61, R60 ;  /* 0x0000003c3d1e7220 */ /* 0x000fe40000410000 */
[----:B------:R-:W-:Y:S02]  /*3dd0*/  FADD.FTZ R32, -R55, R32 ;  /* 0x0000002037207221 */ /* 0x000fe40000010100 */
[----:B------:R-:W-:Y:S01]  /*3de0*/  FFMA.FTZ R30, R30, R34, R51 ;  /* 0x000000221e1e7223 */ /* 0x000fe20000010033 */
[----:B------:R-:W-:Y:S01]  /*3df0*/  PRMT R34, RZ, 0x5410, R14 ;  /* 0x00005410ff227816 */ /* 0x000fe2000000000e */
[----:B------:R-:W-:-:S02]  /*3e00*/  FMUL.FTZ R32, R61, R32 ;  /* 0x000000203d207220 */ /* 0x000fc40000410000 */
[----:B------:R-:W-:Y:S01]  /*3e10*/  FADD.FTZ R54, -R55, R29 ;  /* 0x0000001d37367221 */ /* 0x000fe20000010100 */
[----:B------:R-:W-:Y:S01]  /*3e20*/  F2FP.BF16.PACK_AB R31, R30, R31 ;  /* 0x0000001f1e1f723e */ /* 0x000fe200000010ff */
[----:B------:R-:W-:Y:S01]  /*3e30*/  FFMA.FTZ R32, R32, R34, R39 ;  /* 0x0000002220207223 */ /* 0x000fe20000010027 */
[----:B------:R-:W-:Y:S01]  /*3e40*/  PRMT R34, RZ, 0x7610, R14 ;  /* 0x00007610ff227816 */ /* 0x000fe2000000000e */
[----:B------:R-:W-:Y:S02]  /*3e50*/  FMUL.FTZ R53, R61, R56 ;  /* 0x000000383d357220 */ /* 0x000fe40000410000 */
[----:B------:R-:W-:Y:S02]  /*3e60*/  IMAD R52, R52, c[0x0][0x168], RZ ;  /* 0x00005a0034347a24 */ /* 0x000fe400078e02ff */
[----:B------:R-:W-:Y:S01]  /*3e70*/  FFMA.FTZ R33, R33, R34, R42 ;  /* 0x0000002221217223 */ /* 0x000fe2000001002a */
[--C-:B------:R-:W-:Y:S01]  /*3e80*/  PRMT R34, RZ, 0x5410, R13.reuse ;  /* 0x00005410ff227816 */ /* 0x100fe2000000000d */
[C---:B------:R-:W-:Y:S01]  /*3e90*/  FMUL.FTZ R29, R61.reuse, R54 ;  /* 0x000000363d1d7220 */ /* 0x040fe20000410000 */
[----:B------:R-:W-:Y:S01]  /*3ea0*/  PRMT R54, RZ, 0x7610, R13 ;  /* 0x00007610ff367816 */ /* 0x000fe2000000000d */
[----:B------:R-:W-:Y:S01]  /*3eb0*/  FMUL.FTZ R35, R61, R58 ;  /* 0x0000003a3d237220 */ /* 0x000fe20000410000 */
[----:B------:R-:W-:Y:S01]  /*3ec0*/  F2FP.BF16.PACK_AB R30, R33, R32 ;  /* 0x00000020211e723e */ /* 0x000fe200000010ff */
[----:B------:R-:W-:Y:S01]  /*3ed0*/  FFMA.FTZ R34, R53, R34, R10 ;  /* 0x0000002235227223 */ /* 0x000fe2000001000a */
[----:B------:R-:W-:Y:S01]  /*3ee0*/  SHF.R.S32.HI R53, RZ, 0x1f, R52 ;  /* 0x0000001fff357819 */ /* 0x000fe20000011434 */
[----:B------:R-:W-:-:S02]  /*3ef0*/  FADD.FTZ R28, -R55, R28 ;  /* 0x0000001c371c7221 */ /* 0x000fc40000010100 */
[----:B------:R-:W-:Y:S01]  /*3f00*/  FFMA.FTZ R35, R35, R54, R40 ;  /* 0x0000003623237223 */ /* 0x000fe20000010028 */
[----:B------:R-:W-:Y:S01]  /*3f10*/  LEA.HI R53, R53, R52, RZ, 0x3 ;  /* 0x0000003435357211 */ /* 0x000fe200078f18ff */
[----:B------:R-:W-:Y:S01]  /*3f20*/  FMUL.FTZ R28, R61, R28 ;  /* 0x0000001c3d1c7220 */ /* 0x000fe20000410000 */
[--C-:B------:R-:W-:Y:S02]  /*3f30*/  PRMT R54, RZ, 0x5410, R12.reuse ;  /* 0x00005410ff367816 */ /* 0x100fe4000000000c */
[----:B------:R-:W-:Y:S02]  /*3f40*/  PRMT R52, RZ, 0x7610, R12 ;  /* 0x00007610ff347816 */ /* 0x000fe4000000000c */
[----:B------:R-:W-:Y:S01]  /*3f50*/  LEA.HI.SX32 R53, R53, R0, 0x1d ;  /* 0x0000000035357211 */ /* 0x000fe200078feaff */
[----:B------:R-:W-:Y:S02]  /*3f60*/  FFMA.FTZ R28, R28, R54, R9 ;  /* 0x000000361c1c7223 */ /* 0x000fe40000010009 */
[----:B------:R-:W-:Y:S01]  /*3f70*/  FFMA.FTZ R55, R29, R52, R38 ;  /* 0x000000341d377223 */ /* 0x000fe20000010026 */
[----:B------:R-:W-:Y:S01]  /*3f80*/  F2FP.BF16.PACK_AB R29, R35, R34 ;  /* 0x00000022231d723e */ /* 0x000fe200000010ff */
[----:B------:R-:W-:-:S03]  /*3f90*/  IMAD.MOV.U32 R52, RZ, RZ, 0x10 ;  /* 0x00000010ff347424 */ /* 0x000fc600078e00ff */
[----:B------:R-:W-:Y:S01]  /*3fa0*/  F2FP.BF16.PACK_AB R28, R55, R28 ;  /* 0x0000001c371c723e */ /* 0x000fe200000010ff */
[----:B------:R-:W-:-:S05]  /*3fb0*/  IMAD.WIDE.U32 R32, R53, R52, c[0x0][0x208] ;  /* 0x0000820035207625 */ /* 0x000fca00078e0034 */
[----:B------:R0:W-:Y:S02]  /*3fc0*/  STG.E.128 [R32.64], R28 ;  /* 0x0000001c20007986 */ /* 0x0001e4000c101d06 */
.L_x_3040:
[----:B0-----:R-:W-:Y:S05]  /*3fd0*/  BSYNC B1 ;  /* 0x0000000000017941 */ /* 0x001fea0003800000 */
.L_x_3039:
[----:B------:R-:W-:-:S05]  /*3fe0*/  MOV R29, c[0x0][0x160] ;  /* 0x00005800001d7a02 */ /* 0x000fca0000000f00 */
[----:B------:R-:W-:-:S05]  /*3ff0*/  IMAD R2, R29, 0x4, R2 ;  /* 0x000000041d027824 */ /* 0x000fca00078e0202 */
[----:B------:R-:W-:-:S13]  /*4000*/  ISETP.GE.AND P0, PT, R2, c[0x0][0x164], PT ;  /* 0x0000590002007a0c */ /* 0x000fda0003f06270 */
[----:B------:R-:W-:Y:S01]  /*4010*/  @P0 CALL.REL.NOINC `(.L_x_3041) ;  /* 0x0000001000000944 */ /* 0x000fe20003c00000 */
[----:B------:R-:W-:Y:S05]  /*4020*/  BRA `(.L_x_3042) ;  /* 0xffffc7b000007947 */ /* 0x000fea000383ffff */
.L_x_3041:
[----:B------:R-:W-:Y:S05]  /*4030*/  BSYNC B0 ;  /* 0x0000000000007941 */ /* 0x000fea0003800000 */
.L_x_2962:
[----:B------:R-:W-:Y:S05]  /*4040*/  EXIT ;  /* 0x000000000000794d */ /* 0x000fea0003800000 */
.L_x_3037:
[----:B------:R-:W-:Y:S01]  /*4050*/  HFMA2.MMA R58, -RZ, RZ, 0, 5.9604644775390625e-08 ;  /* 0x00000001ff3a7435 */ /* 0x000fe200000001ff */
[----:B------:R-:W-:Y:S01]  /*4060*/  IMAD.MOV.U32 R59, RZ, RZ, R55 ;  /* 0x000000ffff3b7224 */ /* 0x000fe200078e0037 */
[----:B------:R-:W-:Y:S01]  /*4070*/  MOV R54, 0x40b0 ;  /* 0x000040b000367802 */ /* 0x000fe20000000f00 */
[----:B------:R-:W-:Y:S02]  /*4080*/  IMAD.MOV.U32 R57, RZ, RZ, 0x1f ;  /* 0x0000001fff397424 */ /* 0x000fe400078e00ff */
[----:B------:R-:W-:Y:S02]  /*4090*/  IMAD.MOV.U32 R56, RZ, RZ, -0x1 ;  /* 0xffffffffff387424 */ /* 0x000fe400078e00ff */
[----:B------:R-:W-:Y:S05]  /*40a0*/  CALL.REL.NOINC `($__internal_59_$__cuda_sm70_shflsync_bfly_p) ;  /* 0x0000048000007944 */ /* 0x000fea0003c00000 */
[----:B01----:R-:W-:Y:S05]  /*40b0*/  BRA `(.L_x_3043) ;  /* 0xfffff8f000007947 */ /* 0x003fea000383ffff */
.L_x_3038:
[----:B------:R-:W-:Y:S01]  /*40c0*/  MOV R58, 0x2 ;  /* 0x00000002003a7802 */ /* 0x000fe20000000f00 */
[----:B------:R-:W-:Y:S01]  /*40d0*/  IMAD.MOV.U32 R57, RZ, RZ, 0x1f ;  /* 0x0000001fff397424 */ /* 0x000fe200078e00ff */
[----:B------:R-:W-:Y:S01]  /*40e0*/  MOV R54, 0x4110 ;  /* 0x0000411000367802 */ /* 0x000fe20000000f00 */
[----:B------:R-:W-:Y:S02]  /*40f0*/  IMAD.MOV.U32 R56, RZ, RZ, -0x1 ;  /* 0xffffffffff387424 */ /* 0x000fe400078e00ff */
[----:B0-----:R-:W-:Y:S05]  /*4100*/  CALL.REL.NOINC `($__internal_59_$__cuda_sm70_shflsync_bfly_p) ;  /* 0x0000042000007944 */ /* 0x001fea0003c00000 */
[----:B01----:R-:W-:Y:S01]  /*4110*/  FADD.FTZ R59, R59, R58 ;  /* 0x0000003a3b3b7221 */ /* 0x003fe20000010000 */
[----:B------:R-:W-:Y:S01]  /*4120*/  HFMA2.MMA R58, -RZ, RZ, 0, 2.384185791015625e-07 ;  /* 0x00000004ff3a7435 */ /* 0x000fe200000001ff */
[----:B------:R-:W-:Y:S01]  /*4130*/  IMAD.MOV.U32 R57, RZ, RZ, 0x1f ;  /* 0x0000001fff397424 */ /* 0x000fe200078e00ff */
[----:B------:R-:W-:Y:S01]  /*4140*/  MOV R54, 0x4170 ;  /* 0x0000417000367802 */ /* 0x000fe20000000f00 */
[----:B------:R-:W-:-:S03]  /*4150*/  IMAD.MOV.U32 R56, RZ, RZ, -0x1 ;  /* 0xffffffffff387424 */ /* 0x000fc600078e00ff */
[----:B------:R-:W-:Y:S05]  /*4160*/  CALL.REL.NOINC `($__internal_59_$__cuda_sm70_shflsync_bfly_p) ;  /* 0x000003c000007944 */ /* 0x000fea0003c00000 */
[----:B01----:R-:W-:Y:S01]  /*4170*/  FADD.FTZ R59, R59, R58 ;  /* 0x0000003a3b3b7221 */ /* 0x003fe20000010000 */
[----:B------:R-:W-:Y:S01]  /*4180*/  MOV R58, 0x8 ;  /* 0x00000008003a7802 */ /* 0x000fe20000000f00 */
[----:B------:R-:W-:Y:S01]  /*4190*/  IMAD.MOV.U32 R57, RZ, RZ, 0x1f ;  /* 0x0000001fff397424 */ /* 0x000fe200078e00ff */
[----:B------:R-:W-:Y:S01]  /*41a0*/  MOV R54, 0x41d0 ;  /* 0x000041d000367802 */ /* 0x000fe20000000f00 */
[----:B------:R-:W-:-:S02]  /*41b0*/  IMAD.MOV.U32 R56, RZ, RZ, -0x1 ;  /* 0xffffffffff387424 */ /* 0x000fc400078e00ff */
[----:B------:R-:W-:Y:S05]  /*41c0*/  CALL.REL.NOINC `($__internal_59_$__cuda_sm70_shflsync_bfly_p) ;  /* 0x0000036000007944 */ /* 0x000fea0003c00000 */
[----:B01----:R-:W-:Y:S01]  /*41d0*/  FADD.FTZ R59, R59, R58 ;  /* 0x0000003a3b3b7221 */ /* 0x003fe20000010000 */
[----:B------:R-:W-:Y:S01]  /*41e0*/  HFMA2.MMA R58, -RZ, RZ, 0, 9.5367431640625e-07 ;  /* 0x00000010ff3a7435 */ /* 0x000fe200000001ff */
[----:B------:R-:W-:Y:S01]  /*41f0*/  IMAD.MOV.U32 R57, RZ, RZ, 0x1f ;  /* 0x0000001fff397424 */ /* 0x000fe200078e00ff */
[----:B------:R-:W-:Y:S01]  /*4200*/  MOV R54, 0x4230 ;  /* 0x0000423000367802 */ /* 0x000fe20000000f00 */
[----:B------:R-:W-:-:S03]  /*4210*/  IMAD.MOV.U32 R56, RZ, RZ, -0x1 ;  /* 0xffffffffff387424 */ /* 0x000fc600078e00ff */
[----:B------:R-:W-:Y:S05]  /*4220*/  CALL.REL.NOINC `($__internal_59_$__cuda_sm70_shflsync_bfly_p) ;  /* 0x0000030000007944 */ /* 0x000fea0003c00000 */
        /* <DEDUP_REMOVED lines=22> */
[----:B------:R-:W-:Y:S05]  /*4390*/  CALL.REL.NOINC `($__internal_59_$__cuda_sm70_shflsync_bfly_p) ;  /* 0x0000019000007944 */ /* 0x000fea0003c00000 */
[----:B01----:R-:W-:Y:S01]  /*43a0*/  FADD.FTZ R59, R59, R58 ;  /* 0x0000003a3b3b7221 */ /* 0x003fe20000010000 */
[----:B------:R-:W-:Y:S01]  /*43b0*/  HFMA2.MMA R58, -RZ, RZ, 0, 1.1920928955078125e-07 ;  /* 0x00000002ff3a7435 */ /* 0x000fe200000001ff */
        /* <DEDUP_REMOVED lines=11> */
[----:B------:R-:W-:Y:S01]  /*4470*/  HFMA2.MMA R58, -RZ, RZ, 0, 4.76837158203125e-07 ;  /* 0x00000008ff3a7435 */ /* 0x000fe200000001ff */
        /* <DEDUP_REMOVED lines=10> */
[----:B01----:R-:W-:Y:S05]  /*4520*/  BRA `(.L_x_3044) ;  /* 0xfffff6c000007947 */ /* 0x003fea000383ffff */
        .weak           $__internal_59_$__cuda_sm70_shflsync_bfly_p
        .type           $__internal_59_$__cuda_sm70_shflsync_bfly_p,@function
        .size           $__internal_59_$__cuda_sm70_shflsync_bfly_p,(.L_x_8247 - $__internal_59_$__cuda_sm70_shflsync_bfly_p)
$__internal_59_$__cuda_sm70_shflsync_bfly_p:
[----:B------:R-:W-:Y:S01]  /*4530*/  MOV R60, R54 ;  /* 0x00000036003c7202 */ /* 0x000fe20000000f00 */
[----:B------:R-:W-:Y:S01]  /*4540*/  IMAD.MOV.U32 R61, RZ, RZ, 0x0 ;  /* 0x00000000ff3d7424 */ /* 0x000fe200078e00ff */
[----:B------:R-:W-:Y:S04]  /*4550*/  WARPSYNC R56 ;  /* 0x0000003800007348 */ /* 0x000fe80003800000 */
[----:B------:R0:W1:Y:S01]  /*4560*/  SHFL.BFLY PT, R58, R59, R58, R57 ;  /* 0x0c00003a3b3a7389 */ /* 0x00006200000e0039 */
[----:B------:R-:W-:Y:S05]  /*4570*/  RET.REL.NODEC R60 `(_ZN10layer_norm13ln_fwd_kernelINS_13Kernel_traitsI13__nv_bfloat16S2_fS2_fjLj256ELj1ELj4ELj1ELj16ENS_18Kernel_traits_baseILj256ES2_S2_fS2_fjLj128EEEEELb1ELb0ELb1ELb1EEEvNS_9FwdParamsE) ;  /* 0xffffba803c007950 */ /* 0x000fea0003c3ffff */
.L_x_3045:
        /* <DEDUP_REMOVED lines=16> */
.L_x_8247:


//--------------------- .text._ZN10layer_norm13ln_fwd_kernelINS_13Kernel_traitsI13__nv_bfloat16S2_fS2_fjLj256ELj1ELj4ELj1ELj16ENS_18Kernel_traits_baseILj256ES2_S2_fS2_fjLj128EEEEELb1ELb1ELb0ELb0EEEvNS_9FwdParamsE --------------------------
	.section	.text._ZN10layer_norm13ln_fwd_kernelINS_13Kernel_traitsI13__nv_bfloat16S2_fS2_fjLj256ELj1ELj4ELj1ELj16ENS_18Kernel_traits_baseILj256ES2_S2_fS2_fjLj128EEEEELb1ELb1ELb0ELb0EEEvNS_9FwdParamsE,"ax",@progbits
	.sectioninfo	@"SHI_REGISTERS=64"
	.align	128
        .global         _ZN10layer_norm13ln_fwd_kernelINS_13Kernel_traitsI13__nv_bfloat16S2_fS2_fjLj256ELj1ELj4ELj1ELj16ENS_18Kernel_traits_baseILj256ES2_S2_fS2_fjLj128EEEEELb1ELb1ELb0ELb0EEEvNS_9FwdParamsE
        .type           _ZN10layer_norm13ln_fwd_kernelINS_13Kernel_traitsI13__nv_bfloat16S2_fS2_fjLj256ELj1ELj4ELj1ELj16ENS_18Kernel_traits_baseILj256ES2_S2_fS2_fjLj128EEEEELb1ELb1ELb0ELb0EEEvNS_9FwdParamsE,@function
        .size           _ZN10layer_norm13ln_fwd_kernelINS_13Kernel_traitsI13__nv_bfloat16S2_fS2_fjLj256ELj1ELj4ELj1ELj16ENS_18Kernel_traits_baseILj256ES2_S2_fS2_fjLj128EEEEELb1ELb1ELb0ELb0EEEvNS_9FwdParamsE,(.L_x_8248 - _ZN10layer_norm13ln_fwd_kernelINS_13Kernel_traitsI13__nv_bfloat16S2_fS2_fjLj256ELj1ELj4ELj1ELj16ENS_18Kernel_traits_baseILj256ES2_S2_fS2_fjLj128EEEEELb1ELb1ELb0ELb0EEEvNS_9FwdParamsE)
        .other          _ZN10layer_norm13ln_fwd_kernelINS_13Kernel_traitsI13__nv_bfloat16S2_fS2_fjLj256ELj1ELj4ELj1ELj16ENS_18Kernel_traits_baseILj256ES2_S2_fS2_fjLj128EEEEELb1ELb1ELb0ELb0EEEvNS_9FwdParamsE,@"STO_CUDA_ENTRY STV_DEFAULT"
_ZN10layer_norm13ln_fwd_kernelINS_13Kernel_traitsI13__nv_bfloat16S2_fS2_fjLj256ELj1ELj4ELj1ELj16ENS_18Kernel_traits_baseILj256ES2_S2_fS2_fjLj128EEEEELb1ELb1ELb0ELb0EEEvNS_9FwdParamsE:
.text._ZN10layer_norm13ln_fwd_kernelINS_13Kernel_traitsI13__nv_bfloat16S2_fS2_fjLj256ELj1ELj4ELj1ELj16ENS_18Kernel_traits_baseILj256ES2_S2_fS2_fjLj128EEEEELb1ELb1ELb0ELb0EEEvNS_9FwdParamsE:
[----:B------:R-:W-:Y:S02]  /*0000*/  IMAD.MOV.U32 R1, RZ, RZ, c[0x0][0x28] ;  /* 0x00000a00ff017624 */ /* 0x000fe400078e00ff */
[----:B------:R-:W-:Y:S02]  /*0010*/  ULDC.U8 UR4, c[0x0][0x244] ;  /* 0x0000910000047ab9 */ /* 0x000fe40000000000 */
[----:B------:R-:W-:Y:S01]  /*0020*/  ISETP.NE.AND P1, PT, RZ, UR4, PT ;  /* 0x00000004ff007c0c */ /* 0x000fe2000bf25270 */
[----:B------:R-:W-:Y:S01]  /*0030*/  IMAD.MOV.U32 R17, RZ, RZ, c[0x0][0x23c] ;  /* 0x00008f00ff117624 */ /* 0x000fe200078e00ff */
[----:B------:R-:W-:Y:S01]  /*0040*/  ULDC.64 UR4, c[0x0][0x230] ;  /* 0x00008c0000047ab9 */ /* 0x000fe20000000a00 */
[----:B------:R-:W-:Y:S01]  /*0050*/  IMAD.MOV.U32 R6, RZ, RZ, c[0x0][0x238] ;  /* 0x00008e00ff067624 */ /* 0x000fe200078e00ff */
[----:B------:R-:W-:Y:S01]  /*0060*/  ULDC.64 UR6, c[0x0][0x118] ;  /* 0x0000460000067ab9 */ /* 0x000fe20000000a00 */
[----:B------:R-:W-:Y:S01]  /*0070*/  IMAD.U32 R4, RZ, RZ, UR4 ;  /* 0x00000004ff047e24 */ /* 0x000fe2000f8e00ff */
[----:B------:R-:W-:-:S07]  /*0080*/  MOV R5, UR5 ;  /* 0x0000000500057c02 */ /* 0x000fce0008000f00 */
[----:B------:R-:W-:Y:S01]  /*0090*/  @P1 MOV R7, R17 ;  /* 0x0000001100071202 */ /* 0x000fe20000000f00 */
[----:B------:R-:W2:Y:S04]  /*00a0*/  @P1 LDG.E.64 R4, [R4.64] ;  /* 0x0000000604041981 */ /* 0x000ea8000c1e1b00 */
        /* <DEDUP_REMOVED lines=8> */
[----:B------:R-:W-:Y:S02]  /*0130*/  SHF.R.U32.HI R0, RZ, 0x5, R60 ;  /* 0x00000005ff007819 */ /* 0x000fe4000001163c */
[----:B------:R-:W-:-:S03]  /*0140*/  LEA.HI.SX32 R8, R8, R9, 0x1d ;  /* 0x0000000908087211 */ /* 0x000fc600078feaff */
[----:B-1----:R-:W-:Y:S01]  /*0150*/  IMAD R0, R11, 0x4, R0 ;  /* 0x000000040b007824 */ /* 0x002fe200078e0200 */
[----:B------:R-:W-:-:S04]  /*0160*/  LOP3.LUT P0, RZ, R8, 0xffffffe0, RZ, 0xc0, !PT ;  /* 0xffffffe008ff7812 */ /* 0x000fc8000780c0ff */
[----:B------:R-:W-:Y:S01]  /*0170*/  ISETP.GE.AND P2, PT, R0, c[0x0][0x164], PT ;  /* 0x0000590000007a0c */ /* 0x000fe20003f46270 */
[----:B--2---:R0:W1:Y:S01]  /*0180*/  @P1 R2UR UR4, R4 ;  /* 0x00000000040413c2 */ /* 0x00406200000e0000 */
[----:B---3--:R-:W-:Y:S01]  /*0190*/  @P1 IADD3 R6, P3, R2, c[0x0][0x240], RZ ;  /* 0x0000900002061a10 */ /* 0x008fe20007f7e0ff */
[----:B------:R-:W-:Y:S01]  /*01a0*/  IMAD R2, R11, c[0x0][0x0], R60 ;  /* 0x000000000b027a24 */ /* 0x000fe200078e023c */
[----:B------:R-:W-:Y:S02]  /*01b0*/  LOP3.LUT R60, R60, 0x1f, RZ, 0xc0, !PT ;  /* 0x0000001f3c3c7812 */ /* 0x000fe400078ec0ff */
[----:B------:R-:W-:-:S03]  /*01c0*/  @P1 IADD3.X R17, RZ, R3, RZ, P3, !PT ;  /* 0x00000003ff111210 */ /* 0x000fc60001ffe4ff */
[----:B------:R0:W2:Y:S01]  /*01d0*/  @P1 R2UR UR5, R5 ;  /* 0x00000000050513c2 */ /* 0x0000a200000e0000 */
[----:B------:R-:W-:Y:S01]  /*01e0*/  SHF.R.U64 R3, R6, 0x2, R17 ;  /* 0x0000000206037819 */ /* 0x000fe20000001211 */
[----:B012---:R-:W-:Y:S06]  /*01f0*/  @!P0 BRA `(.L_x_3047) ;  /* 0x000000d000008947 */ /* 0x007fec0003800000 */
        /* <DEDUP_REMOVED lines=8> */
[----:B------:R-:W-:Y:S01]  /*0280*/  IADD3.X R49, RZ, c[0x0][0x1cc], RZ, P3, !PT ;  /* 0x00007300ff317a10 */ /* 0x000fe20001ffe4ff */
[----:B------:R0:W5:Y:S05]  /*0290*/  @P1 LDG.E.128 R12, [R4.64] ;  /* 0x00000006040c1981 */ /* 0x00016a000c1e1d00 */
[----:B------:R-:W5:Y:S01]  /*02a0*/  LDG.E.128 R48, [R48.64] ;  /* 0x0000000630307981 */ /* 0x000f62000c1e1d00 */
[----:B------:R-:W-:Y:S01]  /*02b0*/  @!P1 CS2R R12, SRZ ;  /* 0x00000000000c9805 */ /* 0x000fe2000001ff00 */
[----:B------:R-:W-:Y:S02]  /*02c0*/  @!P1 CS2R R14, SRZ ;  /* 0x00000000000e9805 */ /* 0x000fe4000001ff00 */
.L_x_3047:
[----:B0-----:R-:W-:Y:S05]  /*02d0*/  BSYNC B0 ;  /* 0x0000000000007941 */ /* 0x001fea0003800000 */
.L_x_3046:
        /* <DEDUP_REMOVED lines=19> */
[----:B------:R-:W-:Y:S01]  /*0410*/  PRMT R47, RZ, 0x7610, R41 ;  /* 0x00007610ff2f7816 */ /* 0x000fe20000000029 */
[----:B------:R-:W-:Y:S01]  /*0420*/  UIADD3 UR14, UR5, 0x32370b8f, URZ ;  /* 0x32370b8f050e7890 */ /* 0x000fe2000fffe03f */
[----:B------:R-:W-:Y:S01]  /*0430*/  IMAD R18, R5, -0x2daee0ad, RZ ;  /* 0xd2511f5305127824 */ /* 0x000fe200078e02ff */
[----:B------:R-:W-:Y:S01]  /*0440*/  LOP3.LUT R10, R10, UR10, R11, 0x96, !PT ;  /* 0x0000000a0a0a7c12 */ /* 0x000fe2000f8e960b */
[----:B------:R-:W-:Y:S01]  /*0450*/  IMAD.HI.U32 R9, R8, -0x2daee0ad, RZ ;  /* 0xd2511f5308097827 */ /* 0x000fe200078e00ff */
[----:B------:R-:W-:Y:S01]  /*0460*/  UIADD3 UR16, UR5, -0x126145ec, URZ ;  /* 0xed9eba1405107890 */ /* 0x000fe2000fffe03f */
[--C-:B------:R-:W-:Y:S01]  /*0470*/  PRMT R56, RZ, 0x5410, R49.reuse ;  /* 0x00005410ff387816 */ /* 0x100fe20000000031 */
[----:B------:R-:W-:Y:S01]  /*0480*/  UIADD3 UR15, UR4, 0x78dde6e4, URZ ;  /* 0x78dde6e4040f7890 */ /* 0x000fe2000fffe03f */
[----:B------:R-:W-:Y:S01]  /*0490*/  IMAD R16, R7, -0x326172a9, RZ ;  /* 0xcd9e8d5707107824 */ /* 0x000fe200078e02ff */
[----:B------:R-:W-:Y:S01]  /*04a0*/  LOP3.LUT R9, R9, UR12, R18, 0x96, !PT ;  /* 0x0000000c09097c12 */ /* 0x000fe2000f8e9612 */
[C---:B------:R-:W-:Y:S01]  /*04b0*/  IMAD.HI.U32 R5, R10.reuse, -0x326172a9, RZ ;  /* 0xcd9e8d570a057827 */ /* 0x040fe200078e00ff */
        /* <DEDUP_REMOVED lines=11> */
[C---:B------:R-:W-:Y:S01]  /*0570*/  IMAD.HI.U32 R8, R5.reuse, -0x2daee0ad, RZ ;  /* 0xd2511f5305087827 */ /* 0x040fe200078e00ff */
[----:B------:R-:W-:Y:S01]  /*0580*/  UIADD3 UR21, UR4, 0x5384540f, URZ ;  /* 0x5384540f04157890 */ /* 0x000fe2000fffe03f */
[----:B------:R-:W-:Y:S01]  /*0590*/  PRMT R53, RZ, 0x7610, R50 ;  /* 0x00007610ff357816 */ /* 0x000fe20000000032 */
[----:B------:R-:W-:Y:S01]  /*05a0*/  UIADD3 UR22, UR5, 0x1fd5c5a3, URZ ;  /* 0x1fd5c5a305167890 */ /* 0x000fe2000fffe03f */
[----:B------:R-:W-:Y:S01]  /*05b0*/  IMAD R16, R5, -0x2daee0ad, RZ ;  /* 0xd2511f5305107824 */ /* 0x000fe200078e02ff */
[----:B------:R-:W-:Y:S01]  /*05c0*/  LOP3.LUT R8, R8, UR14, R11, 0x96, !PT ;  /* 0x0000000e08087c12 */ /* 0x000fe2000f8e960b */
[----:B------:R-:W-:Y:S01]  /*05d0*/  IMAD.HI.U32 R11, R7, -0x2daee0ad, RZ ;  /* 0xd2511f53070b7827 */ /* 0x000fe200078e00ff */
[----:B------:R-:W-:Y:S01]  /*05e0*/  UIADD3 UR24, UR5, -0x24c28bd8, URZ ;  /* 0xdb3d742805187890 */ /* 0x000fe2000fffe03f */
[----:B------:R-:W-:Y:S01]  /*05f0*/  PRMT R50, RZ, 0x5410, R40 ;  /* 0x00005410ff327816 */ /* 0x000fe20000000028 */
        /* <DEDUP_REMOVED lines=9> */
[----:B------:R-:W-:Y:S01]  /*0690*/  IMAD.HI.U32 R8, R11, -0x326172a9, RZ ;  /* 0xcd9e8d570b087827 */ /* 0x000fe200078e00ff */
[----:B------:R-:W-:Y:S01]  /*06a0*/  BSSY B1, `(.L_x_3048) ;  /* 0x0000371000017945 */ /* 0x000fe20003800000 */
[----:B------:R-:W-:Y:S01]  /*06b0*/  PRMT R52, RZ, 0x5410, R51 ;  /* 0x00005410ff347816 */ /* 0x000fe20000000033 */
[----:B------:R-:W-:Y:S01]  /*06c0*/  ULDC.U8 UR8, c[0x0][0x1f0] ;  /* 0x00007c0000087ab9 */ /* 0x000fe20000000000 */
[----:B------:R-:W-:Y:S01]  /*06d0*/  IMAD R10, R7, -0x2daee0ad, RZ ;  /* 0xd2511f53070a7824 */ /* 0x000fe200078e02ff */
[----:B------:R-:W-:Y:S01]  /*06e0*/  LOP3.LUT R8, R8, UR17, R9, 0x96, !PT ;  /* 0x0000001108087c12 */ /* 0x000fe2000f8e9609 */
[----:B------:R-:W-:Y:S01]  /*06f0*/  IMAD.HI.U32 R7, R5, -0x2daee0ad, RZ ;  /* 0xd2511f5305077827 */ /* 0x000fe200078e00ff */
[----:B------:R-:W-:-:S02]  /*0700*/  PRMT R46, RZ, 0x5410, R42 ;  /* 0x00005410ff2e7816 */ /* 0x000fc4000000002a */
[----:B------:R-:W-:Y:S01]  /*0710*/  PRMT R45, RZ, 0x7610, R42 ;  /* 0x00007610ff2d7816 */ /* 0x000fe2000000002a */
[----:B------:R-:W-:Y:S01]  /*0720*/  IMAD R16, R5, -0x2daee0ad, RZ ;  /* 0xd2511f5305107824 */ /* 0x000fe200078e02ff */
[----:B------:R-:W-:Y:S01]  /*0730*/  LOP3.LUT R7, R7, UR18, R10, 0x96, !PT ;  /* 0x0000001207077c12 */ /* 0x000fe2000f8e960a */
[----:B------:R-:W-:Y:S01]  /*0740*/  IMAD.HI.U32 R9, R8, -0x2daee0ad, RZ ;  /* 0xd2511f5308097827 */ /* 0x000fe200078e00ff */
[----:B------:R-:W-:Y:S02]  /*0750*/  PRMT R44, RZ, 0x5410, R43 ;  /* 0x00005410ff2c7816 */ /* 0x000fe4000000002b */
[----:B------:R-:W-:Y:S01]  /*0760*/  LOP3.LUT R40, R6, 0x3, RZ, 0xc0, !PT ;  /* 0x0000000306287812 */ /* 0x000fe200078ec0ff */
[----:B------:R-:W-:Y:S01]  /*0770*/  IMAD R10, R11, -0x326172a9, RZ ;  /* 0xcd9e8d570b0a7824 */ /* 0x000fe200078e02ff */
[----:B------:R-:W-:Y:S01]  /*0780*/  LOP3.LUT R9, R9, UR20, R16, 0x96, !PT ;  /* 0x0000001409097c12 */ /* 0x000fe2000f8e9610 */
[----:B------:R-:W-:Y:S01]  /*0790*/  IMAD.HI.U32 R5, R7, -0x326172a9, RZ ;  /* 0xcd9e8d5707057827 */ /* 0x000fe200078e00ff */
[----:B------:R-:W-:-:S02]  /*07a0*/  PRMT R51, RZ, 0x7610, R51 ;  /* 0x00007610ff337816 */ /* 0x000fc40000000033 */
[----:B------:R-:W-:Y:S01]  /*07b0*/  PRMT R43, RZ, 0x7610, R43 ;  /* 0x00007610ff2b7816 */ /* 0x000fe2000000002b */
[----:B------:R-:W-:Y:S01]  /*07c0*/  IMAD R11, R8, -0x2daee0ad, RZ ;  /* 0xd2511f53080b7824 */ /* 0x000fe200078e02ff */
[----:B------:R-:W-:Y:S01]  /*07d0*/  LOP3.LUT R5, R5, UR19, R10, 0x96, !PT ;  /* 0x0000001305057c12 */ /* 0x000fe2000f8e960a */
[----:B------:R-:W-:Y:S01]  /*07e0*/  IMAD R10, R7, -0x326172a9, RZ ;  /* 0xcd9e8d57070a7824 */ /* 0x000fe200078e02ff */
[----:B------:R-:W-:Y:S01]  /*07f0*/  PRMT R42, RZ, 0x5410, R12 ;  /* 0x00005410ff2a7816 */ /* 0x000fe2000000000c */
[----:B------:R-:W-:Y:S01]  /*0800*/  IMAD.HI.U32 R7, R9, -0x326172a9, RZ ;  /* 0xcd9e8d5709077827 */ /* 0x000fe200078e00ff */
[----:B------:R-:W-:-:S03]  /*0810*/  PRMT R32, RZ, 0x7610, R15 ;  /* 0x00007610ff207816 */ /* 0x000fc6000000000f */
        /* <DEDUP_REMOVED lines=11> */
[----:B------:R-:W-:Y:S01]  /*08d0*/  IMAD.WIDE.U32 R8, R9, -0x326172a9, RZ ;  /* 0xcd9e8d5709087825 */ /* 0x000fe200078e00ff */
[----:B------:R-:W-:-:S03]  /*08e0*/  PRMT R5, RZ, 0x7610, R12 ;  /* 0x00007610ff057816 */ /* 0x000fc6000000000c */
[----:B------:R-:W-:Y:S01]  /*08f0*/  IMAD R16, R7, -0x2daee0ad, RZ ;  /* 0xd2511f5307107824 */ /* 0x000fe200078e02ff */
[----:B------:R-:W-:Y:S01]  /*0900*/  LOP3.LUT R41, R9, UR25, R41, 0x96, !PT ;  /* 0x0000001909297c12 */ /* 0x000fe2000f8e9629 */
[C---:B------:R-:W-:Y:S01]  /*0910*/  IMAD.HI.U32 R37, R10.reuse, -0x2daee0ad, RZ ;  /* 0xd2511f530a257827 */ /* 0x040fe200078e00ff */
[--C-:B------:R-:W-:Y:S02]  /*0920*/  PRMT R7, RZ, 0x5410, R13.reuse ;  /* 0x00005410ff077816 */ /* 0x100fe4000000000d */
[----:B------:R-:W-:Y:S01]  /*0930*/  PRMT R9, RZ, 0x5410, R14 ;  /* 0x00005410ff097816 */ /* 0x000fe2000000000e */
[----:B------:R-:W-:Y:S01]  /*0940*/  IMAD.MOV.U32 R35, RZ, RZ, R8 ;  /* 0x000000ffff237224 */ /* 0x000fe200078e0008 */
[----:B------:R-:W-:Y:S01]  /*0950*/  LOP3.LUT R37, R37, UR26, R16, 0x96, !PT ;  /* 0x0000001a25257c12 */ /* 0x000fe2000f8e9610 */
[----:B------:R-:W-:Y:S01]  /*0960*/  IMAD R36, R10, -0x2daee0ad, RZ ;  /* 0xd2511f530a247824 */ /* 0x000fe200078e02ff */
[----:B------:R-:W-:Y:S01]  /*0970*/  PRMT R8, RZ, 0x7610, R13 ;  /* 0x00007610ff087816 */ /* 0x000fe2000000000d */
[----:B------:R-:W-:Y:S01]  /*0980*/  IMAD.MOV.U32 R6, RZ, RZ, RZ ;  /* 0x000000ffff067224 */ /* 0x000fe200078e00ff */
[----:B------:R-:W-:-:S02]  /*0990*/  PRMT R10, RZ, 0x7610, R14 ;  /* 0x00007610ff0a7816 */ /* 0x000fc4000000000e */
.L_x_3112:
[----:B------:R-:W-:-:S04]  /*09a0*/  ISETP.NE.U32.AND P1, PT, RZ, c[0x0][0x1c0], PT ;  /* 0x00007000ff007a0c */ /* 0x000fc80003f25070 */
[----:B------:R-:W-:-:S13]  /*09b0*/  ISETP.NE.AND.EX P1, PT, RZ, c[0x0][0x1c4], PT, P1 ;  /* 0x00007100ff007a0c */ /* 0x000fda0003f25310 */
[----:B------:R-:W-:-:S05]  /*09c0*/  @P1 MOV R29, 0x2 ;  /* 0x00000002001d1802 */ /* 0x000fca0000000f00 */
[----:B------:R-:W-:-:S06]  /*09d0*/  @P1 IMAD.WIDE R28, R0, R29, c[0x0][0x1c0] ;  /* 0x00007000001c1625 */ /* 0x000fcc00078e021d */
[----:B------:R0:W2:Y:S01]  /*09e0*/  @P1 LDG.E.U16 R29, [R28.64] ;  /* 0x000000061c1d1981 */ /* 0x0000a2000c1e1500 */
[----:B------:R-:W-:Y:S01]  /*09f0*/  IMAD R30, R0, c[0x0][0x168], RZ ;  /* 0x00005a00001e7a24 */ /* 0x000fe200078e02ff */
[----:B------:R-:W-:Y:S04]  /*0a00*/  BSSY B0, `(.L_x_3049) ;  /* 0x00002d3000007945 */ /* 0x000fe80003800000 */
[----:B------:R-:W-:-:S04]  /*0a10*/  SHF.R.S32.HI R31, RZ, 0x1f, R30 ;  /* 0x0000001fff1f7819 */ /* 0x000fc8000001141e */
[----:B------:R-:W-:Y:S01]  /*0a20*/  LEA.HI R31, R31, R30, RZ, 0x3 ;  /* 0x0000001e1f1f7211 */ /* 0x000fe200078f18ff */
[----:B0-----:R-:W-:-:S03]  /*0a30*/  IMAD.MOV.U32 R28, RZ, RZ, 0x3f800000 ;  /* 0x3f800000ff1c7424 */ /* 0x001fc600078e00ff */
[----:B------:R-:W-:Y:S02]  /*0a40*/  LEA.HI.SX32 R33, R31, R60, 0x1d ;  /* 0x0000003c1f217211 */ /* 0x000fe400078feaff */
[----:B--2---:R-:W-:Y:S01]  /*0a50*/  @P1 PRMT R28, RZ, 0x5410, R29 ;  /* 0x00005410ff1c1816 */ /* 0x004fe2000000001d */
[----:B------:R-:W-:Y:S05]  /*0a60*/  @!P0 BRA `(.L_x_3050) ;  /* 0x00002cc000008947 */ /* 0x000fea0003800000 */
[----:B------:R-:W-:Y:S01]  /*0a70*/  IMAD.MOV.U32 R24, RZ, RZ, 0x10 ;  /* 0x00000010ff187424 */ /* 0x000fe200078e00ff */
[----:B------:R-:W-:-:S03]  /*0a80*/  ISETP.NE.U32.AND P1, PT, RZ, c[0x0][0x180], PT ;  /* 0x00006000ff007a0c */ /* 0x000fc60003f25070 */
[----:B------:R-:W-:Y:S01]  /*0a90*/  IMAD.WIDE.U32 R24, R33, R24, c[0x0][0x170] ;  /* 0x00005c0021187625 */ /* 0x000fe200078e0018 */
[----:B------:R-:W-:-:S05]  /*0aa0*/  ISETP.NE.AND.EX P1, PT, RZ, c[0x0][0x184], PT, P1 ;  /* 0x00006100ff007a0c */ /* 0x000fca0003f25310 */
[----:B------:R-:W5:Y:S08]  /*0ab0*/  LDG.E.128 R24, [R24.64] ;  /* 0x0000000618187981 */ /* 0x000f70000c1e1d00 */
[----:B------:R-:W-:-:S05]  /*0ac0*/  @P1 MOV R20, 0x20 ;  /* 0x0000002000141802 */ /* 0x000fca0000000f00 */
[----:B------:R-:W-:-:S05]  /*0ad0*/  @P1 IMAD.WIDE.U32 R20, R33, R20, c[0x0][0x180] ;  /* 0x0000600021141625 */ /* 0x000fca00078e0014 */
[----:B------:R0:W5:Y:S04]  /*0ae0*/  @P1 LDG.E.128 R12, [R20.64] ;  /* 0x00000006140c1981 */ /* 0x000168000c1e1d00 */
[----:B------:R0:W5:Y:S01]  /*0af0*/  @P1 LDG.E.128 R16, [R20.64+0x10] ;  /* 0x0000100614101981 */ /* 0x000162000c1e1d00 */
[C---:B------:R-:W-:Y:S01]  /*0b00*/  ISETP.NE.AND P1, PT, R40.reuse, 0x1, PT ;  /* 0x000000012800780c */ /* 0x040fe20003f25270 */
[----:B------:R-:W-:Y:S01]  /*0b10*/  BSSY B2, `(.L_x_3051) ;  /* 0x000000c000027945 */ /* 0x000fe20003800000 */
[----:B------:R-:W-:-:S11]  /*0b20*/  IADD3 R22, R40, 0x1, RZ ;  /* 0x0000000128167810 */ /* 0x000fd60007ffe0ff */
        /* <DEDUP_REMOVED lines=9> */
.L_x_3052:
[----:B0-----:R-:W-:Y:S02]  /*0bc0*/  IMAD.MOV.U32 R20, RZ, RZ, R35 ;  /* 0x000000ffff147224 */ /* 0x001fe400078e0023 */
.L_x_3053:
[----:B------:R-:W-:Y:S05]  /*0bd0*/  BSYNC B2 ;  /* 0x0000000000027941 */ /* 0x000fea0003800000 */
.L_x_3051:
        /* <DEDUP_REMOVED lines=16> */
.L_x_3057:
[----:B------:R-:W-:Y:S05]  /*0ce0*/  BSYNC B3 ;  /* 0x0000000000037941 */ /* 0x000fea0003800000 */
.L_x_3056:
        /* <DEDUP_REMOVED lines=43> */
.L_x_3055:
[----:B------:R-:W-:Y:S05]  /*0fa0*/  BSYNC B2 ;  /* 0x0000000000027941 */ /* 0x000fea0003800000 */
.L_x_3054:
[----:B------:R-:W0:Y:S01]  /*0fb0*/  I2F.U32 R20, R20 ;  /* 0x0000001400147306 */ /* 0x000e220000201000 */
[----:B-----5:R-:W-:Y:S01]  /*0fc0*/  PRMT R23, RZ, 0x5410, R24 ;  /* 0x00005410ff177816 */ /* 0x020fe20000000018 */
[----:B------:R-:W-:Y:S01]  /*0fd0*/  IMAD.MOV.U32 R59, RZ, RZ, 0x2f800000 ;  /* 0x2f800000ff3b7424 */ /* 0x000fe200078e00ff */
[----:B------:R-:W-:Y:S01]  /*0fe0*/  ISETP.NE.U32.AND P1, PT, RZ, c[0x0][0x180], PT ;  /* 0x00006000ff007a0c */ /* 0x000fe20003f25070 */
[----:B------:R-:W-:Y:S02]  /*0ff0*/  BSSY B2, `(.L_x_3058) ;  /* 0x0000016000027945 */ /* 0x000fe40003800000 */
[----:B------:R-:W-:Y:S01]  /*1000*/  FMUL.FTZ R23, R23, R28 ;  /* 0x0000001c17177220 */ /* 0x000fe20000410000 */
[----:B------:R-:W-:-:S03]  /*1010*/  ISETP.NE.AND.EX P1, PT, RZ, c[0x0][0x184], PT, P1 ;  /* 0x00006100ff007a0c */ /* 0x000fc60003f25310 */
        /* <DEDUP_REMOVED lines=18> */
.L_x_3059:
[----:B------:R-:W-:Y:S02]  /*1140*/  IMAD.MOV.U32 R21, RZ, RZ, R35 ;  /* 0x000000ffff157224 */ /* 0x000fe400078e0023 */
.L_x_3060:
[----:B------:R-:W-:Y:S05]  /*1150*/  BSYNC B2 ;  /* 0x0000000000027941 */ /* 0x000fea0003800000 */
.L_x_3058:
        /* <DEDUP_REMOVED lines=16> */
.L_x_3064:
[----:B------:R-:W-:Y:S05]  /*1260*/  BSYNC B3 ;  /* 0x0000000000037941 */ /* 0x000fea0003800000 */
.L_x_3063:
        /* <DEDUP_REMOVED lines=43> */
.L_x_3062:
[----:B------:R-:W-:Y:S05]  /*1520*/  BSYNC B2 ;  /* 0x0000000000027941 */ /* 0x000fea0003800000 */
.L_x_3061:
[----:B------:R0:W1:Y:S01]  /*1530*/  I2F.U32 R22, R21 ;  /* 0x0000001500167306 */ /* 0x0000620000201000 */
[----:B------:R-:W-:Y:S01]  /*1540*/  BSSY B2, `(.L_x_3065) ;  /* 0x0000016000027945 */ /* 0x000fe20003800000 */
        /* <DEDUP_REMOVED lines=20> */
.L_x_3066:
[----:B------:R-:W-:Y:S02]  /*1690*/  IMAD.MOV.U32 R22, RZ, RZ, R35 ;  /* 0x000000ffff167224 */ /* 0x000fe400078e0023 */
.L_x_3067:
[----:B------:R-:W-:Y:S05]  /*16a0*/  BSYNC B2 ;  /* 0x0000000000027941 */ /* 0x000fea0003800000 */
.L_x_3065:
        /* <DEDUP_REMOVED lines=16> */
.L_x_3071:
[----:B------:R-:W-:Y:S05]  /*17b0*/  BSYNC B3 ;  /* 0x0000000000037941 */ /* 0x000fea0003800000 */
.L_x_3070:
        /* <DEDUP_REMOVED lines=43> */
.L_x_3069:
[----:B------:R-:W-:Y:S05]  /*1a70*/  BSYNC B2 ;  /* 0x0000000000027941 */ /* 0x000fea0003800000 */
.L_x_3068:
[----:B------:R-:W0:Y:S01]  /*1a80*/  I2F.U32 R22, R22 ;  /* 0x0000001600167306 */ /* 0x000e220000201000 */
[----:B------:R-:W-:Y:S01]  /*1a90*/  PRMT R31, RZ, 0x5410, R25 ;  /* 0x00005410ff1f7816 */ /* 0x000fe20000000019 */
[----:B------:R-:W-:Y:S04]  /*1aa0*/  BSSY B2, `(.L_x_3072) ;  /* 0x0000015000027945 */ /* 0x000fe80003800000 */
[----:B------:R-:W-:-:S04]  /*1ab0*/  FMUL.FTZ R31, R31, R28 ;  /* 0x0000001c1f1f7220 */ /* 0x000fc80000410000 */
[----:B------:R-:W-:Y:S02]  /*1ac0*/  FMUL.FTZ R34, R31, c[0x0][0x1e8] ;  /* 0x00007a001f227a20 */ /* 0x000fe40000410000 */
[----:B0-----:R-:W-:-:S05]  /*1ad0*/  FFMA.FTZ R23, R22, R59, 1.1641532182693481445e-10 ;  /* 0x2f00000016177423 */ /* 0x001fca000001003b */
[----:B------:R-:W-:-:S04]  /*1ae0*/  FSETP.GTU.FTZ.AND P2, PT, R23, c[0x0][0x1e4], PT ;  /* 0x0000790017007a0b */ /* 0x000fc80003f5c000 */
[----:B------:R-:W-:Y:S02]  /*1af0*/  P2R R31, PR, RZ, 0x4 ;  /* 0x00000004ff1f7803 */ /* 0x000fe40000000000 */
[----:B------:R-:W-:Y:S02]  /*1b00*/  FSEL R23, R34, RZ, !P2 ;  /* 0x000000ff22177208 */ /* 0x000fe40005000000 */
[C---:B------:R-:W-:Y:S02]  /*1b10*/  ISETP.NE.AND P2, PT, R24.reuse, 0x1, PT ;  /* 0x000000011800780c */ /* 0x040fe40003f45270 */
[----:B------:R-:W-:Y:S01]  /*1b20*/  IADD3 R34, R24, 0x1, RZ ;  /* 0x0000000118227810 */ /* 0x000fe20007ffe0ff */
        /* <DEDUP_REMOVED lines=11> */
.L_x_3073:
[----:B------:R-:W-:Y:S02]  /*1be0*/  IMAD.MOV.U32 R23, RZ, RZ, R35 ;  /* 0x000000ffff177224 */ /* 0x000fe400078e0023 */
.L_x_3074:
[----:B------:R-:W-:Y:S05]  /*1bf0*/  BSYNC B2 ;  /* 0x0000000000027941 */ /* 0x000fea0003800000 */
.L_x_3072:
        /* <DEDUP_REMOVED lines=16> */
.L_x_3078:
[----:B------:R-:W-:Y:S05]  /*1d00*/  BSYNC B3 ;  /* 0x0000000000037941 */ /* 0x000fea0003800000 */
.L_x_3077:
        /* <DEDUP_REMOVED lines=43> */
.L_x_3076:
[----:B------:R-:W-:Y:S05]  /*1fc0*/  BSYNC B2 ;  /* 0x0000000000027941 */ /* 0x000fea0003800000 */
.L_x_3075:
        /* <DEDUP_REMOVED lines=21> */
.L_x_3080:
[----:B------:R-:W-:Y:S02]  /*2120*/  IMAD.MOV.U32 R24, RZ, RZ, R35 ;  /* 0x000000ffff187224 */ /* 0x000fe400078e0023 */
.L_x_3081:
[----:B------:R-:W-:Y:S05]  /*2130*/  BSYNC B2 ;  /* 0x0000000000027941 */ /* 0x000fea0003800000 */
.L_x_3079:
        /* <DEDUP_REMOVED lines=16> */
.L_x_3085:
[----:B------:R-:W-:Y:S05]  /*2240*/  BSYNC B3 ;  /* 0x0000000000037941 */ /* 0x000fea0003800000 */
.L_x_3084:
        /* <DEDUP_REMOVED lines=43> */
.L_x_3083:
[----:B------:R-:W-:Y:S05]  /*2500*/  BSYNC B2 ;  /* 0x0000000000027941 */ /* 0x000fea0003800000 */
.L_x_3082:
        /* <DEDUP_REMOVED lines=21> */
.L_x_3087:
[----:B------:R-:W-:Y:S02]  /*2660*/  IMAD.MOV.U32 R25, RZ, RZ, R35 ;  /* 0x000000ffff197224 */ /* 0x000fe400078e0023 */
.L_x_3088:
[----:B------:R-:W-:Y:S05]  /*2670*/  BSYNC B2 ;  /* 0x0000000000027941 */ /* 0x000fea0003800000 */
.L_x_3086:
        /* <DEDUP_REMOVED lines=16> */
.L_x_3092:
[----:B------:R-:W-:Y:S05]  /*2780*/  BSYNC B3 ;  /* 0x0000000000037941 */ /* 0x000fea0003800000 */
.L_x_3091:
        /* <DEDUP_REMOVED lines=43> */
.L_x_3090:
[----:B------:R-:W-:Y:S05]  /*2a40*/  BSYNC B2 ;  /* 0x0000000000027941 */ /* 0x000fea0003800000 */
.L_x_3089:
[----:B------:R0:W1:Y:S01]  /*2a50*/  I2F.U32 R38, R25 ;  /* 0x0000001900267306 */ /* 0x0000620000201000 */
[----:B------:R-:W-:Y:S01]  /*2a60*/  ISETP.NE.AND P5, PT, R34, 0x1, PT ;  /* 0x000000012200780c */ /* 0x000fe20003fa5270 */
[----:B------:R-:W-:Y:S01]  /*2a70*/  BSSY B2, `(.L_x_3093) ;  /* 0x0000014000027945 */ /* 0x000fe20003800000 */
[----:B0-----:R-:W-:-:S05]  /*2a80*/  PRMT R25, RZ, 0x7610, R26 ;  /* 0x00007610ff197816 */ /* 0x001fca000000001a */
[----:B------:R-:W-:Y:S02]  /*2a90*/  FMUL.FTZ R26, R25, R28 ;  /* 0x0000001c191a7220 */ /* 0x000fe40000410000 */
        /* <DEDUP_REMOVED lines=16> */
.L_x_3094:
[----:B------:R-:W-:Y:S02]  /*2ba0*/  IMAD.MOV.U32 R26, RZ, RZ, R35 ;  /* 0x000000ffff1a7224 */ /* 0x000fe400078e0023 */
.L_x_3095:
[----:B------:R-:W-:Y:S05]  /*2bb0*/  BSYNC B2 ;  /* 0x0000000000027941 */ /* 0x000fea0003800000 */
.L_x_3093:
        /* <DEDUP_REMOVED lines=16> */
.L_x_3099:
[----:B------:R-:W-:Y:S05]  /*2cc0*/  BSYNC B3 ;  /* 0x0000000000037941 */ /* 0x000fea0003800000 */
.L_x_3098:
        /* <DEDUP_REMOVED lines=40> */
[----:B------:R-:W-:-:S03]  /*2f50*/  MOV R35, R38 ;  /* 0x0000002600237202 */ /* 0x000fc60000000f00 */
[----:B------:R-:W-:Y:S01]  /*2f60*/  IMAD.MOV.U32 R38, RZ, RZ, RZ ;  /* 0x000000ffff267224 */ /* 0x000fe200078e00ff */
[----:B------:R-:W-:Y:S02]  /*2f70*/  LOP3.LUT R37, R37, UR26, R34, 0x96, !PT ;  /* 0x0000001a25257c12 */ /* 0x000fe4000f8e9622 */
.L_x_3097:
[----:B------:R-:W-:Y:S05]  /*2f80*/  BSYNC B2 ;  /* 0x0000000000027941 */ /* 0x000fea0003800000 */
.L_x_3096:
        /* <DEDUP_REMOVED lines=21> */
.L_x_3101:
[----:B------:R-:W-:Y:S02]  /*30e0*/  IMAD.MOV.U32 R34, RZ, RZ, R35 ;  /* 0x000000ffff227224 */ /* 0x000fe400078e0023 */
.L_x_3102:
[----:B------:R-:W-:Y:S05]  /*30f0*/  BSYNC B2 ;  /* 0x0000000000027941 */ /* 0x000fea0003800000 */
.L_x_3100:
        /* <DEDUP_REMOVED lines=18> */
.L_x_3106:
[----:B------:R-:W-:Y:S05]  /*3220*/  BSYNC B3 ;  /* 0x0000000000037941 */ /* 0x000fea0003800000 */
.L_x_3105:
        /* <DEDUP_REMOVED lines=40> */
[----:B------:R-:W-:Y:S01]  /*34b0*/  MOV R35, R38 ;  /* 0x0000002600237202 */ /* 0x000fe20000000f00 */
[----:B------:R-:W-:-:S05]  /*34c0*/  IMAD.WIDE.U32 R38, R37, -0x2daee0ad, RZ ;  /* 0xd2511f5325267825 */ /* 0x000fca00078e00ff */
[----:B------:R-:W-:Y:S01]  /*34d0*/  LOP3.LUT R37, R39, UR26, R36, 0x96, !PT ;  /* 0x0000001a27257c12 */ /* 0x000fe2000f8e9624 */
[----:B------:R-:W-:Y:S02]  /*34e0*/  IMAD.MOV.U32 R36, RZ, RZ, R38 ;  /* 0x000000ffff247224 */ /* 0x000fe400078e0026 */
.L_x_3104:
[----:B------:R-:W-:Y:S05]  /*34f0*/  BSYNC B2 ;  /* 0x0000000000027941 */ /* 0x000fea0003800000 */
.L_x_3103:
[----:B------:R-:W0:Y:S01]  /*3500*/  I2F.U32 R34, R34 ;  /* 0x0000002200227306 */ /* 0x000e220000201000 */
[----:B------:R-:W-:Y:S02]  /*3510*/  ISETP.NE.AND P6, PT, R29, RZ, PT ;  /* 0x000000ff1d00720c */ /* 0x000fe40003fc5270 */
[----:B------:R-:W-:Y:S02]  /*3520*/  SEL R29, RZ, 0x10000, P5 ;  /* 0x00010000ff1d7807 */ /* 0x000fe40002800000 */
[----:B------:R-:W-:Y:S02]  /*3530*/  ISETP.NE.AND P5, PT, R30, RZ, PT ;  /* 0x000000ff1e00720c */ /* 0x000fe40003fa5270 */
[----:B------:R-:W-:Y:S02]  /*3540*/  SEL R30, RZ, 0x100, P4 ;  /* 0x00000100ff1e7807 */ /* 0x000fe40002000000 */
[----:B------:R-:W-:-:S02]  /*3550*/  ISETP.NE.AND P4, PT, R31, RZ, PT ;  /* 0x000000ff1f00720c */ /* 0x000fc40003f85270 */
[----:B------:R-:W-:Y:S02]  /*3560*/  SEL R31, RZ, 0x1, P2 ;  /* 0x00000001ff1f7807 */ /* 0x000fe40001000000 */
[----:B------:R-:W-:Y:S01]  /*3570*/  PRMT R27, RZ, 0x7610, R27 ;  /* 0x00007610ff1b7816 */ /* 0x000fe2000000001b */
[----:B0-----:R-:W-:-:S04]  /*3580*/  FFMA.FTZ R59, R34, R59, 1.1641532182693481445e-10 ;  /* 0x2f000000223b7423 */ /* 0x001fc8000001003b */
[----:B------:R-:W-:Y:S02]  /*3590*/  FMUL.FTZ R27, R27, R28 ;  /* 0x0000001c1b1b7220 */ /* 0x000fe40000410000 */
[----:B------:R-:W-:Y:S01]  /*35a0*/  IMAD.MOV.U32 R34, RZ, RZ, 0x8 ;  /* 0x00000008ff227424 */ /* 0x000fe200078e00ff */
[----:B------:R-:W-:Y:S01]  /*35b0*/  FSETP.GTU.FTZ.AND P2, PT, R59, c[0x0][0x1e4], PT ;  /* 0x000079003b007a0b */ /* 0x000fe20003f5c000 */
[----:B------:R-:W-:-:S03]  /*35c0*/  FMUL.FTZ R27, R27, c[0x0][0x1e8] ;  /* 0x00007a001b1b7a20 */ /* 0x000fc60000410000 */
[----:B------:R-:W-:-:S04]  /*35d0*/  SEL R38, RZ, 0x1000000, P2 ;  /* 0x01000000ff267807 */ /* 0x000fc80001000000 */
[----:B------:R-:W-:Y:S01]  /*35e0*/  LOP3.LUT R30, R30, R38, R29, 0xfe, !PT ;  /* 0x000000261e1e7212 */ /* 0x000fe200078efe1d */
[----:B------:R-:W-:Y:S01]  /*35f0*/  IMAD.WIDE.U32 R28, R31, 0x1000000, RZ ;  /* 0x010000001f1c7825 */ /* 0x000fe200078e00ff */
[----:B------:R-:W-:Y:S02]  /*3600*/  SEL R31, RZ, 0x1, P3 ;  /* 0x00000001ff1f7807 */ /* 0x000fe40001800000 */
[----:B------:R-:W-:Y:S02]  /*3610*/  SEL R38, RZ, 0x1, P5 ;  /* 0x00000001ff267807 */ /* 0x000fe40002800000 */
[----:B------:R-:W-:Y:S02]  /*3620*/  LOP3.LUT R29, R29, R30, R31, 0xfe, !PT ;  /* 0x0000001e1d1d7212 */ /* 0x000fe400078efe1f */
[----:B------:R-:W-:Y:S01]  /*3630*/  SEL R30, RZ, 0x1, P4 ;  /* 0x00000001ff1e7807 */ /* 0x000fe20002000000 */
[----:B------:R-:W-:-:S04]  /*3640*/  IMAD.WIDE.U32 R38, R38, 0x100, RZ ;  /* 0x0000010026267825 */ /* 0x000fc800078e00ff */
[----:B------:R-:W-:-:S05]  /*3650*/  IMAD.WIDE.U32 R30, R30, 0x10000, RZ ;  /* 0x000100001e1e7825 */ /* 0x000fca00078e00ff */
[----:B------:R-:W-:Y:S02]  /*3660*/  LOP3.LUT R30, R38, R28, R30, 0xfe, !PT ;  /* 0x0000001c261e7212 */ /* 0x000fe400078efe1e */
[----:B------:R-:W-:Y:S02]  /*3670*/  FSEL R28, R27, RZ, !P2 ;  /* 0x000000ff1b1c7208 */ /* 0x000fe40005000000 */
[----:B------:R-:W-:Y:S02]  /*3680*/  LOP3.LUT R31, R39, R29, R31, 0xfe, !PT ;  /* 0x0000001d271f7212 */ /* 0x000fe400078efe1f */
[----:B------:R-:W-:Y:S01]  /*3690*/  SEL R39, RZ, 0x1, P6 ;  /* 0x00000001ff277807 */ /* 0x000fe20003000000 */
[----:B------:R-:W-:Y:S01]  /*36a0*/  FMUL.FTZ R27, R51, R28 ;  /* 0x0000001c331b7220 */ /* 0x000fe20000410000 */
[----:B------:R-:W-:Y:S02]  /*36b0*/  HFMA2.MMA R28, -RZ, RZ, 0, 1.9073486328125e-06 ;  /* 0x00000020ff1c7435 */ /* 0x000fe400000001ff */
[----:B------:R-:W-:Y:S01]  /*36c0*/  LOP3.LUT R30, R30, R39, RZ, 0xfc, !PT ;  /* 0x000000271e1e7212 */ /* 0x000fe200078efcff */
[----:B------:R-:W-:-:S07]  /*36d0*/  @P1 FADD.FTZ R27, R19, R27 ;  /* 0x0000001b131b1221 */ /* 0x000fce0000010000 */
[----:B------:R-:W-:-:S05]  /*36e0*/  IMAD.WIDE.U32 R28, R33, R28, c[0x0][0x188] ;  /* 0x00006200211c7625 */ /* 0x000fca00078e001c */
[----:B------:R-:W-:Y:S04]  /*36f0*/  STG.E.128 [R28.64], R20 ;  /* 0x000000141c007986 */ /* 0x000fe8000c101d06 */
[----:B------:R0:W-:Y:S02]  /*3700*/  STG.E.128 [R28.64+0x10], R24 ;  /* 0x000010181c007986 */ /* 0x0001e4000c101d06 */
[----:B0-----:R-:W-:-:S05]  /*3710*/  IMAD.WIDE.U32 R28, R33, R34, c[0x0][0x190] ;  /* 0x00006400211c7625 */ /* 0x001fca00078e0022 */
[----:B------:R0:W-:Y:S02]  /*3720*/  STG.E.64 [R28.64], R30 ;  /* 0x0000001e1c007986 */ /* 0x0001e4000c101b06 */
.L_x_3050:
[----:B------:R-:W-:Y:S05]  /*3730*/  BSYNC B0 ;  /* 0x0000000000007941 */ /* 0x000fea0003800000 */
.L_x_3049:
        /* <DEDUP_REMOVED lines=12> */
.L_x_3113:
        /* <DEDUP_REMOVED lines=37> */
.L_x_3114:
[----:B------:R-:W-:Y:S01]  /*3a50*/  FMUL.FTZ R29, R30, R30 ;  /* 0x0000001e1e1d7220 */ /* 0x000fe20000410000 */
[----:B------:R-:W-:Y:S01]  /*3a60*/  ISETP.NE.AND P1, PT, RZ, UR8, PT ;  /* 0x00000008ff007c0c */ /* 0x000fe2000bf25270 */
[----:B-1----:R-:W-:Y:S01]  /*3a70*/  FADD.FTZ R31, R31, R34 ;  /* 0x000000221f1f7221 */ /* 0x002fe20000010000 */
[----:B------:R-:W-:Y:S01]  /*3a80*/  BSSY B0, `(.L_x_3109) ;  /* 0x000002d000007945 */ /* 0x000fe20003800000 */
[----:B------:R-:W-:Y:S01]  /*3a90*/  IMAD.MOV.U32 R28, RZ, RZ, c[0x0][0x1e0] ;  /* 0x00007800ff1c7624 */ /* 0x000fe200078e00ff */
[----:B------:R-:W-:Y:S01]  /*3aa0*/  FSEL R29, R29, RZ, P1 ;  /* 0x000000ff1d1d7208 */ /* 0x000fe20000800000 */
[----:B------:R-:W-:Y:S02]  /*3ab0*/  @!P2 IMAD.MOV.U32 R39, RZ, RZ, 0x4 ;  /* 0x00000004ff27a424 */ /* 0x000fe400078e00ff */
[----:B------:R-:W-:-:S04]  /*3ac0*/  FFMA.FTZ R28, R31, R28, c[0x0][0x228] ;  /* 0x00008a001f1c7623 */ /* 0x000fc8000001001c */
[----:B------:R-:W-:Y:S01]  /*3ad0*/  FADD.FTZ R31, R28, R29 ;  /* 0x0000001d1c1f7221 */ /* 0x000fe20000010000 */
[----:B------:R-:W-:-:S05]  /*3ae0*/  @!P2 MOV R29, 0x4 ;  /* 0x00000004001da802 */ /* 0x000fca0000000f00 */
[----:B------:R-:W1:Y:S01]  /*3af0*/  MUFU.RSQ R31, R31 ;  /* 0x0000001f001f7308 */ /* 0x000e620000001400 */
[----:B------:R-:W-:-:S05]  /*3b00*/  @!P2 IMAD.WIDE R28, R0, R29, c[0x0][0x1a0] ;  /* 0x00006800001ca625 */ /* 0x000fca00078e021d */
[----:B------:R2:W-:Y:S02]  /*3b10*/  @!P2 STG.E [R28.64], R30 ;  /* 0x0000001e1c00a986 */ /* 0x0005e4000c101906 */
[----:B--2---:R-:W-:-:S05]  /*3b20*/  @!P2 IMAD.WIDE R28, R0, R39, c[0x0][0x1a8] ;  /* 0x00006a00001ca625 */ /* 0x004fca00078e0227 */
[----:B-1----:R1:W-:Y:S01]  /*3b30*/  @!P2 STG.E [R28.64], R31 ;  /* 0x0000001f1c00a986 */ /* 0x0023e2000c101906 */
[----:B------:R-:W-:Y:S05]  /*3b40*/  @!P0 BRA `(.L_x_3110) ;  /* 0x0000020000008947 */ /* 0x000fea0003800000 */
[----:B------:R-:W-:-:S05]  /*3b50*/  FSEL R61, R30, RZ, !P1 ;  /* 0x000000ff1e3d7208 */ /* 0x000fca0004800000 */
[--C-:B------:R-:W-:Y:S02]  /*3b60*/  FADD.FTZ R59, R26, -R61.reuse ;  /* 0x8000003d1a3b7221 */ /* 0x100fe40000010000 */
[--C-:B-1----:R-:W-:Y:S02]  /*3b70*/  FADD.FTZ R29, R20, -R61.reuse ;  /* 0x8000003d141d7221 */ /* 0x102fe40000010000 */
[--C-:B------:R-:W-:Y:S02]  /*3b80*/  FADD.FTZ R28, R21, -R61.reuse ;  /* 0x8000003d151c7221 */ /* 0x100fe40000010000 */
[--C-:B------:R-:W-:Y:S02]  /*3b90*/  FADD.FTZ R30, R22, -R61.reuse ;  /* 0x8000003d161e7221 */ /* 0x100fe40000010000 */
[--C-:B0-----:R-:W-:Y:S02]  /*3ba0*/  FADD.FTZ R34, R23, -R61.reuse ;  /* 0x8000003d17227221 */ /* 0x101fe40000010000 */
        /* <DEDUP_REMOVED lines=26> */
.L_x_3110:
[----:B------:R-:W-:Y:S05]  /*3d50*/  BSYNC B0 ;  /* 0x0000000000007941 */ /* 0x000fea0003800000 */
.L_x_3109:
[----:B01----:R-:W-:-:S10]  /*3d60*/  HFMA2.MMA R29, -RZ, RZ, 0, 2.384185791015625e-07 ;  /* 0x00000004ff1d7435 */ /* 0x003fd400000001ff */
[----:B------:R-:W-:-:S05]  /*3d70*/  IMAD R0, R29, c[0x0][0x160], R0 ;  /* 0x000058001d007a24 */ /* 0x000fca00078e0200 */
[----:B------:R-:W-:-:S13]  /*3d80*/  ISETP.GE.AND P1, PT, R0, c[0x0][0x164], PT ;  /* 0x0000590000007a0c */ /* 0x000fda0003f26270 */
[----:B------:R-:W-:Y:S01]  /*3d90*/  @P1 CALL.REL.NOINC `(.L_x_3111) ;  /* 0x0000001000001944 */ /* 0x000fe20003c00000 */
[----:B------:R-:W-:Y:S05]  /*3da0*/  BRA `(.L_x_3112) ;  /* 0xffffcbf000007947 */ /* 0x000fea000383ffff */
.L_x_3111:
[----:B------:R-:W-:Y:S05]  /*3db0*/  BSYNC B1 ;  /* 0x0000000000017941 */ /* 0x000fea0003800000 */
.L_x_3048:
[----:B------:R-:W-:Y:S05]  /*3dc0*/  EXIT ;  /* 0x000000000000794d */ /* 0x000fea0003800000 */
.L_x_3107:
[----:B------:R-:W-:Y:S01]  /*3dd0*/  IMAD.MOV.U32 R34, RZ, RZ, R30 ;  /* 0x000000ffff227224 */ /* 0x000fe200078e001e */
[----:B------:R-:W-:Y:S01]  /*3de0*/  MOV R29, 0x1f ;  /* 0x0000001f001d7802 */ /* 0x000fe20000000f00 */
[----:B------:R-:W-:Y:S01]  /*3df0*/  IMAD.MOV.U32 R31, RZ, RZ, 0x1 ;  /* 0x00000001ff1f7424 */ /* 0x000fe200078e00ff */
[----:B------:R-:W-:Y:S01]  /*3e00*/  MOV R28, 0x3e30 ;  /* 0x00003e30001c7802 */ /* 0x000fe20000000f00 */
[----:B------:R-:W-:Y:S02]  /*3e10*/  IMAD.MOV.U32 R38, RZ, RZ, -0x1 ;  /* 0xffffffffff267424 */ /* 0x000fe400078e00ff */
[----:B------:R-:W-:Y:S05]  /*3e20*/  CALL.REL.NOINC `($__internal_60_$__cuda_sm70_shflsync_bfly_p) ;  /* 0x000004d000007944 */ /* 0x000fea0003c00000 */
[----:B-1----:R-:W-:Y:S05]  /*3e30*/  BRA `(.L_x_3113) ;  /* 0xfffff9c000007947 */ /* 0x002fea000383ffff */
.L_x_3108:
[----:B------:R-:W-:Y:S01]  /*3e40*/  HFMA2.MMA R31, -RZ, RZ, 0, 1.1920928955078125e-07 ;  /* 0x00000002ff1f7435 */ /* 0x000fe200000001ff */
[----:B------:R-:W-:Y:S01]  /*3e50*/  IMAD.MOV.U32 R34, RZ, RZ, R30 ;  /* 0x000000ffff227224 */ /* 0x000fe200078e001e */
[----:B------:R-:W-:Y:S01]  /*3e60*/  MOV R38, 0xffffffff ;  /* 0xffffffff00267802 */ /* 0x000fe20000000f00 */
[----:B------:R-:W-:Y:S01]  /*3e70*/  IMAD.MOV.U32 R29, RZ, RZ, 0x1f ;  /* 0x0000001fff1d7424 */ /* 0x000fe200078e00ff */
[----:B------:R-:W-:Y:S02]  /*3e80*/  MOV R28, 0x3ea0 ;  /* 0x00003ea0001c7802 */ /* 0x000fe40000000f00 */
[----:B------:R-:W-:Y:S05]  /*3e90*/  CALL.REL.NOINC `($__internal_60_$__cuda_sm70_shflsync_bfly_p) ;  /* 0x0000046000007944 */ /* 0x000fea0003c00000 */
[----:B-1----:R-:W-:Y:S01]  /*3ea0*/  FADD.FTZ R30, R30, R31 ;  /* 0x0000001f1e1e7221 */ /* 0x002fe20000010000 */
[----:B------:R-:W-:Y:S01]  /*3eb0*/  HFMA2.MMA R29, -RZ, RZ, 0, 1.847743988037109375e-06 ;  /* 0x0000001fff1d7435 */ /* 0x000fe200000001ff */
[----:B------:R-:W-:Y:S01]  /*3ec0*/  IMAD.MOV.U32 R31, RZ, RZ, 0x4 ;  /* 0x00000004ff1f7424 */ /* 0x000fe200078e00ff */
[----:B------:R-:W-:Y:S01]  /*3ed0*/  MOV R28, 0x3f10 ;  /* 0x00003f10001c7802 */ /* 0x000fe20000000f00 */
[----:B------:R-:W-:Y:S01]  /*3ee0*/  IMAD.MOV.U32 R38, RZ, RZ, -0x1 ;  /* 0xffffffffff267424 */ /* 0x000fe200078e00ff */
[----:B------:R-:W-:-:S02]  /*3ef0*/  MOV R34, R30 ;  /* 0x0000001e00227202 */ /* 0x000fc40000000f00 */
        /* <DEDUP_REMOVED lines=15> */
[----:B-1----:R-:W-:Y:S02]  /*3ff0*/  FADD.FTZ R30, R30, R31 ;  /* 0x0000001f1e1e7221 */ /* 0x002fe40000010000 */
        /* <DEDUP_REMOVED lines=22> */
[----:B------:R-:W-:Y:S05]  /*4160*/  CALL.REL.NOINC `($__internal_60_$__cuda_sm70_shflsync_bfly_p) ;  /* 0x0000019000007944 */ /* 0x000fea0003c00000 */
[----:B-1----:R-:W-:Y:S01]  /*4170*/  FADD.FTZ R34, R34, R31 ;  /* 0x0000001f22227221 */ /* 0x002fe20000010000 */
[----:B------:R-:W-:Y:S01]  /*4180*/  MOV R31, 0x2 ;  /* 0x00000002001f7802 */ /* 0x000fe20000000f00 */
[----:B------:R-:W-:Y:S01]  /*4190*/  IMAD.MOV.U32 R29, RZ, RZ, 0x1f ;  /* 0x0000001fff1d7424 */ /* 0x000fe200078e00ff */
[----:B------:R-:W-:Y:S02]  /*41a0*/  MOV R38, 0xffffffff ;  /* 0xffffffff00267802 */ /* 0x000fe40000000f00 */
[----:B------:R-:W-:Y:S02]  /*41b0*/  MOV R28, 0x41d0 ;  /* 0x000041d0001c7802 */ /* 0x000fe40000000f00 */
[----:B------:R-:W-:Y:S05]  /*41c0*/  CALL.REL.NOINC `($__internal_60_$__cuda_sm70_shflsync_bfly_p) ;  /* 0x0000013000007944 */ /* 0x000fea0003c00000 */
[----:B------:R-:W-:Y:S01]  /*41d0*/  HFMA2.MMA R29, -RZ, RZ, 0, 1.847743988037109375e-06 ;  /* 0x0000001fff1d7435 */ /* 0x000fe200000001ff */
[----:B-1----:R-:W-:Y:S01]  /*41e0*/  FADD.FTZ R34, R34, R31 ;  /* 0x0000001f22227221 */ /* 0x002fe20000010000 */
[----:B------:R-:W-:Y:S01]  /*41f0*/  MOV R28, 0x4230 ;  /* 0x00004230001c7802 */ /* 0x000fe20000000f00 */
[----:B------:R-:W-:-:S02]  /*4200*/  IMAD.MOV.U32 R31, RZ, RZ, 0x4 ;  /* 0x00000004ff1f7424 */ /* 0x000fc400078e00ff */
[----:B------:R-:W-:Y:S02]  /*4210*/  IMAD.MOV.U32 R38, RZ, RZ, -0x1 ;  /* 0xffffffffff267424 */ /* 0x000fe400078e00ff */
        /* <DEDUP_REMOVED lines=10> */
[----:B------:R-:W-:Y:S02]  /*42c0*/  IMAD.MOV.U32 R31, RZ, RZ, 0x10 ;  /* 0x00000010ff1f7424 */ /* 0x000fe400078e00ff */
[----:B------:R-:W-:-:S02]  /*42d0*/  IMAD.MOV.U32 R38, RZ, RZ, -0x1 ;  /* 0xffffffffff267424 */ /* 0x000fc400078e00ff */
[----:B------:R-:W-:Y:S05]  /*42e0*/  CALL.REL.NOINC `($__internal_60_$__cuda_sm70_shflsync_bfly_p) ;  /* 0x0000001000007944 */ /* 0x000fea0003c00000 */
[----:B-1----:R-:W-:Y:S05]  /*42f0*/  BRA `(.L_x_3114) ;  /* 0xfffff75000007947 */ /* 0x002fea000383ffff */
        .weak           $__internal_60_$__cuda_sm70_shflsync_bfly_p
        .type           $__internal_60_$__cuda_sm70_shflsync_bfly_p,@function
        .size           $__internal_60_$__cuda_sm70_shflsync_bfly_p,(.L_x_8248 - $__internal_60_$__cuda_sm70_shflsync_bfly_p)
$__internal_60_$__cuda_sm70_shflsync_bfly_p:
[----:B------:R-:W-:Y:S04]  /*4300*/  WARPSYNC R38 ;  /* 0x0000002600007348 */ /* 0x000fe80003800000 */
[----:B------:R0:W1:Y:S02]  /*4310*/  SHFL.BFLY PT, R31, R34, R31, R29 ;  /* 0x0c00001f221f7389 */ /* 0x00006400000e001d */
[----:B0-----:R-:W-:-:S04]  /*4320*/  MOV R29, 0x0 ;  /* 0x00000000001d7802 */ /* 0x001fc80000000f00 */
[----:B------:R-:W-:Y:S05]  /*4330*/  RET.REL.NODEC R28 `(_ZN10layer_norm13ln_fwd_kernelINS_13Kernel_traitsI13__nv_bfloat16S2_fS2_fjLj256ELj1ELj4ELj1ELj16ENS_18Kernel_traits_baseILj256ES2_S2_fS2_fjLj128EEEEELb1ELb1ELb0ELb0EEEvNS_9FwdParamsE) ;  /* 0xffffbcc01c007950 */ /* 0x000fea0003c3ffff */
.L_x_3115:
        /* <DEDUP_REMOVED lines=12> */
.L_x_8248:


//--------------------- .text._ZN10layer_norm13ln_fwd_kernelINS_13Kernel_traitsI13__nv_bfloat16S2_fS2_fjLj256ELj1ELj4ELj1ELj16ENS_18Kernel_traits_baseILj256ES2_S2_fS2_fjLj128EEEEELb1ELb1ELb0ELb1EEEvNS_9FwdParamsE --------------------------
	.section	.text._ZN10layer_norm13ln_fwd_kernelINS_13Kernel_traitsI13__nv_bfloat16S2_fS2_fjLj256ELj1ELj4ELj1ELj16ENS_18Kernel_traits_baseILj256ES2_S2_fS2_fjLj128EEEEELb1ELb1ELb0ELb1EEEvNS_9FwdParamsE,"ax",@progbits
	.sectioninfo	@"SHI_REGISTERS=63"
	.align	128
        .global         _ZN10layer_norm13ln_fwd_kernelINS_13Kernel_traitsI13__nv_bfloat16S2_fS2_fjLj256ELj1ELj4ELj1ELj16ENS_18Kernel_traits_baseILj256ES2_S2_fS2_fjLj128EEEEELb1ELb1ELb0ELb1EEEvNS_9FwdParamsE
        .type           _ZN10layer_norm13ln_fwd_kernelINS_13Kernel_traitsI13__nv_bfloat16S2_fS2_fjLj256ELj1ELj4ELj1ELj16ENS_18Kernel_traits_baseILj256ES2_S2_fS2_fjLj128EEEEELb1ELb1ELb0ELb1EEEvNS_9FwdParamsE,@function
        .size           _ZN10layer_norm13ln_fwd_kernelINS_13Kernel_traitsI13__nv_bfloat16S2_fS2_fjLj256ELj1ELj4ELj1ELj16ENS_18Kernel_traits_baseILj256ES2_S2_fS2_fjLj128EEEEELb1ELb1ELb0ELb1EEEvNS_9FwdParamsE,(.L_x_8249 - _ZN10layer_norm13ln_fwd_kernelINS_13Kernel_traitsI13__nv_bfloat16S2_fS2_fjLj256ELj1ELj4ELj1ELj16ENS_18Kernel_traits_baseILj256ES2_S2_fS2_fjLj128EEEEELb1ELb1ELb0ELb1EEEvNS_9FwdParamsE)
        .other          _ZN10layer_norm13ln_fwd_kernelINS_13Kernel_traitsI13__nv_bfloat16S2_fS2_fjLj256ELj1ELj4ELj1ELj16ENS_18Kernel_traits_baseILj256ES2_S2_fS2_fjLj128EEEEELb1ELb1ELb0ELb1EEEvNS_9FwdParamsE,@"STO_CUDA_ENTRY STV_DEFAULT"
_ZN10layer_norm13ln_fwd_kernelINS_13Kernel_traitsI13__nv_bfloat16S2_fS2_fjLj256ELj1ELj4ELj1ELj16ENS_18Kernel_traits_baseILj256ES2_S2_fS2_fjLj128EEEEELb1ELb1ELb0ELb1EEEvNS_9FwdParamsE:
.text._ZN10layer_norm13ln_fwd_kernelINS_13Kernel_traitsI13__nv_bfloat16S2_fS2_fjLj256ELj1ELj4ELj1ELj16ENS_18Kernel_traits_baseILj256ES2_S2_fS2_fjLj128EEEEELb1ELb1ELb0ELb1EEEvNS_9FwdParamsE:
        /* <DEDUP_REMOVED lines=17> */
[----:B------:R-:W-:-:S04]  /*0110*/  @P0 LEA R12, P2, R6, c[0x0][0x218], 0x4 ;  /* 0x00008600060c0a11 */ /* 0x000fc800078420ff */
[----:B------:R-:W-:-:S06]  /*0120*/  @P0 IADD3.X R13, RZ, c[0x0][0x21c], RZ, P2, !PT ;  /* 0x00008700ff0d0a10 */ /* 0x000fcc00017fe4ff */
[----:B------:R-:W5:Y:S01]  /*0130*/  @P0 LDG.E.128 R12, [R12.64] ;  /* 0x000000060c0c0981 */ /* 0x000f62000c1e1d00 */
[----:B0-----:R-:W-:-:S05]  /*0140*/  IMAD R5, R7, 0x4, R5 ;  /* 0x0000000407057824 */ /* 0x001fca00078e0205 */
[----:B------:R-:W-:Y:S01]  /*0150*/  ISETP.GE.AND P2, PT, R5, c[0x0][0x164], PT ;  /* 0x0000590005007a0c */ /* 0x000fe20003f46270 */
[----:B------:R-:W-:Y:S01]  /*0160*/  IMAD.SHL.U32 R0, R4, 0x10, RZ ;  /* 0x0000001004007824 */ /* 0x000fe200078e00ff */
[----:B--2---:R1:W0:Y:S08]  /*0170*/  @P1 R2UR UR4, R2 ;  /* 0x00000000020413c2 */ /* 0x00423000000e0000 */
[----:B------:R1:W2:Y:S03]  /*0180*/  @P1 R2UR UR5, R3 ;  /* 0x00000000030513c2 */ /* 0x0002a600000e0000 */
[----:B012---:R-:W-:Y:S05]  /*0190*/  @P2 EXIT ;  /* 0x000000000000294d */ /* 0x007fea0003800000 */
[----:B------:R-:W-:Y:S02]  /*01a0*/  LEA R16, P2, R6, c[0x0][0x1c8], 0x4 ;  /* 0x0000720006107a11 */ /* 0x000fe400078420ff */
[----:B------:R-:W-:-:S03]  /*01b0*/  LOP3.LUT R0, R0, 0x1f0, RZ, 0xc0, !PT ;  /* 0x000001f000007812 */ /* 0x000fc600078ec0ff */
[----:B------:R-:W-:Y:S01]  /*01c0*/  IMAD.X R17, RZ, RZ, c[0x0][0x1cc], P2 ;  /* 0x00007300ff117624 */ /* 0x000fe200010e06ff */
[----:B------:R-:W-:-:S04]  /*01d0*/  IADD3 R24, P2, R0, c[0x0][0x1b0], RZ ;  /* 0x00006c0000187a10 */ /* 0x000fc80007f5e0ff */
[----:B------:R-:W-:Y:S01]  /*01e0*/  IADD3.X R25, RZ, c[0x0][0x1b4], RZ, P2, !PT ;  /* 0x00006d00ff197a10 */ /* 0x000fe200017fe4ff */
[----:B------:R-:W2:Y:S05]  /*01f0*/  LDG.E.128 R16, [R16.64] ;  /* 0x0000000610107981 */ /* 0x000eaa000c1e1d00 */
        /* <DEDUP_REMOVED lines=22> */
[C---:B------:R-:W-:Y:S01]  /*0360*/  IMAD.HI.U32 R10, R7.reuse, -0x2daee0ad, RZ ;  /* 0xd2511f53070a7827 */ /* 0x040fe200078e00ff */
[----:B------:R-:W-:Y:S01]  /*0370*/  UIADD3 UR19, UR4, 0x78dde6e4, URZ ;  /* 0x78dde6e404137890 */ /* 0x000fe2000fffe03f */
[----:B------:R-:W-:Y:S01]  /*0380*/  PRMT R33, RZ, 0x7610, R15 ;  /* 0x00007610ff217816 */ /* 0x000fe2000000000f */
[----:B------:R-:W-:Y:S01]  /*0390*/  UIADD3 UR10, UR5, -0x126145ec, URZ ;  /* 0xed9eba14050a7890 */ /* 0x000fe2000fffe03f */
[----:B------:R-:W-:Y:S01]  /*03a0*/  IMAD.HI.U32 R8, R0, -0x326172a9, RZ ;  /* 0xcd9e8d5700087827 */ /* 0x000fe200078e00ff */
[----:B------:R-:W-:Y:S01]  /*03b0*/  LOP3.LUT R10, R10, UR15, R11, 0x96, !PT ;  /* 0x0000000f0a0a7c12 */ /* 0x000fe2000f8e960b */
[----:B------:R-:W-:Y:S01]  /*03c0*/  UIADD3 UR21, UR5, -0x56f99767, URZ ;  /* 0xa906689905157890 */ /* 0x000fe2000fffe03f */
[----:B------:R-:W-:Y:S01]  /*03d0*/  LOP3.LUT R39, R20, 0x3, RZ, 0xc0, !PT ;  /* 0x0000000314277812 */ /* 0x000fe200078ec0ff */
        /* <DEDUP_REMOVED lines=47> */
[----:B------:R-:W-:Y:S01]  /*06d0*/  IMAD.MOV.U32 R35, RZ, RZ, RZ ;  /* 0x000000ffff237224 */ /* 0x000fe200078e00ff */
[----:B------:R-:W-:Y:S01]  /*06e0*/  LOP3.LUT R11, R8, UR24, R9, 0x96, !PT ;  /* 0x00000018080b7c12 */ /* 0x000fe2000f8e9609 */
[----:B------:R-:W-:Y:S02]  /*06f0*/  IMAD R8, R7, -0x326172a9, RZ ;  /* 0xcd9e8d5707087824 */ /* 0x000fe400078e02ff */
[----:B------:R-:W-:Y:S02]  /*0700*/  IMAD R9, R0, -0x2daee0ad, RZ ;  /* 0xd2511f5300097824 */ /* 0x000fe400078e02ff */
        /* <DEDUP_REMOVED lines=12> */
[----:B------:R-:W-:-:S02]  /*07d0*/  PRMT R11, RZ, 0x5410, R15 ;  /* 0x00005410ff0b7816 */ /* 0x000fc4000000000f */
[----:B------:R-:W-:Y:S01]  /*07e0*/  LOP3.LUT R38, R38, UR13, R13, 0x96, !PT ;  /* 0x0000000d26267c12 */ /* 0x000fe2000f8e960d */
[----:B------:R-:W-:Y:S01]  /*07f0*/  IMAD R42, R42, -0x2daee0ad, RZ ;  /* 0xd2511f532a2a7824 */ /* 0x000fe200078e02ff */
[----:B------:R-:W-:Y:S02]  /*0800*/  LOP3.LUT R34, R41, UR26, R21, 0x96, !PT ;  /* 0x0000001a29227c12 */ /* 0x000fe4000f8e9615 */
        /* <DEDUP_REMOVED lines=8> */
.L_x_3176:
[----:B------:R-:W-:Y:S01]  /*0890*/  ISETP.NE.U32.AND P0, PT, RZ, c[0x0][0x1c0], PT ;  /* 0x00007000ff007a0c */ /* 0x000fe20003f05070 */
[----:B------:R-:W-:Y:S01]  /*08a0*/  IMAD R12, R5, c[0x0][0x168], RZ ;  /* 0x00005a00050c7a24 */ /* 0x000fe200078e02ff */
[----:B------:R-:W-:Y:S01]  /*08b0*/  ISETP.NE.U32.AND P1, PT, RZ, c[0x0][0x180], PT ;  /* 0x00006000ff007a0c */ /* 0x000fe20003f25070 */
[----:B------:R-:W-:Y:S01]  /*08c0*/  IMAD.MOV.U32 R29, RZ, RZ, 0x10 ;  /* 0x00000010ff1d7424 */ /* 0x000fe200078e00ff */
[----:B------:R-:W-:-:S02]  /*08d0*/  ISETP.NE.AND.EX P0, PT, RZ, c[0x0][0x1c4], PT, P0 ;  /* 0x00007100ff007a0c */ /* 0x000fc40003f05300 */
[----:B------:R-:W-:Y:S02]  /*08e0*/  SHF.R.S32.HI R13, RZ, 0x1f, R12 ;  /* 0x0000001fff0d7819 */ /* 0x000fe4000001140c */
[----:B------:R-:W-:Y:S02]  /*08f0*/  ISETP.NE.AND.EX P1, PT, RZ, c[0x0][0x184], PT, P1 ;  /* 0x00006100ff007a0c */ /* 0x000fe40003f25310 */
        /* <DEDUP_REMOVED lines=25> */
.L_x_3118:
[----:B0-----:R-:W-:Y:S02]  /*0a90*/  MOV R51, R40 ;  /* 0x0000002800337202 */ /* 0x001fe40000000f00 */
.L_x_3119:
[----:B------:R-:W-:Y:S05]  /*0aa0*/  BSYNC B1 ;  /* 0x0000000000017941 */ /* 0x000fea0003800000 */
.L_x_3117:
        /* <DEDUP_REMOVED lines=16> */
.L_x_3123:
[----:B------:R-:W-:Y:S05]  /*0bb0*/  BSYNC B2 ;  /* 0x0000000000027941 */ /* 0x000fea0003800000 */
.L_x_3122:
        /* <DEDUP_REMOVED lines=42> */
.L_x_3121:
[----:B------:R-:W-:Y:S05]  /*0e60*/  BSYNC B1 ;  /* 0x0000000000017941 */ /* 0x000fea0003800000 */
.L_x_3120:
[----:B------:R-:W0:Y:S01]  /*0e70*/  I2F.U32 R12, R51 ;  /* 0x00000033000c7306 */ /* 0x000e220000201000 */
[----:B-----5:R-:W-:Y:S01]  /*0e80*/  PRMT R13, RZ, 0x5410, R28 ;  /* 0x00005410ff0d7816 */ /* 0x020fe2000000001c */
[----:B------:R-:W-:Y:S01]  /*0e90*/  IMAD.MOV.U32 R53, RZ, RZ, 0x2f800000 ;  /* 0x2f800000ff357424 */ /* 0x000fe200078e00ff */
[----:B------:R-:W-:Y:S01]  /*0ea0*/  ISETP.NE.U32.AND P0, PT, RZ, c[0x0][0x180], PT ;  /* 0x00006000ff007a0c */ /* 0x000fe20003f05070 */
[----:B------:R-:W-:Y:S01]  /*0eb0*/  BSSY B1, `(.L_x_3124) ;  /* 0x0000016000017945 */ /* 0x000fe20003800000 */
[----:B------:R-:W-:Y:S01]  /*0ec0*/  IADD3 R39, R41, 0x1, RZ ;  /* 0x0000000129277810 */ /* 0x000fe20007ffe0ff */
        /* <DEDUP_REMOVED lines=19> */
.L_x_3125:
[----:B------:R-:W-:Y:S02]  /*1000*/  MOV R54, R40 ;  /* 0x0000002800367202 */ /* 0x000fe40000000f00 */
.L_x_3126:
[----:B------:R-:W-:Y:S05]  /*1010*/  BSYNC B1 ;  /* 0x0000000000017941 */ /* 0x000fea0003800000 */
.L_x_3124:
        /* <DEDUP_REMOVED lines=16> */
.L_x_3130:
[----:B------:R-:W-:Y:S05]  /*1120*/  BSYNC B2 ;  /* 0x0000000000027941 */ /* 0x000fea0003800000 */
.L_x_3129:
        /* <DEDUP_REMOVED lines=42> */
.L_x_3128:
[----:B------:R-:W-:Y:S05]  /*13d0*/  BSYNC B1 ;  /* 0x0000000000017941 */ /* 0x000fea0003800000 */
.L_x_3127:
        /* <DEDUP_REMOVED lines=22> */
.L_x_3132:
[----:B------:R-:W-:Y:S02]  /*1540*/  IMAD.MOV.U32 R28, RZ, RZ, R40 ;  /* 0x000000ffff1c7224 */ /* 0x000fe400078e0028 */
.L_x_3133:
[----:B------:R-:W-:Y:S05]  /*1550*/  BSYNC B1 ;  /* 0x0000000000017941 */ /* 0x000fea0003800000 */
.L_x_3131:
        /* <DEDUP_REMOVED lines=16> */
.L_x_3137:
[----:B------:R-:W-:Y:S05]  /*1660*/  BSYNC B2 ;  /* 0x0000000000027941 */ /* 0x000fea0003800000 */
.L_x_3136:
        /* <DEDUP_REMOVED lines=42> */
.L_x_3135:
[----:B------:R-:W-:Y:S05]  /*1910*/  BSYNC B1 ;  /* 0x0000000000017941 */ /* 0x000fea0003800000 */
.L_x_3134:
        /* <DEDUP_REMOVED lines=21> */
.L_x_3139:
[----:B------:R-:W-:Y:S02]  /*1a70*/  IMAD.MOV.U32 R28, RZ, RZ, R40 ;  /* 0x000000ffff1c7224 */ /* 0x000fe400078e0028 */
.L_x_3140:
[----:B------:R-:W-:Y:S05]  /*1a80*/  BSYNC B1 ;  /* 0x0000000000017941 */ /* 0x000fea0003800000 */
.L_x_3138:
        /* <DEDUP_REMOVED lines=16> */
.L_x_3144:
[----:B------:R-:W-:Y:S05]  /*1b90*/  BSYNC B2 ;  /* 0x0000000000027941 */ /* 0x000fea0003800000 */
.L_x_3143:
        /* <DEDUP_REMOVED lines=42> */
.L_x_3142:
[----:B------:R-:W-:Y:S05]  /*1e40*/  BSYNC B1 ;  /* 0x0000000000017941 */ /* 0x000fea0003800000 */
.L_x_3141:
        /* <DEDUP_REMOVED lines=21> */
.L_x_3146:
[----:B------:R-:W-:Y:S02]  /*1fa0*/  MOV R55, R40 ;  /* 0x0000002800377202 */ /* 0x000fe40000000f00 */
.L_x_3147:
[----:B------:R-:W-:Y:S05]  /*1fb0*/  BSYNC B1 ;  /* 0x0000000000017941 */ /* 0x000fea0003800000 */
.L_x_3145:
        /* <DEDUP_REMOVED lines=16> */
.L_x_3151:
[----:B------:R-:W-:Y:S05]  /*20c0*/  BSYNC B2 ;  /* 0x0000000000027941 */ /* 0x000fea0003800000 */
.L_x_3150:
        /* <DEDUP_REMOVED lines=42> */
.L_x_3149:
[----:B------:R-:W-:Y:S05]  /*2370*/  BSYNC B1 ;  /* 0x0000000000017941 */ /* 0x000fea0003800000 */
.L_x_3148:
        /* <DEDUP_REMOVED lines=21> */
.L_x_3153:
[----:B------:R-:W-:Y:S02]  /*24d0*/  IMAD.MOV.U32 R55, RZ, RZ, R40 ;  /* 0x000000ffff377224 */ /* 0x000fe400078e0028 */
.L_x_3154:
[----:B------:R-:W-:Y:S05]  /*24e0*/  BSYNC B1 ;  /* 0x0000000000017941 */ /* 0x000fea0003800000 */
.L_x_3152:
        /* <DEDUP_REMOVED lines=16> */
.L_x_3158:
[----:B------:R-:W-:Y:S05]  /*25f0*/  BSYNC B2 ;  /* 0x0000000000027941 */ /* 0x000fea0003800000 */
.L_x_3157:
        /* <DEDUP_REMOVED lines=42> */
.L_x_3156:
[----:B------:R-:W-:Y:S05]  /*28a0*/  BSYNC B1 ;  /* 0x0000000000017941 */ /* 0x000fea0003800000 */
.L_x_3155:
        /* <DEDUP_REMOVED lines=21> */
.L_x_3160:
[----:B------:R-:W-:Y:S02]  /*2a00*/  IMAD.MOV.U32 R55, RZ, RZ, R40 ;  /* 0x000000ffff377224 */ /* 0x000fe400078e0028 */
.L_x_3161:
[----:B------:R-:W-:Y:S05]  /*2a10*/  BSYNC B1 ;  /* 0x0000000000017941 */ /* 0x000fea0003800000 */
.L_x_3159:
        /* <DEDUP_REMOVED lines=16> */
.L_x_3165:
[----:B------:R-:W-:Y:S05]  /*2b20*/  BSYNC B2 ;  /* 0x0000000000027941 */ /* 0x000fea0003800000 */
.L_x_3164:
        /* <DEDUP_REMOVED lines=42> */
.L_x_3163:
[----:B------:R-:W-:Y:S05]  /*2dd0*/  BSYNC B1 ;  /* 0x0000000000017941 */ /* 0x000fea0003800000 */
.L_x_3162:
        /* <DEDUP_REMOVED lines=21> */
.L_x_3167:
[----:B------:R-:W-:Y:S02]  /*2f30*/  MOV R55, R40 ;  /* 0x0000002800377202 */ /* 0x000fe40000000f00 */
.L_x_3168:
[----:B------:R-:W-:Y:S05]  /*2f40*/  BSYNC B1 ;  /* 0x0000000000017941 */ /* 0x000fea0003800000 */
.L_x_3166:
        /* <DEDUP_REMOVED lines=18> */
.L_x_3172:
[----:B------:R-:W-:Y:S05]  /*3070*/  BSYNC B2 ;  /* 0x0000000000027941 */ /* 0x000fea0003800000 */
.L_x_3171:
        /* <DEDUP_REMOVED lines=42> */
.L_x_3170:
[----:B------:R-:W-:Y:S05]  /*3320*/  BSYNC B1 ;  /* 0x0000000000017941 */ /* 0x000fea0003800000 */
.L_x_3169:
[----:B------:R-:W-:Y:S02]  /*3330*/  SEL R58, RZ, 0x10000, P5 ;  /* 0x00010000ff3a7807 */ /* 0x000fe40002800000 */
[----:B------:R-:W-:Y:S02]  /*3340*/  ISETP.NE.AND P5, PT, R54, RZ, PT ;  /* 0x000000ff3600720c */ /* 0x000fe40003fa5270 */
[----:B------:R-:W0:Y:S01]  /*3350*/  I2F.U32 R54, R55 ;  /* 0x0000003700367306 */ /* 0x000e220000201000 */
[----:B------:R-:W-:Y:S02]  /*3360*/  PRMT R31, RZ, 0x7610, R31 ;  /* 0x00007610ff1f7816 */ /* 0x000fe4000000001f */
[----:B------:R-:W-:Y:S02]  /*3370*/  SEL R41, RZ, 0x100, P4 ;  /* 0x00000100ff297807 */ /* 0x000fe40002000000 */
[----:B------:R-:W-:Y:S01]  /*3380*/  SEL R56, RZ, 0x1, P2 ;  /* 0x00000001ff387807 */ /* 0x000fe20001000000 */
[----:B------:R-:W-:Y:S01]  /*3390*/  FMUL.FTZ R31, R31, R52 ;  /* 0x000000341f1f7220 */ /* 0x000fe20000410000 */
[----:B------:R-:W-:-:S02]  /*33a0*/  SEL R52, RZ, 0x1, P5 ;  /* 0x00000001ff347807 */ /* 0x000fc40002800000 */
[----:B------:R-:W-:Y:S01]  /*33b0*/  ISETP.NE.AND P6, PT, R51, RZ, PT ;  /* 0x000000ff3300720c */ /* 0x000fe20003fc5270 */
[----:B------:R-:W-:-:S03]  /*33c0*/  IMAD.WIDE.U32 R56, R56, 0x1000000, RZ ;  /* 0x0100000038387825 */ /* 0x000fc600078e00ff */
[----:B------:R-:W-:Y:S01]  /*33d0*/  SEL R60, RZ, 0x1, P6 ;  /* 0x00000001ff3c7807 */ /* 0x000fe20003000000 */
[----:B------:R-:W-:Y:S02]  /*33e0*/  FMUL.FTZ R31, R31, c[0x0][0x1e8] ;  /* 0x00007a001f1f7a20 */ /* 0x000fe40000410000 */
[----:B0-----:R-:W-:Y:S02]  /*33f0*/  FFMA.FTZ R54, R54, R53, 1.1641532182693481445e-10 ;  /* 0x2f00000036367423 */ /* 0x001fe40000010035 */
[----:B------:R-:W-:-:S03]  /*3400*/  IMAD.WIDE.U32 R52, R52, 0x100, RZ ;  /* 0x0000010034347825 */ /* 0x000fc600078e00ff */
[----:B------:R-:W-:Y:S02]  /*3410*/  FSETP.GTU.FTZ.AND P4, PT, R54, c[0x0][0x1e4], PT ;  /* 0x0000790036007a0b */ /* 0x000fe40003f9c000 */
[----:B------:R-:W-:Y:S02]  /*3420*/  SEL R54, RZ, 0x1, P1 ;  /* 0x00000001ff367807 */ /* 0x000fe40000800000 */
[----:B------:R-:W-:-:S03]  /*3430*/  SEL R43, RZ, 0x1000000, P4 ;  /* 0x01000000ff2b7807 */ /* 0x000fc60002000000 */
[----:B------:R-:W-:Y:S01]  /*3440*/  IMAD.WIDE.U32 R54, R54, 0x10000, RZ ;  /* 0x0001000036367825 */ /* 0x000fe200078e00ff */
[----:B------:R-:W-:Y:S02]  /*3450*/  LOP3.LUT R41, R41, R43, R58, 0xfe, !PT ;  /* 0x0000002b29297212 */ /* 0x000fe400078efe3a */
[----:B------:R-:W-:Y:S01]  /*3460*/  SEL R43, RZ, 0x1, P3 ;  /* 0x00000001ff2b7807 */ /* 0x000fe20001800000 */
[----:B------:R-:W-:-:S03]  /*3470*/  FADD.FTZ R58, RZ, R12 ;  /* 0x0000000cff3a7221 */ /* 0x000fc60000010000 */
[----:B------:R-:W-:Y:S02]  /*3480*/  LOP3.LUT R43, R57, R41, R43, 0xfe, !PT ;  /* 0x00000029392b7212 */ /* 0x000fe400078efe2b */
[----:B------:R-:W-:Y:S02]  /*3490*/  LOP3.LUT R41, R52, R56, R54, 0xfe, !PT ;  /* 0x0000003834297212 */ /* 0x000fe400078efe36 */
[----:B------:R-:W-:Y:S02]  /*34a0*/  FSEL R54, R31, RZ, !P4 ;  /* 0x000000ff1f367208 */ /* 0x000fe40006000000 */
[C---:B------:R-:W-:Y:S02]  /*34b0*/  LEA R56, P1, R50.reuse, c[0x0][0x188], 0x5 ;  /* 0x0000620032387a11 */ /* 0x040fe400078228ff */
[----:B------:R-:W-:Y:S01]  /*34c0*/  LEA R52, P2, R50, c[0x0][0x190], 0x3 ;  /* 0x0000640032347a11 */ /* 0x000fe200078418ff */
[----:B------:R-:W-:Y:S01]  /*34d0*/  FMUL.FTZ R31, R49, R54 ;  /* 0x00000036311f7220 */ /* 0x000fe20000410000 */
[----:B------:R-:W-:-:S02]  /*34e0*/  LOP3.LUT R55, R53, R43, R55, 0xfe, !PT ;  /* 0x0000002b35377212 */ /* 0x000fc400078efe37 */
[C---:B------:R-:W-:Y:S01]  /*34f0*/  LEA.HI.X R57, R50.reuse, c[0x0][0x18c], RZ, 0x5, P1 ;  /* 0x0000630032397a11 */ /* 0x040fe200008f2cff */
[----:B------:R-:W-:Y:S01]  /*3500*/  @P0 FADD.FTZ R31, R19, R31 ;  /* 0x0000001f131f0221 */ /* 0x000fe20000010000 */
[----:B------:R-:W-:Y:S01]  /*3510*/  LOP3.LUT R54, R41, R60, RZ, 0xfc, !PT ;  /* 0x0000003c29367212 */ /* 0x000fe200078efcff */
[----:B------:R-:W-:Y:S01]  /*3520*/  FADD.FTZ R41, R13, R58 ;  /* 0x0000003a0d297221 */ /* 0x000fe20000010000 */
[----:B------:R-:W-:Y:S01]  /*3530*/  LEA.HI.X R53, R50, c[0x0][0x194], RZ, 0x3, P2 ;  /* 0x0000650032357a11 */ /* 0x000fe200010f1cff */
[----:B------:R0:W-:Y:S01]  /*3540*/  STG.E.128 [R56.64], R12 ;  /* 0x0000000c38007986 */ /* 0x0001e2000c101d06 */
[----:B------:R-:W-:Y:S01]  /*3550*/  ISETP.NE.AND P1, PT, R6, RZ, PT ;  /* 0x000000ff0600720c */ /* 0x000fe20003f25270 */
[----:B------:R-:W-:Y:S02]  /*3560*/  FADD.FTZ R58, R14, R41 ;  /* 0x000000290e3a7221 */ /* 0x000fe40000010000 */
[----:B------:R0:W-:Y:S02]  /*3570*/  STG.E.128 [R56.64+0x10], R28 ;  /* 0x0000101c38007986 */ /* 0x0001e4000c101d06 */
[----:B------:R-:W-:-:S02]  /*3580*/  FADD.FTZ R41, R15, R58 ;  /* 0x0000003a0f297221 */ /* 0x000fc40000010000 */
[----:B------:R0:W-:Y:S02]  /*3590*/  STG.E.64 [R52.64], R54 ;  /* 0x0000003634007986 */ /* 0x0001e4000c101b06 */
[----:B------:R-:W-:-:S04]  /*35a0*/  FADD.FTZ R58, R28, R41 ;  /* 0x000000291c3a7221 */ /* 0x000fc80000010000 */
[----:B------:R-:W-:-:S04]  /*35b0*/  FADD.FTZ R41, R29, R58 ;  /* 0x0000003a1d297221 */ /* 0x000fc80000010000 */
[----:B------:R-:W-:-:S04]  /*35c0*/  FADD.FTZ R58, R30, R41 ;  /* 0x000000291e3a7221 */ /* 0x000fc80000010000 */
[----:B------:R-:W-:Y:S01]  /*35d0*/  FADD.FTZ R43, R31, R58 ;  /* 0x0000003a1f2b7221 */ /* 0x000fe20000010000 */
[----:B------:R-:W-:Y:S05]  /*35e0*/  BRA.DIV ~URZ, `(.L_x_3173) ;  /* 0x000006027f007947 */ /* 0x000fea000b800000 */
[----:B0-----:R0:W1:Y:S02]  /*35f0*/  SHFL.BFLY PT, R51, R43, 0x1, 0x1f ;  /* 0x0c201f002b337f89 */ /* 0x00106400000e0000 */
.L_x_3177:
[----:B-1----:R-:W-:Y:S01]  /*3600*/  FADD.FTZ R56, R43, R51 ;  /* 0x000000332b387221 */ /* 0x002fe20000010000 */
[----:B------:R-:W-:Y:S05]  /*3610*/  BRA.DIV ~URZ, `(.L_x_3174) ;  /* 0x000006327f007947 */ /* 0x000fea000b800000 */
[----:B------:R-:W1:Y:S02]  /*3620*/  SHFL.BFLY PT, R41, R56, 0x2, 0x1f ;  /* 0x0c401f0038297f89 */ /* 0x000e6400000e0000 */
[----:B01----:R-:W-:-:S05]  /*3630*/  FADD.FTZ R43, R56, R41 ;  /* 0x00000029382b7221 */ /* 0x003fca0000010000 */
        /* <DEDUP_REMOVED lines=32> */
.L_x_3178:
[----:B------:R-:W-:Y:S01]  /*3840*/  FMUL.FTZ R51, R41, R41 ;  /* 0x0000002929337220 */ /* 0x000fe20000410000 */
[----:B------:R-:W-:Y:S01]  /*3850*/  ISETP.NE.AND P0, PT, RZ, UR8, PT ;  /* 0x00000008ff007c0c */ /* 0x000fe2000bf05270 */
[----:B------:R-:W-:Y:S02]  /*3860*/  IMAD.MOV.U32 R53, RZ, RZ, c[0x0][0x1e0] ;  /* 0x00007800ff357624 */ /* 0x000fe400078e00ff */
[----:B-1----:R-:W-:Y:S01]  /*3870*/  FADD.FTZ R56, R56, R43 ;  /* 0x0000002b38387221 */ /* 0x002fe20000010000 */
[----:B------:R-:W-:Y:S02]  /*3880*/  FSEL R52, R51, RZ, P0 ;  /* 0x000000ff33347208 */ /* 0x000fe40000000000 */
[----:B------:R-:W-:Y:S01]  /*3890*/  FSEL R51, R41, RZ, !P0 ;  /* 0x000000ff29337208 */ /* 0x000fe20004000000 */
[----:B0-----:R-:W-:-:S04]  /*38a0*/  FFMA.FTZ R43, R56, R53, c[0x0][0x228] ;  /* 0x00008a00382b7623 */ /* 0x001fc80000010035 */
[----:B------:R-:W-:Y:S02]  /*38b0*/  FADD.FTZ R43, R43, R52 ;  /* 0x000000342b2b7221 */ /* 0x000fe40000010000 */
[--C-:B------:R-:W-:Y:S02]  /*38c0*/  FADD.FTZ R56, R30, -R51.reuse ;  /* 0x800000331e387221 */ /* 0x100fe40000010000 */
[----:B------:R-:W-:Y:S01]  /*38d0*/  FADD.FTZ R52, R13, -R51 ;  /* 0x800000330d347221 */ /* 0x000fe20000010000 */
[----:B------:R-:W-:Y:S01]  /*38e0*/  PRMT R13, RZ, 0x5410, R27 ;  /* 0x00005410ff0d7816 */ /* 0x000fe2000000001b */
[----:B------:R-:W0:Y:S01]  /*38f0*/  MUFU.RSQ R43, R43 ;  /* 0x0000002b002b7308 */ /* 0x000e220000001400 */
[--C-:B------:R-:W-:Y:S02]  /*3900*/  FADD.FTZ R54, R14, -R51.reuse ;  /* 0x800000330e367221 */ /* 0x100fe40000010000 */
[--C-:B------:R-:W-:Y:S02]  /*3910*/  FADD.FTZ R14, R28, -R51.reuse ;  /* 0x800000331c0e7221 */ /* 0x100fe40000010000 */
[----:B------:R-:W-:Y:S01]  /*3920*/  FADD.FTZ R30, R15, -R51 ;  /* 0x800000330f1e7221 */ /* 0x000fe20000010000 */
[----:B------:R-:W-:Y:S01]  /*3930*/  PRMT R15, RZ, 0x7610, R27 ;  /* 0x00007610ff0f7816 */ /* 0x000fe2000000001b */
[----:B------:R-:W-:-:S02]  /*3940*/  FADD.FTZ R12, R12, -R51 ;  /* 0x800000330c0c7221 */ /* 0x000fc40000010000 */
[----:B------:R-:W-:Y:S02]  /*3950*/  FADD.FTZ R58, R31, -R51 ;  /* 0x800000331f3a7221 */ /* 0x000fe40000010000 */
[C---:B0-----:R-:W-:Y:S02]  /*3960*/  FMUL.FTZ R28, R43.reuse, R56 ;  /* 0x000000382b1c7220 */ /* 0x041fe40000410000 */
[----:B------:R-:W-:Y:S02]  /*3970*/  FMUL.FTZ R14, R43, R14 ;  /* 0x0000000e2b0e7220 */ /* 0x000fe40000410000 */
[----:B------:R-:W-:Y:S01]  /*3980*/  FFMA.FTZ R28, R28, R13, R11 ;  /* 0x0000000d1c1c7223 */ /* 0x000fe2000001000b */
[--C-:B------:R-:W-:Y:S01]  /*3990*/  PRMT R13, RZ, 0x5410, R26.reuse ;  /* 0x00005410ff0d7816 */ /* 0x100fe2000000001a */
[----:B------:R-:W-:Y:S02]  /*39a0*/  FADD.FTZ R56, R29, -R51 ;  /* 0x800000331d387221 */ /* 0x000fe40000010000 */
[C---:B------:R-:W-:Y:S01]  /*39b0*/  FMUL.FTZ R51, R43.reuse, R30 ;  /* 0x0000001e2b337220 */ /* 0x040fe20000410000 */
[----:B------:R-:W-:Y:S01]  /*39c0*/  PRMT R30, RZ, 0x7610, R25 ;  /* 0x00007610ff1e7816 */ /* 0x000fe20000000019 */
[----:B------:R-:W-:Y:S01]  /*39d0*/  FFMA.FTZ R14, R14, R13, R9 ;  /* 0x0000000d0e0e7223 */ /* 0x000fe20000010009 */
[----:B------:R-:W-:Y:S01]  /*39e0*/  PRMT R13, RZ, 0x7610, R26 ;  /* 0x00007610ff0d7816 */ /* 0x000fe2000000001a */
[C---:B------:R-:W-:Y:S01]  /*39f0*/  FMUL.FTZ R29, R43.reuse, R56 ;  /* 0x000000382b1d7220 */ /* 0x040fe20000410000 */
[----:B------:R-:W-:Y:S01]  /*3a00*/  HFMA2.MMA R56, -RZ, RZ, 0, 2.384185791015625e-07 ;  /* 0x00000004ff387435 */ /* 0x000fe200000001ff */
[----:B------:R-:W-:-:S02]  /*3a10*/  FMUL.FTZ R54, R43, R54 ;  /* 0x000000362b367220 */ /* 0x000fc40000410000 */
[----:B------:R-:W-:Y:S01]  /*3a20*/  FFMA.FTZ R29, R29, R13, R32 ;  /* 0x0000000d1d1d7223 */ /* 0x000fe20000010020 */
[----:B------:R-:W-:Y:S01]  /*3a30*/  PRMT R13, RZ, 0x5410, R25 ;  /* 0x00005410ff0d7816 */ /* 0x000fe20000000019 */
[C---:B------:R-:W-:Y:S02]  /*3a40*/  FMUL.FTZ R58, R43.reuse, R58 ;  /* 0x0000003a2b3a7220 */ /* 0x040fe40000410000 */
[----:B------:R-:W-:Y:S01]  /*3a50*/  FMUL.FTZ R31, R43, R12 ;  /* 0x0000000c2b1f7220 */ /* 0x000fe20000410000 */
[----:B------:R-:W-:Y:S01]  /*3a60*/  PRMT R12, RZ, 0x5410, R24 ;  /* 0x00005410ff0c7816 */ /* 0x000fe20000000018 */
[----:B------:R-:W-:Y:S01]  /*3a70*/  FFMA.FTZ R13, R54, R13, R7 ;  /* 0x0000000d360d7223 */ /* 0x000fe20000010007 */
[----:B------:R-:W-:Y:S01]  /*3a80*/  F2FP.BF16.PACK_AB R14, R29, R14 ;  /* 0x0000000e1d0e723e */ /* 0x000fe200000010ff */
[----:B------:R-:W-:Y:S01]  /*3a90*/  FFMA.FTZ R54, R51, R30, R10 ;  /* 0x0000001e33367223 */ /* 0x000fe2000001000a */
[----:B------:R-:W-:Y:S01]  /*3aa0*/  PRMT R30, RZ, 0x7610, R24 ;  /* 0x00007610ff1e7816 */ /* 0x000fe20000000018 */
[----:B------:R-:W-:-:S02]  /*3ab0*/  FFMA.FTZ R15, R58, R15, R33 ;  /* 0x0000000f3a0f7223 */ /* 0x000fc40000010021 */
[----:B------:R-:W-:Y:S01]  /*3ac0*/  FMUL.FTZ R51, R43, R52 ;  /* 0x000000342b337220 */ /* 0x000fe20000410000 */
[----:B------:R-:W-:Y:S01]  /*3ad0*/  F2FP.BF16.PACK_AB R13, R54, R13 ;  /* 0x0000000d360d723e */ /* 0x000fe200000010ff */
[----:B------:R-:W-:Y:S01]  /*3ae0*/  FFMA.FTZ R12, R31, R12, R0 ;  /* 0x0000000c1f0c7223 */ /* 0x000fe20000010000 */
[----:B------:R-:W-:Y:S01]  /*3af0*/  F2FP.BF16.PACK_AB R15, R15, R28 ;  /* 0x0000001c0f0f723e */ /* 0x000fe200000010ff */
[----:B------:R-:W-:Y:S01]  /*3b00*/  FFMA.FTZ R51, R51, R30, R8 ;  /* 0x0000001e33337223 */ /* 0x000fe20000010008 */
[----:B------:R-:W-:Y:S01]  /*3b10*/  LEA R28, P0, R50, c[0x0][0x208], 0x4 ;  /* 0x00008200321c7a11 */ /* 0x000fe200078020ff */
[----:B------:R-:W-:-:S03]  /*3b20*/  @!P1 IMAD.WIDE R52, R5, R56, c[0x0][0x1a0] ;  /* 0x0000680005349625 */ /* 0x000fc600078e0238 */
[----:B------:R-:W-:Y:S01]  /*3b30*/  LEA.HI.X R29, R50, c[0x0][0x20c], RZ, 0x4, P0 ;  /* 0x00008300321d7a11 */ /* 0x000fe200000f24ff */
[----:B------:R-:W-:Y:S01]  /*3b40*/  @!P1 IMAD.WIDE R30, R5, R56, c[0x0][0x1a8] ;  /* 0x00006a00051e9625 */ /* 0x000fe200078e0238 */
[----:B------:R-:W-:Y:S01]  /*3b50*/  F2FP.BF16.PACK_AB R12, R51, R12 ;  /* 0x0000000c330c723e */ /* 0x000fe200000010ff */
[----:B------:R0:W-:Y:S02]  /*3b60*/  @!P1 STG.E [R52.64], R41 ;  /* 0x0000002934009986 */ /* 0x0001e4000c101906 */
[----:B------:R-:W-:Y:S02]  /*3b70*/  IMAD R5, R56, c[0x0][0x160], R5 ;  /* 0x0000580038057a24 */ /* 0x000fe400078e0205 */
[----:B------:R0:W-:Y:S03]  /*3b80*/  @!P1 STG.E [R30.64], R43 ;  /* 0x0000002b1e009986 */ /* 0x0001e6000c101906 */
[----:B------:R-:W-:Y:S01]  /*3b90*/  ISETP.GE.AND P0, PT, R5, c[0x0][0x164], PT ;  /* 0x0000590005007a0c */ /* 0x000fe20003f06270 */
[----:B------:R0:W-:-:S12]  /*3ba0*/  STG.E.128 [R28.64], R12 ;  /* 0x0000000c1c007986 */ /* 0x0001d8000c101d06 */
[----:B0-----:R-:W-:Y:S01]  /*3bb0*/  @P0 CALL.REL.NOINC `(.L_x_3175) ;  /* 0x0000001000000944 */ /* 0x001fe20003c00000 */
[----:B------:R-:W-:Y:S05]  /*3bc0*/  BRA `(.L_x_3176) ;  /* 0xffffccc000007947 */ /* 0x000fea000383ffff */
.L_x_3175:
[----:B------:R-:W-:Y:S05]  /*3bd0*/  BSYNC B0 ;  /* 0x0000000000007941 */ /* 0x000fea0003800000 */
.L_x_3116:
[----:B------:R-:W-:Y:S05]  /*3be0*/  EXIT ;  /* 0x000000000000794d */ /* 0x000fea0003800000 */
.L_x_3173:
[----:B0-----:R-:W-:Y:S01]  /*3bf0*/  IMAD.MOV.U32 R55, RZ, RZ, 0x1 ;  /* 0x00000001ff377424 */ /* 0x001fe200078e00ff */
[----:B------:R-:W-:Y:S01]  /*3c00*/  MOV R51, 0xffffffff ;  /* 0xffffffff00337802 */ /* 0x000fe20000000f00 */
[----:B------:R-:W-:Y:S01]  /*3c10*/  IMAD.MOV.U32 R54, RZ, RZ, 0x1f ;  /* 0x0000001fff367424 */ /* 0x000fe200078e00ff */
[----:B------:R-:W-:Y:S02]  /*3c20*/  MOV R52, 0x3c40 ;  /* 0x00003c4000347802 */ /* 0x000fe40000000f00 */
[----:B------:R-:W-:Y:S05]  /*3c30*/  CALL.REL.NOINC `($__internal_61_$__cuda_sm70_shflsync_bfly_p) ;  /* 0x000004a000007944 */ /* 0x000fea0003c00000 */
[----:B01----:R-:W-:Y:S05]  /*3c40*/  BRA `(.L_x_3177) ;  /* 0xfffff9b000007947 */ /* 0x003fea000383ffff */
.L_x_3174:
[----:B------:R-:W-:Y:S01]  /*3c50*/  HFMA2.MMA R54, -RZ, RZ, 0, 1.847743988037109375e-06 ;  /* 0x0000001fff367435 */ /* 0x000fe200000001ff */
[----:B0-----:R-:W-:Y:S01]  /*3c60*/  IMAD.MOV.U32 R43, RZ, RZ, R56 ;  /* 0x000000ffff2b7224 */ /* 0x001fe200078e0038 */
[----:B------:R-:W-:Y:S01]  /*3c70*/  MOV R52, 0x3cb0 ;  /* 0x00003cb000347802 */ /* 0x000fe20000000f00 */
[----:B------:R-:W-:Y:S02]  /*3c80*/  IMAD.MOV.U32 R55, RZ, RZ, 0x2 ;  /* 0x00000002ff377424 */ /* 0x000fe400078e00ff */
[----:B------:R-:W-:Y:S02]  /*3c90*/  IMAD.MOV.U32 R51, RZ, RZ, -0x1 ;  /* 0xffffffffff337424 */ /* 0x000fe400078e00ff */
[----:B------:R-:W-:Y:S05]  /*3ca0*/  CALL.REL.NOINC `($__internal_61_$__cuda_sm70_shflsync_bfly_p) ;  /* 0x0000043000007944 */ /* 0x000fea0003c00000 */
[----:B01----:R-:W-:Y:S01]  /*3cb0*/  FADD.FTZ R43, R56, R51 ;  /* 0x00000033382b7221 */ /* 0x003fe20000010000 */
[----:B------:R-:W-:Y:S01]  /*3cc0*/  MOV R54, 0x1f ;  /* 0x0000001f00367802 */ /* 0x000fe20000000f00 */
[----:B------:R-:W-:Y:S01]  /*3cd0*/  IMAD.MOV.U32 R55, RZ, RZ, 0x4 ;  /* 0x00000004ff377424 */ /* 0x000fe200078e00ff */
[----:B------:R-:W-:Y:S01]  /*3ce0*/  MOV R52, 0x3d10 ;  /* 0x00003d1000347802 */ /* 0x000fe20000000f00 */
[----:B------:R-:W-:-:S02]  /*3cf0*/  IMAD.MOV.U32 R51, RZ, RZ, -0x1 ;  /* 0xffffffffff337424 */ /* 0x000fc400078e00ff */
[----:B------:R-:W-:Y:S05]  /*3d00*/  CALL.REL.NOINC `($__internal_61_$__cuda_sm70_shflsync_bfly_p) ;  /* 0x000003d000007944 */ /* 0x000fea0003c00000 */
[----:B0-----:R-:W-:Y:S01]  /*3d10*/  HFMA2.MMA R54, -RZ, RZ, 0, 1.847743988037109375e-06 ;  /* 0x0000001fff367435 */ /* 0x001fe200000001ff */
[----:B-1----:R-:W-:Y:S01]  /*3d20*/  FADD.FTZ R43, R43, R51 ;  /* 0x000000332b2b7221 */ /* 0x002fe20000010000 */
[----:B------:R-:W-:Y:S01]  /*3d30*/  MOV R52, 0x3d70 ;  /* 0x00003d7000347802 */ /* 0x000fe20000000f00 */
[----:B------:R-:W-:-:S02]  /*3d40*/  IMAD.MOV.U32 R55, RZ, RZ, 0x8 ;  /* 0x00000008ff377424 */ /* 0x000fc400078e00ff */
[----:B------:R-:W-:Y:S02]  /*3d50*/  IMAD.MOV.U32 R51, RZ, RZ, -0x1 ;  /* 0xffffffffff337424 */ /* 0x000fe400078e00ff */
[----:B------:R-:W-:Y:S05]  /*3d60*/  CALL.REL.NOINC `($__internal_61_$__cuda_sm70_shflsync_bfly_p) ;  /* 0x0000037000007944 */ /* 0x000fea0003c00000 */
[----:B01----:R-:W-:Y:S01]  /*3d70*/  FADD.FTZ R43, R43, R51 ;  /* 0x000000332b2b7221 */ /* 0x003fe20000010000 */
[----:B------:R-:W-:Y:S01]  /*3d80*/  MOV R54, 0x1f ;  /* 0x0000001f00367802 */ /* 0x000fe20000000f00 */
[----:B------:R-:W-:Y:S01]  /*3d90*/  IMAD.MOV.U32 R55, RZ, RZ, 0x10 ;  /* 0x00000010ff377424 */ /* 0x000fe200078e00ff */
[----:B------:R-:W-:Y:S01]  /*3da0*/  MOV R52, 0x3dd0 ;  /* 0x00003dd000347802 */ /* 0x000fe20000000f00 */
[----:B------:R-:W-:Y:S02]  /*3db0*/  IMAD.MOV.U32 R51, RZ, RZ, -0x1 ;  /* 0xffffffffff337424 */ /* 0x000fe400078e00ff */
[----:B------:R-:W-:Y:S05]  /*3dc0*/  CALL.REL.NOINC `($__internal_61_$__cuda_sm70_shflsync_bfly_p) ;  /* 0x0000031000007944 */ /* 0x000fea0003c00000 */
[----:B-1----:R-:W-:Y:S02]  /*3dd0*/  FADD.FTZ R41, R43, R51 ;  /* 0x000000332b297221 */ /* 0x002fe40000010000 */
[----:B0-----:R-:W-:Y:S02]  /*3de0*/  IMAD.MOV.U32 R55, RZ, RZ, 0x1 ;  /* 0x00000001ff377424 */ /* 0x001fe400078e00ff */
[----:B------:R-:W-:Y:S02]  /*3df0*/  FMUL.FTZ R41, R41, c[0x0][0x1e0] ;  /* 0x0000780029297a20 */ /* 0x000fe40000410000 */
[----:B------:R-:W-:-:S02]  /*3e00*/  IMAD.MOV.U32 R51, RZ, RZ, -0x1 ;  /* 0xffffffffff337424 */ /* 0x000fc400078e00ff */
        /* <DEDUP_REMOVED lines=14> */
[----:B------:R-:W-:Y:S01]  /*3ef0*/  FFMA.FTZ R43, R54, R54, R43 ;  /* 0x00000036362b7223 */ /* 0x000fe2000001002b */
[----:B------:R-:W-:-:S03]  /*3f00*/  HFMA2.MMA R54, -RZ, RZ, 0, 1.847743988037109375e-06 ;  /* 0x0000001fff367435 */ /* 0x000fc600000001ff */
[----:B------:R-:W-:Y:S01]  /*3f10*/  FFMA.FTZ R43, R52, R52, R43 ;  /* 0x00000034342b7223 */ /* 0x000fe2000001002b */
[----:B------:R-:W-:Y:S02]  /*3f20*/  MOV R52, 0x3f40 ;  /* 0x00003f4000347802 */ /* 0x000fe40000000f00 */
[----:B------:R-:W-:Y:S05]  /*3f30*/  CALL.REL.NOINC `($__internal_61_$__cuda_sm70_shflsync_bfly_p) ;  /* 0x000001a000007944 */ /* 0x000fea0003c00000 */
[----:B01----:R-:W-:Y:S01]  /*3f40*/  FADD.FTZ R43, R43, R51 ;  /* 0x000000332b2b7221 */ /* 0x003fe20000010000 */
[----:B------:R-:W-:Y:S01]  /*3f50*/  MOV R54, 0x1f ;  /* 0x0000001f00367802 */ /* 0x000fe20000000f00 */
[----:B------:R-:W-:Y:S01]  /*3f60*/  IMAD.MOV.U32 R55, RZ, RZ, 0x2 ;  /* 0x00000002ff377424 */ /* 0x000fe200078e00ff */
[----:B------:R-:W-:Y:S01]  /*3f70*/  MOV R52, 0x3fa0 ;  /* 0x00003fa000347802 */ /* 0x000fe20000000f00 */
[----:B------:R-:W-:Y:S02]  /*3f80*/  IMAD.MOV.U32 R51, RZ, RZ, -0x1 ;  /* 0xffffffffff337424 */ /* 0x000fe400078e00ff */
[----:B------:R-:W-:Y:S05]  /*3f90*/  CALL.REL.NOINC `($__internal_61_$__cuda_sm70_shflsync_bfly_p) ;  /* 0x0000014000007944 */ /* 0x000fea0003c00000 */
[----:B0-----:R-:W-:Y:S01]  /*3fa0*/  HFMA2.MMA R54, -RZ, RZ, 0, 1.847743988037109375e-06 ;  /* 0x0000001fff367435 */ /* 0x001fe200000001ff */
[----:B-1----:R-:W-:Y:S01]  /*3fb0*/  FADD.FTZ R43, R43, R51 ;  /* 0x000000332b2b7221 */ /* 0x002fe20000010000 */
[----:B------:R-:W-:Y:S01]  /*3fc0*/  MOV R52, 0x4000 ;  /* 0x0000400000347802 */ /* 0x000fe20000000f00 */
[----:B------:R-:W-:Y:S02]  /*3fd0*/  IMAD.MOV.U32 R55, RZ, RZ, 0x4 ;  /* 0x00000004ff377424 */ /* 0x000fe400078e00ff */
[----:B------:R-:W-:-:S02]  /*3fe0*/  IMAD.MOV.U32 R51, RZ, RZ, -0x1 ;  /* 0xffffffffff337424 */ /* 0x000fc400078e00ff */
        /* <DEDUP_REMOVED lines=13> */
[----:B-1----:R-:W-:Y:S01]  /*40c0*/  IMAD.MOV.U32 R56, RZ, RZ, R51 ;  /* 0x000000ffff387224 */ /* 0x002fe200078e0033 */
[----:B0-----:R-:W-:Y:S05]  /*40d0*/  BRA `(.L_x_3178) ;  /* 0xfffff76000007947 */ /* 0x001fea000383ffff */
        .weak           $__internal_61_$__cuda_sm70_shflsync_bfly_p
        .type           $__internal_61_$__cuda_sm70_shflsync_bfly_p,@function
        .size           $__internal_61_$__cuda_sm70_shflsync_bfly_p,(.L_x_8249 - $__internal_61_$__cuda_sm70_shflsync_bfly_p)
$__internal_61_$__cuda_sm70_shflsync_bfly_p:
[----:B------:R-:W-:Y:S01]  /*40e0*/  MOV R53, 0x0 ;  /* 0x0000000000357802 */ /* 0x000fe20000000f00 */
[----:B------:R-:W-:Y:S04]  /*40f0*/  WARPSYNC R51 ;  /* 0x0000003300007348 */ /* 0x000fe80003800000 */
[----:B------:R0:W1:Y:S01]  /*4100*/  SHFL.BFLY PT, R51, R43, R55, R54 ;  /* 0x0c0000372b337389 */ /* 0x00006200000e0036 */
[----:B------:R-:W-:Y:S05]  /*4110*/  RET.REL.NODEC R52 `(_ZN10layer_norm13ln_fwd_kernelINS_13Kernel_traitsI13__nv_bfloat16S2_fS2_fjLj256ELj1ELj4ELj1ELj16ENS_18Kernel_traits_baseILj256ES2_S2_fS2_fjLj128EEEEELb1ELb1ELb0ELb1EEEvNS_9FwdParamsE) ;  /* 0xffffbee034007950 */ /* 0x000fea0003c3ffff */
.L_x_3179:
        /* <DEDUP_REMOVED lines=14> */
.L_x_8249:


//--------------------- .text._ZN10layer_norm13ln_fwd_kernelINS_13Kernel_traitsI13__nv_bfloat16S2_fS2_fjLj256ELj1ELj4ELj1ELj16ENS_18Kernel_traits_baseILj256ES2_S2_fS2_fjLj128EEEEELb1ELb1ELb1ELb0EEEvNS_9FwdParamsE --------------------------
	.section	.text._ZN10layer_norm13ln_fwd_kernelINS_13Kernel_traitsI13__nv_bfloat16S2_fS2_fjLj256ELj1ELj4ELj1ELj16ENS_18Kernel_traits_baseILj256ES2_S2_fS2_fjLj128EEEEELb1ELb1ELb1ELb0EEEvNS_9FwdParamsE,"ax",@progbits
	.sectioninfo	@"SHI_REGISTERS=79"
	.align	128
        .global         _ZN10layer_norm13ln_fwd_kernelINS_13Kernel_traitsI13__nv_bfloat16S2_fS2_fjLj256ELj1ELj4ELj1ELj16ENS_18Kernel_traits_baseILj256ES2_S2_fS2_fjLj128EEEEELb1ELb1ELb1ELb0EEEvNS_9FwdParamsE
        .type           _ZN10layer_norm13ln_fwd_kernelINS_13Kernel_traitsI13__nv_bfloat16S2_fS2_fjLj256ELj1ELj4ELj1ELj16ENS_18Kernel_traits_baseILj256ES2_S2_fS2_fjLj128EEEEELb1ELb1ELb1ELb0EEEvNS_9FwdParamsE,@function
        .size           _ZN10layer_norm13ln_fwd_kernelINS_13Kernel_traitsI13__nv_bfloat16S2_fS2_fjLj256ELj1ELj4ELj1ELj16ENS_18Kernel_traits_baseILj256ES2_S2_fS2_fjLj128EEEEELb1ELb1ELb1ELb0EEEvNS_9FwdParamsE,(.L_x_8250 - _ZN10layer_norm13ln_fwd_kernelINS_13Kernel_traitsI13__nv_bfloat16S2_fS2_fjLj256ELj1ELj4ELj1ELj16ENS_18Kernel_traits_baseILj256ES2_S2_fS2_fjLj128EEEEELb1ELb1ELb1ELb0EEEvNS_9FwdParamsE)
        .other          _ZN10layer_norm13ln_fwd_kernelINS_13Kernel_traitsI13__nv_bfloat16S2_fS2_fjLj256ELj1ELj4ELj1ELj16ENS_18Kernel_traits_baseILj256ES2_S2_fS2_fjLj128EEEEELb1ELb1ELb1ELb0EEEvNS_9FwdParamsE,@"STO_CUDA_ENTRY STV_DEFAULT"
_ZN10layer_norm13ln_fwd_kernelINS_13Kernel_traitsI13__nv_bfloat16S2_fS2_fjLj256ELj1ELj4ELj1ELj16ENS_18Kernel_traits_baseILj256ES2_S2_fS2_fjLj128EEEEELb1ELb1ELb1ELb0EEEvNS_9FwdParamsE:
.text._ZN10layer_norm13ln_fwd_kernelINS_13Kernel_traitsI13__nv_bfloat16S2_fS2_fjLj256ELj1ELj4ELj1ELj16ENS_18Kernel_traits_baseILj256ES2_S2_fS2_fjLj128EEEEELb1ELb1ELb1ELb0EEEvNS_9FwdParamsE:
        /* <DEDUP_REMOVED lines=44> */
.L_x_3181:
[----:B0-----:R-:W-:Y:S05]  /*02c0*/  BSYNC B0 ;  /* 0x0000000000007941 */ /* 0x001fea0003800000 */
.L_x_3180:
        /* <DEDUP_REMOVED lines=23> */
[----:B------:R-:W-:Y:S01]  /*0440*/  IMAD R3, R0, -0x326172a9, RZ ;  /* 0xcd9e8d5700037824 */ /* 0x000fe200078e02ff */
[----:B------:R-:W-:Y:S01]  /*0450*/  UIADD3 UR15, UR4, 0x78dde6e4, URZ ;  /* 0x78dde6e4040f7890 */ /* 0x000fe2000fffe03f */
[----:B------:R-:W-:Y:S01]  /*0460*/  IMAD.HI.U32 R5, R2, -0x2daee0ad, RZ ;  /* 0xd2511f5302057827 */ /* 0x000fe200078e00ff */
[----:B------:R-:W-:Y:S01]  /*0470*/  UIADD3 UR16, UR5, -0x126145ec, URZ ;  /* 0xed9eba1405107890 */ /* 0x000fe2000fffe03f */
[----:B------:R-:W-:Y:S01]  /*0480*/  HFMA2.MMA R53, -RZ, RZ, 0, 0 ;  /* 0x00000000ff357435 */ /* 0x000fe200000001ff */
        /* <DEDUP_REMOVED lines=23> */
[----:B------:R-:W-:Y:S01]  /*0600*/  LOP3.LUT R55, R24, 0x3, RZ, 0xc0, !PT ;  /* 0x0000000318377812 */ /* 0x000fe200078ec0ff */
        /* <DEDUP_REMOVED lines=15> */
[--C-:B------:R-:W-:Y:S01]  /*0700*/  PRMT R61, RZ, 0x5410, R19.reuse ;  /* 0x00005410ff3d7816 */ /* 0x100fe20000000013 */
[----:B------:R-:W-:Y:S01]  /*0710*/  IMAD R7, R0, -0x2daee0ad, RZ ;  /* 0xd2511f5300077824 */ /* 0x000fe200078e02ff */
[----:B------:R-:W-:Y:S01]  /*0720*/  LOP3.LUT R3, R3, UR18, R6, 0x96, !PT ;  /* 0x0000001203037c12 */ /* 0x000fe2000f8e9606 */
[----:B------:R-:W-:Y:S01]  /*0730*/  IMAD.HI.U32 R6, R2, -0x2daee0ad, RZ ;  /* 0xd2511f5302067827 */ /* 0x000fe200078e00ff */
[----:B------:R-:W-:-:S03]  /*0740*/  PRMT R60, RZ, 0x7610, R19 ;  /* 0x00007610ff3c7816 */ /* 0x000fc60000000013 */
[----:B------:R-:W-:Y:S01]  /*0750*/  IMAD R5, R4, -0x326172a9, RZ ;  /* 0xcd9e8d5704057824 */ /* 0x000fe200078e02ff */
[----:B------:R-:W-:Y:S01]  /*0760*/  LOP3.LUT R4, R6, UR20, R7, 0x96, !PT ;  /* 0x0000001406047c12 */ /* 0x000fe2000f8e9607 */
[----:B------:R-:W-:Y:S01]  /*0770*/  IMAD.HI.U32 R0, R3, -0x326172a9, RZ ;  /* 0xcd9e8d5703007827 */ /* 0x000fe200078e00ff */
[----:B------:R-:W-:-:S03]  /*0780*/  PRMT R7, RZ, 0x5410, R21 ;  /* 0x00005410ff077816 */ /* 0x000fc60000000015 */
        /* <DEDUP_REMOVED lines=19> */
[----:B------:R-:W-:Y:S01]  /*08c0*/  IMAD R25, R25, -0x2daee0ad, RZ ;  /* 0xd2511f5319197824 */ /* 0x000fe200078e02ff */
[----:B------:R-:W-:Y:S01]  /*08d0*/  PRMT R15, RZ, 0x5410, R41 ;  /* 0x00005410ff0f7816 */ /* 0x000fe20000000029 */
[----:B------:R-:W-:Y:S01]  /*08e0*/  IMAD.WIDE.U32 R46, R20, -0x326172a9, RZ ;  /* 0xcd9e8d57142e7825 */ /* 0x000fe200078e00ff */
[----:B------:R-:W-:Y:S02]  /*08f0*/  PRMT R41, RZ, 0x5410, R42 ;  /* 0x00005410ff297816 */ /* 0x000fe4000000002a */
[----:B------:R-:W-:Y:S01]  /*0900*/  PRMT R0, RZ, 0x5410, R40 ;  /* 0x00005410ff007816 */ /* 0x000fe20000000028 */
[----:B------:R-:W-:Y:S01]  /*0910*/  IMAD.HI.U32 R48, R54, -0x2daee0ad, RZ ;  /* 0xd2511f5336307827 */ /* 0x000fe200078e00ff */
[----:B------:R-:W-:-:S02]  /*0920*/  PRMT R42, RZ, 0x5410, R43 ;  /* 0x00005410ff2a7816 */ /* 0x000fc4000000002b */
[----:B------:R-:W-:Y:S01]  /*0930*/  PRMT R40, RZ, 0x7610, R40 ;  /* 0x00007610ff287816 */ /* 0x000fe20000000028 */
[----:B------:R-:W-:Y:S01]  /*0940*/  IMAD R54, R54, -0x2daee0ad, RZ ;  /* 0xd2511f5336367824 */ /* 0x000fe200078e02ff */
[----:B------:R-:W-:Y:S02]  /*0950*/  LOP3.LUT R48, R48, UR26, R25, 0x96, !PT ;  /* 0x0000001a30307c12 */ /* 0x000fe4000f8e9619 */
[----:B------:R-:W-:Y:S02]  /*0960*/  LOP3.LUT R47, R47, UR25, R21, 0x96, !PT ;  /* 0x000000192f2f7c12 */ /* 0x000fe4000f8e9615 */
[----:B------:R-:W-:Y:S02]  /*0970*/  PRMT R43, RZ, 0x5410, R16 ;  /* 0x00005410ff2b7816 */ /* 0x000fe40000000010 */
.L_x_3262:
        /* <DEDUP_REMOVED lines=10> */
[----:B------:R-:W-:Y:S01]  /*0a20*/  IMAD.MOV.U32 R72, RZ, RZ, RZ ;  /* 0x000000ffff487224 */ /* 0x000fe200078e00ff */
[----:B------:R-:W-:Y:S02]  /*0a30*/  ISETP.NE.AND.EX P0, PT, RZ, c[0x0][0x184], PT, P0 ;  /* 0x00006100ff007a0c */ /* 0x000fe40003f05300 */
[----:B------:R-:W-:-:S04]  /*0a40*/  SHF.R.S32.HI R29, RZ, 0x1f, R28 ;  /* 0x0000001fff1d7819 */ /* 0x000fc8000001141c */
[----:B------:R-:W-:-:S04]  /*0a50*/  LEA.HI R50, R29, R28, RZ, 0x3 ;  /* 0x0000001c1d327211 */ /* 0x000fc800078f18ff */
[----:B------:R-:W-:-:S03]  /*0a60*/  LEA.HI.SX32 R50, R50, R11, 0x1d ;  /* 0x0000000b32327211 */ /* 0x000fc600078feaff */
[----:B------:R-:W-:Y:S01]  /*0a70*/  @P0 IMAD.MOV.U32 R31, RZ, RZ, 0x20 ;  /* 0x00000020ff1f0424 */ /* 0x000fe200078e00ff */
[----:B--2---:R-:W-:-:S13]  /*0a80*/  ISETP.GE.AND P3, PT, R36, 0x1, PT ;  /* 0x000000012400780c */ /* 0x004fda0003f66270 */
[----:B------:R-:W-:Y:S02]  /*0a90*/  @P3 IADD3 R30, R36, -0x1, RZ ;  /* 0xffffffff241e3810 */ /* 0x000fe40007ffe0ff */
[----:B------:R-:W-:-:S03]  /*0aa0*/  @P3 MOV R33, 0x10 ;  /* 0x0000001000213802 */ /* 0x000fc60000000f00 */
        /* <DEDUP_REMOVED lines=11> */
[----:B------:R-:W-:Y:S01]  /*0b60*/  @!P4 ISETP.NE.U32.AND P1, PT, RZ, c[0x0][0x180], PT ;  /* 0x00006000ff00ca0c */ /* 0x000fe20003f25070 */
[----:B------:R-:W-:-:S03]  /*0b70*/  @!P4 IMAD.MOV.U32 R34, RZ, RZ, R55 ;  /* 0x000000ffff22c224 */ /* 0x000fc600078e0037 */
[----:B------:R-:W-:-:S04]  /*0b80*/  @!P4 ISETP.NE.AND.EX P1, PT, RZ, c[0x0][0x184], PT, P1 ;  /* 0x00006100ff00ca0c */ /* 0x000fc80003f25310 */
[----:B--2---:R-:W-:Y:S01]  /*0b90*/  @!P4 FSEL R28, R16, RZ, P1 ;  /* 0x000000ff101cc208 */ /* 0x004fe20000800000 */
[----:B------:R-:W-:Y:S05]  /*0ba0*/  @!P4 BRA `(.L_x_3186) ;  /* 0x000005500000c947 */ /* 0x000fea0003800000 */
[C---:B-1----:R-:W-:Y:S01]  /*0bb0*/  ISETP.NE.AND P1, PT, R55.reuse, 0x1, PT ;  /* 0x000000013700780c */ /* 0x042fe20003f25270 */
        /* <DEDUP_REMOVED lines=11> */
.L_x_3188:
[----:B------:R-:W-:Y:S02]  /*0c70*/  IMAD.MOV.U32 R36, RZ, RZ, R46 ;  /* 0x000000ffff247224 */ /* 0x000fe400078e002e */
.L_x_3189:
[----:B------:R-:W-:Y:S05]  /*0c80*/  BSYNC B3 ;  /* 0x0000000000037941 */ /* 0x000fea0003800000 */
.L_x_3187:
        /* <DEDUP_REMOVED lines=16> */
.L_x_3193:
[----:B------:R-:W-:Y:S05]  /*0d90*/  BSYNC B4 ;  /* 0x0000000000047941 */ /* 0x000fea0003800000 */
.L_x_3192:
        /* <DEDUP_REMOVED lines=42> */
.L_x_3191:
[----:B------:R-:W-:Y:S05]  /*1040*/  BSYNC B3 ;  /* 0x0000000000037941 */ /* 0x000fea0003800000 */
.L_x_3190:
[----:B------:R-:W1:Y:S01]  /*1050*/  I2F.U32 R28, R36 ;  /* 0x00000024001c7306 */ /* 0x000e620000201000 */
[----:B-----5:R-:W-:Y:S01]  /*1060*/  PRMT R29, RZ, 0x5410, R24 ;  /* 0x00005410ff1d7816 */ /* 0x020fe20000000018 */
[----:B------:R-:W-:-:S04]  /*1070*/  IMAD.MOV.U32 R31, RZ, RZ, 0x2f800000 ;  /* 0x2f800000ff1f7424 */ /* 0x000fc800078e00ff */
[----:B------:R-:W-:-:S04]  /*1080*/  FMUL.FTZ R29, R29, c[0x0][0x1ec] ;  /* 0x00007b001d1d7a20 */ /* 0x000fc80000410000 */
[----:B------:R-:W-:Y:S02]  /*1090*/  FMUL.FTZ R29, R29, c[0x0][0x1e8] ;  /* 0x00007a001d1d7a20 */ /* 0x000fe40000410000 */
[----:B-1----:R-:W-:-:S05]  /*10a0*/  FFMA.FTZ R28, R28, R31, 1.1641532182693481445e-10 ;  /* 0x2f0000001c1c7423 */ /* 0x002fca000001001f */
[----:B------:R-:W-:-:S04]  /*10b0*/  FSETP.GTU.FTZ.AND P1, PT, R28, c[0x0][0x1e4], PT ;  /* 0x000079001c007a0b */ /* 0x000fc80003f3c000 */
[----:B------:R-:W-:Y:S02]  /*10c0*/  FSEL R28, R29, RZ, !P1 ;  /* 0x000000ff1d1c7208 */ /* 0x000fe40004800000 */
[----:B------:R-:W-:-:S03]  /*10d0*/  SEL R62, RZ, 0x1, P1 ;  /* 0x00000001ff3e7807 */ /* 0x000fc60000800000 */
[----:B------:R-:W-:-:S04]  /*10e0*/  FMUL.FTZ R28, R9, R28 ;  /* 0x0000001c091c7220 */ /* 0x000fc80000410000 */
[----:B------:R-:W-:Y:S02]  /*10f0*/  @P0 FADD.FTZ R28, R16, R28 ;  /* 0x0000001c101c0221 */ /* 0x000fe40000010000 */
.L_x_3186:
[----:B-1----:R-:W-:Y:S05]  /*1100*/  BSYNC B2 ;  /* 0x0000000000027941 */ /* 0x002fea0003800000 */
.L_x_3185:
        /* <DEDUP_REMOVED lines=11> */
[----:B0-----:R-:W-:-:S11]  /*11c0*/  MOV R38, R48 ;  /* 0x0000003000267202 */ /* 0x001fd60000000f00 */
[----:B------:R-:W-:Y:S05]  /*11d0*/  @!P1 BRA `(.L_x_3198) ;  /* 0x0000006000009947 */ /* 0x000fea0003800000 */
[----:B------:R-:W-:Y:S01]  /*11e0*/  ISETP.NE.AND P1, PT, R34, 0x3, PT ;  /* 0x000000032200780c */ /* 0x000fe20003f25270 */
[----:B------:R-:W-:-:S12]  /*11f0*/  IMAD.MOV.U32 R38, RZ, RZ, R47 ;  /* 0x000000ffff267224 */ /* 0x000fd800078e002f */
[----:B------:R-:W-:Y:S05]  /*1200*/  @P1 BRA `(.L_x_3198) ;  /* 0x0000003000001947 */ /* 0x000fea0003800000 */
[----:B------:R-:W-:Y:S01]  /*1210*/  IMAD.MOV.U32 R38, RZ, RZ, R54 ;  /* 0x000000ffff267224 */ /* 0x000fe200078e0036 */
[----:B------:R-:W-:Y:S05]  /*1220*/  BRA `(.L_x_3198) ;  /* 0x0000001000007947 */ /* 0x000fea0003800000 */
.L_x_3197:
[----:B0-----:R-:W-:Y:S02]  /*1230*/  IMAD.MOV.U32 R38, RZ, RZ, R46 ;  /* 0x000000ffff267224 */ /* 0x001fe400078e002e */
.L_x_3198:
[----:B------:R-:W-:Y:S05]  /*1240*/  BSYNC B3 ;  /* 0x0000000000037941 */ /* 0x000fea0003800000 */
.L_x_3196:
        /* <DEDUP_REMOVED lines=16> */
.L_x_3202:
[----:B------:R-:W-:Y:S05]  /*1350*/  BSYNC B4 ;  /* 0x0000000000047941 */ /* 0x000fea0003800000 */
.L_x_3201:
        /* <DEDUP_REMOVED lines=42> */
.L_x_3200:
[----:B------:R-:W-:Y:S05]  /*1600*/  BSYNC B3 ;  /* 0x0000000000037941 */ /* 0x000fea0003800000 */
.L_x_3199:
        /* <DEDUP_REMOVED lines=11> */
.L_x_3195:
[----:B------:R-:W-:Y:S05]  /*16c0*/  BSYNC B2 ;  /* 0x0000000000027941 */ /* 0x000fea0003800000 */
.L_x_3194:
        /* <DEDUP_REMOVED lines=11> */
[----:B0-----:R-:W-:-:S12]  /*1780*/  IMAD.MOV.U32 R38, RZ, RZ, R48 ;  /* 0x000000ffff267224 */ /* 0x001fd800078e0030 */
[----:B------:R-:W-:Y:S05]  /*1790*/  @!P1 BRA `(.L_x_3207) ;  /* 0x0000006000009947 */ /* 0x000fea0003800000 */
[----:B------:R-:W-:Y:S01]  /*17a0*/  ISETP.NE.AND P1, PT, R31, 0x3, PT ;  /* 0x000000031f00780c */ /* 0x000fe20003f25270 */
[----:B------:R-:W-:-:S12]  /*17b0*/  IMAD.MOV.U32 R38, RZ, RZ, R47 ;  /* 0x000000ffff267224 */ /* 0x000fd800078e002f */
[----:B------:R-:W-:Y:S05]  /*17c0*/  @P1 BRA `(.L_x_3207) ;  /* 0x0000003000001947 */ /* 0x000fea0003800000 */
[----:B------:R-:W-:Y:S01]  /*17d0*/  MOV R38, R54 ;  /* 0x0000003600267202 */ /* 0x000fe20000000f00 */
[----:B------:R-:W-:Y:S05]  /*17e0*/  BRA `(.L_x_3207) ;  /* 0x0000001000007947 */ /* 0x000fea0003800000 */
.L_x_3206:
[----:B0-----:R-:W-:Y:S02]  /*17f0*/  IMAD.MOV.U32 R38, RZ, RZ, R46 ;  /* 0x000000ffff267224 */ /* 0x001fe400078e002e */
.L_x_3207:
[----:B------:R-:W-:Y:S05]  /*1800*/  BSYNC B3 ;  /* 0x0000000000037941 */ /* 0x000fea0003800000 */
.L_x_3205:
        /* <DEDUP_REMOVED lines=16> */
.L_x_3211:
[----:B------:R-:W-:Y:S05]  /*1910*/  BSYNC B4 ;  /* 0x0000000000047941 */ /* 0x000fea0003800000 */
.L_x_3210:
        /* <DEDUP_REMOVED lines=42> */
.L_x_3209:
[----:B------:R-:W-:Y:S05]  /*1bc0*/  BSYNC B3 ;  /* 0x0000000000037941 */ /* 0x000fea0003800000 */
.L_x_3208:
        /* <DEDUP_REMOVED lines=11> */
.L_x_3204:
[----:B------:R-:W-:Y:S05]  /*1c80*/  BSYNC B2 ;  /* 0x0000000000027941 */ /* 0x000fea0003800000 */
.L_x_3203:
        /* <DEDUP_REMOVED lines=18> */
.L_x_3215:
[----:B------:R-:W-:Y:S02]  /*1db0*/  IMAD.MOV.U32 R51, RZ, RZ, R46 ;  /* 0x000000ffff337224 */ /* 0x000fe400078e002e */
.L_x_3216:
[----:B------:R-:W-:Y:S05]  /*1dc0*/  BSYNC B3 ;  /* 0x0000000000037941 */ /* 0x000fea0003800000 */
.L_x_3214:
        /* <DEDUP_REMOVED lines=16> */
.L_x_3220:
[----:B------:R-:W-:Y:S05]  /*1ed0*/  BSYNC B4 ;  /* 0x0000000000047941 */ /* 0x000fea0003800000 */
.L_x_3219:
[----:B------:R-:W-:Y:S01]  /*1ee0*/  IMAD.HI.U32 R31, R13, -0x326172a9, RZ ;  /* 0xcd9e8d570d1f7827 */ /* 0x000fe200078e00ff */
[----:B------:R-:W-:-:S03]  /*1ef0*/  LOP3.LUT R32, R32, UR5, R53, 0x96, !PT ;  /* 0x0000000520207c12 */ /* 0x000fc6000f8e9635 */
[----:B------:R-:W-:Y:S01]  /*1f00*/  IMAD R33, R13, -0x326172a9, RZ ;  /* 0xcd9e8d570d217824 */ /* 0x000fe200078e02ff */
[----:B------:R-:W-:Y:S01]  /*1f10*/  LOP3.LUT R31, R31, UR4, R10, 0x96, !PT ;  /* 0x000000041f1f7c12 */ /* 0x000fe2000f8e960a */
[----:B------:R-:W-:-:S04]  /*1f20*/  IMAD.WIDE.U32 R36, R32, -0x326172a9, RZ ;  /* 0xcd9e8d5720247825 */ /* 0x000fc800078e00ff */
[----:B------:R-:W-:Y:S01]  /*1f30*/  IMAD R35, R12, -0x2daee0ad, RZ ;  /* 0xd2511f530c237824 */ /* 0x000fe200078e02ff */
[----:B------:R-:W-:Y:S01]  /*1f40*/  LOP3.LUT R33, R37, UR9, R33, 0x96, !PT ;  /* 0x0000000925217c12 */ /* 0x000fe2000f8e9621 */
[----:B0-----:R-:W-:-:S05]  /*1f50*/  IMAD.WIDE.U32 R38, R31, -0x2daee0ad, RZ ;  /* 0xd2511f531f267825 */ /* 0x001fca00078e00ff */
        /* <DEDUP_REMOVED lines=34> */
.L_x_3218:
[----:B------:R-:W-:Y:S05]  /*2180*/  BSYNC B3 ;  /* 0x0000000000037941 */ /* 0x000fea0003800000 */
.L_x_3217:
[----:B------:R-:W1:Y:S01]  /*2190*/  I2F.U32 R31, R51 ;  /* 0x00000033001f7306 */ /* 0x000e620000201000 */
[----:B------:R-:W-:Y:S01]  /*21a0*/  HFMA2.MMA R34, -RZ, RZ, 0.1171875, 0 ;  /* 0x2f800000ff227435 */ /* 0x000fe200000001ff */
[----:B-----5:R-:W-:-:S05]  /*21b0*/  PRMT R32, RZ, 0x7610, R25 ;  /* 0x00007610ff207816 */ /* 0x020fca0000000019 */
        /* <DEDUP_REMOVED lines=8> */
.L_x_3213:
[----:B------:R-:W-:Y:S05]  /*2240*/  BSYNC B2 ;  /* 0x0000000000027941 */ /* 0x000fea0003800000 */
.L_x_3212:
        /* <DEDUP_REMOVED lines=18> */
.L_x_3224:
[----:B------:R-:W-:Y:S02]  /*2370*/  IMAD.MOV.U32 R51, RZ, RZ, R46 ;  /* 0x000000ffff337224 */ /* 0x000fe400078e002e */
.L_x_3225:
[----:B------:R-:W-:Y:S05]  /*2380*/  BSYNC B3 ;  /* 0x0000000000037941 */ /* 0x000fea0003800000 */
.L_x_3223:
        /* <DEDUP_REMOVED lines=16> */
.L_x_3229:
[----:B------:R-:W-:Y:S05]  /*2490*/  BSYNC B4 ;  /* 0x0000000000047941 */ /* 0x000fea0003800000 */
.L_x_3228:
[----:B------:R-:W-:Y:S01]  /*24a0*/  IMAD.HI.U32 R33, R13, -0x326172a9, RZ ;  /* 0xcd9e8d570d217827 */ /* 0x000fe200078e00ff */
[----:B------:R-:W-:-:S03]  /*24b0*/  LOP3.LUT R32, R32, UR5, R53, 0x96, !PT ;  /* 0x0000000520207c12 */ /* 0x000fc6000f8e9635 */
[----:B------:R-:W-:Y:S01]  /*24c0*/  IMAD R35, R13, -0x326172a9, RZ ;  /* 0xcd9e8d570d237824 */ /* 0x000fe200078e02ff */
[----:B------:R-:W-:Y:S01]  /*24d0*/  LOP3.LUT R33, R33, UR4, R10, 0x96, !PT ;  /* 0x0000000421217c12 */ /* 0x000fe2000f8e960a */
[----:B------:R-:W-:-:S04]  /*24e0*/  IMAD.WIDE.U32 R36, R32, -0x326172a9, RZ ;  /* 0xcd9e8d5720247825 */ /* 0x000fc800078e00ff */
[----:B------:R-:W-:Y:S01]  /*24f0*/  IMAD R47, R12, -0x2daee0ad, RZ ;  /* 0xd2511f530c2f7824 */ /* 0x000fe200078e02ff */
[----:B------:R-:W-:Y:S01]  /*2500*/  LOP3.LUT R35, R37, UR9, R35, 0x96, !PT ;  /* 0x0000000925237c12 */ /* 0x000fe2000f8e9623 */
[----:B0-----:R-:W-:-:S04]  /*2510*/  IMAD.WIDE.U32 R38, R33, -0x2daee0ad, RZ ;  /* 0xd2511f5321267825 */ /* 0x001fc800078e00ff */
        /* <DEDUP_REMOVED lines=34> */
.L_x_3227:
[----:B------:R-:W-:Y:S05]  /*2740*/  BSYNC B3 ;  /* 0x0000000000037941 */ /* 0x000fea0003800000 */
.L_x_3226:
[----:B------:R-:W1:Y:S01]  /*2750*/  I2F.U32 R32, R51 ;  /* 0x0000003300207306 */ /* 0x000e620000201000 */
[----:B------:R-:W-:Y:S01]  /*2760*/  PRMT R33, RZ, 0x5410, R26 ;  /* 0x00005410ff217816 */ /* 0x000fe2000000001a */
        /* <DEDUP_REMOVED lines=9> */
.L_x_3222:
[----:B------:R-:W-:Y:S05]  /*2800*/  BSYNC B2 ;  /* 0x0000000000027941 */ /* 0x000fea0003800000 */
.L_x_3221:
        /* <DEDUP_REMOVED lines=18> */
.L_x_3233:
[----:B------:R-:W-:Y:S02]  /*2930*/  IMAD.MOV.U32 R51, RZ, RZ, R46 ;  /* 0x000000ffff337224 */ /* 0x000fe400078e002e */
.L_x_3234:
[----:B------:R-:W-:Y:S05]  /*2940*/  BSYNC B3 ;  /* 0x0000000000037941 */ /* 0x000fea0003800000 */
.L_x_3232:
        /* <DEDUP_REMOVED lines=16> */
.L_x_3238:
[----:B------:R-:W-:Y:S05]  /*2a50*/  BSYNC B4 ;  /* 0x0000000000047941 */ /* 0x000fea0003800000 */
.L_x_3237:
[----:B------:R-:W-:Y:S01]  /*2a60*/  IMAD.HI.U32 R33, R13, -0x326172a9, RZ ;  /* 0xcd9e8d570d217827 */ /* 0x000fe200078e00ff */
[----:B------:R-:W-:-:S03]  /*2a70*/  LOP3.LUT R34, R34, UR5, R53, 0x96, !PT ;  /* 0x0000000522227c12 */ /* 0x000fc6000f8e9635 */
[----:B------:R-:W-:Y:S01]  /*2a80*/  IMAD R35, R13, -0x326172a9, RZ ;  /* 0xcd9e8d570d237824 */ /* 0x000fe200078e02ff */
[----:B------:R-:W-:Y:S01]  /*2a90*/  LOP3.LUT R33, R33, UR4, R10, 0x96, !PT ;  /* 0x0000000421217c12 */ /* 0x000fe2000f8e960a */
[----:B0-----:R-:W-:-:S04]  /*2aa0*/  IMAD.WIDE.U32 R38, R34, -0x326172a9, RZ ;  /* 0xcd9e8d5722267825 */ /* 0x001fc800078e00ff */
        /* <DEDUP_REMOVED lines=37> */
.L_x_3236:
[----:B------:R-:W-:Y:S05]  /*2d00*/  BSYNC B3 ;  /* 0x0000000000037941 */ /* 0x000fea0003800000 */
.L_x_3235:
[----:B------:R-:W1:Y:S01]  /*2d10*/  I2F.U32 R33, R51 ;  /* 0x0000003300217306 */ /* 0x000e620000201000 */
[----:B------:R-:W-:Y:S01]  /*2d20*/  HFMA2.MMA R36, -RZ, RZ, 0.1171875, 0 ;  /* 0x2f800000ff247435 */ /* 0x000fe200000001ff */
[----:B------:R-:W-:-:S05]  /*2d30*/  PRMT R34, RZ, 0x7610, R26 ;  /* 0x00007610ff227816 */ /* 0x000fca000000001a */
        /* <DEDUP_REMOVED lines=8> */
.L_x_3231:
[----:B------:R-:W-:Y:S05]  /*2dc0*/  BSYNC B2 ;  /* 0x0000000000027941 */ /* 0x000fea0003800000 */
.L_x_3230:
        /* <DEDUP_REMOVED lines=18> */
.L_x_3242:
[----:B------:R-:W-:Y:S02]  /*2ef0*/  IMAD.MOV.U32 R51, RZ, RZ, R46 ;  /* 0x000000ffff337224 */ /* 0x000fe400078e002e */
.L_x_3243:
[----:B------:R-:W-:Y:S05]  /*2f00*/  BSYNC B3 ;  /* 0x0000000000037941 */ /* 0x000fea0003800000 */
.L_x_3241:
        /* <DEDUP_REMOVED lines=16> */
.L_x_3247:
[----:B------:R-:W-:Y:S05]  /*3010*/  BSYNC B4 ;  /* 0x0000000000047941 */ /* 0x000fea0003800000 */
.L_x_3246:
[----:B------:R-:W-:Y:S01]  /*3020*/  IMAD.HI.U32 R35, R13, -0x326172a9, RZ ;  /* 0xcd9e8d570d237827 */ /* 0x000fe200078e00ff */
[----:B------:R-:W-:-:S03]  /*3030*/  LOP3.LUT R34, R34, UR5, R53, 0x96, !PT ;  /* 0x0000000522227c12 */ /* 0x000fc6000f8e9635 */
[----:B------:R-:W-:Y:S01]  /*3040*/  IMAD R37, R13, -0x326172a9, RZ ;  /* 0xcd9e8d570d257824 */ /* 0x000fe200078e02ff */
[----:B------:R-:W-:Y:S01]  /*3050*/  LOP3.LUT R35, R35, UR4, R10, 0x96, !PT ;  /* 0x0000000423237c12 */ /* 0x000fe2000f8e960a */
[----:B0-----:R-:W-:-:S04]  /*3060*/  IMAD.WIDE.U32 R38, R34, -0x326172a9, RZ ;  /* 0xcd9e8d5722267825 */ /* 0x001fc800078e00ff */
        /* <DEDUP_REMOVED lines=37> */
.L_x_3245:
[----:B------:R-:W-:Y:S05]  /*32c0*/  BSYNC B3 ;  /* 0x0000000000037941 */ /* 0x000fea0003800000 */
.L_x_3244:
        /* <DEDUP_REMOVED lines=11> */
.L_x_3240:
[----:B------:R-:W-:Y:S05]  /*3380*/  BSYNC B2 ;  /* 0x0000000000027941 */ /* 0x000fea0003800000 */
.L_x_3239:
        /* <DEDUP_REMOVED lines=18> */
.L_x_3251:
[----:B------:R-:W-:Y:S02]  /*34b0*/  IMAD.MOV.U32 R51, RZ, RZ, R46 ;  /* 0x000000ffff337224 */ /* 0x000fe400078e002e */
.L_x_3252:
[----:B------:R-:W-:Y:S05]  /*34c0*/  BSYNC B3 ;  /* 0x0000000000037941 */ /* 0x000fea0003800000 */
.L_x_3250:
        /* <DEDUP_REMOVED lines=16> */
.L_x_3256:
[----:B------:R-:W-:Y:S05]  /*35d0*/  BSYNC B4 ;  /* 0x0000000000047941 */ /* 0x000fea0003800000 */
.L_x_3255:
[----:B------:R-:W-:Y:S01]  /*35e0*/  IMAD.HI.U32 R35, R13, -0x326172a9, RZ ;  /* 0xcd9e8d570d237827 */ /* 0x000fe200078e00ff */
[----:B------:R-:W-:-:S03]  /*35f0*/  LOP3.LUT R36, R36, UR5, R53, 0x96, !PT ;  /* 0x0000000524247c12 */ /* 0x000fc6000f8e9635 */
[----:B------:R-:W-:Y:S01]  /*3600*/  IMAD R37, R13, -0x326172a9, RZ ;  /* 0xcd9e8d570d257824 */ /* 0x000fe200078e02ff */
[----:B------:R-:W-:Y:S01]  /*3610*/  LOP3.LUT R35, R35, UR4, R10, 0x96, !PT ;  /* 0x0000000423237c12 */ /* 0x000fe2000f8e960a */
[----:B------:R-:W-:-:S04]  /*3620*/  IMAD.WIDE.U32 R46, R36, -0x326172a9, RZ ;  /* 0xcd9e8d57242e7825 */ /* 0x000fc800078e00ff */
[----:B0-----:R-:W-:Y:S01]  /*3630*/  IMAD R39, R12, -0x2daee0ad, RZ ;  /* 0xd2511f530c277824 */ /* 0x001fe200078e02ff */
        /* <DEDUP_REMOVED lines=36> */
.L_x_3254:
[----:B------:R-:W-:Y:S05]  /*3880*/  BSYNC B3 ;  /* 0x0000000000037941 */ /* 0x000fea0003800000 */
.L_x_3253:
[----:B------:R-:W1:Y:S01]  /*3890*/  I2F.U32 R35, R51 ;  /* 0x0000003300237306 */ /* 0x000e620000201000 */
[----:B0-----:R-:W-:Y:S01]  /*38a0*/  HFMA2.MMA R38, -RZ, RZ, 0.1171875, 0 ;  /* 0x2f800000ff267435 */ /* 0x001fe200000001ff */
        /* <DEDUP_REMOVED lines=9> */
.L_x_3249:
[----:B------:R-:W-:Y:S05]  /*3940*/  BSYNC B2 ;  /* 0x0000000000027941 */ /* 0x000fea0003800000 */
.L_x_3248:
[----:B------:R-:W-:-:S04]  /*3950*/  IMAD.MOV.U32 R37, RZ, RZ, 0x20 ;  /* 0x00000020ff257424 */ /* 0x000fc800078e00ff */
[----:B------:R-:W-:-:S05]  /*3960*/  IMAD.WIDE.U32 R36, R50, R37, c[0x0][0x188] ;  /* 0x0000620032247625 */ /* 0x000fca00078e0025 */
[----:B------:R1:W-:Y:S04]  /*3970*/  STG.E.128 [R36.64], R28 ;  /* 0x0000001c24007986 */ /* 0x0003e8000c101d06 */
[----:B------:R1:W-:Y:S01]  /*3980*/  STG.E.128 [R36.64+0x10], R32 ;  /* 0x0000102024007986 */ /* 0x0003e2000c101d06 */
[----:B------:R-:W-:Y:S05]  /*3990*/  @!P3 BRA `(.L_x_3184) ;  /* 0x000001000000b947 */ /* 0x000fea0003800000 */
[----:B-1----:R-:W-:-:S05]  /*39a0*/  IMAD.U32 R36, R68, 0x10000, RZ ;  /* 0x0001000044247824 */ /* 0x002fca00078e00ff */
[----:B0-----:R-:W-:Y:S01]  /*39b0*/  LOP3.LUT R38, R36, 0xff0000, RZ, 0xc0, !PT ;  /* 0x00ff000024267812 */ /* 0x001fe200078ec0ff */
        /* <DEDUP_REMOVED lines=14> */
.L_x_3184:
[----:B------:R-:W-:Y:S05]  /*3aa0*/  BSYNC B0 ;  /* 0x0000000000007941 */ /* 0x000fea0003800000 */
.L_x_3183:
[----:B01----:R-:W-:Y:S01]  /*3ab0*/  FADD.FTZ R36, RZ, R28 ;  /* 0x0000001cff247221 */ /* 0x003fe20000010000 */
        /* <DEDUP_REMOVED lines=11> */
.L_x_3263:
        /* <DEDUP_REMOVED lines=37> */
.L_x_3264:
        /* <DEDUP_REMOVED lines=55> */
.L_x_3260:
[----:B-1----:R-:W-:Y:S05]  /*4130*/  BSYNC B0 ;  /* 0x0000000000007941 */ /* 0x002fea0003800000 */
.L_x_3259:
[----:B0-----:R-:W-:-:S05]  /*4140*/  IMAD.MOV.U32 R37, RZ, RZ, c[0x0][0x160] ;  /* 0x00005800ff257624 */ /* 0x001fca00078e00ff */
[----:B------:R-:W-:-:S04]  /*4150*/  LEA R14, R37, R14, 0x2 ;  /* 0x0000000e250e7211 */ /* 0x000fc800078e10ff */
[----:B------:R-:W-:-:S13]  /*4160*/  ISETP.GE.AND P0, PT, R14, c[0x0][0x164], PT ;  /* 0x000059000e007a0c */ /* 0x000fda0003f06270 */
[----:B------:R-:W-:Y:S01]  /*4170*/  @P0 CALL.REL.NOINC `(.L_x_3261) ;  /* 0x0000001000000944 */ /* 0x000fe20003c00000 */
[----:B------:R-:W-:Y:S05]  /*4180*/  BRA `(.L_x_3262) ;  /* 0xffffc7f000007947 */ /* 0x000fea000383ffff */
.L_x_3261:
[----:B------:R-:W-:Y:S05]  /*4190*/  BSYNC B1 ;  /* 0x0000000000017941 */ /* 0x000fea0003800000 */
.L_x_3182:
[----:B------:R-:W-:Y:S05]  /*41a0*/  EXIT ;  /* 0x000000000000794d */ /* 0x000fea0003800000 */
.L_x_3257:
[----:B------:R-:W-:Y:S01]  /*41b0*/  IMAD.MOV.U32 R50, RZ, RZ, 0x1 ;  /* 0x00000001ff327424 */ /* 0x000fe200078e00ff */
[----:B------:R-:W-:Y:S01]  /*41c0*/  MOV R36, 0x4200 ;  /* 0x0000420000247802 */ /* 0x000fe20000000f00 */
[----:B------:R-:W-:Y:S02]  /*41d0*/  IMAD.MOV.U32 R39, RZ, RZ, 0x1f ;  /* 0x0000001fff277424 */ /* 0x000fe400078e00ff */
[----:B------:R-:W-:Y:S02]  /*41e0*/  IMAD.MOV.U32 R38, RZ, RZ, -0x1 ;  /* 0xffffffffff267424 */ /* 0x000fe400078e00ff */
[----:B-----5:R-:W-:Y:S05]  /*41f0*/  CALL.REL.NOINC `($__internal_62_$__cuda_sm70_shflsync_bfly_p) ;  /* 0x0000049000007944 */ /* 0x020fea0003c00000 */
[----:B01----:R-:W-:Y:S05]  /*4200*/  BRA `(.L_x_3263) ;  /* 0xfffff96000007947 */ /* 0x003fea000383ffff */
.L_x_3258:
[----:B------:R-:W-:Y:S01]  /*4210*/  HFMA2.MMA R50, -RZ, RZ, 0, 1.1920928955078125e-07 ;  /* 0x00000002ff327435 */ /* 0x000fe200000001ff */
[----:B------:R-:W-:Y:S01]  /*4220*/  IMAD.MOV.U32 R39, RZ, RZ, 0x1f ;  /* 0x0000001fff277424 */ /* 0x000fe200078e00ff */
[----:B------:R-:W-:Y:S01]  /*4230*/  MOV R36, 0x4260 ;  /* 0x0000426000247802 */ /* 0x000fe20000000f00 */
[----:B------:R-:W-:-:S03]  /*4240*/  IMAD.MOV.U32 R38, RZ, RZ, -0x1 ;  /* 0xffffffffff267424 */ /* 0x000fc600078e00ff */
[----:B-----5:R-:W-:Y:S05]  /*4250*/  CALL.REL.NOINC `($__internal_62_$__cuda_sm70_shflsync_bfly_p) ;  /* 0x0000043000007944 */ /* 0x020fea0003c00000 */
[----:B01----:R-:W-:Y:S01]  /*4260*/  FADD.FTZ R51, R51, R38 ;  /* 0x0000002633337221 */ /* 0x003fe20000010000 */
[----:B------:R-:W-:Y:S01]  /*4270*/  MOV R39, 0x1f ;  /* 0x0000001f00277802 */ /* 0x000fe20000000f00 */
[----:B------:R-:W-:Y:S01]  /*4280*/  IMAD.MOV.U32 R50, RZ, RZ, 0x4 ;  /* 0x00000004ff327424 */ /* 0x000fe200078e00ff */
[----:B------:R-:W-:Y:S01]  /*4290*/  MOV R36, 0x42c0 ;  /* 0x000042c000247802 */ /* 0x000fe20000000f00 */
[----:B------:R-:W-:-:S02]  /*42a0*/  IMAD.MOV.U32 R38, RZ, RZ, -0x1 ;  /* 0xffffffffff267424 */ /* 0x000fc400078e00ff */
[----:B------:R-:W-:Y:S05]  /*42b0*/  CALL.REL.NOINC `($__internal_62_$__cuda_sm70_shflsync_bfly_p) ;  /* 0x000003d000007944 */ /* 0x000fea0003c00000 */
[----:B01----:R-:W-:Y:S01]  /*42c0*/  FADD.FTZ R51, R51, R38 ;  /* 0x0000002633337221 */ /* 0x003fe20000010000 */
[----:B------:R-:W-:Y:S01]  /*42d0*/  MOV R38, 0xffffffff ;  /* 0xffffffff00267802 */ /* 0x000fe20000000f00 */
[----:B------:R-:W-:Y:S01]  /*42e0*/  IMAD.MOV.U32 R50, RZ, RZ, 0x8 ;  /* 0x00000008ff327424 */ /* 0x000fe200078e00ff */
[----:B------:R-:W-:Y:S01]  /*42f0*/  MOV R36, 0x4320 ;  /* 0x0000432000247802 */ /* 0x000fe20000000f00 */
[----:B------:R-:W-:-:S02]  /*4300*/  IMAD.MOV.U32 R39, RZ, RZ, 0x1f ;  /* 0x0000001fff277424 */ /* 0x000fc400078e00ff */
[----:B------:R-:W-:Y:S05]  /*4310*/  CALL.REL.NOINC `($__internal_62_$__cuda_sm70_shflsync_bfly_p) ;  /* 0x0000037000007944 */ /* 0x000fea0003c00000 */
[----:B01----:R-:W-:Y:S01]  /*4320*/  FADD.FTZ R51, R51, R38 ;  /* 0x0000002633337221 */ /* 0x003fe20000010000 */
[----:B------:R-:W-:Y:S01]  /*4330*/  MOV R38, 0xffffffff ;  /* 0xffffffff00267802 */ /* 0x000fe20000000f00 */
[----:B------:R-:W-:Y:S01]  /*4340*/  IMAD.MOV.U32 R50, RZ, RZ, 0x10 ;  /* 0x00000010ff327424 */ /* 0x000fe200078e00ff */
[----:B------:R-:W-:Y:S01]  /*4350*/  MOV R36, 0x4380 ;  /* 0x0000438000247802 */ /* 0x000fe20000000f00 */
[----:B------:R-:W-:-:S02]  /*4360*/  IMAD.MOV.U32 R39, RZ, RZ, 0x1f ;  /* 0x0000001fff277424 */ /* 0x000fc400078e00ff */
[----:B------:R-:W-:Y:S05]  /*4370*/  CALL.REL.NOINC `($__internal_62_$__cuda_sm70_shflsync_bfly_p) ;  /* 0x0000031000007944 */ /* 0x000fea0003c00000 */
        /* <DEDUP_REMOVED lines=23> */
[----:B------:R-:W-:Y:S05]  /*44f0*/  CALL.REL.NOINC `($__internal_62_$__cuda_sm70_shflsync_bfly_p) ;  /* 0x0000019000007944 */ /* 0x000fea0003c00000 */
[----:B01----:R-:W-:Y:S01]  /*4500*/  FADD.FTZ R51, R51, R38 ;  /* 0x0000002633337221 */ /* 0x003fe20000010000 */
[----:B------:R-:W-:Y:S01]  /*4510*/  MOV R38, 0xffffffff ;  /* 0xffffffff00267802 */ /* 0x000fe20000000f00 */
[----:B------:R-:W-:Y:S01]  /*4520*/  IMAD.MOV.U32 R50, RZ, RZ, 0x2 ;  /* 0x00000002ff327424 */ /* 0x000fe200078e00ff */
[----:B------:R-:W-:Y:S01]  /*4530*/  MOV R36, 0x4560 ;  /* 0x0000456000247802 */ /* 0x000fe20000000f00 */
[----:B------:R-:W-:Y:S02]  /*4540*/  IMAD.MOV.U32 R39, RZ, RZ, 0x1f ;  /* 0x0000001fff277424 */ /* 0x000fe400078e00ff */
        /* <DEDUP_REMOVED lines=19> */
[----:B01----:R-:W-:Y:S05]  /*4680*/  BRA `(.L_x_3264) ;  /* 0xfffff73000007947 */ /* 0x003fea000383ffff */
        .weak           $__internal_62_$__cuda_sm70_shflsync_bfly_p
        .type           $__internal_62_$__cuda_sm70_shflsync_bfly_p,@function
        .size           $__internal_62_$__cuda_sm70_shflsync_bfly_p,(.L_x_8250 - $__internal_62_$__cuda_sm70_shflsync_bfly_p)
$__internal_62_$__cuda_sm70_shflsync_bfly_p:
[----:B------:R-:W-:Y:S01]  /*4690*/  IMAD.MOV.U32 R37, RZ, RZ, 0x0 ;  /* 0x00000000ff257424 */ /* 0x000fe200078e00ff */
[----:B------:R-:W-:Y:S04]  /*46a0*/  WARPSYNC R38 ;  /* 0x0000002600007348 */ /* 0x000fe80003800000 */
[----:B------:R0:W1:Y:S01]  /*46b0*/  SHFL.BFLY PT, R38, R51, R50, R39 ;  /* 0x0c00003233267389 */ /* 0x00006200000e0027 */
[----:B------:R-:W-:Y:S05]  /*46c0*/  RET.REL.NODEC R36 `(_ZN10layer_norm13ln_fwd_kernelINS_13Kernel_traitsI13__nv_bfloat16S2_fS2_fjLj256ELj1ELj4ELj1ELj16ENS_18Kernel_traits_baseILj256ES2_S2_fS2_fjLj128EEEEELb1ELb1ELb1ELb0EEEvNS_9FwdParamsE) ;  /* 0xffffb93024007950 */ /* 0x000fea0003c3ffff */
.L_x_3265:
        /* <DEDUP_REMOVED lines=11> */
.L_x_8250:


//--------------------- .text._ZN10layer_norm13ln_fwd_kernelINS_13Kernel_traitsI13__nv_bfloat16S2_fS2_fjLj256ELj1ELj4ELj1ELj16ENS_18Kernel_traits_baseILj256ES2_S2_fS2_fjLj128EEEEELb1ELb1ELb1ELb1EEEvNS_9FwdParamsE --------------------------
	.section	.text._ZN10layer_norm13ln_fwd_kernelINS_13Kernel_traitsI13__nv_bfloat16S2_fS2_fjLj256ELj1ELj4ELj1ELj16ENS_18Kernel_traits_baseILj256ES2_S2_fS2_fjLj128EEEEELb1ELb1ELb1ELb1EEEvNS_9FwdParamsE,"ax",@progbits
	.sectioninfo	@"SHI_REGISTERS=68"
	.align	128
        .global         _ZN10layer_norm13ln_fwd_kernelINS_13Kernel_traitsI13__nv_bfloat16S2_fS2_fjLj256ELj1ELj4ELj1ELj16ENS_18Kernel_traits_baseILj256ES2_S2_fS2_fjLj128EEEEELb1ELb1ELb1ELb1EEEvNS_9FwdParamsE
        .type           _ZN10layer_norm13ln_fwd_kernelINS_13Kernel_traitsI13__nv_bfloat16S2_fS2_fjLj256ELj1ELj4ELj1ELj16ENS_18Kernel_traits_baseILj256ES2_S2_fS2_fjLj128EEEEELb1ELb1ELb1ELb1EEEvNS_9FwdParamsE,@function
        .size           _ZN10layer_norm13ln_fwd_kernelINS_13Kernel_traitsI13__nv_bfloat16S2_fS2_fjLj256ELj1ELj4ELj1ELj16ENS_18Kernel_traits_baseILj256ES2_S2_fS2_fjLj128EEEEELb1ELb1ELb1ELb1EEEvNS_9FwdParamsE,(.L_x_8251 - _ZN10layer_norm13ln_fwd_kernelINS_13Kernel_traitsI13__nv_bfloat16S2_fS2_fjLj256ELj1ELj4ELj1ELj16ENS_18Kernel_traits_baseILj256ES2_S2_fS2_fjLj128EEEEELb1ELb1ELb1ELb1EEEvNS_9FwdParamsE)
        .other          _ZN10layer_norm13ln_fwd_kernelINS_13Kernel_traitsI13__nv_bfloat16S2_fS2_fjLj256ELj1ELj4ELj1ELj16ENS_18Kernel_traits_baseILj256ES2_S2_fS2_fjLj128EEEEELb1ELb1ELb1ELb1EEEvNS_9FwdParamsE,@"STO_CUDA_ENTRY STV_DEFAULT"
_ZN10layer_norm13ln_fwd_kernelINS_13Kernel_traitsI13__nv_bfloat16S2_fS2_fjLj256ELj1ELj4ELj1ELj16ENS_18Kernel_traits_baseILj256ES2_S2_fS2_fjLj128EEEEELb1ELb1ELb1ELb1EEEvNS_9FwdParamsE:
.text._ZN10layer_norm13ln_fwd_kernelINS_13Kernel_traitsI13__nv_bfloat16S2_fS2_fjLj256ELj1ELj4ELj1ELj16ENS_18Kernel_traits_baseILj256ES2_S2_fS2_fjLj128EEEEELb1ELb1ELb1ELb1EEEvNS_9FwdParamsE:
        /* <DEDUP_REMOVED lines=129> */
.L_x_3346:
[----:B------:R-:W-:-:S04]  /*0810*/  IMAD.MOV.U32 R39, RZ, RZ, 0x4 ;  /* 0x00000004ff277424 */ /* 0x000fc800078e00ff */
        /* <DEDUP_REMOVED lines=11> */
[----:B------:R-:W-:Y:S01]  /*08d0*/  @P0 IMAD.MOV.U32 R37, RZ, RZ, 0x20 ;  /* 0x00000020ff250424 */ /* 0x000fe200078e00ff */
[----:B--2---:R-:W-:-:S13]  /*08e0*/  ISETP.GE.AND P2, PT, R32, 0x1, PT ;  /* 0x000000012000780c */ /* 0x004fda0003f46270 */
[----:B------:R-:W-:-:S05]  /*08f0*/  @P2 IADD3 R36, R32, -0x1, RZ ;  /* 0xffffffff20242810 */ /* 0x000fca0007ffe0ff */
[----:B------:R-:W-:-:S05]  /*0900*/  @P2 IMAD R36, R36, c[0x0][0x168], RZ ;  /* 0x00005a0024242a24 */ /* 0x000fca00078e02ff */
[----:B------:R-:W-:-:S04]  /*0910*/  @P2 SHF.R.S32.HI R35, RZ, 0x1f, R36 ;  /* 0x0000001fff232819 */ /* 0x000fc80000011424 */
[----:B------:R-:W-:Y:S01]  /*0920*/  @P2 LEA.HI R36, R35, R36, RZ, 0x3 ;  /* 0x0000002423242211 */ /* 0x000fe200078f18ff */
[----:B------:R-:W-:Y:S01]  /*0930*/  @P0 IMAD.WIDE.U32 R34, R50, R37, c[0x0][0x180] ;  /* 0x0000600032220625 */ /* 0x000fe200078e0025 */
[----:B------:R-:W-:Y:S02]  /*0940*/  @P2 MOV R37, 0x10 ;  /* 0x0000001000252802 */ /* 0x000fe40000000f00 */
[----:B------:R-:W-:Y:S02]  /*0950*/  @P2 LEA.HI.SX32 R64, R36, R9, 0x1d ;  /* 0x0000000924402211 */ /* 0x000fe400078feaff */
[----:B------:R-:W2:Y:S03]  /*0960*/  @P0 LDG.E.128 R20, [R34.64] ;  /* 0x0000000622140981 */ /* 0x000ea6000c1e1d00 */
[----:B------:R-:W-:Y:S01]  /*0970*/  @P2 IMAD.WIDE.U32 R36, R64, R37, c[0x0][0x170] ;  /* 0x00005c0040242625 */ /* 0x000fe200078e0025 */
[----:B------:R0:W5:Y:S04]  /*0980*/  @P0 LDG.E.128 R24, [R34.64+0x10] ;  /* 0x0000100622180981 */ /* 0x000168000c1e1d00 */
[----:B------:R0:W5:Y:S01]  /*0990*/  @P2 LDG.E.128 R28, [R36.64] ;  /* 0x00000006241c2981 */ /* 0x000162000c1e1d00 */
[----:B------:R-:W-:Y:S01]  /*09a0*/  ISETP.GT.AND P3, PT, R32, RZ, PT ;  /* 0x000000ff2000720c */ /* 0x000fe20003f64270 */
[----:B------:R-:W-:Y:S01]  /*09b0*/  BSSY B1, `(.L_x_3267) ;  /* 0x000005d000017945 */ /* 0x000fe20003800000 */
[----:B------:R-:W-:-:S11]  /*09c0*/  SHF.R.S32.HI R63, RZ, 0x1f, R8 ;  /* 0x0000001fff3f7819 */ /* 0x000fd60000011408 */
[----:B------:R-:W-:-:S04]  /*09d0*/  @!P3 ISETP.NE.U32.AND P1, PT, RZ, c[0x0][0x180], PT ;  /* 0x00006000ff00ba0c */ /* 0x000fc80003f25070 */
[----:B------:R-:W-:Y:S01]  /*09e0*/  @!P3 ISETP.NE.AND.EX P1, PT, RZ, c[0x0][0x184], PT, P1 ;  /* 0x00006100ff00ba0c */ /* 0x000fe20003f25310 */
[----:B------:R-:W-:-:S03]  /*09f0*/  @!P3 IMAD.MOV.U32 R47, RZ, RZ, R41 ;  /* 0x000000ffff2fb224 */ /* 0x000fc600078e0029 */
        /* <DEDUP_REMOVED lines=14> */
.L_x_3270:
[----:B------:R-:W-:Y:S02]  /*0ae0*/  IMAD.MOV.U32 R38, RZ, RZ, R2 ;  /* 0x000000ffff267224 */ /* 0x000fe400078e0002 */
.L_x_3271:
[----:B------:R-:W-:Y:S05]  /*0af0*/  BSYNC B2 ;  /* 0x0000000000027941 */ /* 0x000fea0003800000 */
.L_x_3269:
        /* <DEDUP_REMOVED lines=16> */
.L_x_3275:
[----:B------:R-:W-:Y:S05]  /*0c00*/  BSYNC B3 ;  /* 0x0000000000037941 */ /* 0x000fea0003800000 */
.L_x_3274:
        /* <DEDUP_REMOVED lines=42> */
.L_x_3273:
[----:B------:R-:W-:Y:S05]  /*0eb0*/  BSYNC B2 ;  /* 0x0000000000027941 */ /* 0x000fea0003800000 */
.L_x_3272:
[----:B------:R-:W0:Y:S01]  /*0ec0*/  I2F.U32 R32, R38 ;  /* 0x0000002600207306 */ /* 0x000e220000201000 */
[----:B-----5:R-:W-:Y:S01]  /*0ed0*/  PRMT R33, RZ, 0x5410, R28 ;  /* 0x00005410ff217816 */ /* 0x020fe2000000001c */
[----:B------:R-:W-:-:S04]  /*0ee0*/  IMAD.MOV.U32 R35, RZ, RZ, 0x2f800000 ;  /* 0x2f800000ff237424 */ /* 0x000fc800078e00ff */
[----:B------:R-:W-:-:S04]  /*0ef0*/  FMUL.FTZ R33, R33, c[0x0][0x1ec] ;  /* 0x00007b0021217a20 */ /* 0x000fc80000410000 */
[----:B------:R-:W-:Y:S02]  /*0f00*/  FMUL.FTZ R33, R33, c[0x0][0x1e8] ;  /* 0x00007a0021217a20 */ /* 0x000fe40000410000 */
[----:B0-----:R-:W-:-:S05]  /*0f10*/  FFMA.FTZ R32, R32, R35, 1.1641532182693481445e-10 ;  /* 0x2f00000020207423 */ /* 0x001fca0000010023 */
[----:B------:R-:W-:Y:S02]  /*0f20*/  FSETP.GTU.FTZ.AND P1, PT, R32, c[0x0][0x1e4], PT ;  /* 0x0000790020007a0b */ /* 0x000fe40003f3c000 */
[----:B------:R-:W-:Y:S02]  /*0f30*/  PRMT R32, RZ, 0x5410, R12 ;  /* 0x00005410ff207816 */ /* 0x000fe4000000000c */
[----:B------:R-:W-:Y:S02]  /*0f40*/  FSEL R33, R33, RZ, !P1 ;  /* 0x000000ff21217208 */ /* 0x000fe40004800000 */
[----:B------:R-:W-:-:S03]  /*0f50*/  SEL R54, RZ, 0x1, P1 ;  /* 0x00000001ff367807 */ /* 0x000fc60000800000 */
[----:B------:R-:W-:-:S04]  /*0f60*/  FMUL.FTZ R32, R33, R32 ;  /* 0x0000002021207220 */ /* 0x000fc80000410000 */
[----:B------:R-:W-:Y:S02]  /*0f70*/  @P0 FADD.FTZ R32, R20, R32 ;  /* 0x0000002014200221 */ /* 0x000fe40000010000 */
.L_x_3268:
[----:B0-----:R-:W-:Y:S05]  /*0f80*/  BSYNC B1 ;  /* 0x0000000000017941 */ /* 0x001fea0003800000 */
.L_x_3267:
        /* <DEDUP_REMOVED lines=18> */
.L_x_3279:
[----:B------:R-:W-:Y:S02]  /*10b0*/  IMAD.MOV.U32 R46, RZ, RZ, R2 ;  /* 0x000000ffff2e7224 */ /* 0x000fe400078e0002 */
.L_x_3280:
[----:B------:R-:W-:Y:S05]  /*10c0*/  BSYNC B2 ;  /* 0x0000000000027941 */ /* 0x000fea0003800000 */
.L_x_3278:
        /* <DEDUP_REMOVED lines=16> */
.L_x_3284:
[----:B------:R-:W-:Y:S05]  /*11d0*/  BSYNC B3 ;  /* 0x0000000000037941 */ /* 0x000fea0003800000 */
.L_x_3283:
        /* <DEDUP_REMOVED lines=42> */
.L_x_3282:
[----:B------:R-:W-:Y:S05]  /*1480*/  BSYNC B2 ;  /* 0x0000000000027941 */ /* 0x000fea0003800000 */
.L_x_3281:
[----:B------:R-:W0:Y:S01]  /*1490*/  I2F.U32 R33, R46 ;  /* 0x0000002e00217306 */ /* 0x000e220000201000 */
[----:B------:R-:W-:Y:S01]  /*14a0*/  HFMA2.MMA R36, -RZ, RZ, 0.1171875, 0 ;  /* 0x2f800000ff247435 */ /* 0x000fe200000001ff */
[----:B-----5:R-:W-:-:S05]  /*14b0*/  PRMT R34, RZ, 0x7610, R28 ;  /* 0x00007610ff227816 */ /* 0x020fca000000001c */
        /* <DEDUP_REMOVED lines=9> */
.L_x_3277:
[----:B------:R-:W-:Y:S05]  /*1550*/  BSYNC B1 ;  /* 0x0000000000017941 */ /* 0x000fea0003800000 */
.L_x_3276:
        /* <DEDUP_REMOVED lines=18> */
.L_x_3288:
[----:B------:R-:W-:Y:S02]  /*1680*/  IMAD.MOV.U32 R46, RZ, RZ, R2 ;  /* 0x000000ffff2e7224 */ /* 0x000fe400078e0002 */
.L_x_3289:
[----:B------:R-:W-:Y:S05]  /*1690*/  BSYNC B2 ;  /* 0x0000000000027941 */ /* 0x000fea0003800000 */
.L_x_3287:
        /* <DEDUP_REMOVED lines=16> */
.L_x_3293:
[----:B------:R-:W-:Y:S05]  /*17a0*/  BSYNC B3 ;  /* 0x0000000000037941 */ /* 0x000fea0003800000 */
.L_x_3292:
        /* <DEDUP_REMOVED lines=42> */
.L_x_3291:
[----:B------:R-:W-:Y:S05]  /*1a50*/  BSYNC B2 ;  /* 0x0000000000027941 */ /* 0x000fea0003800000 */
.L_x_3290:
        /* <DEDUP_REMOVED lines=12> */
.L_x_3286:
[----:B------:R-:W-:Y:S05]  /*1b20*/  BSYNC B1 ;  /* 0x0000000000017941 */ /* 0x000fea0003800000 */
.L_x_3285:
        /* <DEDUP_REMOVED lines=18> */
.L_x_3297:
[----:B------:R-:W-:Y:S02]  /*1c50*/  IMAD.MOV.U32 R46, RZ, RZ, R2 ;  /* 0x000000ffff2e7224 */ /* 0x000fe400078e0002 */
.L_x_3298:
[----:B------:R-:W-:Y:S05]  /*1c60*/  BSYNC B2 ;  /* 0x0000000000027941 */ /* 0x000fea0003800000 */
.L_x_3296:
        /* <DEDUP_REMOVED lines=16> */
.L_x_3302:
[----:B------:R-:W-:Y:S05]  /*1d70*/  BSYNC B3 ;  /* 0x0000000000037941 */ /* 0x000fea0003800000 */
.L_x_3301:
        /* <DEDUP_REMOVED lines=42> */
.L_x_3300:
[----:B------:R-:W-:Y:S05]  /*2020*/  BSYNC B2 ;  /* 0x0000000000027941 */ /* 0x000fea0003800000 */
.L_x_3299:
        /* <DEDUP_REMOVED lines=12> */
.L_x_3295:
[----:B------:R-:W-:Y:S05]  /*20f0*/  BSYNC B1 ;  /* 0x0000000000017941 */ /* 0x000fea0003800000 */
.L_x_3294:
        /* <DEDUP_REMOVED lines=18> */
.L_x_3306:
[----:B------:R-:W-:Y:S02]  /*2220*/  IMAD.MOV.U32 R46, RZ, RZ, R2 ;  /* 0x000000ffff2e7224 */ /* 0x000fe400078e0002 */
.L_x_3307:
[----:B------:R-:W-:Y:S05]  /*2230*/  BSYNC B2 ;  /* 0x0000000000027941 */ /* 0x000fea0003800000 */
.L_x_3305:
        /* <DEDUP_REMOVED lines=16> */
.L_x_3311:
[----:B------:R-:W-:Y:S05]  /*2340*/  BSYNC B3 ;  /* 0x0000000000037941 */ /* 0x000fea0003800000 */
.L_x_3310:
        /* <DEDUP_REMOVED lines=42> */
.L_x_3309:
[----:B------:R-:W-:Y:S05]  /*25f0*/  BSYNC B2 ;  /* 0x0000000000027941 */ /* 0x000fea0003800000 */
.L_x_3308:
[----:B------:R-:W0:Y:S01]  /*2600*/  I2F.U32 R36, R46 ;  /* 0x0000002e00247306 */ /* 0x000e220000201000 */
[----:B------:R-:W-:Y:S01]  /*2610*/  PRMT R37, RZ, 0x5410, R30 ;  /* 0x00005410ff257816 */ /* 0x000fe2000000001e */
        /* <DEDUP_REMOVED lines=10> */
.L_x_3304:
[----:B------:R-:W-:Y:S05]  /*26c0*/  BSYNC B1 ;  /* 0x0000000000017941 */ /* 0x000fea0003800000 */
.L_x_3303:
        /* <DEDUP_REMOVED lines=18> */
.L_x_3315:
[----:B------:R-:W-:Y:S02]  /*27f0*/  IMAD.MOV.U32 R48, RZ, RZ, R2 ;  /* 0x000000ffff307224 */ /* 0x000fe400078e0002 */
.L_x_3316:
[----:B------:R-:W-:Y:S05]  /*2800*/  BSYNC B2 ;  /* 0x0000000000027941 */ /* 0x000fea0003800000 */
.L_x_3314:
        /* <DEDUP_REMOVED lines=16> */
.L_x_3320:
[----:B------:R-:W-:Y:S05]  /*2910*/  BSYNC B3 ;  /* 0x0000000000037941 */ /* 0x000fea0003800000 */
.L_x_3319:
        /* <DEDUP_REMOVED lines=42> */
.L_x_3318:
[----:B------:R-:W-:Y:S05]  /*2bc0*/  BSYNC B2 ;  /* 0x0000000000027941 */ /* 0x000fea0003800000 */
.L_x_3317:
[----:B------:R-:W0:Y:S01]  /*2bd0*/  I2F.U32 R37, R48 ;  /* 0x0000003000257306 */ /* 0x000e220000201000 */
[----:B------:R-:W-:Y:S01]  /*2be0*/  HFMA2.MMA R46, -RZ, RZ, 0.1171875, 0 ;  /* 0x2f800000ff2e7435 */ /* 0x000fe200000001ff */
[----:B------:R-:W-:-:S05]  /*2bf0*/  PRMT R38, RZ, 0x7610, R30 ;  /* 0x00007610ff267816 */ /* 0x000fca000000001e */
        /* <DEDUP_REMOVED lines=9> */
.L_x_3313:
[----:B------:R-:W-:Y:S05]  /*2c90*/  BSYNC B1 ;  /* 0x0000000000017941 */ /* 0x000fea0003800000 */
.L_x_3312:
        /* <DEDUP_REMOVED lines=18> */
.L_x_3324:
[----:B------:R-:W-:Y:S02]  /*2dc0*/  IMAD.MOV.U32 R48, RZ, RZ, R2 ;  /* 0x000000ffff307224 */ /* 0x000fe400078e0002 */
.L_x_3325:
[----:B------:R-:W-:Y:S05]  /*2dd0*/  BSYNC B2 ;  /* 0x0000000000027941 */ /* 0x000fea0003800000 */
.L_x_3323:
        /* <DEDUP_REMOVED lines=16> */
.L_x_3329:
[----:B------:R-:W-:Y:S05]  /*2ee0*/  BSYNC B3 ;  /* 0x0000000000037941 */ /* 0x000fea0003800000 */
.L_x_3328:
        /* <DEDUP_REMOVED lines=42> */
.L_x_3327:
[----:B------:R-:W-:Y:S05]  /*3190*/  BSYNC B2 ;  /* 0x0000000000027941 */ /* 0x000fea0003800000 */
.L_x_3326:
        /* <DEDUP_REMOVED lines=12> */
.L_x_3322:
[----:B------:R-:W-:Y:S05]  /*3260*/  BSYNC B1 ;  /* 0x0000000000017941 */ /* 0x000fea0003800000 */
.L_x_3321:
        /* <DEDUP_REMOVED lines=18> */
.L_x_3333:
[----:B------:R-:W-:Y:S02]  /*3390*/  IMAD.MOV.U32 R51, RZ, RZ, R2 ;  /* 0x000000ffff337224 */ /* 0x000fe400078e0002 */
.L_x_3334:
[----:B------:R-:W-:Y:S05]  /*33a0*/  BSYNC B2 ;  /* 0x0000000000027941 */ /* 0x000fea0003800000 */
.L_x_3332:
        /* <DEDUP_REMOVED lines=16> */
.L_x_3338:
[----:B------:R-:W-:Y:S05]  /*34b0*/  BSYNC B3 ;  /* 0x0000000000037941 */ /* 0x000fea0003800000 */
.L_x_3337:
        /* <DEDUP_REMOVED lines=42> */
.L_x_3336:
[----:B------:R-:W-:Y:S05]  /*3760*/  BSYNC B2 ;  /* 0x0000000000027941 */ /* 0x000fea0003800000 */
.L_x_3335:
        /* <DEDUP_REMOVED lines=12> */
.L_x_3331:
[----:B------:R-:W-:Y:S05]  /*3830*/  BSYNC B1 ;  /* 0x0000000000017941 */ /* 0x000fea0003800000 */
.L_x_3330:
[----:B------:R-:W-:Y:S01]  /*3840*/  IMAD.MOV.U32 R47, RZ, RZ, 0x20 ;  /* 0x00000020ff2f7424 */ /* 0x000fe200078e00ff */
[----:B------:R-:W-:Y:S03]  /*3850*/  BSSY B1, `(.L_x_3339) ;  /* 0x0000015000017945 */ /* 0x000fe60003800000 */
        /* <DEDUP_REMOVED lines=20> */
.L_x_3340:
[----:B------:R-:W-:Y:S05]  /*39a0*/  BSYNC B1 ;  /* 0x0000000000017941 */ /* 0x000fea0003800000 */
.L_x_3339:
        /* <DEDUP_REMOVED lines=11> */
.L_x_3347:
        /* <DEDUP_REMOVED lines=36> */
.L_x_3348:
        /* <DEDUP_REMOVED lines=15> */
[----:B------:R-:W-:-:S13]  /*3d90*/  ISETP.GE.AND P1, PT, R62, 0x1, PT ;  /* 0x000000013e00780c */ /* 0x000fda0003f26270 */
[----:B------:R-:W-:Y:S05]  /*3da0*/  @!P1 BRA `(.L_x_3344) ;  /* 0x000002d000009947 */ /* 0x000fea0003800000 */
[----:B-1----:R-:W-:Y:S02]  /*3db0*/  FSEL R51, R51, RZ, !P0 ;  /* 0x000000ff33337208 */ /* 0x002fe40004000000 */
[----:B------:R-:W-:-:S03]  /*3dc0*/  IADD3 R62, R62, -0x1, RZ ;  /* 0xffffffff3e3e7810 */ /* 0x000fc60007ffe0ff */
[C---:B------:R-:W-:Y:S02]  /*3dd0*/  FADD.FTZ R34, -R51.reuse, R34 ;  /* 0x0000002233227221 */ /* 0x040fe40000010100 */
[C---:B------:R-:W-:Y:S02]  /*3de0*/  FADD.FTZ R36, -R51.reuse, R36 ;  /* 0x0000002433247221 */ /* 0x040fe40000010100 */
[C---:B------:R-:W-:Y:S02]  /*3df0*/  FADD.FTZ R32, -R51.reuse, R32 ;  /* 0x0000002033207221 */ /* 0x040fe40000010100 */
[----:B------:R-:W-:Y:S02]  /*3e00*/  FADD.FTZ R38, -R51, R38 ;  /* 0x0000002633267221 */ /* 0x000fe40000010100 */
[----:B------:R-:W-:Y:S02]  /*3e10*/  FMUL.FTZ R47, R65, R34 ;  /* 0x00000022412f7220 */ /* 0x000fe40000410000 */
[----:B------:R-:W-:-:S02]  /*3e20*/  FADD.FTZ R48, -R51, R35 ;  /* 0x0000002333307221 */ /* 0x000fc40000010100 */
[C---:B------:R-:W-:Y:S01]  /*3e30*/  FMUL.FTZ R34, R65.reuse, R36 ;  /* 0x0000002441227220 */ /* 0x040fe20000410000 */
[----:B------:R-:W-:Y:S01]  /*3e40*/  PRMT R36, RZ, 0x5410, R19 ;  /* 0x00005410ff247816 */ /* 0x000fe20000000013 */
[C---:B------:R-:W-:Y:S02]  /*3e50*/  FMUL.FTZ R35, R65.reuse, R32 ;  /* 0x0000002041237220 */ /* 0x040fe40000410000 */
[----:B------:R-:W-:Y:S02]  /*3e60*/  FMUL.FTZ R32, R65, R38 ;  /* 0x0000002641207220 */ /* 0x000fe40000410000 */
[----:B------:R-:W-:Y:S01]  /*3e70*/  FADD.FTZ R50, -R51, R37 ;  /* 0x0000002533327221 */ /* 0x000fe20000010100 */
[----:B------:R-:W-:Y:S01]  /*3e80*/  PRMT R37, RZ, 0x7610, R19 ;  /* 0x00007610ff257816 */ /* 0x000fe20000000013 */
[----:B------:R-:W-:Y:S01]  /*3e90*/  FFMA.FTZ R32, R32, R36, R45 ;  /* 0x0000002420207223 */ /* 0x000fe2000001002d */
[----:B------:R-:W-:Y:S01]  /*3ea0*/  PRMT R36, RZ, 0x5410, R18 ;  /* 0x00005410ff247816 */ /* 0x000fe20000000012 */
[----:B------:R-:W-:-:S02]  /*3eb0*/  FMUL.FTZ R49, R65, R50 ;  /* 0x0000003241317220 */ /* 0x000fc40000410000 */
[C---:B------:R-:W-:Y:S02]  /*3ec0*/  FADD.FTZ R46, -R51.reuse, R33 ;  /* 0x00000021332e7221 */ /* 0x040fe40000010100 */
[----:B------:R-:W-:Y:S01]  /*3ed0*/  FFMA.FTZ R34, R34, R36, R43 ;  /* 0x0000002422227223 */ /* 0x000fe2000001002b */
[----:B------:R-:W-:Y:S01]  /*3ee0*/  PRMT R36, RZ, 0x7610, R18 ;  /* 0x00007610ff247816 */ /* 0x000fe20000000012 */
[----:B------:R-:W-:Y:S02]  /*3ef0*/  FADD.FTZ R64, -R51, R39 ;  /* 0x0000002733407221 */ /* 0x000fe40000010100 */
[----:B------:R-:W-:Y:S02]  /*3f00*/  FMUL.FTZ R39, R65, R48 ;  /* 0x0000003041277220 */ /* 0x000fe40000410000 */
[----:B------:R-:W-:Y:S01]  /*3f10*/  FFMA.FTZ R51, R49, R36, R52 ;  /* 0x0000002431337223 */ /* 0x000fe20000010034 */
[----:B------:R-:W-:Y:S01]  /*3f20*/  PRMT R36, RZ, 0x5410, R17 ;  /* 0x00005410ff247816 */ /* 0x000fe20000000011 */
[----:B------:R-:W-:-:S02]  /*3f30*/  IMAD R62, R62, c[0x0][0x168], RZ ;  /* 0x00005a003e3e7a24 */ /* 0x000fc400078e02ff */
[----:B------:R-:W-:Y:S01]  /*3f40*/  FMUL.FTZ R64, R65, R64 ;  /* 0x0000004041407220 */ /* 0x000fe20000410000 */
[----:B------:R-:W-:Y:S01]  /*3f50*/  F2FP.BF16.PACK_AB R34, R51, R34 ;  /* 0x000000223322723e */ /* 0x000fe200000010ff */
[----:B------:R-:W-:Y:S01]  /*3f60*/  FFMA.FTZ R38, R47, R36, R10 ;  /* 0x000000242f267223 */ /* 0x000fe2000001000a */
[----:B------:R-:W-:Y:S01]  /*3f70*/  PRMT R36, RZ, 0x7610, R17 ;  /* 0x00007610ff247816 */ /* 0x000fe20000000011 */
[----:B------:R-:W-:Y:S01]  /*3f80*/  FMUL.FTZ R33, R65, R46 ;  /* 0x0000002e41217220 */ /* 0x000fe20000410000 */
[----:B------:R-:W-:Y:S01]  /*3f90*/  SHF.R.S32.HI R47, RZ, 0x1f, R62 ;  /* 0x0000001fff2f7819 */ /* 0x000fe2000001143e */
[----:B------:R-:W-:Y:S02]  /*3fa0*/  FFMA.FTZ R37, R64, R37, R53 ;  /* 0x0000002540257223 */ /* 0x000fe40000010035 */
[----:B------:R-:W-:Y:S01]  /*3fb0*/  FFMA.FTZ R49, R39, R36, R44 ;  /* 0x0000002427317223 */ /* 0x000fe2000001002c */
[----:B------:R-:W-:Y:S02]  /*3fc0*/  PRMT R36, RZ, 0x5410, R16 ;  /* 0x00005410ff247816 */ /* 0x000fe40000000010 */
[----:B------:R-:W-:Y:S01]  /*3fd0*/  LEA.HI R62, R47, R62, RZ, 0x3 ;  /* 0x0000003e2f3e7211 */ /* 0x000fe200078f18ff */
[----:B------:R-:W-:-:S02]  /*3fe0*/  IMAD.MOV.U32 R47, RZ, RZ, 0x10 ;  /* 0x00000010ff2f7424 */ /* 0x000fc400078e00ff */
[----:B------:R-:W-:Y:S01]  /*3ff0*/  FFMA.FTZ R36, R35, R36, R0 ;  /* 0x0000002423247223 */ /* 0x000fe20000010000 */
[----:B------:R-:W-:Y:S02]  /*4000*/  PRMT R35, RZ, 0x7610, R16 ;  /* 0x00007610ff237816 */ /* 0x000fe40000000010 */
[----:B------:R-:W-:-:S03]  /*4010*/  LEA.HI.SX32 R62, R62, R9, 0x1d ;  /* 0x000000093e3e7211 */ /* 0x000fc600078feaff */
[----:B------:R-:W-:Y:S01]  /*4020*/  FFMA.FTZ R39, R33, R35, R42 ;  /* 0x0000002321277223 */ /* 0x000fe2000001002a */
[----:B------:R-:W-:Y:S02]  /*4030*/  F2FP.BF16.PACK_AB R35, R37, R32 ;  /* 0x000000202523723e */ /* 0x000fe400000010ff */
[----:B------:R-:W-:Y:S02]  /*4040*/  F2FP.BF16.PACK_AB R33, R49, R38 ;  /* 0x000000263121723e */ /* 0x000fe400000010ff */
[----:B------:R-:W-:Y:S01]  /*4050*/  F2FP.BF16.PACK_AB R32, R39, R36 ;  /* 0x000000242720723e */ /* 0x000fe200000010ff */
[----:B------:R-:W-:-:S05]  /*4060*/  IMAD.WIDE.U32 R36, R62, R47, c[0x0][0x208] ;  /* 0x000082003e247625 */ /* 0x000fca00078e002f */
[----:B------:R0:W-:Y:S02]  /*4070*/  STG.E.128 [R36.64], R32 ;  /* 0x0000002024007986 */ /* 0x0001e4000c101d06 */
.L_x_3344:
[----:B-1----:R-:W-:Y:S05]  /*4080*/  BSYNC B1 ;  /* 0x0000000000017941 */ /* 0x002fea0003800000 */
.L_x_3343:
[----:B0-----:R-:W-:-:S05]  /*4090*/  IMAD.MOV.U32 R33, RZ, RZ, c[0x0][0x160] ;  /* 0x00005800ff217624 */ /* 0x001fca00078e00ff */
[----:B------:R-:W-:-:S04]  /*40a0*/  LEA R8, R33, R8, 0x2 ;  /* 0x0000000821087211 */ /* 0x000fc800078e10ff */
[----:B------:R-:W-:-:S13]  /*40b0*/  ISETP.GE.AND P0, PT, R8, c[0x0][0x164], PT ;  /* 0x0000590008007a0c */ /* 0x000fda0003f06270 */
[----:B------:R-:W-:Y:S01]  /*40c0*/  @P0 CALL.REL.NOINC `(.L_x_3345) ;  /* 0x0000001000000944 */ /* 0x000fe20003c00000 */
[----:B------:R-:W-:Y:S05]  /*40d0*/  BRA `(.L_x_3346) ;  /* 0xffffc73000007947 */ /* 0x000fea000383ffff */
.L_x_3345:
[----:B------:R-:W-:Y:S05]  /*40e0*/  BSYNC B0 ;  /* 0x0000000000007941 */ /* 0x000fea0003800000 */
.L_x_3266:
[----:B------:R-:W-:Y:S05]  /*40f0*/  EXIT ;  /* 0x000000000000794d */ /* 0x000fea0003800000 */
.L_x_3341:
[----:B------:R-:W-:Y:S01]  /*4100*/  IMAD.MOV.U32 R50, RZ, RZ, 0x1 ;  /* 0x00000001ff327424 */ /* 0x000fe200078e00ff */
[----:B------:R-:W-:Y:S01]  /*4110*/  MOV R48, 0xffffffff ;  /* 0xffffffff00307802 */ /* 0x000fe20000000f00 */
[----:B------:R-:W-:Y:S01]  /*4120*/  IMAD.MOV.U32 R49, RZ, RZ, 0x1f ;  /* 0x0000001fff317424 */ /* 0x000fe200078e00ff */
[----:B------:R-:W-:Y:S02]  /*4130*/  MOV R46, 0x4150 ;  /* 0x00004150002e7802 */ /* 0x000fe40000000f00 */
[----:B------:R-:W-:Y:S05]  /*4140*/  CALL.REL.NOINC `($__internal_63_$__cuda_sm70_shflsync_bfly_p) ;  /* 0x0000048000007944 */ /* 0x000fea0003c00000 */
[----:B01----:R-:W-:Y:S05]  /*4150*/  BRA `(.L_x_3347) ;  /* 0xfffff90000007947 */ /* 0x003fea000383ffff */
.L_x_3342:
[----:B------:R-:W-:Y:S01]  /*4160*/  IMAD.MOV.U32 R50, RZ, RZ, 0x2 ;  /* 0x00000002ff327424 */ /* 0x000fe200078e00ff */
[----:B------:R-:W-:Y:S01]  /*4170*/  MOV R48, 0xffffffff ;  /* 0xffffffff00307802 */ /* 0x000fe20000000f00 */
[----:B------:R-:W-:Y:S01]  /*4180*/  IMAD.MOV.U32 R49, RZ, RZ, 0x1f ;  /* 0x0000001fff317424 */ /* 0x000fe200078e00ff */
[----:B------:R-:W-:Y:S02]  /*4190*/  MOV R46, 0x41b0 ;  /* 0x000041b0002e7802 */ /* 0x000fe40000000f00 */
[----:B------:R-:W-:Y:S05]  /*41a0*/  CALL.REL.NOINC `($__internal_63_$__cuda_sm70_shflsync_bfly_p) ;  /* 0x0000042000007944 */ /* 0x000fea0003c00000 */
[----:B01----:R-:W-:Y:S01]  /*41b0*/  FADD.FTZ R65, R65, R48 ;  /* 0x0000003041417221 */ /* 0x003fe20000010000 */
[----:B------:R-:W-:Y:S01]  /*41c0*/  MOV R48, 0xffffffff ;  /* 0xffffffff00307802 */ /* 0x000fe20000000f00 */
[----:B------:R-:W-:Y:S01]  /*41d0*/  IMAD.MOV.U32 R50, RZ, RZ, 0x4 ;  /* 0x00000004ff327424 */ /* 0x000fe200078e00ff */
[----:B------:R-:W-:Y:S01]  /*41e0*/  MOV R46, 0x4210 ;  /* 0x00004210002e7802 */ /* 0x000fe20000000f00 */
[----:B------:R-:W-:-:S02]  /*41f0*/  IMAD.MOV.U32 R49, RZ, RZ, 0x1f ;  /* 0x0000001fff317424 */ /* 0x000fc400078e00ff */
        /* <DEDUP_REMOVED lines=13> */
[----:B-1----:R-:W-:Y:S02]  /*42d0*/  FADD.FTZ R48, R65, R48 ;  /* 0x0000003041307221 */ /* 0x002fe40000010000 */
[----:B0-----:R-:W-:-:S02]  /*42e0*/  IMAD.MOV.U32 R50, RZ, RZ, 0x1 ;  /* 0x00000001ff327424 */ /* 0x001fc400078e00ff */
[----:B------:R-:W-:Y:S01]  /*42f0*/  FMUL.FTZ R51, R48, c[0x0][0x1e0] ;  /* 0x0000780030337a20 */ /* 0x000fe20000410000 */
[----:B------:R-:W-:Y:S01]  /*4300*/  MOV R48, 0xffffffff ;  /* 0xffffffff00307802 */ /* 0x000fe20000000f00 */
[----:B------:R-:W-:Y:S02]  /*4310*/  IMAD.MOV.U32 R49, RZ, RZ, 0x1f ;  /* 0x0000001fff317424 */ /* 0x000fe400078e00ff */
        /* <DEDUP_REMOVED lines=17> */
[----:B------:R-:W-:Y:S05]  /*4430*/  CALL.REL.NOINC `($__internal_63_$__cuda_sm70_shflsync_bfly_p) ;  /* 0x0000019000007944 */ /* 0x000fea0003c00000 */
[----:B01----:R-:W-:Y:S01]  /*4440*/  FADD.FTZ R65, R65, R48 ;  /* 0x0000003041417221 */ /* 0x003fe20000010000 */
[----:B------:R-:W-:Y:S01]  /*4450*/  MOV R48, 0xffffffff ;  /* 0xffffffff00307802 */ /* 0x000fe20000000f00 */
[----:B------:R-:W-:Y:S01]  /*4460*/  IMAD.MOV.U32 R50, RZ, RZ, 0x2 ;  /* 0x00000002ff327424 */ /* 0x000fe200078e00ff */
[----:B------:R-:W-:Y:S01]  /*4470*/  MOV R46, 0x44a0 ;  /* 0x000044a0002e7802 */ /* 0x000fe20000000f00 */
[----:B------:R-:W-:Y:S02]  /*4480*/  IMAD.MOV.U32 R49, RZ, RZ, 0x1f ;  /* 0x0000001fff317424 */ /* 0x000fe400078e00ff */
        /* <DEDUP_REMOVED lines=19> */
[----:B01----:R-:W-:Y:S05]  /*45c0*/  BRA `(.L_x_3348) ;  /* 0xfffff6d000007947 */ /* 0x003fea000383ffff */
        .weak           $__internal_63_$__cuda_sm70_shflsync_bfly_p
        .type           $__internal_63_$__cuda_sm70_shflsync_bfly_p,@function
        .size           $__internal_63_$__cuda_sm70_shflsync_bfly_p,(.L_x_8251 - $__internal_63_$__cuda_sm70_shflsync_bfly_p)
$__internal_63_$__cuda_sm70_shflsync_bfly_p:
[----:B------:R-:W-:Y:S01]  /*45d0*/  IMAD.MOV.U32 R47, RZ, RZ, 0x0 ;  /* 0x00000000ff2f7424 */ /* 0x000fe200078e00ff */
[----:B------:R-:W-:Y:S04]  /*45e0*/  WARPSYNC R48 ;  /* 0x0000003000007348 */ /* 0x000fe80003800000 */
[----:B------:R0:W1:Y:S01]  /*45f0*/  SHFL.BFLY PT, R48, R65, R50, R49 ;  /* 0x0c00003241307389 */ /* 0x00006200000e0031 */
[----:B------:R-:W-:Y:S05]  /*4600*/  RET.REL.NODEC R46 `(_ZN10layer_norm13ln_fwd_kernelINS_13Kernel_traitsI13__nv_bfloat16S2_fS2_fjLj256ELj1ELj4ELj1ELj16ENS_18Kernel_traits_baseILj256ES2_S2_fS2_fjLj128EEEEELb1ELb1ELb1ELb1EEEvNS_9FwdParamsE) ;  /* 0xffffb9f02e007950 */ /* 0x000fea0003c3ffff */
.L_x_3349:
        /* <DEDUP_REMOVED lines=15> */
.L_x_8251:


//--------------------- .text._ZN10layer_norm13ln_fwd_kernelINS_13Kernel_traitsIf13__nv_bfloat16fS2_fjLj256ELj1ELj4ELj1ELj16ENS_18Kernel_traits_baseILj256EfS2_fS2_fjLj128EEEEELb0ELb0ELb0ELb0EEEvNS_9FwdParamsE --------------------------
	.section	.text._ZN10layer_norm13ln_fwd_kernelINS_13Kernel_traitsIf13__nv_bfloat16fS2_fjLj256ELj1ELj4ELj1ELj16ENS_18Kernel_traits_baseILj256EfS2_fS2_fjLj128EEEEELb0ELb0ELb0ELb0EEEvNS_9FwdParamsE,"ax",@progbits
	.sectioninfo	@"SHI_REGISTERS=48"
	.align	128
        .global         _ZN10layer_norm13ln_fwd_kernelINS_13Kernel_traitsIf13__nv_bfloat16fS2_fjLj256ELj1ELj4ELj1ELj16ENS_18Kernel_traits_baseILj256EfS2_fS2_fjLj128EEEEELb0ELb0ELb0ELb0EEEvNS_9FwdParamsE
        .type           _ZN10layer_norm13ln_fwd_kernelINS_13Kernel_traitsIf13__nv_bfloat16fS2_fjLj256ELj1ELj4ELj1ELj16ENS_18Kernel_traits_baseILj256EfS2_fS2_fjLj128EEEEELb0ELb0ELb0ELb0EEEvNS_9FwdParamsE,@function
        .size           _ZN10layer_norm13ln_fwd_kernelINS_13Kernel_traitsIf13__nv_bfloat16fS2_fjLj256ELj1ELj4ELj1ELj16ENS_18Kernel_traits_baseILj256EfS2_fS2_fjLj128EEEEELb0ELb0ELb0ELb0EEEvNS_9FwdParamsE,(.L_x_8252 - _ZN10layer_norm13ln_fwd_kernelINS_13Kernel_traitsIf13__nv_bfloat16fS2_fjLj256ELj1ELj4ELj1ELj16ENS_18Kernel_traits_baseILj256EfS2_fS2_fjLj128EEEEELb0ELb0ELb0ELb0EEEvNS_9FwdParamsE)
        .other          _ZN10layer_norm13ln_fwd_kernelINS_13Kernel_traitsIf13__nv_bfloat16fS2_fjLj256ELj1ELj4ELj1ELj16ENS_18Kernel_traits_baseILj256EfS2_fS2_fjLj128EEEEELb0ELb0ELb0ELb0EEEvNS_9FwdParamsE,@"STO_CUDA_ENTRY STV_DEFAULT"
_ZN10layer_norm13ln_fwd_kernelINS_13Kernel_traitsIf13__nv_bfloat16fS2_fjLj256ELj1ELj4ELj1ELj16ENS_18Kernel_traits_baseILj256EfS2_fS2_fjLj128EEEEELb0ELb0ELb0ELb0EEEvNS_9FwdParamsE:
.text._ZN10layer_norm13ln_fwd_kernelINS_13Kernel_traitsIf13__nv_bfloat16fS2_fjLj256ELj1ELj4ELj1ELj16ENS_18Kernel_traits_baseILj256EfS2_fS2_fjLj128EEEEELb0ELb0ELb0ELb0EEEvNS_9FwdParamsE:
        /* <DEDUP_REMOVED lines=26> */
[----:B------:R0:W5:Y:S01]  /*01a0*/  LDG.E.128 R16, [R2.64+0x10] ;  /* 0x0000100402107981 */ /* 0x000162000c1e1d00 */
[----:B------:R-:W-:-:S05]  /*01b0*/  @P0 IADD3.X R21, RZ, c[0x0][0x21c], RZ, P3, !PT ;  /* 0x00008700ff150a10 */ /* 0x000fca0001ffe4ff */
[----:B------:R0:W5:Y:S04]  /*01c0*/  @P0 LDG.E.128 R4, [R20.64] ;  /* 0x0000000414040981 */ /* 0x000168000c1e1d00 */
[----:B------:R0:W5:Y:S02]  /*01d0*/  @P0 LDG.E.128 R8, [R20.64+0x10] ;  /* 0x0000100414080981 */ /* 0x000164000c1e1d00 */
.L_x_3351:
[----:B------:R-:W-:Y:S05]  /*01e0*/  BSYNC B0 ;  /* 0x0000000000007941 */ /* 0x000fea0003800000 */
.L_x_3350:
[----:B------:R-:W-:Y:S05]  /*01f0*/  @P2 EXIT ;  /* 0x000000000000294d */ /* 0x000fea0003800000 */
[----:B------:R-:W-:Y:S02]  /*0200*/  ULDC.U8 UR6, c[0x0][0x1f0] ;  /* 0x00007c0000067ab9 */ /* 0x000fe40000000000 */
.L_x_3358:
        /* <DEDUP_REMOVED lines=27> */
[----:B------:R-:W-:Y:S02]  /*03c0*/  PRMT R3, RZ, 0x5410, R28 ;  /* 0x00005410ff037816 */ /* 0x000fe4000000001c */
[----:B------:R-:W-:Y:S01]  /*03d0*/  PRMT R37, RZ, 0x7610, R29 ;  /* 0x00007610ff257816 */ /* 0x000fe2000000001d */
[-C--:B------:R-:W-:Y:S01]  /*03e0*/  FMUL.FTZ R29, R33, R2.reuse ;  /* 0x00000002211d7220 */ /* 0x080fe20000410000 */
        /* <DEDUP_REMOVED lines=22> */
.L_x_3353:
[----:B------:R-:W-:Y:S05]  /*0550*/  BSYNC B0 ;  /* 0x0000000000007941 */ /* 0x000fea0003800000 */
.L_x_3352:
[----:B------:R-:W-:Y:S01]  /*0560*/  FADD.FTZ R2, RZ, R28 ;  /* 0x0000001cff027221 */ /* 0x000fe20000010000 */
        /* <DEDUP_REMOVED lines=8> */
[----:B0-----:R-:W-:Y:S01]  /*05f0*/  FSEL R37, R2, RZ, P1 ;  /* 0x000000ff02257208 */ /* 0x001fe20000800000 */
[----:B------:R-:W-:Y:S05]  /*0600*/  BRA.DIV ~URZ, `(.L_x_3354) ;  /* 0x000005c27f007947 */ /* 0x000fea000b800000 */
[----:B------:R0:W1:Y:S02]  /*0610*/  SHFL.BFLY PT, R36, R37, 0x1, 0x1f ;  /* 0x0c201f0025247f89 */ /* 0x00006400000e0000 */
.L_x_3359:
        /* <DEDUP_REMOVED lines=37> */
.L_x_3360:
        /* <DEDUP_REMOVED lines=38> */
[----:B------:R-:W-:Y:S01]  /*0ad0*/  HFMA2.MMA R42, -RZ, RZ, 0, 9.5367431640625e-07 ;  /* 0x00000010ff2a7435 */ /* 0x000fe200000001ff */
[----:B------:R-:W-:Y:S02]  /*0ae0*/  FFMA.FTZ R43, R14, R43, R6 ;  /* 0x0000002b0e2b7223 */ /* 0x000fe40000010006 */
[----:B------:R-:W-:Y:S01]  /*0af0*/  FFMA.FTZ R36, R15, R36, R7 ;  /* 0x000000240f247223 */ /* 0x000fe20000010007 */
[----:B------:R-:W-:Y:S01]  /*0b00*/  F2FP.BF16.PACK_AB R38, R38, R37 ;  /* 0x000000252626723e */ /* 0x000fe200000010ff */
[----:B------:R-:W-:Y:S02]  /*0b10*/  FFMA.FTZ R3, R12, R3, R4 ;  /* 0x000000030c037223 */ /* 0x000fe40000010004 */
[----:B------:R-:W-:Y:S01]  /*0b20*/  FFMA.FTZ R2, R13, R2, R5 ;  /* 0x000000020d027223 */ /* 0x000fe20000010005 */
[----:B------:R-:W-:-:S04]  /*0b30*/  F2FP.BF16.PACK_AB R37, R36, R43 ;  /* 0x0000002b2425723e */ /* 0x000fc800000010ff */
[----:B------:R-:W-:Y:S01]  /*0b40*/  F2FP.BF16.PACK_AB R36, R2, R3 ;  /* 0x000000030224723e */ /* 0x000fe200000010ff */
[----:B------:R-:W-:-:S05]  /*0b50*/  IMAD.WIDE.U32 R2, R41, R42, c[0x0][0x208] ;  /* 0x0000820029027625 */ /* 0x000fca00078e002a */
[----:B------:R0:W-:Y:S02]  /*0b60*/  STG.E.128 [R2.64], R36 ;  /* 0x0000002402007986 */ /* 0x0001e4000c101d04 */
.L_x_3357:
[----:B------:R-:W-:Y:S05]  /*0b70*/  BSYNC B0 ;  /* 0x0000000000007941 */ /* 0x000fea0003800000 */
.L_x_3356:
[----:B01----:R-:W-:-:S05]  /*0b80*/  MOV R3, 0x4 ;  /* 0x0000000400037802 */ /* 0x003fca0000000f00 */
[----:B------:R-:W-:-:S05]  /*0b90*/  IMAD R0, R3, c[0x0][0x160], R0 ;  /* 0x0000580003007a24 */ /* 0x000fca00078e0200 */
[----:B------:R-:W-:-:S13]  /*0ba0*/  ISETP.GE.AND P0, PT, R0, c[0x0][0x164], PT ;  /* 0x0000590000007a0c */ /* 0x000fda0003f06270 */
[----:B-----5:R-:W-:Y:S05]  /*0bb0*/  @!P0 BRA `(.L_x_3358) ;  /* 0xfffff65000008947 */ /* 0x020fea000383ffff */
[----:B------:R-:W-:Y:S05]  /*0bc0*/  EXIT ;  /* 0x000000000000794d */ /* 0x000fea0003800000 */
.L_x_3354:
[----:B------:R-:W-:Y:S01]  /*0bd0*/  HFMA2.MMA R36, -RZ, RZ, 0, 5.9604644775390625e-08 ;  /* 0x00000001ff247435 */ /* 0x000fe200000001ff */
[----:B------:R-:W-:Y:S02]  /*0be0*/  MOV R39, 0x1f ;  /* 0x0000001f00277802 */ /* 0x000fe40000000f00 */
[----:B------:R-:W-:Y:S02]  /*0bf0*/  MOV R38, 0xffffffff ;  /* 0xffffffff00267802 */ /* 0x000fe40000000f00 */
[----:B------:R-:W-:Y:S02]  /*0c00*/  MOV R2, 0xc20 ;  /* 0x00000c2000027802 */ /* 0x000fe40000000f00 */
[----:B-----5:R-:W-:Y:S05]  /*0c10*/  CALL.REL.NOINC `($__internal_64_$__cuda_sm70_shflsync_bfly_p) ;  /* 0x0000049000007944 */ /* 0x020fea0003c00000 */
[----:B01----:R-:W-:Y:S05]  /*0c20*/  BRA `(.L_x_3359) ;  /* 0xfffff9f000007947 */ /* 0x003fea000383ffff */
.L_x_3355:
[----:B------:R-:W-:Y:S01]  /*0c30*/  HFMA2.MMA R36, -RZ, RZ, 0, 1.1920928955078125e-07 ;  /* 0x00000002ff247435 */ /* 0x000fe200000001ff */
[----:B------:R-:W-:Y:S02]  /*0c40*/  MOV R39, 0x1f ;  /* 0x0000001f00277802 */ /* 0x000fe40000000f00 */
[----:B------:R-:W-:Y:S02]  /*0c50*/  MOV R38, 0xffffffff ;  /* 0xffffffff00267802 */ /* 0x000fe40000000f00 */
[----:B------:R-:W-:-:S02]  /*0c60*/  MOV R2, 0xc80 ;  /* 0x00000c8000027802 */ /* 0x000fc40000000f00 */
[----:B-----5:R-:W-:Y:S05]  /*0c70*/  CALL.REL.NOINC `($__internal_64_$__cuda_sm70_shflsync_bfly_p) ;  /* 0x0000043000007944 */ /* 0x020fea0003c00000 */
[----:B01----:R-:W-:Y:S01]  /*0c80*/  FADD.FTZ R37, R37, R36 ;  /* 0x0000002425257221 */ /* 0x003fe20000010000 */
[----:B------:R-:W-:Y:S01]  /*0c90*/  HFMA2.MMA R36, -RZ, RZ, 0, 2.384185791015625e-07 ;  /* 0x00000004ff247435 */ /* 0x000fe200000001ff */
[----:B------:R-:W-:-:S02]  /*0ca0*/  MOV R39, 0x1f ;  /* 0x0000001f00277802 */ /* 0x000fc40000000f00 */
[----:B------:R-:W-:Y:S02]  /*0cb0*/  MOV R38, 0xffffffff ;  /* 0xffffffff00267802 */ /* 0x000fe40000000f00 */
[----:B------:R-:W-:Y:S02]  /*0cc0*/  MOV R2, 0xce0 ;  /* 0x00000ce000027802 */ /* 0x000fe40000000f00 */
[----:B------:R-:W-:Y:S05]  /*0cd0*/  CALL.REL.NOINC `($__internal_64_$__cuda_sm70_shflsync_bfly_p) ;  /* 0x000003d000007944 */ /* 0x000fea0003c00000 */
[----:B01----:R-:W-:Y:S01]  /*0ce0*/  FADD.FTZ R37, R37, R36 ;  /* 0x0000002425257221 */ /* 0x003fe20000010000 */
[----:B------:R-:W-:Y:S01]  /*0cf0*/  HFMA2.MMA R36, -RZ, RZ, 0, 4.76837158203125e-07 ;  /* 0x00000008ff247435 */ /* 0x000fe200000001ff */
[----:B------:R-:W-:Y:S02]  /*0d00*/  MOV R39, 0x1f ;  /* 0x0000001f00277802 */ /* 0x000fe40000000f00 */
[----:B------:R-:W-:Y:S02]  /*0d10*/  MOV R38, 0xffffffff ;  /* 0xffffffff00267802 */ /* 0x000fe40000000f00 */
[----:B------:R-:W-:Y:S02]  /*0d20*/  MOV R2, 0xd40 ;  /* 0x00000d4000027802 */ /* 0x000fe40000000f00 */
[----:B------:R-:W-:Y:S05]  /*0d30*/  CALL.REL.NOINC `($__internal_64_$__cuda_sm70_shflsync_bfly_p) ;  /* 0x0000037000007944 */ /* 0x000fea0003c00000 */
[----:B01----:R-:W-:Y:S01]  /*0d40*/  FADD.FTZ R37, R37, R36 ;  /* 0x0000002425257221 */ /* 0x003fe20000010000 */
[----:B------:R-:W-:Y:S01]  /*0d50*/  HFMA2.MMA R36, -RZ, RZ, 0, 9.5367431640625e-07 ;  /* 0x00000010ff247435 */ /* 0x000fe200000001ff */
[----:B------:R-:W-:-:S02]  /*0d60*/  MOV R39, 0x1f ;  /* 0x0000001f00277802 */ /* 0x000fc40000000f00 */
[----:B------:R-:W-:Y:S02]  /*0d70*/  MOV R38, 0xffffffff ;  /* 0xffffffff00267802 */ /* 0x000fe40000000f00 */
[----:B------:R-:W-:Y:S02]  /*0d80*/  MOV R2, 0xda0 ;  /* 0x00000da000027802 */ /* 0x000fe40000000f00 */
[----:B------:R-:W-:Y:S05]  /*0d90*/  CALL.REL.NOINC `($__internal_64_$__cuda_sm70_shflsync_bfly_p) ;  /* 0x0000031000007944 */ /* 0x000fea0003c00000 */
        /* <DEDUP_REMOVED lines=23> */
[----:B------:R-:W-:Y:S05]  /*0f10*/  CALL.REL.NOINC `($__internal_64_$__cuda_sm70_shflsync_bfly_p) ;  /* 0x0000019000007944 */ /* 0x000fea0003c00000 */
[----:B01----:R-:W-:Y:S01]  /*0f20*/  FADD.FTZ R37, R37, R36 ;  /* 0x0000002425257221 */ /* 0x003fe20000010000 */
[----:B------:R-:W-:Y:S01]  /*0f30*/  HFMA2.MMA R36, -RZ, RZ, 0, 1.1920928955078125e-07 ;  /* 0x00000002ff247435 */ /* 0x000fe200000001ff */
[----:B------:R-:W-:Y:S02]  /*0f40*/  MOV R39, 0x1f ;  /* 0x0000001f00277802 */ /* 0x000fe40000000f00 */
[----:B------:R-:W-:Y:S02]  /*0f50*/  MOV R38, 0xffffffff ;  /* 0xffffffff00267802 */ /* 0x000fe40000000f00 */
[----:B------:R-:W-:Y:S02]  /*0f60*/  MOV R2, 0xf80 ;  /* 0x00000f8000027802 */ /* 0x000fe40000000f00 */
[----:B------:R-:W-:Y:S05]  /*0f70*/  CALL.REL.NOINC `($__internal_64_$__cuda_sm70_shflsync_bfly_p) ;  /* 0x0000013000007944 */ /* 0x000fea0003c00000 */
        /* <DEDUP_REMOVED lines=18> */
[----:B01----:R-:W-:Y:S05]  /*10a0*/  BRA `(.L_x_3360) ;  /* 0xfffff7c000007947 */ /* 0x003fea000383ffff */
        .weak           $__internal_64_$__cuda_sm70_shflsync_bfly_p
        .type           $__internal_64_$__cuda_sm70_shflsync_bfly_p,@function
        .size           $__internal_64_$__cuda_sm70_shflsync_bfly_p,(.L_x_8252 - $__internal_64_$__cuda_sm70_shflsync_bfly_p)
$__internal_64_$__cuda_sm70_shflsync_bfly_p:
[----:B------:R-:W-:Y:S01]  /*10b0*/  HFMA2.MMA R3, -RZ, RZ, 0, 0 ;  /* 0x00000000ff037435 */ /* 0x000fe200000001ff */
[----:B------:R-:W-:Y:S04]  /*10c0*/  WARPSYNC R38 ;  /* 0x0000002600007348 */ /* 0x000fe80003800000 */
[----:B------:R0:W1:Y:S01]  /*10d0*/  SHFL.BFLY PT, R36, R37, R36, R39 ;  /* 0x0c00002425247389 */ /* 0x00006200000e0027 */
[----:B------:R-:W-:Y:S05]  /*10e0*/  RET.REL.NODEC R2 `(_ZN10layer_norm13ln_fwd_kernelINS_13Kernel_traitsIf13__nv_bfloat16fS2_fjLj256ELj1ELj4ELj1ELj16ENS_18Kernel_traits_baseILj256EfS2_fS2_fjLj128EEEEELb0ELb0ELb0ELb0EEEvNS_9FwdParamsE) ;  /* 0xffffef1002007950 */ /* 0x000fea0003c3ffff */
.L_x_3361:
        /* <DEDUP_REMOVED lines=9> */
.L_x_8252:


//--------------------- .text._ZN10layer_norm13ln_fwd_kernelINS_13Kernel_traitsIf13__nv_bfloat16fS2_fjLj256ELj1ELj4ELj1ELj16ENS_18Kernel_traits_baseILj256EfS2_fS2_fjLj128EEEEELb0ELb0ELb0ELb1EEEvNS_9FwdParamsE --------------------------
	.section	.text._ZN10layer_norm13ln_fwd_kernelINS_13Kernel_traitsIf13__nv_bfloat16fS2_fjLj256ELj1ELj4ELj1ELj16ENS_18Kernel_traits_baseILj256EfS2_fS2_fjLj128EEEEELb0ELb0ELb0ELb1EEEvNS_9FwdParamsE,"ax",@progbits
	.sectioninfo	@"SHI_REGISTERS=47"
	.align	128
        .global         _ZN10layer_norm13ln_fwd_kernelINS_13Kernel_traitsIf13__nv_bfloat16fS2_fjLj256ELj1ELj4ELj1ELj16ENS_18Kernel_traits_baseILj256EfS2_fS2_fjLj128EEEEELb0ELb0ELb0ELb1EEEvNS_9FwdParamsE
        .type           _ZN10layer_norm13ln_fwd_kernelINS_13Kernel_traitsIf13__nv_bfloat16fS2_fjLj256ELj1ELj4ELj1ELj16ENS_18Kernel_traits_baseILj256EfS2_fS2_fjLj128EEEEELb0ELb0ELb0ELb1EEEvNS_9FwdParamsE,@function
        .size           _ZN10layer_norm13ln_fwd_kernelINS_13Kernel_traitsIf13__nv_bfloat16fS2_fjLj256ELj1ELj4ELj1ELj16ENS_18Kernel_traits_baseILj256EfS2_fS2_fjLj128EEEEELb0ELb0ELb0ELb1EEEvNS_9FwdParamsE,(.L_x_8253 - _ZN10layer_norm13ln_fwd_kernelINS_13Kernel_traitsIf13__nv_bfloat16fS2_fjLj256ELj1ELj4ELj1ELj16ENS_18Kernel_traits_baseILj256EfS2_fS2_fjLj128EEEEELb0ELb0ELb0ELb1EEEvNS_9FwdParamsE)
        .other          _ZN10layer_norm13ln_fwd_kernelINS_13Kernel_traitsIf13__nv_bfloat16fS2_fjLj256ELj1ELj4ELj1ELj16ENS_18Kernel_traits_baseILj256EfS2_fS2_fjLj128EEEEELb0ELb0ELb0ELb1EEEvNS_9FwdParamsE,@"STO_CUDA_ENTRY STV_DEFAULT"
_ZN10layer_norm13ln_fwd_kernelINS_13Kernel_traitsIf13__nv_bfloat16fS2_fjLj256ELj1ELj4ELj1ELj16ENS_18Kernel_traits_baseILj256EfS2_fS2_fjLj128EEEEELb0ELb0ELb0ELb1EEEvNS_9FwdParamsE:
.text._ZN10layer_norm13ln_fwd_kernelINS_13Kernel_traitsIf13__nv_bfloat16fS2_fjLj256ELj1ELj4ELj1ELj16ENS_18Kernel_traits_baseILj256EfS2_fS2_fjLj128EEEEELb0ELb0ELb0ELb1EEEvNS_9FwdParamsE:
        /* <DEDUP_REMOVED lines=23> */
[----:B0-----:R0:W5:Y:S04]  /*0170*/  LDG.E.128 R12, [R20.64] ;  /* 0x00000004140c7981 */ /* 0x001168000c1e1d00 */
[----:B------:R0:W5:Y:S01]  /*0180*/  LDG.E.128 R16, [R20.64+0x10] ;  /* 0x0000100414107981 */ /* 0x000162000c1e1d00 */
[----:B------:R-:W-:-:S03]  /*0190*/  ULDC.U8 UR6, c[0x0][0x1f0] ;  /* 0x00007c0000067ab9 */ /* 0x000fc60000000000 */
.L_x_3364:
[----:B------:R-:W-:Y:S01]  /*01a0*/  ISETP.NE.U32.AND P0, PT, RZ, c[0x0][0x1c0], PT ;  /* 0x00007000ff007a0c */ /* 0x000fe20003f05070 */
[----:B------:R-:W-:Y:S01]  /*01b0*/  IMAD R3, R0, c[0x0][0x168], RZ ;  /* 0x00005a0000037a24 */ /* 0x000fe200078e02ff */
[----:B------:R-:W-:Y:S02]  /*01c0*/  ISETP.NE.U32.AND P1, PT, RZ, c[0x0][0x180], PT ;  /* 0x00006000ff007a0c */ /* 0x000fe40003f25070 */
[----:B------:R-:W-:-:S02]  /*01d0*/  ISETP.NE.AND.EX P0, PT, RZ, c[0x0][0x1c4], PT, P0 ;  /* 0x00007100ff007a0c */ /* 0x000fc40003f05300 */
[----:B------:R-:W-:Y:S02]  /*01e0*/  SHF.R.S32.HI R28, RZ, 0x1f, R3 ;  /* 0x0000001fff1c7819 */ /* 0x000fe40000011403 */
        /* <DEDUP_REMOVED lines=11> */
[----:B0-----:R0:W4:Y:S04]  /*02a0*/  @P1 LDG.E.128 R20, [R36.64] ;  /* 0x0000000424141981 */ /* 0x001128000c1e1d00 */
[----:B------:R0:W4:Y:S01]  /*02b0*/  @P1 LDG.E.128 R24, [R36.64+0x10] ;  /* 0x0000100424181981 */ /* 0x000122000c1e1d00 */
        /* <DEDUP_REMOVED lines=11> */
[--C-:B0-----:R-:W-:Y:S02]  /*0370*/  PRMT R37, RZ, 0x5410, R31.reuse ;  /* 0x00005410ff257816 */ /* 0x101fe4000000001f */
[----:B------:R-:W-:Y:S01]  /*0380*/  PRMT R39, RZ, 0x7610, R31 ;  /* 0x00007610ff277816 */ /* 0x000fe2000000001f */
        /* <DEDUP_REMOVED lines=14> */
[----:B------:R-:W-:Y:S02]  /*0470*/  @P0 FADD.FTZ R32, R24, R32 ;  /* 0x0000002018200221 */ /* 0x000fe40000010000 */
        /* <DEDUP_REMOVED lines=15> */
.L_x_3365:
        /* <DEDUP_REMOVED lines=36> */
.L_x_3366:
        /* <DEDUP_REMOVED lines=8> */
[----:B------:R-:W-:-:S05]  /*0830*/  FSEL R38, R36, RZ, !P0 ;  /* 0x000000ff24267208 */ /* 0x000fca0004000000 */
[----:B------:R-:W0:Y:S01]  /*0840*/  MUFU.RSQ R37, R37 ;  /* 0x0000002500257308 */ /* 0x000e220000001400 */
[--C-:B------:R-:W-:Y:S02]  /*0850*/  FADD.FTZ R34, R34, -R38.reuse ;  /* 0x8000002622227221 */ /* 0x100fe40000010000 */
[--C-:B------:R-:W-:Y:S02]  /*0860*/  FADD.FTZ R40, R35, -R38.reuse ;  /* 0x8000002623287221 */ /* 0x100fe40000010000 */
[----:B------:R-:W-:Y:S02]  /*0870*/  FADD.FTZ R42, R32, -R38 ;  /* 0x80000026202a7221 */ /* 0x000fe40000010000 */
[C---:B0-----:R-:W-:Y:S02]  /*0880*/  FMUL.FTZ R35, R37.reuse, R34 ;  /* 0x0000002225237220 */ /* 0x041fe40000410000 */
[----:B------:R-:W-:Y:S02]  /*0890*/  FMUL.FTZ R40, R37, R40 ;  /* 0x0000002825287220 */ /* 0x000fe40000410000 */
[----:B-----5:R-:W-:-:S02]  /*08a0*/  FFMA.FTZ R35, R18, R35, R10 ;  /* 0x0000002312237223 */ /* 0x020fc4000001000a */
[----:B------:R-:W-:Y:S02]  /*08b0*/  FFMA.FTZ R44, R19, R40, R11 ;  /* 0x00000028132c7223 */ /* 0x000fe4000001000b */
[--C-:B------:R-:W-:Y:S02]  /*08c0*/  FADD.FTZ R34, R28, -R38.reuse ;  /* 0x800000261c227221 */ /* 0x100fe40000010000 */
[--C-:B------:R-:W-:Y:S02]  /*08d0*/  FADD.FTZ R40, R30, -R38.reuse ;  /* 0x800000261e287221 */ /* 0x100fe40000010000 */
[--C-:B------:R-:W-:Y:S02]  /*08e0*/  FADD.FTZ R28, R29, -R38.reuse ;  /* 0x800000261d1c7221 */ /* 0x100fe40000010000 */
[--C-:B------:R-:W-:Y:S01]  /*08f0*/  FADD.FTZ R30, R31, -R38.reuse ;  /* 0x800000261f1e7221 */ /* 0x100fe20000010000 */
[----:B------:R-:W-:Y:S01]  /*0900*/  F2FP.BF16.PACK_AB R31, R44, R35 ;  /* 0x000000232c1f723e */ /* 0x000fe200000010ff */
[----:B------:R-:W-:-:S02]  /*0910*/  FADD.FTZ R38, R33, -R38 ;  /* 0x8000002621267221 */ /* 0x000fc40000010000 */
        /* <DEDUP_REMOVED lines=18> */
[----:B------:R-:W-:Y:S01]  /*0a40*/  LEA.HI.X R33, R3, c[0x0][0x20c], RZ, 0x4, P0 ;  /* 0x0000830003217a11 */ /* 0x000fe200000f24ff */
[----:B------:R0:W-:Y:S02]  /*0a50*/  @!P1 STG.E [R34.64], R36 ;  /* 0x0000002422009986 */ /* 0x0001e4000c101904 */
[----:B------:R-:W-:Y:S02]  /*0a60*/  IMAD R0, R41, c[0x0][0x160], R0 ;  /* 0x0000580029007a24 */ /* 0x000fe400078e0200 */
[----:B------:R0:W-:Y:S03]  /*0a70*/  @!P1 STG.E [R38.64], R37 ;  /* 0x0000002526009986 */ /* 0x0001e6000c101904 */
[----:B------:R-:W-:Y:S01]  /*0a80*/  ISETP.GE.AND P0, PT, R0, c[0x0][0x164], PT ;  /* 0x0000590000007a0c */ /* 0x000fe20003f06270 */
[----:B------:R0:W-:-:S12]  /*0a90*/  STG.E.128 [R32.64], R28 ;  /* 0x0000001c20007986 */ /* 0x0001d8000c101d04 */
[----:B0-----:R-:W-:Y:S05]  /*0aa0*/  @!P0 BRA `(.L_x_3364) ;  /* 0xfffff6f000008947 */ /* 0x001fea000383ffff */
[----:B------:R-:W-:Y:S05]  /*0ab0*/  EXIT ;  /* 0x000000000000794d */ /* 0x000fea0003800000 */
.L_x_3362:
[----:B0-----:R-:W-:Y:S02]  /*0ac0*/  MOV R37, 0x1 ;  /* 0x0000000100257802 */ /* 0x001fe40000000f00 */
[----:B------:R-:W-:Y:S02]  /*0ad0*/  MOV R42, 0x1f ;  /* 0x0000001f002a7802 */ /* 0x000fe40000000f00 */
[----:B------:R-:W-:Y:S02]  /*0ae0*/  MOV R41, 0xffffffff ;  /* 0xffffffff00297802 */ /* 0x000fe40000000f00 */
[----:B------:R-:W-:Y:S02]  /*0af0*/  MOV R38, 0xb10 ;  /* 0x00000b1000267802 */ /* 0x000fe40000000f00 */
[----:B-----5:R-:W-:Y:S05]  /*0b00*/  CALL.REL.NOINC `($__internal_65_$__cuda_sm70_shflsync_bfly_p) ;  /* 0x0000048000007944 */ /* 0x020fea0003c00000 */
[----:B01----:R-:W-:Y:S05]  /*0b10*/  BRA `(.L_x_3365) ;  /* 0xfffffa5000007947 */ /* 0x003fea000383ffff */
.L_x_3363:
[----:B------:R-:W-:Y:S01]  /*0b20*/  HFMA2.MMA R42, -RZ, RZ, 0, 1.847743988037109375e-06 ;  /* 0x0000001fff2a7435 */ /* 0x000fe200000001ff */
[----:B------:R-:W-:Y:S02]  /*0b30*/  MOV R37, 0x2 ;  /* 0x0000000200257802 */ /* 0x000fe40000000f00 */
[----:B------:R-:W-:Y:S02]  /*0b40*/  MOV R41, 0xffffffff ;  /* 0xffffffff00297802 */ /* 0x000fe40000000f00 */
[----:B------:R-:W-:-:S02]  /*0b50*/  MOV R38, 0xb70 ;  /* 0x00000b7000267802 */ /* 0x000fc40000000f00 */
[----:B-----5:R-:W-:Y:S05]  /*0b60*/  CALL.REL.NOINC `($__internal_65_$__cuda_sm70_shflsync_bfly_p) ;  /* 0x0000042000007944 */ /* 0x020fea0003c00000 */
[----:B01----:R-:W-:Y:S01]  /*0b70*/  FADD.FTZ R40, R40, R37 ;  /* 0x0000002528287221 */ /* 0x003fe20000010000 */
[----:B------:R-:W-:Y:S01]  /*0b80*/  HFMA2.MMA R37, -RZ, RZ, 0, 2.384185791015625e-07 ;  /* 0x00000004ff257435 */ /* 0x000fe200000001ff */
[----:B------:R-:W-:-:S02]  /*0b90*/  MOV R42, 0x1f ;  /* 0x0000001f002a7802 */ /* 0x000fc40000000f00 */
[----:B------:R-:W-:Y:S02]  /*0ba0*/  MOV R41, 0xffffffff ;  /* 0xffffffff00297802 */ /* 0x000fe40000000f00 */
[----:B------:R-:W-:Y:S02]  /*0bb0*/  MOV R38, 0xbd0 ;  /* 0x00000bd000267802 */ /* 0x000fe40000000f00 */
[----:B------:R-:W-:Y:S05]  /*0bc0*/  CALL.REL.NOINC `($__internal_65_$__cuda_sm70_shflsync_bfly_p) ;  /* 0x000003c000007944 */ /* 0x000fea0003c00000 */
[----:B01----:R-:W-:Y:S01]  /*0bd0*/  FADD.FTZ R40, R40, R37 ;  /* 0x0000002528287221 */ /* 0x003fe20000010000 */
[----:B------:R-:W-:Y:S01]  /*0be0*/  HFMA2.MMA R37, -RZ, RZ, 0, 4.76837158203125e-07 ;  /* 0x00000008ff257435 */ /* 0x000fe200000001ff */
[----:B------:R-:W-:Y:S02]  /*0bf0*/  MOV R42, 0x1f ;  /* 0x0000001f002a7802 */ /* 0x000fe40000000f00 */
[----:B------:R-:W-:Y:S02]  /*0c00*/  MOV R41, 0xffffffff ;  /* 0xffffffff00297802 */ /* 0x000fe40000000f00 */
[----:B------:R-:W-:Y:S02]  /*0c10*/  MOV R38, 0xc30 ;  /* 0x00000c3000267802 */ /* 0x000fe40000000f00 */
[----:B------:R-:W-:Y:S05]  /*0c20*/  CALL.REL.NOINC `($__internal_65_$__cuda_sm70_shflsync_bfly_p) ;  /* 0x0000036000007944 */ /* 0x000fea0003c00000 */
[----:B01----:R-:W-:Y:S01]  /*0c30*/  FADD.FTZ R40, R40, R37 ;  /* 0x0000002528287221 */ /* 0x003fe20000010000 */
[----:B------:R-:W-:Y:S01]  /*0c40*/  HFMA2.MMA R37, -RZ, RZ, 0, 9.5367431640625e-07 ;  /* 0x00000010ff257435 */ /* 0x000fe200000001ff */
[----:B------:R-:W-:-:S02]  /*0c50*/  MOV R42, 0x1f ;  /* 0x0000001f002a7802 */ /* 0x000fc40000000f00 */
[----:B------:R-:W-:Y:S02]  /*0c60*/  MOV R41, 0xffffffff ;  /* 0xffffffff00297802 */ /* 0x000fe40000000f00 */
[----:B------:R-:W-:Y:S02]  /*0c70*/  MOV R38, 0xc90 ;  /* 0x00000c9000267802 */ /* 0x000fe40000000f00 */
[----:B------:R-:W-:Y:S05]  /*0c80*/  CALL.REL.NOINC `($__internal_65_$__cuda_sm70_shflsync_bfly_p) ;  /* 0x0000030000007944 */ /* 0x000fea0003c00000 */
[----:B-1----:R-:W-:Y:S01]  /*0c90*/  FADD.FTZ R36, R40, R37 ;  /* 0x0000002528247221 */ /* 0x002fe20000010000 */
[----:B0-----:R-:W-:Y:S02]  /*0ca0*/  MOV R42, 0x1f ;  /* 0x0000001f002a7802 */ /* 0x001fe40000000f00 */
[----:B------:R-:W-:Y:S01]  /*0cb0*/  MOV R41, 0xffffffff ;  /* 0xffffffff00297802 */ /* 0x000fe20000000f00 */
        /* <DEDUP_REMOVED lines=13> */
[----:B------:R-:W-:Y:S01]  /*0d90*/  FFMA.FTZ R37, R38, R38, R37 ;  /* 0x0000002626257223 */ /* 0x000fe20000010025 */
[----:B------:R-:W-:Y:S01]  /*0da0*/  MOV R38, 0xe00 ;  /* 0x00000e0000267802 */ /* 0x000fe20000000f00 */
[----:B------:R-:W-:Y:S02]  /*0db0*/  FADD.FTZ R39, R35, -R36 ;  /* 0x8000002423277221 */ /* 0x000fe40000010000 */
[----:B------:R-:W-:Y:S01]  /*0dc0*/  FFMA.FTZ R40, R40, R40, R37 ;  /* 0x0000002828287223 */ /* 0x000fe20000010025 */
[----:B------:R-:W-:-:S03]  /*0dd0*/  HFMA2.MMA R37, -RZ, RZ, 0, 5.9604644775390625e-08 ;  /* 0x00000001ff257435 */ /* 0x000fc600000001ff */
[----:B------:R-:W-:-:S03]  /*0de0*/  FFMA.FTZ R40, R39, R39, R40 ;  /* 0x0000002727287223 */ /* 0x000fc60000010028 */
[----:B------:R-:W-:Y:S05]  /*0df0*/  CALL.REL.NOINC `($__internal_65_$__cuda_sm70_shflsync_bfly_p) ;  /* 0x0000019000007944 */ /* 0x000fea0003c00000 */
[----:B01----:R-:W-:Y:S01]  /*0e00*/  FADD.FTZ R40, R40, R37 ;  /* 0x0000002528287221 */ /* 0x003fe20000010000 */
[----:B------:R-:W-:Y:S01]  /*0e10*/  HFMA2.MMA R37, -RZ, RZ, 0, 1.1920928955078125e-07 ;  /* 0x00000002ff257435 */ /* 0x000fe200000001ff */
[----:B------:R-:W-:Y:S02]  /*0e20*/  MOV R42, 0x1f ;  /* 0x0000001f002a7802 */ /* 0x000fe40000000f00 */
[----:B------:R-:W-:Y:S02]  /*0e30*/  MOV R41, 0xffffffff ;  /* 0xffffffff00297802 */ /* 0x000fe40000000f00 */
[----:B------:R-:W-:Y:S02]  /*0e40*/  MOV R38, 0xe60 ;  /* 0x00000e6000267802 */ /* 0x000fe40000000f00 */
[----:B------:R-:W-:Y:S05]  /*0e50*/  CALL.REL.NOINC `($__internal_65_$__cuda_sm70_shflsync_bfly_p) ;  /* 0x0000013000007944 */ /* 0x000fea0003c00000 */
[----:B01----:R-:W-:Y:S01]  /*0e60*/  FADD.FTZ R40, R40, R37 ;  /* 0x0000002528287221 */ /* 0x003fe20000010000 */
[----:B------:R-:W-:Y:S01]  /*0e70*/  HFMA2.MMA R37, -RZ, RZ, 0, 2.384185791015625e-07 ;  /* 0x00000004ff257435 */ /* 0x000fe200000001ff */
[----:B------:R-:W-:Y:S02]  /*0e80*/  MOV R42, 0x1f ;  /* 0x0000001f002a7802 */ /* 0x000fe40000000f00 */
[----:B------:R-:W-:-:S02]  /*0e90*/  MOV R41, 0xffffffff ;  /* 0xffffffff00297802 */ /* 0x000fc40000000f00 */
        /* <DEDUP_REMOVED lines=10> */
[----:B------:R-:W-:Y:S02]  /*0f40*/  MOV R42, 0x1f ;  /* 0x0000001f002a7802 */ /* 0x000fe40000000f00 */
[----:B------:R-:W-:-:S02]  /*0f50*/  MOV R41, 0xffffffff ;  /* 0xffffffff00297802 */ /* 0x000fc40000000f00 */
[----:B------:R-:W-:Y:S02]  /*0f60*/  MOV R38, 0xf80 ;  /* 0x00000f8000267802 */ /* 0x000fe40000000f00 */
[----:B------:R-:W-:Y:S05]  /*0f70*/  CALL.REL.NOINC `($__internal_65_$__cuda_sm70_shflsync_bfly_p) ;  /* 0x0000001000007944 */ /* 0x000fea0003c00000 */
[----:B01----:R-:W-:Y:S05]  /*0f80*/  BRA `(.L_x_3366) ;  /* 0xfffff82000007947 */ /* 0x003fea000383ffff */
        .weak           $__internal_65_$__cuda_sm70_shflsync_bfly_p
        .type           $__internal_65_$__cuda_sm70_shflsync_bfly_p,@function
        .size           $__internal_65_$__cuda_sm70_shflsync_bfly_p,(.L_x_8253 - $__internal_65_$__cuda_sm70_shflsync_bfly_p)
$__internal_65_$__cuda_sm70_shflsync_bfly_p:
[----:B------:R-:W-:Y:S01]  /*0f90*/  HFMA2.MMA R39, -RZ, RZ, 0, 0 ;  /* 0x00000000ff277435 */ /* 0x000fe200000001ff */
[----:B------:R-:W-:Y:S04]  /*0fa0*/  WARPSYNC R41 ;  /* 0x0000002900007348 */ /* 0x000fe80003800000 */
[----:B------:R0:W1:Y:S01]  /*0fb0*/  SHFL.BFLY PT, R37, R40, R37, R42 ;  /* 0x0c00002528257389 */ /* 0x00006200000e002a */
[----:B------:R-:W-:Y:S05]  /*0fc0*/  RET.REL.NODEC R38 `(_ZN10layer_norm13ln_fwd_kernelINS_13Kernel_traitsIf13__nv_bfloat16fS2_fjLj256ELj1ELj4ELj1ELj16ENS_18Kernel_traits_baseILj256EfS2_fS2_fjLj128EEEEELb0ELb0ELb0ELb1EEEvNS_9FwdParamsE) ;  /* 0xfffff03026007950 */ /* 0x000fea0003c3ffff */
.L_x_3367:
        /* <DEDUP_REMOVED lines=11> */
.L_x_8253:


//--------------------- .text._ZN10layer_norm13ln_fwd_kernelINS_13Kernel_traitsIf13__nv_bfloat16fS2_fjLj256ELj1ELj4ELj1ELj16ENS_18Kernel_traits_baseILj256EfS2_fS2_fjLj128EEEEELb0ELb0ELb1ELb0EEEvNS_9FwdParamsE --------------------------
	.section	.text._ZN10layer_norm13ln_fwd_kernelINS_13Kernel_traitsIf13__nv_bfloat16fS2_fjLj256ELj1ELj4ELj1ELj16ENS_18Kernel_traits_baseILj256EfS2_fS2_fjLj128EEEEELb0ELb0ELb1ELb0EEEvNS_9FwdParamsE,"ax",@progbits
	.sectioninfo	@"SHI_REGISTERS=55"
	.align	128
        .global         _ZN10layer_norm13ln_fwd_kernelINS_13Kernel_traitsIf13__nv_bfloat16fS2_fjLj256ELj1ELj4ELj1ELj16ENS_18Kernel_traits_baseILj256EfS2_fS2_fjLj128EEEEELb0ELb0ELb1ELb0EEEvNS_9FwdParamsE
        .type           _ZN10layer_norm13ln_fwd_kernelINS_13Kernel_traitsIf13__nv_bfloat16fS2_fjLj256ELj1ELj4ELj1ELj16ENS_18Kernel_traits_baseILj256EfS2_fS2_fjLj128EEEEELb0ELb0ELb1ELb0EEEvNS_9FwdParamsE,@function
        .size           _ZN10layer_norm13ln_fwd_kernelINS_13Kernel_traitsIf13__nv_bfloat16fS2_fjLj256ELj1ELj4ELj1ELj16ENS_18Kernel_traits_baseILj256EfS2_fS2_fjLj128EEEEELb0ELb0ELb1ELb0EEEvNS_9FwdParamsE,(.L_x_8254 - _ZN10layer_norm13ln_fwd_kernelINS_13Kernel_traitsIf13__nv_bfloat16fS2_fjLj256ELj1ELj4ELj1ELj16ENS_18Kernel_traits_baseILj256EfS2_fS2_fjLj128EEEEELb0ELb0ELb1ELb0EEEvNS_9FwdParamsE)
        .other          _ZN10layer_norm13ln_fwd_kernelINS_13Kernel_traitsIf13__nv_bfloat16fS2_fjLj256ELj1ELj4ELj1ELj16ENS_18Kernel_traits_baseILj256EfS2_fS2_fjLj128EEEEELb0ELb0ELb1ELb0EEEvNS_9FwdParamsE,@"STO_CUDA_ENTRY STV_DEFAULT"
_ZN10layer_norm13ln_fwd_kernelINS_13Kernel_traitsIf13__nv_bfloat16fS2_fjLj256ELj1ELj4ELj1ELj16ENS_18Kernel_traits_baseILj256EfS2_fS2_fjLj128EEEEELb0ELb0ELb1ELb0EEEvNS_9FwdParamsE:
.text._ZN10layer_norm13ln_fwd_kernelINS_13Kernel_traitsIf13__nv_bfloat16fS2_fjLj256ELj1ELj4ELj1ELj16ENS_18Kernel_traits_baseILj256EfS2_fS2_fjLj128EEEEELb0ELb0ELb1ELb0EEEvNS_9FwdParamsE:
        /* <DEDUP_REMOVED lines=30> */
.L_x_3369:
[----:B------:R-:W-:Y:S05]  /*01e0*/  BSYNC B0 ;  /* 0x0000000000007941 */ /* 0x000fea0003800000 */
.L_x_3368:
[----:B------:R-:W-:Y:S05]  /*01f0*/  @P1 EXIT ;  /* 0x000000000000194d */ /* 0x000fea0003800000 */
[----:B------:R-:W-:Y:S02]  /*0200*/  ULDC.U8 UR6, c[0x0][0x1f0] ;  /* 0x00007c0000067ab9 */ /* 0x000fe40000000000 */
.L_x_3393:
        /* <DEDUP_REMOVED lines=16> */
[----:B0-----:R-:W4:Y:S04]  /*0310*/  @P0 LDG.E.128 R20, [R34.64] ;  /* 0x0000000422140981 */ /* 0x001f28000c1e1d00 */
[----:B------:R-:W4:Y:S01]  /*0320*/  @P0 LDG.E.128 R24, [R34.64+0x10] ;  /* 0x0000100422180981 */ /* 0x000f22000c1e1d00 */
[----:B--2---:R-:W-:Y:S01]  /*0330*/  MOV R43, 0x20 ;  /* 0x00000020002b7802 */ /* 0x004fe20000000f00 */
[----:B------:R-:W-:Y:S01]  /*0340*/  BSSY B1, `(.L_x_3372) ;  /* 0x0000029000017945 */ /* 0x000fe20003800000 */
[----:B---3--:R-:W-:-:S13]  /*0350*/  ISETP.GE.AND P1, PT, R42, 0x1, PT ;  /* 0x000000012a00780c */ /* 0x008fda0003f26270 */
        /* <DEDUP_REMOVED lines=11> */
[----:B------:R-:W-:Y:S01]  /*0410*/  @!P6 ISETP.NE.U32.AND P1, PT, RZ, c[0x0][0x180], PT ;  /* 0x00006000ff00ea0c */ /* 0x000fe20003f25070 */
[----:B------:R-:W-:Y:S01]  /*0420*/  IMAD.WIDE.U32 R42, R36, R43, c[0x0][0x188] ;  /* 0x00006200242a7625 */ /* 0x000fe200078e002b */
[----:B------:R-:W-:Y:S02]  /*0430*/  @!P6 ISETP.NE.U32.AND P2, PT, RZ, c[0x0][0x180], PT ;  /* 0x00006000ff00ea0c */ /* 0x000fe40003f45070 */
[----:B------:R-:W-:Y:S02]  /*0440*/  @!P6 ISETP.NE.U32.AND P3, PT, RZ, c[0x0][0x180], PT ;  /* 0x00006000ff00ea0c */ /* 0x000fe40003f65070 */
[----:B------:R-:W-:Y:S02]  /*0450*/  @!P6 ISETP.NE.AND.EX P1, PT, RZ, c[0x0][0x184], PT, P1 ;  /* 0x00006100ff00ea0c */ /* 0x000fe40003f25310 */
[----:B------:R-:W-:-:S02]  /*0460*/  @!P6 ISETP.NE.AND.EX P4, PT, RZ, c[0x0][0x184], PT, P4 ;  /* 0x00006100ff00ea0c */ /* 0x000fc40003f85340 */
[----:B------:R-:W-:Y:S02]  /*0470*/  @!P6 ISETP.NE.AND.EX P2, PT, RZ, c[0x0][0x184], PT, P2 ;  /* 0x00006100ff00ea0c */ /* 0x000fe40003f45320 */
[----:B------:R-:W-:Y:S02]  /*0480*/  @!P6 ISETP.NE.AND.EX P3, PT, RZ, c[0x0][0x184], PT, P3 ;  /* 0x00006100ff00ea0c */ /* 0x000fe40003f65330 */
[----:B----4-:R-:W-:Y:S02]  /*0490*/  @!P6 FSEL R37, R21, RZ, P1 ;  /* 0x000000ff1525e208 */ /* 0x010fe40000800000 */
[----:B------:R-:W-:Y:S02]  /*04a0*/  @!P6 FSEL R38, R22, RZ, P4 ;  /* 0x000000ff1626e208 */ /* 0x000fe40002000000 */
[----:B------:R-:W-:Y:S02]  /*04b0*/  @!P6 FSEL R39, R23, RZ, P2 ;  /* 0x000000ff1727e208 */ /* 0x000fe40001000000 */
[----:B0-----:R-:W-:-:S02]  /*04c0*/  @!P6 FSEL R32, R24, RZ, P3 ;  /* 0x000000ff1820e208 */ /* 0x001fc40001800000 */
        /* <DEDUP_REMOVED lines=9> */
[----:B------:R-:W-:Y:S02]  /*0560*/  @!P6 FSEL R34, R26, RZ, P2 ;  /* 0x000000ff1a22e208 */ /* 0x000fe40001000000 */
[----:B------:R-:W-:Y:S02]  /*0570*/  @!P6 FSEL R35, R27, RZ, P3 ;  /* 0x000000ff1b23e208 */ /* 0x000fe40001800000 */
[----:B------:R-:W-:Y:S01]  /*0580*/  @!P6 FSEL R36, R20, RZ, P1 ;  /* 0x000000ff1424e208 */ /* 0x000fe20000800000 */
[----:B------:R-:W-:Y:S05]  /*0590*/  @!P6 BRA `(.L_x_3373) ;  /* 0x000000300000e947 */ /* 0x000fea0003800000 */
[----:B-----5:R-:W-:-:S05]  /*05a0*/  PRMT R36, RZ, 0x5410, R28 ;  /* 0x00005410ff247816 */ /* 0x020fca000000001c */
[----:B------:R-:W-:-:S04]  /*05b0*/  FMUL.FTZ R36, R36, c[0x0][0x1ec] ;  /* 0x00007b0024247a20 */ /* 0x000fc80000410000 */
[----:B------:R-:W-:Y:S02]  /*05c0*/  @P0 FADD.FTZ R36, R20, R36 ;  /* 0x0000002414240221 */ /* 0x000fe40000010000 */
.L_x_3373:
[----:B------:R-:W-:Y:S05]  /*05d0*/  BSYNC B1 ;  /* 0x0000000000017941 */ /* 0x000fea0003800000 */
.L_x_3372:
[----:B------:R-:W-:Y:S01]  /*05e0*/  BSSY B1, `(.L_x_3374) ;  /* 0x0000005000017945 */ /* 0x000fe20003800000 */
[----:B------:R-:W-:Y:S05]  /*05f0*/  @!P6 BRA `(.L_x_3375) ;  /* 0x000000300000e947 */ /* 0x000fea0003800000 */
[----:B-----5:R-:W-:-:S05]  /*0600*/  PRMT R37, RZ, 0x7610, R28 ;  /* 0x00007610ff257816 */ /* 0x020fca000000001c */
[----:B------:R-:W-:-:S04]  /*0610*/  FMUL.FTZ R37, R37, c[0x0][0x1ec] ;  /* 0x00007b0025257a20 */ /* 0x000fc80000410000 */
[----:B------:R-:W-:Y:S02]  /*0620*/  @P0 FADD.FTZ R37, R21, R37 ;  /* 0x0000002515250221 */ /* 0x000fe40000010000 */
.L_x_3375:
[----:B------:R-:W-:Y:S05]  /*0630*/  BSYNC B1 ;  /* 0x0000000000017941 */ /* 0x000fea0003800000 */
.L_x_3374:
[----:B------:R-:W-:Y:S01]  /*0640*/  BSSY B1, `(.L_x_3376) ;  /* 0x0000005000017945 */ /* 0x000fe20003800000 */
[----:B------:R-:W-:Y:S05]  /*0650*/  @!P6 BRA `(.L_x_3377) ;  /* 0x000000300000e947 */ /* 0x000fea0003800000 */
[----:B-----5:R-:W-:-:S05]  /*0660*/  PRMT R38, RZ, 0x5410, R29 ;  /* 0x00005410ff267816 */ /* 0x020fca000000001d */
[----:B------:R-:W-:-:S04]  /*0670*/  FMUL.FTZ R38, R38, c[0x0][0x1ec] ;  /* 0x00007b0026267a20 */ /* 0x000fc80000410000 */
[----:B------:R-:W-:Y:S02]  /*0680*/  @P0 FADD.FTZ R38, R22, R38 ;  /* 0x0000002616260221 */ /* 0x000fe40000010000 */
.L_x_3377:
[----:B------:R-:W-:Y:S05]  /*0690*/  BSYNC B1 ;  /* 0x0000000000017941 */ /* 0x000fea0003800000 */
.L_x_3376:
[----:B------:R-:W-:Y:S01]  /*06a0*/  BSSY B1, `(.L_x_3378) ;  /* 0x0000005000017945 */ /* 0x000fe20003800000 */
[----:B------:R-:W-:Y:S05]  /*06b0*/  @!P6 BRA `(.L_x_3379) ;  /* 0x000000300000e947 */ /* 0x000fea0003800000 */
[----:B-----5:R-:W-:-:S05]  /*06c0*/  PRMT R39, RZ, 0x7610, R29 ;  /* 0x00007610ff277816 */ /* 0x020fca000000001d */
[----:B------:R-:W-:-:S04]  /*06d0*/  FMUL.FTZ R39, R39, c[0x0][0x1ec] ;  /* 0x00007b0027277a20 */ /* 0x000fc80000410000 */
[----:B------:R-:W-:Y:S02]  /*06e0*/  @P0 FADD.FTZ R39, R23, R39 ;  /* 0x0000002717270221 */ /* 0x000fe40000010000 */
.L_x_3379:
[----:B------:R-:W-:Y:S05]  /*06f0*/  BSYNC B1 ;  /* 0x0000000000017941 */ /* 0x000fea0003800000 */
.L_x_3378:
[----:B------:R-:W-:Y:S01]  /*0700*/  BSSY B1, `(.L_x_3380) ;  /* 0x0000005000017945 */ /* 0x000fe20003800000 */
[----:B------:R-:W-:Y:S05]  /*0710*/  @!P6 BRA `(.L_x_3381) ;  /* 0x000000300000e947 */ /* 0x000fea0003800000 */
[----:B-----5:R-:W-:-:S05]  /*0720*/  PRMT R32, RZ, 0x5410, R30 ;  /* 0x00005410ff207816 */ /* 0x020fca000000001e */
[----:B------:R-:W-:-:S04]  /*0730*/  FMUL.FTZ R32, R32, c[0x0][0x1ec] ;  /* 0x00007b0020207a20 */ /* 0x000fc80000410000 */
[----:B------:R-:W-:Y:S02]  /*0740*/  @P0 FADD.FTZ R32, R24, R32 ;  /* 0x0000002018200221 */ /* 0x000fe40000010000 */
.L_x_3381:
[----:B------:R-:W-:Y:S05]  /*0750*/  BSYNC B1 ;  /* 0x0000000000017941 */ /* 0x000fea0003800000 */
.L_x_3380:
[----:B------:R-:W-:Y:S01]  /*0760*/  BSSY B1, `(.L_x_3382) ;  /* 0x0000005000017945 */ /* 0x000fe20003800000 */
[----:B------:R-:W-:Y:S05]  /*0770*/  @!P6 BRA `(.L_x_3383) ;  /* 0x000000300000e947 */ /* 0x000fea0003800000 */
[----:B-----5:R-:W-:-:S05]  /*0780*/  PRMT R33, RZ, 0x7610, R30 ;  /* 0x00007610ff217816 */ /* 0x020fca000000001e */
[----:B------:R-:W-:-:S04]  /*0790*/  FMUL.FTZ R33, R33, c[0x0][0x1ec] ;  /* 0x00007b0021217a20 */ /* 0x000fc80000410000 */
[----:B------:R-:W-:Y:S02]  /*07a0*/  @P0 FADD.FTZ R33, R25, R33 ;  /* 0x0000002119210221 */ /* 0x000fe40000010000 */
.L_x_3383:
[----:B------:R-:W-:Y:S05]  /*07b0*/  BSYNC B1 ;  /* 0x0000000000017941 */ /* 0x000fea0003800000 */
.L_x_3382:
[----:B------:R-:W-:Y:S01]  /*07c0*/  BSSY B1, `(.L_x_3384) ;  /* 0x0000005000017945 */ /* 0x000fe20003800000 */
[----:B------:R-:W-:Y:S05]  /*07d0*/  @!P6 BRA `(.L_x_3385) ;  /* 0x000000300000e947 */ /* 0x000fea0003800000 */
[----:B-----5:R-:W-:-:S05]  /*07e0*/  PRMT R34, RZ, 0x5410, R31 ;  /* 0x00005410ff227816 */ /* 0x020fca000000001f */
[----:B------:R-:W-:-:S04]  /*07f0*/  FMUL.FTZ R34, R34, c[0x0][0x1ec] ;  /* 0x00007b0022227a20 */ /* 0x000fc80000410000 */
[----:B------:R-:W-:Y:S02]  /*0800*/  @P0 FADD.FTZ R34, R26, R34 ;  /* 0x000000221a220221 */ /* 0x000fe40000010000 */
.L_x_3385:
[----:B------:R-:W-:Y:S05]  /*0810*/  BSYNC B1 ;  /* 0x0000000000017941 */ /* 0x000fea0003800000 */
.L_x_3384:
[----:B------:R-:W-:Y:S01]  /*0820*/  BSSY B1, `(.L_x_3386) ;  /* 0x0000005000017945 */ /* 0x000fe20003800000 */
[----:B------:R-:W-:Y:S05]  /*0830*/  @!P6 BRA `(.L_x_3387) ;  /* 0x000000300000e947 */ /* 0x000fea0003800000 */
[----:B-----5:R-:W-:-:S05]  /*0840*/  PRMT R35, RZ, 0x7610, R31 ;  /* 0x00007610ff237816 */ /* 0x020fca000000001f */
[----:B------:R-:W-:-:S04]  /*0850*/  FMUL.FTZ R35, R35, c[0x0][0x1ec] ;  /* 0x00007b0023237a20 */ /* 0x000fc80000410000 */
[----:B------:R-:W-:Y:S02]  /*0860*/  @P0 FADD.FTZ R35, R27, R35 ;  /* 0x000000231b230221 */ /* 0x000fe40000010000 */
.L_x_3387:
[----:B------:R-:W-:Y:S05]  /*0870*/  BSYNC B1 ;  /* 0x0000000000017941 */ /* 0x000fea0003800000 */
.L_x_3386:
[----:B------:R0:W-:Y:S04]  /*0880*/  STG.E.128 [R42.64], R36 ;  /* 0x000000242a007986 */ /* 0x0001e8000c101d04 */
[----:B------:R0:W-:Y:S02]  /*0890*/  STG.E.128 [R42.64+0x10], R32 ;  /* 0x000010202a007986 */ /* 0x0001e4000c101d04 */
.L_x_3371:
[----:B------:R-:W-:Y:S05]  /*08a0*/  BSYNC B0 ;  /* 0x0000000000007941 */ /* 0x000fea0003800000 */
.L_x_3370:
[----:B0-----:R-:W-:Y:S01]  /*08b0*/  FADD.FTZ R42, RZ, R36 ;  /* 0x00000024ff2a7221 */ /* 0x001fe20000010000 */
[----:B------:R-:W-:-:S03]  /*08c0*/  ISETP.NE.AND P1, PT, R2, RZ, PT ;  /* 0x000000ff0200720c */ /* 0x000fc60003f25270 */
[----:B-1----:R-:W-:-:S04]  /*08d0*/  FADD.FTZ R41, R37, R42 ;  /* 0x0000002a25297221 */ /* 0x002fc80000010000 */
        /* <DEDUP_REMOVED lines=9> */
.L_x_3394:
[----:B-1----:R-:W-:Y:S01]  /*0970*/  FADD.FTZ R48, R41, R43 ;  /* 0x0000002b29307221 */ /* 0x002fe20000010000 */
[----:B------:R-:W-:Y:S05]  /*0980*/  BRA.DIV ~URZ, `(.L_x_3389) ;  /* 0x000006727f007947 */ /* 0x000fea000b800000 */
[----:B0-----:R-:W0:Y:S02]  /*0990*/  SHFL.BFLY PT, R41, R48, 0x2, 0x1f ;  /* 0x0c401f0030297f89 */ /* 0x001e2400000e0000 */
        /* <DEDUP_REMOVED lines=34> */
.L_x_3395:
[----:B------:R-:W-:Y:S01]  /*0bc0*/  FMUL.FTZ R43, R42, R42 ;  /* 0x0000002a2a2b7220 */ /* 0x000fe20000410000 */
[----:B------:R-:W-:Y:S01]  /*0bd0*/  ISETP.NE.AND P0, PT, RZ, UR6, PT ;  /* 0x00000006ff007c0c */ /* 0x000fe2000bf05270 */
[----:B-1----:R-:W-:Y:S01]  /*0be0*/  FADD.FTZ R48, R48, R41 ;  /* 0x0000002930307221 */ /* 0x002fe20000010000 */
[----:B------:R-:W-:Y:S01]  /*0bf0*/  MOV R45, c[0x0][0x1e0] ;  /* 0x00007800002d7a02 */ /* 0x000fe20000000f00 */
[----:B------:R-:W-:Y:S01]  /*0c00*/  BSSY B0, `(.L_x_3390) ;  /* 0x0000033000007945 */ /* 0x000fe20003800000 */
[----:B------:R-:W-:Y:S02]  /*0c10*/  FSEL R44, R43, RZ, P0 ;  /* 0x000000ff2b2c7208 */ /* 0x000fe40000000000 */
[----:B------:R-:W-:Y:S01]  /*0c20*/  @!P1 LEA R46, P3, R0, c[0x0][0x1a8], 0x2 ;  /* 0x00006a00002e9a11 */ /* 0x000fe200078610ff */
[----:B0-----:R-:W-:-:S03]  /*0c30*/  FFMA.FTZ R41, R48, R45, c[0x0][0x228] ;  /* 0x00008a0030297623 */ /* 0x001fc6000001002d */
        /* <DEDUP_REMOVED lines=9> */
[----:B-1----:R-:W-:Y:S05]  /*0cd0*/  @!P5 BRA `(.L_x_3391) ;  /* 0x000002500000d947 */ /* 0x002fea0003800000 */
[----:B------:R-:W-:Y:S02]  /*0ce0*/  IADD3 R3, R40, -0x1, RZ ;  /* 0xffffffff28037810 */ /* 0x000fe40007ffe0ff */
[----:B------:R-:W-:-:S03]  /*0cf0*/  FSEL R46, R42, RZ, !P0 ;  /* 0x000000ff2a2e7208 */ /* 0x000fc60004000000 */
[----:B------:R-:W-:Y:S02]  /*0d00*/  IMAD R3, R3, c[0x0][0x168], RZ ;  /* 0x00005a0003037a24 */ /* 0x000fe400078e02ff */
[--C-:B------:R-:W-:Y:S02]  /*0d10*/  FADD.FTZ R42, R32, -R46.reuse ;  /* 0x8000002e202a7221 */ /* 0x100fe40000010000 */
[--C-:B------:R-:W-:Y:S02]  /*0d20*/  FADD.FTZ R52, R34, -R46.reuse ;  /* 0x8000002e22347221 */ /* 0x100fe40000010000 */
[--C-:B------:R-:W-:Y:S02]  /*0d30*/  FADD.FTZ R45, R35, -R46.reuse ;  /* 0x8000002e232d7221 */ /* 0x100fe40000010000 */
[--C-:B------:R-:W-:Y:S02]  /*0d40*/  FADD.FTZ R44, R36, -R46.reuse ;  /* 0x8000002e242c7221 */ /* 0x100fe40000010000 */
[----:B------:R-:W-:-:S02]  /*0d50*/  FADD.FTZ R48, R38, -R46 ;  /* 0x8000002e26307221 */ /* 0x000fc40000010000 */
[--C-:B------:R-:W-:Y:S02]  /*0d60*/  FADD.FTZ R40, R39, -R46.reuse ;  /* 0x8000002e27287221 */ /* 0x100fe40000010000 */
[--C-:B------:R-:W-:Y:S02]  /*0d70*/  FADD.FTZ R50, R37, -R46.reuse ;  /* 0x8000002e25327221 */ /* 0x100fe40000010000 */
[----:B------:R-:W-:Y:S01]  /*0d80*/  FMUL.FTZ R49, R41, R42 ;  /* 0x0000002a29317220 */ /* 0x000fe20000410000 */
[----:B------:R-:W-:Y:S01]  /*0d90*/  SHF.R.S32.HI R42, RZ, 0x1f, R3 ;  /* 0x0000001fff2a7819 */ /* 0x000fe20000011403 */
[----:B------:R-:W-:Y:S02]  /*0da0*/  FADD.FTZ R46, R33, -R46 ;  /* 0x8000002e212e7221 */ /* 0x000fe40000010000 */
[C---:B------:R-:W-:Y:S01]  /*0db0*/  FMUL.FTZ R43, R41.reuse, R52 ;  /* 0x00000034292b7220 */ /* 0x040fe20000410000 */
[----:B------:R-:W-:Y:S01]  /*0dc0*/  LEA.HI R51, R42, R3, RZ, 0x3 ;  /* 0x000000032a337211 */ /* 0x000fe200078f18ff */
[----:B------:R-:W-:-:S02]  /*0dd0*/  FMUL.FTZ R52, R41, R45 ;  /* 0x0000002d29347220 */ /* 0x000fc40000410000 */
[----:B------:R-:W-:Y:S01]  /*0de0*/  FMUL.FTZ R45, R41, R44 ;  /* 0x0000002c292d7220 */ /* 0x000fe20000410000 */
[----:B------:R-:W-:Y:S01]  /*0df0*/  LEA.HI.SX32 R51, R51, R2, 0x1d ;  /* 0x0000000233337211 */ /* 0x000fe200078feaff */
        /* <DEDUP_REMOVED lines=12> */
[----:B------:R-:W-:-:S02]  /*0ec0*/  FFMA.FTZ R42, R4, R49, R12 ;  /* 0x00000031042a7223 */ /* 0x000fc4000001000c */
[----:B------:R-:W-:Y:S01]  /*0ed0*/  FFMA.FTZ R3, R5, R46, R13 ;  /* 0x0000002e05037223 */ /* 0x000fe2000001000d */
[----:B------:R-:W-:Y:S01]  /*0ee0*/  F2FP.BF16.PACK_AB R43, R52, R43 ;  /* 0x0000002b342b723e */ /* 0x000fe200000010ff */
[----:B------:R-:W-:-:S03]  /*0ef0*/  IMAD.MOV.U32 R46, RZ, RZ, 0x10 ;  /* 0x00000010ff2e7424 */ /* 0x000fc600078e00ff */
[----:B------:R-:W-:Y:S01]  /*0f00*/  F2FP.BF16.PACK_AB R42, R3, R42 ;  /* 0x0000002a032a723e */ /* 0x000fe200000010ff */
[----:B------:R-:W-:-:S05]  /*0f10*/  IMAD.WIDE.U32 R44, R51, R46, c[0x0][0x208] ;  /* 0x00008200332c7625 */ /* 0x000fca00078e002e */
[----:B------:R0:W-:Y:S02]  /*0f20*/  STG.E.128 [R44.64], R40 ;  /* 0x000000282c007986 */ /* 0x0001e4000c101d04 */
.L_x_3391:
[----:B-1----:R-:W-:Y:S05]  /*0f30*/  BSYNC B0 ;  /* 0x0000000000007941 */ /* 0x002fea0003800000 */
.L_x_3390:
[----:B------:R-:W-:-:S04]  /*0f40*/  MOV R3, c[0x0][0x160] ;  /* 0x0000580000037a02 */ /* 0x000fc80000000f00 */
[----:B------:R-:W-:-:S04]  /*0f50*/  LEA R0, R3, R0, 0x2 ;  /* 0x0000000003007211 */ /* 0x000fc800078e10ff */
[----:B------:R-:W-:-:S13]  /*0f60*/  ISETP.GE.AND P0, PT, R0, c[0x0][0x164], PT ;  /* 0x0000590000007a0c */ /* 0x000fda0003f06270 */
[----:B0-----:R-:W-:Y:S01]  /*0f70*/  @P0 CALL.REL.NOINC `(.L_x_3392) ;  /* 0x0000001000000944 */ /* 0x001fe20003c00000 */
[----:B------:R-:W-:Y:S05]  /*0f80*/  BRA `(.L_x_3393) ;  /* 0xfffff28000007947 */ /* 0x000fea000383ffff */
.L_x_3392:
[----:B------:R-:W-:Y:S05]  /*0f90*/  EXIT ;  /* 0x000000000000794d */ /* 0x000fea0003800000 */
.L_x_3388:
[----:B------:R-:W-:Y:S01]  /*0fa0*/  HFMA2.MMA R47, -RZ, RZ, 0, 5.9604644775390625e-08 ;  /* 0x00000001ff2f7435 */ /* 0x000fe200000001ff */
[----:B------:R-:W-:Y:S01]  /*0fb0*/  IMAD.MOV.U32 R46, RZ, RZ, 0x1f ;  /* 0x0000001fff2e7424 */ /* 0x000fe200078e00ff */
[----:B------:R-:W-:Y:S02]  /*0fc0*/  MOV R43, 0xffffffff ;  /* 0xffffffff002b7802 */ /* 0x000fe40000000f00 */
[----:B------:R-:W-:Y:S02]  /*0fd0*/  MOV R44, 0xff0 ;  /* 0x00000ff0002c7802 */ /* 0x000fe40000000f00 */
[----:B-----5:R-:W-:Y:S05]  /*0fe0*/  CALL.REL.NOINC `($__internal_66_$__cuda_sm70_shflsync_bfly_p) ;  /* 0x000004b000007944 */ /* 0x020fea0003c00000 */
[----:B01----:R-:W-:Y:S05]  /*0ff0*/  BRA `(.L_x_3394) ;  /* 0xfffff97000007947 */ /* 0x003fea000383ffff */
.L_x_3389:
[----:B------:R-:W-:Y:S01]  /*1000*/  HFMA2.MMA R47, -RZ, RZ, 0, 1.1920928955078125e-07 ;  /* 0x00000002ff2f7435 */ /* 0x000fe200000001ff */
[----:B0-----:R-:W-:Y:S01]  /*1010*/  MOV R41, R48 ;  /* 0x0000003000297202 */ /* 0x001fe20000000f00 */
[----:B------:R-:W-:Y:S01]  /*1020*/  IMAD.MOV.U32 R46, RZ, RZ, 0x1f ;  /* 0x0000001fff2e7424 */ /* 0x000fe200078e00ff */
[----:B------:R-:W-:Y:S02]  /*1030*/  MOV R43, 0xffffffff ;  /* 0xffffffff002b7802 */ /* 0x000fe40000000f00 */
[----:B------:R-:W-:Y:S02]  /*1040*/  MOV R44, 0x1060 ;  /* 0x00001060002c7802 */ /* 0x000fe40000000f00 */
[----:B-----5:R-:W-:Y:S05]  /*1050*/  CALL.REL.NOINC `($__internal_66_$__cuda_sm70_shflsync_bfly_p) ;  /* 0x0000044000007944 */ /* 0x020fea0003c00000 */
[----:B0-----:R-:W-:Y:S01]  /*1060*/  HFMA2.MMA R47, -RZ, RZ, 0, 2.384185791015625e-07 ;  /* 0x00000004ff2f7435 */ /* 0x001fe200000001ff */
[----:B-1----:R-:W-:Y:S01]  /*1070*/  FADD.FTZ R41, R48, R43 ;  /* 0x0000002b30297221 */ /* 0x002fe20000010000 */
[----:B------:R-:W-:Y:S01]  /*1080*/  MOV R46, 0x1f ;  /* 0x0000001f002e7802 */ /* 0x000fe20000000f00 */
[----:B------:R-:W-:Y:S01]  /*1090*/  IMAD.MOV.U32 R43, RZ, RZ, -0x1 ;  /* 0xffffffffff2b7424 */ /* 0x000fe200078e00ff */
[----:B------:R-:W-:-:S02]  /*10a0*/  MOV R44, 0x10c0 ;  /* 0x000010c0002c7802 */ /* 0x000fc40000000f00 */
[----:B------:R-:W-:Y:S05]  /*10b0*/  CALL.REL.NOINC `($__internal_66_$__cuda_sm70_shflsync_bfly_p) ;  /* 0x000003e000007944 */ /* 0x000fea0003c00000 */
[----:B0-----:R-:W-:Y:S01]  /*10c0*/  HFMA2.MMA R47, -RZ, RZ, 0, 4.76837158203125e-07 ;  /* 0x00000008ff2f7435 */ /* 0x001fe200000001ff */
[----:B-1----:R-:W-:Y:S01]  /*10d0*/  FADD.FTZ R41, R41, R43 ;  /* 0x0000002b29297221 */ /* 0x002fe20000010000 */
[----:B------:R-:W-:-:S02]  /*10e0*/  MOV R46, 0x1f ;  /* 0x0000001f002e7802 */ /* 0x000fc40000000f00 */
[----:B------:R-:W-:Y:S02]  /*10f0*/  MOV R43, 0xffffffff ;  /* 0xffffffff002b7802 */ /* 0x000fe40000000f00 */
[----:B------:R-:W-:Y:S02]  /*1100*/  MOV R44, 0x1120 ;  /* 0x00001120002c7802 */ /* 0x000fe40000000f00 */
[----:B------:R-:W-:Y:S05]  /*1110*/  CALL.REL.NOINC `($__internal_66_$__cuda_sm70_shflsync_bfly_p) ;  /* 0x0000038000007944 */ /* 0x000fea0003c00000 */
[----:B0-----:R-:W-:Y:S01]  /*1120*/  HFMA2.MMA R46, -RZ, RZ, 0, 1.847743988037109375e-06 ;  /* 0x0000001fff2e7435 */ /* 0x001fe200000001ff */
[----:B-1----:R-:W-:Y:S01]  /*1130*/  FADD.FTZ R41, R41, R43 ;  /* 0x0000002b29297221 */ /* 0x002fe20000010000 */
[----:B------:R-:W-:Y:S01]  /*1140*/  MOV R43, 0xffffffff ;  /* 0xffffffff002b7802 */ /* 0x000fe20000000f00 */
[----:B------:R-:W-:Y:S01]  /*1150*/  IMAD.MOV.U32 R47, RZ, RZ, 0x10 ;  /* 0x00000010ff2f7424 */ /* 0x000fe200078e00ff */
[----:B------:R-:W-:Y:S02]  /*1160*/  MOV R44, 0x1180 ;  /* 0x00001180002c7802 */ /* 0x000fe40000000f00 */
[----:B------:R-:W-:Y:S05]  /*1170*/  CALL.REL.NOINC `($__internal_66_$__cuda_sm70_shflsync_bfly_p) ;  /* 0x0000032000007944 */ /* 0x000fea0003c00000 */
[----:B-1----:R-:W-:Y:S01]  /*1180*/  FADD.FTZ R42, R41, R43 ;  /* 0x0000002b292a7221 */ /* 0x002fe20000010000 */
[----:B0-----:R-:W-:Y:S01]  /*1190*/  HFMA2.MMA R47, -RZ, RZ, 0, 5.9604644775390625e-08 ;  /* 0x00000001ff2f7435 */ /* 0x001fe200000001ff */
[----:B------:R-:W-:Y:S02]  /*11a0*/  IMAD.MOV.U32 R43, RZ, RZ, -0x1 ;  /* 0xffffffffff2b7424 */ /* 0x000fe400078e00ff */
        /* <DEDUP_REMOVED lines=18> */
[----:B------:R-:W-:-:S04]  /*12d0*/  MOV R44, 0x1300 ;  /* 0x00001300002c7802 */ /* 0x000fc80000000f00 */
[----:B------:R-:W-:Y:S02]  /*12e0*/  FSEL R41, R41, RZ, P5 ;  /* 0x000000ff29297208 */ /* 0x000fe40002800000 */
[----:B------:R-:W-:Y:S05]  /*12f0*/  CALL.REL.NOINC `($__internal_66_$__cuda_sm70_shflsync_bfly_p) ;  /* 0x000001a000007944 */ /* 0x000fea0003c00000 */
[----:B0-----:R-:W-:Y:S01]  /*1300*/  HFMA2.MMA R47, -RZ, RZ, 0, 1.1920928955078125e-07 ;  /* 0x00000002ff2f7435 */ /* 0x001fe200000001ff */
[----:B-1----:R-:W-:Y:S01]  /*1310*/  FADD.FTZ R41, R41, R43 ;  /* 0x0000002b29297221 */ /* 0x002fe20000010000 */
[----:B------:R-:W-:Y:S02]  /*1320*/  MOV R46, 0x1f ;  /* 0x0000001f002e7802 */ /* 0x000fe40000000f00 */
[----:B------:R-:W-:Y:S02]  /*1330*/  MOV R43, 0xffffffff ;  /* 0xffffffff002b7802 */ /* 0x000fe40000000f00 */
[----:B------:R-:W-:Y:S02]  /*1340*/  MOV R44, 0x1360 ;  /* 0x00001360002c7802 */ /* 0x000fe40000000f00 */
[----:B------:R-:W-:Y:S05]  /*1350*/  CALL.REL.NOINC `($__internal_66_$__cuda_sm70_shflsync_bfly_p) ;  /* 0x0000014000007944 */ /* 0x000fea0003c00000 */
[----:B0-----:R-:W-:Y:S01]  /*1360*/  HFMA2.MMA R47, -RZ, RZ, 0, 2.384185791015625e-07 ;  /* 0x00000004ff2f7435 */ /* 0x001fe200000001ff */
[----:B-1----:R-:W-:Y:S01]  /*1370*/  FADD.FTZ R41, R41, R43 ;  /* 0x0000002b29297221 */ /* 0x002fe20000010000 */
[----:B------:R-:W-:Y:S01]  /*1380*/  MOV R43, 0xffffffff ;  /* 0xffffffff002b7802 */ /* 0x000fe20000000f00 */
[----:B------:R-:W-:Y:S01]  /*1390*/  IMAD.MOV.U32 R46, RZ, RZ, 0x1f ;  /* 0x0000001fff2e7424 */ /* 0x000fe200078e00ff */
        /* <DEDUP_REMOVED lines=14> */
[----:B-1----:R-:W-:Y:S01]  /*1480*/  MOV R48, R43 ;  /* 0x0000002b00307202 */ /* 0x002fe20000000f00 */
[----:B0-----:R-:W-:Y:S05]  /*1490*/  BRA `(.L_x_3395) ;  /* 0xfffff72000007947 */ /* 0x001fea000383ffff */
        .weak           $__internal_66_$__cuda_sm70_shflsync_bfly_p
        .type           $__internal_66_$__cuda_sm70_shflsync_bfly_p,@function
        .size           $__internal_66_$__cuda_sm70_shflsync_bfly_p,(.L_x_8254 - $__internal_66_$__cuda_sm70_shflsync_bfly_p)
$__internal_66_$__cuda_sm70_shflsync_bfly_p:
[----:B------:R-:W-:Y:S01]  /*14a0*/  HFMA2.MMA R45, -RZ, RZ, 0, 0 ;  /* 0x00000000ff2d7435 */ /* 0x000fe200000001ff */
[----:B------:R-:W-:Y:S04]  /*14b0*/  WARPSYNC R43 ;  /* 0x0000002b00007348 */ /* 0x000fe80003800000 */
[----:B------:R0:W1:Y:S01]  /*14c0*/  SHFL.BFLY PT, R43, R41, R47, R46 ;  /* 0x0c00002f292b7389 */ /* 0x00006200000e002e */
[----:B------:R-:W-:Y:S05]  /*14d0*/  RET.REL.NODEC R44 `(_ZN10layer_norm13ln_fwd_kernelINS_13Kernel_traitsIf13__nv_bfloat16fS2_fjLj256ELj1ELj4ELj1ELj16ENS_18Kernel_traits_baseILj256EfS2_fS2_fjLj128EEEEELb0ELb0ELb1ELb0EEEvNS_9FwdParamsE) ;  /* 0xffffeb202c007950 */ /* 0x000fea0003c3ffff */
.L_x_3396:
        /* <DEDUP_REMOVED lines=10> */
.L_x_8254:


//--------------------- .text._ZN10layer_norm13ln_fwd_kernelINS_13Kernel_traitsIf13__nv_bfloat16fS2_fjLj256ELj1ELj4ELj1ELj16ENS_18Kernel_traits_baseILj256EfS2_fS2_fjLj128EEEEELb0ELb0ELb1ELb1EEEvNS_9FwdParamsE --------------------------
	.section	.text._ZN10layer_norm13ln_fwd_kernelINS_13Kernel_traitsIf13__nv_bfloat16fS2_fjLj256ELj1ELj4ELj1ELj16ENS_18Kernel_traits_baseILj256EfS2_fS2_fjLj128EEEEELb0ELb0ELb1ELb1EEEvNS_9FwdParamsE,"ax",@progbits
	.sectioninfo	@"SHI_REGISTERS=51"
	.align	128
        .global         _ZN10layer_norm13ln_fwd_kernelINS_13Kernel_traitsIf13__nv_bfloat16fS2_fjLj256ELj1ELj4ELj1ELj16ENS_18Kernel_traits_baseILj256EfS2_fS2_fjLj128EEEEELb0ELb0ELb1ELb1EEEvNS_9FwdParamsE
        .type           _ZN10layer_norm13ln_fwd_kernelINS_13Kernel_traitsIf13__nv_bfloat16fS2_fjLj256ELj1ELj4ELj1ELj16ENS_18Kernel_traits_baseILj256EfS2_fS2_fjLj128EEEEELb0ELb0ELb1ELb1EEEvNS_9FwdParamsE,@function
        .size           _ZN10layer_norm13ln_fwd_kernelINS_13Kernel_traitsIf13__nv_bfloat16fS2_fjLj256ELj1ELj4ELj1ELj16ENS_18Kernel_traits_baseILj256EfS2_fS2_fjLj128EEEEELb0ELb0ELb1ELb1EEEvNS_9FwdParamsE,(.L_x_8255 - _ZN10layer_norm13ln_fwd_kernelINS_13Kernel_traitsIf13__nv_bfloat16fS2_fjLj256ELj1ELj4ELj1ELj16ENS_18Kernel_traits_baseILj256EfS2_fS2_fjLj128EEEEELb0ELb0ELb1ELb1EEEvNS_9FwdParamsE)
        .other          _ZN10layer_norm13ln_fwd_kernelINS_13Kernel_traitsIf13__nv_bfloat16fS2_fjLj256ELj1ELj4ELj1ELj16ENS_18Kernel_traits_baseILj256EfS2_fS2_fjLj128EEEEELb0ELb0ELb1ELb1EEEvNS_9FwdParamsE,@"STO_CUDA_ENTRY STV_DEFAULT"
_ZN10layer_norm13ln_fwd_kernelINS_13Kernel_traitsIf13__nv_bfloat16fS2_fjLj256ELj1ELj4ELj1ELj16ENS_18Kernel_traits_baseILj256EfS2_fS2_fjLj128EEEEELb0ELb0ELb1ELb1EEEvNS_9FwdParamsE:
.text._ZN10layer_norm13ln_fwd_kernelINS_13Kernel_traitsIf13__nv_bfloat16fS2_fjLj256ELj1ELj4ELj1ELj16ENS_18Kernel_traits_baseILj256EfS2_fS2_fjLj128EEEEELb0ELb0ELb1ELb1EEEvNS_9FwdParamsE:
        /* <DEDUP_REMOVED lines=26> */
.L_x_3418:
[----:B------:R-:W-:-:S04]  /*01a0*/  IMAD.MOV.U32 R9, RZ, RZ, 0x4 ;  /* 0x00000004ff097424 */ /* 0x000fc800078e00ff */
[----:B-1----:R-:W-:-:S05]  /*01b0*/  IMAD.WIDE R4, R2, R9, c[0x0][0x1d0] ;  /* 0x0000740002047625 */ /* 0x002fca00078e0209 */
[----:B------:R1:W2:Y:S01]  /*01c0*/  LDG.E R10, [R4.64] ;  /* 0x00000004040a7981 */ /* 0x0002a2000c1e1900 */
[----:B------:R-:W-:Y:S01]  /*01d0*/  ISETP.NE.U32.AND P0, PT, RZ, c[0x0][0x180], PT ;  /* 0x00006000ff007a0c */ /* 0x000fe20003f05070 */
[----:B------:R-:W-:-:S03]  /*01e0*/  IMAD R3, R2, c[0x0][0x168], RZ ;  /* 0x00005a0002037a24 */ /* 0x000fc600078e02ff */
[----:B------:R-:W-:Y:S02]  /*01f0*/  ISETP.NE.AND.EX P0, PT, RZ, c[0x0][0x184], PT, P0 ;  /* 0x00006100ff007a0c */ /* 0x000fe40003f05300 */
[----:B0-----:R-:W-:-:S04]  /*0200*/  SHF.R.S32.HI R6, RZ, 0x1f, R3 ;  /* 0x0000001fff067819 */ /* 0x001fc80000011403 */
[----:B------:R-:W-:-:S04]  /*0210*/  LEA.HI R3, R6, R3, RZ, 0x3 ;  /* 0x0000000306037211 */ /* 0x000fc800078f18ff */
[----:B------:R-:W-:-:S03]  /*0220*/  LEA.HI.SX32 R40, R3, R0, 0x1d ;  /* 0x0000000003287211 */ /* 0x000fc600078feaff */
[----:B------:R-:W-:-:S05]  /*0230*/  @P0 MOV R7, 0x20 ;  /* 0x0000002000070802 */ /* 0x000fca0000000f00 */
[----:B------:R-:W-:-:S05]  /*0240*/  @P0 IMAD.WIDE.U32 R6, R40, R7, c[0x0][0x180] ;  /* 0x0000600028060625 */ /* 0x000fca00078e0007 */
[----:B------:R0:W3:Y:S04]  /*0250*/  @P0 LDG.E.128 R20, [R6.64] ;  /* 0x0000000406140981 */ /* 0x0000e8000c1e1d00 */
[----:B------:R0:W4:Y:S01]  /*0260*/  @P0 LDG.E.128 R16, [R6.64+0x10] ;  /* 0x0000100406100981 */ /* 0x000122000c1e1d00 */
[----:B-1----:R-:W-:Y:S01]  /*0270*/  IMAD.WIDE R4, R2, R9, c[0x0][0x1d8] ;  /* 0x0000760002047625 */ /* 0x002fe200078e0209 */
[----:B------:R-:W-:Y:S01]  /*0280*/  BSSY B0, `(.L_x_3397) ;  /* 0x000002a000007945 */ /* 0x000fe20003800000 */
[----:B------:R-:W-:-:S03]  /*0290*/  HFMA2.MMA R43, -RZ, RZ, 0, 1.9073486328125e-06 ;  /* 0x00000020ff2b7435 */ /* 0x000fc600000001ff */
[----:B-----5:R4:W5:Y:S01]  /*02a0*/  LDG.E R3, [R4.64] ;  /* 0x0000000404037981 */ /* 0x020962000c1e1900 */
[C---:B--2---:R-:W-:Y:S02]  /*02b0*/  ISETP.GE.AND P1, PT, R10.reuse, 0x1, PT ;  /* 0x000000010a00780c */ /* 0x044fe40003f26270 */
[----:B------:R-:W-:-:S11]  /*02c0*/  ISETP.GT.AND P6, PT, R10, RZ, PT ;  /* 0x000000ff0a00720c */ /* 0x000fd60003fc4270 */
[----:B------:R-:W-:-:S05]  /*02d0*/  @P1 IADD3 R8, R10, -0x1, RZ ;  /* 0xffffffff0a081810 */ /* 0x000fca0007ffe0ff */
[----:B------:R-:W-:-:S05]  /*02e0*/  @P1 IMAD R8, R8, c[0x0][0x168], RZ ;  /* 0x00005a0008081a24 */ /* 0x000fca00078e02ff */
[----:B------:R-:W-:-:S04]  /*02f0*/  @P1 SHF.R.S32.HI R9, RZ, 0x1f, R8 ;  /* 0x0000001fff091819 */ /* 0x000fc80000011408 */
[----:B------:R-:W-:Y:S01]  /*0300*/  @P1 LEA.HI R9, R9, R8, RZ, 0x3 ;  /* 0x0000000809091211 */ /* 0x000fe200078f18ff */
[----:B------:R-:W-:Y:S01]  /*0310*/  HFMA2.MMA R8, -RZ, RZ, 0, 0 ;  /* 0x00000000ff087435 */ /* 0x000fe200000001ff */
[----:B------:R-:W-:Y:S02]  /*0320*/  @!P6 ISETP.NE.U32.AND P2, PT, RZ, c[0x0][0x180], PT ;  /* 0x00006000ff00ea0c */ /* 0x000fe40003f45070 */
[----:B------:R-:W-:-:S03]  /*0330*/  @!P6 ISETP.NE.U32.AND P3, PT, RZ, c[0x0][0x180], PT ;  /* 0x00006000ff00ea0c */ /* 0x000fc60003f65070 */
[----:B------:R-:W-:Y:S02]  /*0340*/  @P1 LEA.HI.SX32 R8, R9, R0, 0x1d ;  /* 0x0000000009081211 */ /* 0x000fe400078feaff */
[----:B------:R-:W-:Y:S02]  /*0350*/  @P1 MOV R9, 0x10 ;  /* 0x0000001000091802 */ /* 0x000fe40000000f00 */
[----:B------:R-:W-:Y:S02]  /*0360*/  @!P6 ISETP.NE.U32.AND P5, PT, RZ, c[0x0][0x180], PT ;  /* 0x00006000ff00ea0c */ /* 0x000fe40003fa5070 */
[----:B------:R-:W-:Y:S01]  /*0370*/  @!P6 ISETP.NE.AND.EX P2, PT, RZ, c[0x0][0x184], PT, P2 ;  /* 0x00006100ff00ea0c */ /* 0x000fe20003f45320 */
[----:B0-----:R-:W-:Y:S01]  /*0380*/  @P1 IMAD.WIDE.U32 R6, R8, R9, c[0x0][0x170] ;  /* 0x00005c0008061625 */ /* 0x001fe200078e0009 */
[----:B------:R-:W-:Y:S02]  /*0390*/  @!P6 ISETP.NE.AND.EX P3, PT, RZ, c[0x0][0x184], PT, P3 ;  /* 0x00006100ff00ea0c */ /* 0x000fe40003f65330 */
[----:B------:R-:W-:-:S02]  /*03a0*/  @!P6 ISETP.NE.AND.EX P5, PT, RZ, c[0x0][0x184], PT, P5 ;  /* 0x00006100ff00ea0c */ /* 0x000fc40003fa5350 */
[----:B------:R0:W5:Y:S01]  /*03b0*/  @P1 LDG.E.128 R12, [R6.64] ;  /* 0x00000004060c1981 */ /* 0x000162000c1e1d00 */
[----:B---3--:R-:W-:Y:S02]  /*03c0*/  @!P6 FSEL R9, R21, RZ, P2 ;  /* 0x000000ff1509e208 */ /* 0x008fe40001000000 */
[----:B------:R-:W-:Y:S02]  /*03d0*/  @!P6 FSEL R10, R22, RZ, P3 ;  /* 0x000000ff160ae208 */ /* 0x000fe40001800000 */
[----:B------:R-:W-:Y:S02]  /*03e0*/  @!P6 FSEL R11, R23, RZ, P5 ;  /* 0x000000ff170be208 */ /* 0x000fe40002800000 */
[----:B------:R-:W-:Y:S02]  /*03f0*/  @!P6 ISETP.NE.U32.AND P4, PT, RZ, c[0x0][0x180], PT ;  /* 0x00006000ff00ea0c */ /* 0x000fe40003f85070 */
[----:B------:R-:W-:Y:S02]  /*0400*/  @!P6 ISETP.NE.U32.AND P1, PT, RZ, c[0x0][0x180], PT ;  /* 0x00006000ff00ea0c */ /* 0x000fe40003f25070 */
[----:B------:R-:W-:-:S02]  /*0410*/  @!P6 ISETP.NE.U32.AND P2, PT, RZ, c[0x0][0x180], PT ;  /* 0x00006000ff00ea0c */ /* 0x000fc40003f45070 */
[----:B------:R-:W-:Y:S02]  /*0420*/  @!P6 ISETP.NE.U32.AND P3, PT, RZ, c[0x0][0x180], PT ;  /* 0x00006000ff00ea0c */ /* 0x000fe40003f65070 */
[----:B------:R-:W-:Y:S02]  /*0430*/  @!P6 ISETP.NE.U32.AND P5, PT, RZ, c[0x0][0x180], PT ;  /* 0x00006000ff00ea0c */ /* 0x000fe40003fa5070 */
[----:B------:R-:W-:Y:S02]  /*0440*/  @!P6 ISETP.NE.AND.EX P4, PT, RZ, c[0x0][0x184], PT, P4 ;  /* 0x00006100ff00ea0c */ /* 0x000fe40003f85340 */
[----:B------:R-:W-:Y:S02]  /*0450*/  @!P6 ISETP.NE.AND.EX P1, PT, RZ, c[0x0][0x184], PT, P1 ;  /* 0x00006100ff00ea0c */ /* 0x000fe40003f25310 */
[----:B------:R-:W-:Y:S02]  /*0460*/  @!P6 ISETP.NE.AND.EX P2, PT, RZ, c[0x0][0x184], PT, P2 ;  /* 0x00006100ff00ea0c */ /* 0x000fe40003f45320 */
[----:B------:R-:W-:-:S02]  /*0470*/  @!P6 ISETP.NE.AND.EX P3, PT, RZ, c[0x0][0x184], PT, P3 ;  /* 0x00006100ff00ea0c */ /* 0x000fc40003f65330 */
[----:B------:R-:W-:Y:S02]  /*0480*/  @!P6 ISETP.NE.AND.EX P5, PT, RZ, c[0x0][0x184], PT, P5 ;  /* 0x00006100ff00ea0c */ /* 0x000fe40003fa5350 */
[----:B----4-:R-:W-:Y:S02]  /*0490*/  @!P6 FSEL R4, R16, RZ, P1 ;  /* 0x000000ff1004e208 */ /* 0x010fe40000800000 */
        /* <DEDUP_REMOVED lines=8> */
.L_x_3398:
[----:B------:R-:W-:Y:S05]  /*0520*/  BSYNC B0 ;  /* 0x0000000000007941 */ /* 0x000fea0003800000 */
.L_x_3397:
[----:B------:R-:W-:Y:S01]  /*0530*/  BSSY B0, `(.L_x_3399) ;  /* 0x0000005000007945 */ /* 0x000fe20003800000 */
[----:B------:R-:W-:Y:S05]  /*0540*/  @!P6 BRA `(.L_x_3400) ;  /* 0x000000300000e947 */ /* 0x000fea0003800000 */
[----:B-----5:R-:W-:-:S05]  /*0550*/  PRMT R9, RZ, 0x7610, R12 ;  /* 0x00007610ff097816 */ /* 0x020fca000000000c */
[----:B------:R-:W-:-:S04]  /*0560*/  FMUL.FTZ R9, R9, c[0x0][0x1ec] ;  /* 0x00007b0009097a20 */ /* 0x000fc80000410000 */
[----:B------:R-:W-:Y:S02]  /*0570*/  @P0 FADD.FTZ R9, R21, R9 ;  /* 0x0000000915090221 */ /* 0x000fe40000010000 */
.L_x_3400:
[----:B------:R-:W-:Y:S05]  /*0580*/  BSYNC B0 ;  /* 0x0000000000007941 */ /* 0x000fea0003800000 */
.L_x_3399:
[----:B------:R-:W-:Y:S01]  /*0590*/  BSSY B0, `(.L_x_3401) ;  /* 0x0000005000007945 */ /* 0x000fe20003800000 */
[----:B------:R-:W-:Y:S05]  /*05a0*/  @!P6 BRA `(.L_x_3402) ;  /* 0x000000300000e947 */ /* 0x000fea0003800000 */
[----:B-----5:R-:W-:-:S05]  /*05b0*/  PRMT R10, RZ, 0x5410, R13 ;  /* 0x00005410ff0a7816 */ /* 0x020fca000000000d */
[----:B------:R-:W-:-:S04]  /*05c0*/  FMUL.FTZ R10, R10, c[0x0][0x1ec] ;  /* 0x00007b000a0a7a20 */ /* 0x000fc80000410000 */
[----:B------:R-:W-:Y:S02]  /*05d0*/  @P0 FADD.FTZ R10, R22, R10 ;  /* 0x0000000a160a0221 */ /* 0x000fe40000010000 */
.L_x_3402:
[----:B------:R-:W-:Y:S05]  /*05e0*/  BSYNC B0 ;  /* 0x0000000000007941 */ /* 0x000fea0003800000 */
.L_x_3401:
[----:B------:R-:W-:Y:S01]  /*05f0*/  BSSY B0, `(.L_x_3403) ;  /* 0x0000005000007945 */ /* 0x000fe20003800000 */
[----:B------:R-:W-:Y:S05]  /*0600*/  @!P6 BRA `(.L_x_3404) ;  /* 0x000000300000e947 */ /* 0x000fea0003800000 */
[----:B-----5:R-:W-:-:S05]  /*0610*/  PRMT R11, RZ, 0x7610, R13 ;  /* 0x00007610ff0b7816 */ /* 0x020fca000000000d */
[----:B------:R-:W-:-:S04]  /*0620*/  FMUL.FTZ R11, R11, c[0x0][0x1ec] ;  /* 0x00007b000b0b7a20 */ /* 0x000fc80000410000 */
[----:B------:R-:W-:Y:S02]  /*0630*/  @P0 FADD.FTZ R11, R23, R11 ;  /* 0x0000000b170b0221 */ /* 0x000fe40000010000 */
.L_x_3404:
[----:B------:R-:W-:Y:S05]  /*0640*/  BSYNC B0 ;  /* 0x0000000000007941 */ /* 0x000fea0003800000 */
.L_x_3403:
[----:B------:R-:W-:Y:S01]  /*0650*/  BSSY B0, `(.L_x_3405) ;  /* 0x0000005000007945 */ /* 0x000fe20003800000 */
[----:B------:R-:W-:Y:S05]  /*0660*/  @!P6 BRA `(.L_x_3406) ;  /* 0x000000300000e947 */ /* 0x000fea0003800000 */
[----:B-----5:R-:W-:-:S05]  /*0670*/  PRMT R4, RZ, 0x5410, R14 ;  /* 0x00005410ff047816 */ /* 0x020fca000000000e */
[----:B------:R-:W-:-:S04]  /*0680*/  FMUL.FTZ R4, R4, c[0x0][0x1ec] ;  /* 0x00007b0004047a20 */ /* 0x000fc80000410000 */
[----:B------:R-:W-:Y:S02]  /*0690*/  @P0 FADD.FTZ R4, R16, R4 ;  /* 0x0000000410040221 */ /* 0x000fe40000010000 */
.L_x_3406:
[----:B------:R-:W-:Y:S05]  /*06a0*/  BSYNC B0 ;  /* 0x0000000000007941 */ /* 0x000fea0003800000 */
.L_x_3405:
[----:B------:R-:W-:Y:S01]  /*06b0*/  BSSY B0, `(.L_x_3407) ;  /* 0x0000005000007945 */ /* 0x000fe20003800000 */
[----:B------:R-:W-:Y:S05]  /*06c0*/  @!P6 BRA `(.L_x_3408) ;  /* 0x000000300000e947 */ /* 0x000fea0003800000 */
[----:B-----5:R-:W-:-:S05]  /*06d0*/  PRMT R5, RZ, 0x7610, R14 ;  /* 0x00007610ff057816 */ /* 0x020fca000000000e */
[----:B------:R-:W-:-:S04]  /*06e0*/  FMUL.FTZ R5, R5, c[0x0][0x1ec] ;  /* 0x00007b0005057a20 */ /* 0x000fc80000410000 */
[----:B------:R-:W-:Y:S02]  /*06f0*/  @P0 FADD.FTZ R5, R17, R5 ;  /* 0x0000000511050221 */ /* 0x000fe40000010000 */
.L_x_3408:
[----:B------:R-:W-:Y:S05]  /*0700*/  BSYNC B0 ;  /* 0x0000000000007941 */ /* 0x000fea0003800000 */
.L_x_3407:
[----:B------:R-:W-:Y:S01]  /*0710*/  BSSY B0, `(.L_x_3409) ;  /* 0x0000005000007945 */ /* 0x000fe20003800000 */
[----:B------:R-:W-:Y:S05]  /*0720*/  @!P6 BRA `(.L_x_3410) ;  /* 0x000000300000e947 */ /* 0x000fea0003800000 */
[----:B-----5:R-:W-:-:S05]  /*0730*/  PRMT R6, RZ, 0x5410, R15 ;  /* 0x00005410ff067816 */ /* 0x020fca000000000f */
[----:B------:R-:W-:-:S04]  /*0740*/  FMUL.FTZ R6, R6, c[0x0][0x1ec] ;  /* 0x00007b0006067a20 */ /* 0x000fc80000410000 */
[----:B------:R-:W-:Y:S02]  /*0750*/  @P0 FADD.FTZ R6, R18, R6 ;  /* 0x0000000612060221 */ /* 0x000fe40000010000 */
.L_x_3410:
[----:B------:R-:W-:Y:S05]  /*0760*/  BSYNC B0 ;  /* 0x0000000000007941 */ /* 0x000fea0003800000 */
.L_x_3409:
[----:B------:R-:W-:Y:S01]  /*0770*/  BSSY B0, `(.L_x_3411) ;  /* 0x0000005000007945 */ /* 0x000fe20003800000 */
[----:B------:R-:W-:Y:S05]  /*0780*/  @!P6 BRA `(.L_x_3412) ;  /* 0x000000300000e947 */ /* 0x000fea0003800000 */
[----:B-----5:R-:W-:-:S05]  /*0790*/  PRMT R7, RZ, 0x7610, R15 ;  /* 0x00007610ff077816 */ /* 0x020fca000000000f */
[----:B------:R-:W-:-:S04]  /*07a0*/  FMUL.FTZ R7, R7, c[0x0][0x1ec] ;  /* 0x00007b0007077a20 */ /* 0x000fc80000410000 */
[----:B------:R-:W-:Y:S02]  /*07b0*/  @P0 FADD.FTZ R7, R19, R7 ;  /* 0x0000000713070221 */ /* 0x000fe40000010000 */
.L_x_3412:
[----:B------:R-:W-:Y:S05]  /*07c0*/  BSYNC B0 ;  /* 0x0000000000007941 */ /* 0x000fea0003800000 */
.L_x_3411:
[----:B------:R-:W-:Y:S01]  /*07d0*/  FADD.FTZ R42, RZ, R8 ;  /* 0x00000008ff2a7221 */ /* 0x000fe20000010000 */
[----:B------:R-:W-:-:S03]  /*07e0*/  ISETP.NE.AND P1, PT, R0, RZ, PT ;  /* 0x000000ff0000720c */ /* 0x000fc60003f25270 */
[----:B------:R-:W-:Y:S02]  /*07f0*/  FADD.FTZ R41, R42, R9 ;  /* 0x000000092a297221 */ /* 0x000fe40000010000 */
[----:B------:R-:W-:-:S04]  /*0800*/  IMAD.WIDE.U32 R42, R40, R43, c[0x0][0x188] ;  /* 0x00006200282a7625 */ /* 0x000fc800078e002b */
[----:B------:R-:W-:Y:S01]  /*0810*/  FADD.FTZ R40, R41, R10 ;  /* 0x0000000a29287221 */ /* 0x000fe20000010000 */
[----:B------:R0:W-:Y:S03]  /*0820*/  STG.E.128 [R42.64], R8 ;  /* 0x000000082a007986 */ /* 0x0001e6000c101d04 */
[----:B------:R-:W-:Y:S01]  /*0830*/  FADD.FTZ R41, R40, R11 ;  /* 0x0000000b28297221 */ /* 0x000fe20000010000 */
[----:B------:R0:W-:Y:S03]  /*0840*/  STG.E.128 [R42.64+0x10], R4 ;  /* 0x000010042a007986 */ /* 0x0001e6000c101d04 */
[----:B------:R-:W-:-:S04]  /*0850*/  FADD.FTZ R40, R41, R4 ;  /* 0x0000000429287221 */ /* 0x000fc80000010000 */
[----:B------:R-:W-:-:S04]  /*0860*/  FADD.FTZ R41, R40, R5 ;  /* 0x0000000528297221 */ /* 0x000fc80000010000 */
[----:B------:R-:W-:Y:S01]  /*0870*/  FADD.FTZ R40, R41, R6 ;  /* 0x0000000629287221 */ /* 0x000fe20000010000 */
[----:B------:R-:W-:-:S03]  /*0880*/  SHF.R.S32.HI R41, RZ, 0x1f, R2 ;  /* 0x0000001fff297819 */ /* 0x000fc60000011402 */
[----:B------:R-:W-:Y:S01]  /*0890*/  FADD.FTZ R40, R40, R7 ;  /* 0x0000000728287221 */ /* 0x000fe20000010000 */
[----:B------:R-:W-:Y:S05]  /*08a0*/  BRA.DIV ~URZ, `(.L_x_3413) ;  /* 0x000006227f007947 */ /* 0x000fea000b800000 */
[----:B0-----:R0:W1:Y:S02]  /*08b0*/  SHFL.BFLY PT, R43, R40, 0x1, 0x1f ;  /* 0x0c201f00282b7f89 */ /* 0x00106400000e0000 */
.L_x_3419:
        /* <DEDUP_REMOVED lines=36> */
.L_x_3420:
[----:B------:R-:W-:Y:S01]  /*0b00*/  FMUL.FTZ R44, R40, R40 ;  /* 0x00000028282c7220 */ /* 0x000fe20000410000 */
[----:B------:R-:W-:Y:S01]  /*0b10*/  ISETP.NE.AND P0, PT, RZ, UR6, PT ;  /* 0x00000006ff007c0c */ /* 0x000fe2000bf05270 */
[----:B------:R-:W-:Y:S01]  /*0b20*/  IMAD.MOV.U32 R45, RZ, RZ, c[0x0][0x1e0] ;  /* 0x00007800ff2d7624 */ /* 0x000fe200078e00ff */
[----:B------:R-:W-:Y:S01]  /*0b30*/  @!P1 LEA R46, P3, R2, c[0x0][0x1a8], 0x2 ;  /* 0x00006a00022e9a11 */ /* 0x000fe200078610ff */
[----:B01----:R-:W-:Y:S01]  /*0b40*/  FADD.FTZ R42, R43, R42 ;  /* 0x0000002a2b2a7221 */ /* 0x003fe20000010000 */
[----:B------:R-:W-:Y:S01]  /*0b50*/  FSEL R43, R44, RZ, P0 ;  /* 0x000000ff2c2b7208 */ /* 0x000fe20000000000 */
[----:B------:R-:W-:Y:S01]  /*0b60*/  BSSY B0, `(.L_x_3415) ;  /* 0x0000030000007945 */ /* 0x000fe20003800000 */
[----:B------:R-:W-:Y:S01]  /*0b70*/  @!P1 LEA R44, P2, R2, c[0x0][0x1a0], 0x2 ;  /* 0x00006800022c9a11 */ /* 0x000fe200078410ff */
[----:B------:R-:W-:Y:S01]  /*0b80*/  FFMA.FTZ R42, R42, R45, c[0x0][0x228] ;  /* 0x00008a002a2a7623 */ /* 0x000fe2000001002d */
[C-C-:B------:R-:W-:Y:S02]  /*0b90*/  @!P1 LEA.HI.X R47, R2.reuse, c[0x0][0x1ac], R41.reuse, 0x2, P3 ;  /* 0x00006b00022f9a11 */ /* 0x140fe400018f1429 */
[----:B------:R-:W-:Y:S01]  /*0ba0*/  @!P1 LEA.HI.X R45, R2, c[0x0][0x1a4], R41, 0x2, P2 ;  /* 0x00006900022d9a11 */ /* 0x000fe200010f1429 */
[----:B------:R-:W-:-:S04]  /*0bb0*/  FADD.FTZ R42, R42, R43 ;  /* 0x0000002b2a2a7221 */ /* 0x000fc80000010000 */
[----:B------:R0:W-:Y:S02]  /*0bc0*/  @!P1 STG.E [R44.64], R40 ;  /* 0x000000282c009986 */ /* 0x0001e4000c101904 */
[----:B------:R-:W1:Y:S02]  /*0bd0*/  MUFU.RSQ R42, R42 ;  /* 0x0000002a002a7308 */ /* 0x000e640000001400 */
        /* <DEDUP_REMOVED lines=14> */
[----:B------:R-:W-:Y:S01]  /*0cc0*/  FADD.FTZ R7, -R40, R7 ;  /* 0x0000000728077221 */ /* 0x000fe20000010100 */
[----:B------:R-:W-:Y:S01]  /*0cd0*/  MOV R40, 0x10 ;  /* 0x0000001000287802 */ /* 0x000fe20000000f00 */
[----:B------:R-:W-:Y:S01]  /*0ce0*/  FMUL.FTZ R41, R42, R41 ;  /* 0x000000292a297220 */ /* 0x000fe20000410000 */
[----:B------:R-:W-:Y:S01]  /*0cf0*/  LEA.HI R3, R6, R3, RZ, 0x3 ;  /* 0x0000000306037211 */ /* 0x000fe200078f18ff */
[C---:B------:R-:W-:Y:S02]  /*0d00*/  FMUL.FTZ R4, R42.reuse, R9 ;  /* 0x000000092a047220 */ /* 0x040fe40000410000 */
[C---:B------:R-:W-:Y:S01]  /*0d10*/  FMUL.FTZ R43, R42.reuse, R43 ;  /* 0x0000002b2a2b7220 */ /* 0x040fe20000410000 */
[----:B------:R-:W-:Y:S01]  /*0d20*/  LEA.HI.SX32 R3, R3, R0, 0x1d ;  /* 0x0000000003037211 */ /* 0x000fe200078feaff */
        /* <DEDUP_REMOVED lines=19> */
.L_x_3416:
[----:B0-----:R-:W-:Y:S05]  /*0e60*/  BSYNC B0 ;  /* 0x0000000000007941 */ /* 0x001fea0003800000 */
.L_x_3415:
[----:B------:R-:W-:-:S04]  /*0e70*/  MOV R3, c[0x0][0x160] ;  /* 0x0000580000037a02 */ /* 0x000fc80000000f00 */
[----:B------:R-:W-:-:S04]  /*0e80*/  LEA R2, R3, R2, 0x2 ;  /* 0x0000000203027211 */ /* 0x000fc800078e10ff */
[----:B------:R-:W-:-:S13]  /*0e90*/  ISETP.GE.AND P0, PT, R2, c[0x0][0x164], PT ;  /* 0x0000590002007a0c */ /* 0x000fda0003f06270 */
[----:B------:R-:W-:Y:S01]  /*0ea0*/  @P0 CALL.REL.NOINC `(.L_x_3417) ;  /* 0x0000001000000944 */ /* 0x000fe20003c00000 */
[----:B------:R-:W-:Y:S05]  /*0eb0*/  BRA `(.L_x_3418) ;  /* 0xfffff2e000007947 */ /* 0x000fea000383ffff */
.L_x_3417:
[----:B------:R-:W-:Y:S05]  /*0ec0*/  EXIT ;  /* 0x000000000000794d */ /* 0x000fea0003800000 */
.L_x_3413:
[----:B------:R-:W-:Y:S01]  /*0ed0*/  HFMA2.MMA R47, -RZ, RZ, 0, 5.9604644775390625e-08 ;  /* 0x00000001ff2f7435 */ /* 0x000fe200000001ff */
[----:B0-----:R-:W-:Y:S01]  /*0ee0*/  MOV R42, R40 ;  /* 0x00000028002a7202 */ /* 0x001fe20000000f00 */
[----:B------:R-:W-:Y:S01]  /*0ef0*/  IMAD.MOV.U32 R46, RZ, RZ, 0x1f ;  /* 0x0000001fff2e7424 */ /* 0x000fe200078e00ff */
[----:B------:R-:W-:Y:S02]  /*0f00*/  MOV R43, 0xffffffff ;  /* 0xffffffff002b7802 */ /* 0x000fe40000000f00 */
[----:B------:R-:W-:Y:S02]  /*0f10*/  MOV R44, 0xf30 ;  /* 0x00000f30002c7802 */ /* 0x000fe40000000f00 */
[----:B-----5:R-:W-:Y:S05]  /*0f20*/  CALL.REL.NOINC `($__internal_67_$__cuda_sm70_shflsync_bfly_p) ;  /* 0x0000048000007944 */ /* 0x020fea0003c00000 */
[----:B01----:R-:W-:Y:S05]  /*0f30*/  BRA `(.L_x_3419) ;  /* 0xfffff98000007947 */ /* 0x003fea000383ffff */
.L_x_3414:
[----:B------:R-:W-:Y:S01]  /*0f40*/  HFMA2.MMA R47, -RZ, RZ, 0, 1.1920928955078125e-07 ;  /* 0x00000002ff2f7435 */ /* 0x000fe200000001ff */
[----:B------:R-:W-:Y:S02]  /*0f50*/  MOV R46, 0x1f ;  /* 0x0000001f002e7802 */ /* 0x000fe40000000f00 */
[----:B------:R-:W-:Y:S02]  /*0f60*/  MOV R43, 0xffffffff ;  /* 0xffffffff002b7802 */ /* 0x000fe40000000f00 */
[----:B------:R-:W-:-:S02]  /*0f70*/  MOV R44, 0xf90 ;  /* 0x00000f90002c7802 */ /* 0x000fc40000000f00 */
[----:B0----5:R-:W-:Y:S05]  /*0f80*/  CALL.REL.NOINC `($__internal_67_$__cuda_sm70_shflsync_bfly_p) ;  /* 0x0000042000007944 */ /* 0x021fea0003c00000 */
[----:B0-----:R-:W-:Y:S01]  /*0f90*/  HFMA2.MMA R47, -RZ, RZ, 0, 2.384185791015625e-07 ;  /* 0x00000004ff2f7435 */ /* 0x001fe200000001ff */
[----:B-1----:R-:W-:Y:S01]  /*0fa0*/  FADD.FTZ R42, R42, R43 ;  /* 0x0000002b2a2a7221 */ /* 0x002fe20000010000 */
[----:B------:R-:W-:Y:S01]  /*0fb0*/  MOV R43, 0xffffffff ;  /* 0xffffffff002b7802 */ /* 0x000fe20000000f00 */
[----:B------:R-:W-:Y:S01]  /*0fc0*/  IMAD.MOV.U32 R46, RZ, RZ, 0x1f ;  /* 0x0000001fff2e7424 */ /* 0x000fe200078e00ff */
[----:B------:R-:W-:-:S02]  /*0fd0*/  MOV R44, 0xff0 ;  /* 0x00000ff0002c7802 */ /* 0x000fc40000000f00 */
[----:B------:R-:W-:Y:S05]  /*0fe0*/  CALL.REL.NOINC `($__internal_67_$__cuda_sm70_shflsync_bfly_p) ;  /* 0x000003c000007944 */ /* 0x000fea0003c00000 */
[----:B0-----:R-:W-:Y:S01]  /*0ff0*/  HFMA2.MMA R47, -RZ, RZ, 0, 4.76837158203125e-07 ;  /* 0x00000008ff2f7435 */ /* 0x001fe200000001ff */
[----:B-1----:R-:W-:Y:S01]  /*1000*/  FADD.FTZ R42, R42, R43 ;  /* 0x0000002b2a2a7221 */ /* 0x002fe20000010000 */
[----:B------:R-:W-:-:S02]  /*1010*/  MOV R46, 0x1f ;  /* 0x0000001f002e7802 */ /* 0x000fc40000000f00 */
[----:B------:R-:W-:Y:S02]  /*1020*/  MOV R43, 0xffffffff ;  /* 0xffffffff002b7802 */ /* 0x000fe40000000f00 */
[----:B------:R-:W-:Y:S02]  /*1030*/  MOV R44, 0x1050 ;  /* 0x00001050002c7802 */ /* 0x000fe40000000f00 */
[----:B------:R-:W-:Y:S05]  /*1040*/  CALL.REL.NOINC `($__internal_67_$__cuda_sm70_shflsync_bfly_p) ;  /* 0x0000036000007944 */ /* 0x000fea0003c00000 */
[----:B0-----:R-:W-:Y:S01]  /*1050*/  HFMA2.MMA R47, -RZ, RZ, 0, 9.5367431640625e-07 ;  /* 0x00000010ff2f7435 */ /* 0x001fe200000001ff */
[----:B-1----:R-:W-:Y:S01]  /*1060*/  FADD.FTZ R42, R42, R43 ;  /* 0x0000002b2a2a7221 */ /* 0x002fe20000010000 */
[----:B------:R-:W-:Y:S01]  /*1070*/  MOV R43, 0xffffffff ;  /* 0xffffffff002b7802 */ /* 0x000fe20000000f00 */
[----:B------:R-:W-:Y:S01]  /*1080*/  IMAD.MOV.U32 R46, RZ, RZ, 0x1f ;  /* 0x0000001fff2e7424 */ /* 0x000fe200078e00ff */
[----:B------:R-:W-:Y:S02]  /*1090*/  MOV R44, 0x10b0 ;  /* 0x000010b0002c7802 */ /* 0x000fe40000000f00 */
[----:B------:R-:W-:Y:S05]  /*10a0*/  CALL.REL.NOINC `($__internal_67_$__cuda_sm70_shflsync_bfly_p) ;  /* 0x0000030000007944 */ /* 0x000fea0003c00000 */
[----:B-1----:R-:W-:Y:S01]  /*10b0*/  FADD.FTZ R40, R42, R43 ;  /* 0x0000002b2a287221 */ /* 0x002fe20000010000 */
[----:B0-----:R-:W-:Y:S01]  /*10c0*/  HFMA2.MMA R47, -RZ, RZ, 0, 5.9604644775390625e-08 ;  /* 0x00000001ff2f7435 */ /* 0x001fe200000001ff */
[----:B------:R-:W-:Y:S02]  /*10d0*/  MOV R46, 0x1f ;  /* 0x0000001f002e7802 */ /* 0x000fe40000000f00 */
[----:B------:R-:W-:Y:S01]  /*10e0*/  FMUL.FTZ R40, R40, c[0x0][0x1e0] ;  /* 0x0000780028287a20 */ /* 0x000fe20000410000 */
[----:B------:R-:W-:-:S03]  /*10f0*/  MOV R44, 0x1220 ;  /* 0x00001220002c7802 */ /* 0x000fc60000000f00 */
        /* <DEDUP_REMOVED lines=15> */
[----:B------:R-:W-:Y:S01]  /*11f0*/  FFMA.FTZ R42, R43, R43, R42 ;  /* 0x0000002b2b2a7223 */ /* 0x000fe2000001002a */
[----:B------:R-:W-:Y:S02]  /*1200*/  MOV R43, 0xffffffff ;  /* 0xffffffff002b7802 */ /* 0x000fe40000000f00 */
[----:B------:R-:W-:Y:S05]  /*1210*/  CALL.REL.NOINC `($__internal_67_$__cuda_sm70_shflsync_bfly_p) ;  /* 0x0000019000007944 */ /* 0x000fea0003c00000 */
[----:B0-----:R-:W-:Y:S01]  /*1220*/  HFMA2.MMA R47, -RZ, RZ, 0, 1.1920928955078125e-07 ;  /* 0x00000002ff2f7435 */ /* 0x001fe200000001ff */
[----:B-1----:R-:W-:Y:S01]  /*1230*/  FADD.FTZ R42, R42, R43 ;  /* 0x0000002b2a2a7221 */ /* 0x002fe20000010000 */
[----:B------:R-:W-:Y:S01]  /*1240*/  MOV R43, 0xffffffff ;  /* 0xffffffff002b7802 */ /* 0x000fe20000000f00 */
[----:B------:R-:W-:Y:S01]  /*1250*/  IMAD.MOV.U32 R46, RZ, RZ, 0x1f ;  /* 0x0000001fff2e7424 */ /* 0x000fe200078e00ff */
[----:B------:R-:W-:Y:S02]  /*1260*/  MOV R44, 0x1280 ;  /* 0x00001280002c7802 */ /* 0x000fe40000000f00 */
[----:B------:R-:W-:Y:S05]  /*1270*/  CALL.REL.NOINC `($__internal_67_$__cuda_sm70_shflsync_bfly_p) ;  /* 0x0000013000007944 */ /* 0x000fea0003c00000 */
[----:B0-----:R-:W-:Y:S01]  /*1280*/  HFMA2.MMA R47, -RZ, RZ, 0, 2.384185791015625e-07 ;  /* 0x00000004ff2f7435 */ /* 0x001fe200000001ff */
[----:B-1----:R-:W-:Y:S01]  /*1290*/  FADD.FTZ R42, R42, R43 ;  /* 0x0000002b2a2a7221 */ /* 0x002fe20000010000 */
[----:B------:R-:W-:Y:S02]  /*12a0*/  MOV R46, 0x1f ;  /* 0x0000001f002e7802 */ /* 0x000fe40000000f00 */
[----:B------:R-:W-:Y:S02]  /*12b0*/  MOV R43, 0xffffffff ;  /* 0xffffffff002b7802 */ /* 0x000fe40000000f00 */
[----:B------:R-:W-:-:S02]  /*12c0*/  MOV R44, 0x12e0 ;  /* 0x000012e0002c7802 */ /* 0x000fc40000000f00 */
[----:B------:R-:W-:Y:S05]  /*12d0*/  CALL.REL.NOINC `($__internal_67_$__cuda_sm70_shflsync_bfly_p) ;  /* 0x000000d000007944 */ /* 0x000fea0003c00000 */
[----:B0-----:R-:W-:Y:S01]  /*12e0*/  HFMA2.MMA R47, -RZ, RZ, 0, 4.76837158203125e-07 ;  /* 0x00000008ff2f7435 */ /* 0x001fe200000001ff */
[----:B-1----:R-:W-:Y:S01]  /*12f0*/  FADD.FTZ R42, R42, R43 ;  /* 0x0000002b2a2a7221 */ /* 0x002fe20000010000 */
[----:B------:R-:W-:Y:S01]  /*1300*/  MOV R43, 0xffffffff ;  /* 0xffffffff002b7802 */ /* 0x000fe20000000f00 */
[----:B------:R-:W-:Y:S01]  /*1310*/  IMAD.MOV.U32 R46, RZ, RZ, 0x1f ;  /* 0x0000001fff2e7424 */ /* 0x000fe200078e00ff */
[----:B------:R-:W-:-:S02]  /*1320*/  MOV R44, 0x1340 ;  /* 0x00001340002c7802 */ /* 0x000fc40000000f00 */
[----:B------:R-:W-:Y:S05]  /*1330*/  CALL.REL.NOINC `($__internal_67_$__cuda_sm70_shflsync_bfly_p) ;  /* 0x0000007000007944 */ /* 0x000fea0003c00000 */
[----:B0-----:R-:W-:Y:S01]  /*1340*/  HFMA2.MMA R47, -RZ, RZ, 0, 9.5367431640625e-07 ;  /* 0x00000010ff2f7435 */ /* 0x001fe200000001ff */
[----:B-1----:R-:W-:Y:S01]  /*1350*/  FADD.FTZ R42, R42, R43 ;  /* 0x0000002b2a2a7221 */ /* 0x002fe20000010000 */
[----:B------:R-:W-:-:S02]  /*1360*/  MOV R46, 0x1f ;  /* 0x0000001f002e7802 */ /* 0x000fc40000000f00 */
[----:B------:R-:W-:Y:S02]  /*1370*/  MOV R43, 0xffffffff ;  /* 0xffffffff002b7802 */ /* 0x000fe40000000f00 */
[----:B------:R-:W-:Y:S02]  /*1380*/  MOV R44, 0x13a0 ;  /* 0x000013a0002c7802 */ /* 0x000fe40000000f00 */
[----:B------:R-:W-:Y:S05]  /*1390*/  CALL.REL.NOINC `($__internal_67_$__cuda_sm70_shflsync_bfly_p) ;  /* 0x0000001000007944 */ /* 0x000fea0003c00000 */
[----:B01----:R-:W-:Y:S05]  /*13a0*/  BRA `(.L_x_3420) ;  /* 0xfffff75000007947 */ /* 0x003fea000383ffff */
        .weak           $__internal_67_$__cuda_sm70_shflsync_bfly_p
        .type           $__internal_67_$__cuda_sm70_shflsync_bfly_p,@function
        .size           $__internal_67_$__cuda_sm70_shflsync_bfly_p,(.L_x_8255 - $__internal_67_$__cuda_sm70_shflsync_bfly_p)
$__internal_67_$__cuda_sm70_shflsync_bfly_p:
[----:B------:R-:W-:Y:S01]  /*13b0*/  HFMA2.MMA R45, -RZ, RZ, 0, 0 ;  /* 0x00000000ff2d7435 */ /* 0x000fe200000001ff */
[----:B------:R-:W-:Y:S04]  /*13c0*/  WARPSYNC R43 ;  /* 0x0000002b00007348 */ /* 0x000fe80003800000 */
[----:B------:R0:W1:Y:S01]  /*13d0*/  SHFL.BFLY PT, R43, R42, R47, R46 ;  /* 0x0c00002f2a2b7389 */ /* 0x00006200000e002e */
[----:B------:R-:W-:Y:S05]  /*13e0*/  RET.REL.NODEC R44 `(_ZN10layer_norm13ln_fwd_kernelINS_13Kernel_traitsIf13__nv_bfloat16fS2_fjLj256ELj1ELj4ELj1ELj16ENS_18Kernel_traits_baseILj256EfS2_fS2_fjLj128EEEEELb0ELb0ELb1ELb1EEEvNS_9FwdParamsE) ;  /* 0xffffec102c007950 */ /* 0x000fea0003c3ffff */
.L_x_3421:
        /* <DEDUP_REMOVED lines=9> */
.L_x_8255:


//--------------------- .text._ZN10layer_norm13ln_fwd_kernelINS_13Kernel_traitsIf13__nv_bfloat16fS2_fjLj256ELj1ELj4ELj1ELj16ENS_18Kernel_traits_baseILj256EfS2_fS2_fjLj128EEEEELb0ELb1ELb0ELb0EEEvNS_9FwdParamsE --------------------------
	.section	.text._ZN10layer_norm13ln_fwd_kernelINS_13Kernel_traitsIf13__nv_bfloat16fS2_fjLj256ELj1ELj4ELj1ELj16ENS_18Kernel_traits_baseILj256EfS2_fS2_fjLj128EEEEELb0ELb1ELb0ELb0EEEvNS_9FwdParamsE,"ax",@progbits
	.sectioninfo	@"SHI_REGISTERS=56"
	.align	128
        .global         _ZN10layer_norm13ln_fwd_kernelINS_13Kernel_traitsIf13__nv_bfloat16fS2_fjLj256ELj1ELj4ELj1ELj16ENS_18Kernel_traits_baseILj256EfS2_fS2_fjLj128EEEEELb0ELb1ELb0ELb0EEEvNS_9FwdParamsE
        .type           _ZN10layer_norm13ln_fwd_kernelINS_13Kernel_traitsIf13__nv_bfloat16fS2_fjLj256ELj1ELj4ELj1ELj16ENS_18Kernel_traits_baseILj256EfS2_fS2_fjLj128EEEEELb0ELb1ELb0ELb0EEEvNS_9FwdParamsE,@function
        .size           _ZN10layer_norm13ln_fwd_kernelINS_13Kernel_traitsIf13__nv_bfloat16fS2_fjLj256ELj1ELj4ELj1ELj16ENS_18Kernel_traits_baseILj256EfS2_fS2_fjLj128EEEEELb0ELb1ELb0ELb0EEEvNS_9FwdParamsE,(.L_x_8256 - _ZN10layer_norm13ln_fwd_kernelINS_13Kernel_traitsIf13__nv_bfloat16fS2_fjLj256ELj1ELj4ELj1ELj16ENS_18Kernel_traits_baseILj256EfS2_fS2_fjLj128EEEEELb0ELb1ELb0ELb0EEEvNS_9FwdParamsE)
        .other          _ZN10layer_norm13ln_fwd_kernelINS_13Kernel_traitsIf13__nv_bfloat16fS2_fjLj256ELj1ELj4ELj1ELj16ENS_18Kernel_traits_baseILj256EfS2_fS2_fjLj128EEEEELb0ELb1ELb0ELb0EEEvNS_9FwdParamsE,@"STO_CUDA_ENTRY STV_DEFAULT"
_ZN10layer_norm13ln_fwd_kernelINS_13Kernel_traitsIf13__nv_bfloat16fS2_fjLj256ELj1ELj4ELj1ELj16ENS_18Kernel_traits_baseILj256EfS2_fS2_fjLj128EEEEELb0ELb1ELb0ELb0EEEvNS_9FwdParamsE:
.text._ZN10layer_norm13ln_fwd_kernelINS_13Kernel_traitsIf13__nv_bfloat16fS2_fjLj256ELj1ELj4ELj1ELj16ENS_18Kernel_traits_baseILj256EfS2_fS2_fjLj128EEEEELb0ELb1ELb0ELb0EEEvNS_9FwdParamsE:
        /* <DEDUP_REMOVED lines=34> */
.L_x_3423:
[----:B------:R-:W-:Y:S05]  /*0220*/  BSYNC B0 ;  /* 0x0000000000007941 */ /* 0x000fea0003800000 */
.L_x_3422:
[----:B------:R-:W-:Y:S05]  /*0230*/  @P2 EXIT ;  /* 0x000000000000294d */ /* 0x000fea0003800000 */
[----:B------:R-:W-:Y:S02]  /*0240*/  ULDC.U8 UR6, c[0x0][0x1f0] ;  /* 0x00007c0000067ab9 */ /* 0x000fe40000000000 */
.L_x_3430:
        /* <DEDUP_REMOVED lines=13> */
[----:B------:R-:W-:Y:S02]  /*0320*/  MOV R36, 0x10 ;  /* 0x0000001000247802 */ /* 0x000fe40000000f00 */
[----:B------:R-:W-:-:S03]  /*0330*/  ISETP.NE.U32.AND P0, PT, RZ, c[0x0][0x180], PT ;  /* 0x00006000ff007a0c */ /* 0x000fc60003f05070 */
[----:B------:R-:W-:Y:S01]  /*0340*/  IMAD.WIDE.U32 R36, R3, R36, c[0x0][0x170] ;  /* 0x00005c0003247625 */ /* 0x000fe200078e0024 */
[----:B------:R-:W-:-:S05]  /*0350*/  ISETP.NE.AND.EX P0, PT, RZ, c[0x0][0x184], PT, P0 ;  /* 0x00006100ff007a0c */ /* 0x000fca0003f05300 */
[----:B------:R-:W2:Y:S08]  /*0360*/  LDG.E.128 R36, [R36.64] ;  /* 0x0000000424247981 */ /* 0x000eb0000c1e1d00 */
[----:B------:R-:W-:-:S04]  /*0370*/  @P0 LEA R40, P2, R3, c[0x0][0x180], 0x5 ;  /* 0x0000600003280a11 */ /* 0x000fc800078428ff */
[----:B------:R-:W-:-:S05]  /*0380*/  @P0 LEA.HI.X R41, R3, c[0x0][0x184], RZ, 0x5, P2 ;  /* 0x0000610003290a11 */ /* 0x000fca00010f2cff */
[----:B0-----:R0:W3:Y:S04]  /*0390*/  @P0 LDG.E.128 R28, [R40.64] ;  /* 0x00000004281c0981 */ /* 0x0010e8000c1e1d00 */
[----:B------:R0:W4:Y:S01]  /*03a0*/  @P0 LDG.E.128 R32, [R40.64+0x10] ;  /* 0x0000100428200981 */ /* 0x000122000c1e1d00 */
[----:B------:R-:W-:Y:S02]  /*03b0*/  ISETP.NE.U32.AND P0, PT, RZ, c[0x0][0x180], PT ;  /* 0x00006000ff007a0c */ /* 0x000fe40003f05070 */
[----:B------:R-:W-:Y:S02]  /*03c0*/  LEA R46, P2, R3, c[0x0][0x188], 0x5 ;  /* 0x00006200032e7a11 */ /* 0x000fe400078428ff */
[----:B------:R-:W-:Y:S02]  /*03d0*/  ISETP.NE.AND.EX P0, PT, RZ, c[0x0][0x184], PT, P0 ;  /* 0x00006100ff007a0c */ /* 0x000fe40003f05300 */
[----:B--2---:R-:W-:-:S02]  /*03e0*/  PRMT R45, RZ, 0x5410, R37 ;  /* 0x00005410ff2d7816 */ /* 0x004fc40000000025 */
[--C-:B0-----:R-:W-:Y:S02]  /*03f0*/  PRMT R41, RZ, 0x5410, R36.reuse ;  /* 0x00005410ff297816 */ /* 0x101fe40000000024 */
[----:B------:R-:W-:Y:S01]  /*0400*/  PRMT R43, RZ, 0x7610, R36 ;  /* 0x00007610ff2b7816 */ /* 0x000fe20000000024 */
        /* <DEDUP_REMOVED lines=14> */
[----:B-----5:R-:W-:Y:S02]  /*04f0*/  FMUL.FTZ R36, R20, R41 ;  /* 0x0000002914247220 */ /* 0x020fe40000410000 */
        /* <DEDUP_REMOVED lines=17> */
.L_x_3425:
[----:B------:R-:W-:Y:S05]  /*0610*/  BSYNC B0 ;  /* 0x0000000000007941 */ /* 0x000fea0003800000 */
.L_x_3424:
        /* <DEDUP_REMOVED lines=12> */
.L_x_3431:
        /* <DEDUP_REMOVED lines=37> */
.L_x_3432:
[----:B01----:R-:W-:Y:S01]  /*0930*/  FADD.FTZ R48, R47, R48 ;  /* 0x000000302f307221 */ /* 0x003fe20000010000 */
[----:B------:R-:W-:Y:S01]  /*0940*/  ISETP.NE.AND P0, PT, RZ, UR6, PT ;  /* 0x00000006ff007c0c */ /* 0x000fe2000bf05270 */
[----:B------:R-:W-:Y:S01]  /*0950*/  FMUL.FTZ R44, R46, R46 ;  /* 0x0000002e2e2c7220 */ /* 0x000fe20000410000 */
[----:B------:R-:W-:Y:S01]  /*0960*/  MOV R47, c[0x0][0x1e0] ;  /* 0x00007800002f7a02 */ /* 0x000fe20000000f00 */
[----:B------:R-:W-:Y:S01]  /*0970*/  BSSY B0, `(.L_x_3428) ;  /* 0x000002c000007945 */ /* 0x000fe20003800000 */
[----:B------:R-:W-:Y:S02]  /*0980*/  @!P2 MOV R49, 0x4 ;  /* 0x000000040031a802 */ /* 0x000fe40000000f00 */
[----:B------:R-:W-:Y:S01]  /*0990*/  FSEL R45, R44, RZ, P0 ;  /* 0x000000ff2c2d7208 */ /* 0x000fe20000000000 */
[----:B------:R-:W-:Y:S01]  /*09a0*/  FFMA.FTZ R44, R48, R47, c[0x0][0x228] ;  /* 0x00008a00302c7623 */ /* 0x000fe2000001002f */
[----:B------:R-:W-:Y:S01]  /*09b0*/  @!P2 MOV R51, 0x4 ;  /* 0x000000040033a802 */ /* 0x000fe20000000f00 */
[----:B------:R-:W-:-:S04]  /*09c0*/  @!P2 IMAD.WIDE R48, R0, R49, c[0x0][0x1a0] ;  /* 0x000068000030a625 */ /* 0x000fc800078e0231 */
[----:B------:R-:W-:Y:S01]  /*09d0*/  FADD.FTZ R44, R44, R45 ;  /* 0x0000002d2c2c7221 */ /* 0x000fe20000010000 */
[----:B------:R0:W-:Y:S01]  /*09e0*/  @!P2 STG.E [R48.64], R46 ;  /* 0x0000002e3000a986 */ /* 0x0001e2000c101904 */
[----:B------:R-:W-:-:S04]  /*09f0*/  @!P2 IMAD.WIDE R50, R0, R51, c[0x0][0x1a8] ;  /* 0x00006a000032a625 */ /* 0x000fc800078e0233 */
[----:B------:R-:W1:Y:S02]  /*0a00*/  MUFU.RSQ R44, R44 ;  /* 0x0000002c002c7308 */ /* 0x000e640000001400 */
[----:B-1----:R0:W-:Y:S01]  /*0a10*/  @!P2 STG.E [R50.64], R44 ;  /* 0x0000002c3200a986 */ /* 0x0021e2000c101904 */
[----:B------:R-:W-:Y:S05]  /*0a20*/  @!P1 BRA `(.L_x_3429) ;  /* 0x0000020000009947 */ /* 0x000fea0003800000 */
[----:B------:R-:W-:-:S05]  /*0a30*/  FSEL R53, R46, RZ, !P0 ;  /* 0x000000ff2e357208 */ /* 0x000fca0004000000 */
[--C-:B------:R-:W-:Y:S02]  /*0a40*/  FADD.FTZ R45, R36, -R53.reuse ;  /* 0x80000035242d7221 */ /* 0x100fe40000010000 */
[--C-:B0-----:R-:W-:Y:S02]  /*0a50*/  FADD.FTZ R46, R37, -R53.reuse ;  /* 0x80000035252e7221 */ /* 0x101fe40000010000 */
        /* <DEDUP_REMOVED lines=20> */
[----:B------:R-:W-:Y:S02]  /*0ba0*/  FFMA.FTZ R45, R14, R49, R6 ;  /* 0x000000310e2d7223 */ /* 0x000fe40000010006 */
[----:B------:R-:W-:Y:S02]  /*0bb0*/  FFMA.FTZ R49, R13, R46, R5 ;  /* 0x0000002e0d317223 */ /* 0x000fe40000010005 */
[----:B------:R-:W-:Y:S01]  /*0bc0*/  FFMA.FTZ R51, R17, R52, R9 ;  /* 0x0000003411337223 */ /* 0x000fe20000010009 */
[----:B------:R-:W-:Y:S01]  /*0bd0*/  F2FP.BF16.PACK_AB R45, R48, R45 ;  /* 0x0000002d302d723e */ /* 0x000fe200000010ff */
[----:B------:R-:W-:Y:S01]  /*0be0*/  HFMA2.MMA R48, -RZ, RZ, 0, 9.5367431640625e-07 ;  /* 0x00000010ff307435 */ /* 0x000fe200000001ff */
[----:B------:R-:W-:-:S02]  /*0bf0*/  F2FP.BF16.PACK_AB R44, R49, R44 ;  /* 0x0000002c312c723e */ /* 0x000fc400000010ff */
[----:B------:R-:W-:-:S07]  /*0c00*/  F2FP.BF16.PACK_AB R46, R51, R50 ;  /* 0x00000032332e723e */ /* 0x000fce00000010ff */
[----:B------:R-:W-:-:S05]  /*0c10*/  IMAD.WIDE.U32 R48, R3, R48, c[0x0][0x208] ;  /* 0x0000820003307625 */ /* 0x000fca00078e0030 */
[----:B------:R0:W-:Y:S02]  /*0c20*/  STG.E.128 [R48.64], R44 ;  /* 0x0000002c30007986 */ /* 0x0001e4000c101d04 */
.L_x_3429:
[----:B------:R-:W-:Y:S05]  /*0c30*/  BSYNC B0 ;  /* 0x0000000000007941 */ /* 0x000fea0003800000 */
.L_x_3428:
[----:B------:R-:W-:-:S05]  /*0c40*/  MOV R3, 0x4 ;  /* 0x0000000400037802 */ /* 0x000fca0000000f00 */
[----:B------:R-:W-:-:S05]  /*0c50*/  IMAD R0, R3, c[0x0][0x160], R0 ;  /* 0x0000580003007a24 */ /* 0x000fca00078e0200 */
[----:B------:R-:W-:-:S13]  /*0c60*/  ISETP.GE.AND P0, PT, R0, c[0x0][0x164], PT ;  /* 0x0000590000007a0c */ /* 0x000fda0003f06270 */
[----:B0----5:R-:W-:Y:S05]  /*0c70*/  @!P0 BRA `(.L_x_3430) ;  /* 0xfffff5d000008947 */ /* 0x021fea000383ffff */
[----:B------:R-:W-:Y:S05]  /*0c80*/  EXIT ;  /* 0x000000000000794d */ /* 0x000fea0003800000 */
.L_x_3426:
[----:B------:R-:W-:Y:S01]  /*0c90*/  HFMA2.MMA R47, -RZ, RZ, 0, 5.9604644775390625e-08 ;  /* 0x00000001ff2f7435 */ /* 0x000fe200000001ff */
[----:B------:R-:W-:Y:S02]  /*0ca0*/  MOV R48, R46 ;  /* 0x0000002e00307202 */ /* 0x000fe40000000f00 */
[----:B------:R-:W-:Y:S02]  /*0cb0*/  MOV R50, 0x1f ;  /* 0x0000001f00327802 */ /* 0x000fe40000000f00 */
[----:B------:R-:W-:Y:S02]  /*0cc0*/  MOV R49, 0xffffffff ;  /* 0xffffffff00317802 */ /* 0x000fe40000000f00 */
[----:B------:R-:W-:Y:S02]  /*0cd0*/  MOV R44, 0xcf0 ;  /* 0x00000cf0002c7802 */ /* 0x000fe40000000f00 */
[----:B-----5:R-:W-:Y:S05]  /*0ce0*/  CALL.REL.NOINC `($__internal_68_$__cuda_sm70_shflsync_bfly_p) ;  /* 0x0000049000007944 */ /* 0x020fea0003c00000 */
[----:B01----:R-:W-:Y:S05]  /*0cf0*/  BRA `(.L_x_3431) ;  /* 0xfffff9e000007947 */ /* 0x003fea000383ffff */
.L_x_3427:
[----:B------:R-:W-:Y:S01]  /*0d00*/  HFMA2.MMA R47, -RZ, RZ, 0, 1.1920928955078125e-07 ;  /* 0x00000002ff2f7435 */ /* 0x000fe200000001ff */
[----:B------:R-:W-:Y:S02]  /*0d10*/  MOV R50, 0x1f ;  /* 0x0000001f00327802 */ /* 0x000fe40000000f00 */
[----:B------:R-:W-:-:S02]  /*0d20*/  MOV R49, 0xffffffff ;  /* 0xffffffff00317802 */ /* 0x000fc40000000f00 */
[----:B------:R-:W-:Y:S02]  /*0d30*/  MOV R44, 0xd50 ;  /* 0x00000d50002c7802 */ /* 0x000fe40000000f00 */
[----:B0----5:R-:W-:Y:S05]  /*0d40*/  CALL.REL.NOINC `($__internal_68_$__cuda_sm70_shflsync_bfly_p) ;  /* 0x0000043000007944 */ /* 0x021fea0003c00000 */
[----:B01----:R-:W-:Y:S01]  /*0d50*/  FADD.FTZ R48, R48, R47 ;  /* 0x0000002f30307221 */ /* 0x003fe20000010000 */
[----:B------:R-:W-:Y:S01]  /*0d60*/  HFMA2.MMA R47, -RZ, RZ, 0, 2.384185791015625e-07 ;  /* 0x00000004ff2f7435 */ /* 0x000fe200000001ff */
[----:B------:R-:W-:Y:S02]  /*0d70*/  MOV R50, 0x1f ;  /* 0x0000001f00327802 */ /* 0x000fe40000000f00 */
[----:B------:R-:W-:Y:S02]  /*0d80*/  MOV R49, 0xffffffff ;  /* 0xffffffff00317802 */ /* 0x000fe40000000f00 */
[----:B------:R-:W-:Y:S02]  /*0d90*/  MOV R44, 0xdb0 ;  /* 0x00000db0002c7802 */ /* 0x000fe40000000f00 */
[----:B------:R-:W-:Y:S05]  /*0da0*/  CALL.REL.NOINC `($__internal_68_$__cuda_sm70_shflsync_bfly_p) ;  /* 0x000003d000007944 */ /* 0x000fea0003c00000 */
[----:B01----:R-:W-:Y:S01]  /*0db0*/  FADD.FTZ R48, R48, R47 ;  /* 0x0000002f30307221 */ /* 0x003fe20000010000 */
[----:B------:R-:W-:Y:S01]  /*0dc0*/  HFMA2.MMA R47, -RZ, RZ, 0, 4.76837158203125e-07 ;  /* 0x00000008ff2f7435 */ /* 0x000fe200000001ff */
[----:B------:R-:W-:Y:S02]  /*0dd0*/  MOV R50, 0x1f ;  /* 0x0000001f00327802 */ /* 0x000fe40000000f00 */
[----:B------:R-:W-:-:S02]  /*0de0*/  MOV R49, 0xffffffff ;  /* 0xffffffff00317802 */ /* 0x000fc40000000f00 */
[----:B------:R-:W-:Y:S02]  /*0df0*/  MOV R44, 0xe10 ;  /* 0x00000e10002c7802 */ /* 0x000fe40000000f00 */
[----:B------:R-:W-:Y:S05]  /*0e00*/  CALL.REL.NOINC `($__internal_68_$__cuda_sm70_shflsync_bfly_p) ;  /* 0x0000037000007944 */ /* 0x000fea0003c00000 */
[----:B01----:R-:W-:Y:S01]  /*0e10*/  FADD.FTZ R48, R48, R47 ;  /* 0x0000002f30307221 */ /* 0x003fe20000010000 */
[----:B------:R-:W-:Y:S01]  /*0e20*/  HFMA2.MMA R47, -RZ, RZ, 0, 9.5367431640625e-07 ;  /* 0x00000010ff2f7435 */ /* 0x000fe200000001ff */
[----:B------:R-:W-:Y:S02]  /*0e30*/  MOV R50, 0x1f ;  /* 0x0000001f00327802 */ /* 0x000fe40000000f00 */
[----:B------:R-:W-:Y:S02]  /*0e40*/  MOV R49, 0xffffffff ;  /* 0xffffffff00317802 */ /* 0x000fe40000000f00 */
[----:B------:R-:W-:Y:S02]  /*0e50*/  MOV R44, 0xe70 ;  /* 0x00000e70002c7802 */ /* 0x000fe40000000f00 */
[----:B------:R-:W-:Y:S05]  /*0e60*/  CALL.REL.NOINC `($__internal_68_$__cuda_sm70_shflsync_bfly_p) ;  /* 0x0000031000007944 */ /* 0x000fea0003c00000 */
[----:B-1----:R-:W-:Y:S01]  /*0e70*/  FADD.FTZ R46, R48, R47 ;  /* 0x0000002f302e7221 */ /* 0x002fe20000010000 */
[----:B------:R-:W-:Y:S01]  /*0e80*/  HFMA2.MMA R47, -RZ, RZ, 0, 5.9604644775390625e-08 ;  /* 0x00000001ff2f7435 */ /* 0x000fe200000001ff */
[----:B0-----:R-:W-:Y:S02]  /*0e90*/  MOV R50, 0x1f ;  /* 0x0000001f00327802 */ /* 0x001fe40000000f00 */
        /* <DEDUP_REMOVED lines=20> */
[----:B------:R-:W-:Y:S05]  /*0fe0*/  CALL.REL.NOINC `($__internal_68_$__cuda_sm70_shflsync_bfly_p) ;  /* 0x0000019000007944 */ /* 0x000fea0003c00000 */
[----:B01----:R-:W-:Y:S01]  /*0ff0*/  FADD.FTZ R48, R48, R47 ;  /* 0x0000002f30307221 */ /* 0x003fe20000010000 */
[----:B------:R-:W-:Y:S01]  /*1000*/  HFMA2.MMA R47, -RZ, RZ, 0, 1.1920928955078125e-07 ;  /* 0x00000002ff2f7435 */ /* 0x000fe200000001ff */
[----:B------:R-:W-:Y:S02]  /*1010*/  MOV R50, 0x1f ;  /* 0x0000001f00327802 */ /* 0x000fe40000000f00 */
[----:B------:R-:W-:Y:S02]  /*1020*/  MOV R49, 0xffffffff ;  /* 0xffffffff00317802 */ /* 0x000fe40000000f00 */
[----:B------:R-:W-:Y:S02]  /*1030*/  MOV R44, 0x1050 ;  /* 0x00001050002c7802 */ /* 0x000fe40000000f00 */
[----:B------:R-:W-:Y:S05]  /*1040*/  CALL.REL.NOINC `($__internal_68_$__cuda_sm70_shflsync_bfly_p) ;  /* 0x0000013000007944 */ /* 0x000fea0003c00000 */
[----:B01----:R-:W-:Y:S01]  /*1050*/  FADD.FTZ R48, R48, R47 ;  /* 0x0000002f30307221 */ /* 0x003fe20000010000 */
[----:B------:R-:W-:Y:S01]  /*1060*/  HFMA2.MMA R47, -RZ, RZ, 0, 2.384185791015625e-07 ;  /* 0x00000004ff2f7435 */ /* 0x000fe200000001ff */
[----:B------:R-:W-:-:S02]  /*1070*/  MOV R50, 0x1f ;  /* 0x0000001f00327802 */ /* 0x000fc40000000f00 */
[----:B------:R-:W-:Y:S02]  /*1080*/  MOV R49, 0xffffffff ;  /* 0xffffffff00317802 */ /* 0x000fe40000000f00 */
[----:B------:R-:W-:Y:S02]  /*1090*/  MOV R44, 0x10b0 ;  /* 0x000010b0002c7802 */ /* 0x000fe40000000f00 */
[----:B------:R-:W-:Y:S05]  /*10a0*/  CALL.REL.NOINC `($__internal_68_$__cuda_sm70_shflsync_bfly_p) ;  /* 0x000000d000007944 */ /* 0x000fea0003c00000 */
[----:B01----:R-:W-:Y:S01]  /*10b0*/  FADD.FTZ R48, R48, R47 ;  /* 0x0000002f30307221 */ /* 0x003fe20000010000 */
[----:B------:R-:W-:Y:S01]  /*10c0*/  HFMA2.MMA R47, -RZ, RZ, 0, 4.76837158203125e-07 ;  /* 0x00000008ff2f7435 */ /* 0x000fe200000001ff */
[----:B------:R-:W-:Y:S02]  /*10d0*/  MOV R50, 0x1f ;  /* 0x0000001f00327802 */ /* 0x000fe40000000f00 */
[----:B------:R-:W-:Y:S02]  /*10e0*/  MOV R49, 0xffffffff ;  /* 0xffffffff00317802 */ /* 0x000fe40000000f00 */
[----:B------:R-:W-:Y:S02]  /*10f0*/  MOV R44, 0x1110 ;  /* 0x00001110002c7802 */ /* 0x000fe40000000f00 */
[----:B------:R-:W-:Y:S05]  /*1100*/  CALL.REL.NOINC `($__internal_68_$__cuda_sm70_shflsync_bfly_p) ;  /* 0x0000007000007944 */ /* 0x000fea0003c00000 */
[----:B01----:R-:W-:Y:S01]  /*1110*/  FADD.FTZ R48, R48, R47 ;  /* 0x0000002f30307221 */ /* 0x003fe20000010000 */
[----:B------:R-:W-:Y:S01]  /*1120*/  HFMA2.MMA R47, -RZ, RZ, 0, 9.5367431640625e-07 ;  /* 0x00000010ff2f7435 */ /* 0x000fe200000001ff */
[----:B------:R-:W-:-:S02]  /*1130*/  MOV R50, 0x1f ;  /* 0x0000001f00327802 */ /* 0x000fc40000000f00 */
[----:B------:R-:W-:Y:S02]  /*1140*/  MOV R49, 0xffffffff ;  /* 0xffffffff00317802 */ /* 0x000fe40000000f00 */
[----:B------:R-:W-:Y:S02]  /*1150*/  MOV R44, 0x1170 ;  /* 0x00001170002c7802 */ /* 0x000fe40000000f00 */
[----:B------:R-:W-:Y:S05]  /*1160*/  CALL.REL.NOINC `($__internal_68_$__cuda_sm70_shflsync_bfly_p) ;  /* 0x0000001000007944 */ /* 0x000fea0003c00000 */
[----:B01----:R-:W-:Y:S05]  /*1170*/  BRA `(.L_x_3432) ;  /* 0xfffff7b000007947 */ /* 0x003fea000383ffff */
        .weak           $__internal_68_$__cuda_sm70_shflsync_bfly_p
        .type           $__internal_68_$__cuda_sm70_shflsync_bfly_p,@function
        .size           $__internal_68_$__cuda_sm70_shflsync_bfly_p,(.L_x_8256 - $__internal_68_$__cuda_sm70_shflsync_bfly_p)
$__internal_68_$__cuda_sm70_shflsync_bfly_p:
[----:B------:R-:W-:Y:S01]  /*1180*/  HFMA2.MMA R45, -RZ, RZ, 0, 0 ;  /* 0x00000000ff2d7435 */ /* 0x000fe200000001ff */
[----:B------:R-:W-:Y:S04]  /*1190*/  WARPSYNC R49 ;  /* 0x0000003100007348 */ /* 0x000fe80003800000 */
[----:B------:R0:W1:Y:S01]  /*11a0*/  SHFL.BFLY PT, R47, R48, R47, R50 ;  /* 0x0c00002f302f7389 */ /* 0x00006200000e0032 */
[----:B------:R-:W-:Y:S05]  /*11b0*/  RET.REL.NODEC R44 `(_ZN10layer_norm13ln_fwd_kernelINS_13Kernel_traitsIf13__nv_bfloat16fS2_fjLj256ELj1ELj4ELj1ELj16ENS_18Kernel_traits_baseILj256EfS2_fS2_fjLj128EEEEELb0ELb1ELb0ELb0EEEvNS_9FwdParamsE) ;  /* 0xffffee402c007950 */ /* 0x000fea0003c3ffff */
.L_x_3433:
        /* <DEDUP_REMOVED lines=12> */
.L_x_8256:


//--------------------- .text._ZN10layer_norm13ln_fwd_kernelINS_13Kernel_traitsIf13__nv_bfloat16fS2_fjLj256ELj1ELj4ELj1ELj16ENS_18Kernel_traits_baseILj256EfS2_fS2_fjLj128EEEEELb0ELb1ELb0ELb1EEEvNS_9FwdParamsE --------------------------
	.section	.text._ZN10layer_norm13ln_fwd_kernelINS_13Kernel_traitsIf13__nv_bfloat16fS2_fjLj256ELj1ELj4ELj1ELj16ENS_18Kernel_traits_baseILj256EfS2_fS2_fjLj128EEEEELb0ELb1ELb0ELb1EEEvNS_9FwdParamsE,"ax",@progbits
	.sectioninfo	@"SHI_REGISTERS=56"
	.align	128
        .global         _ZN10layer_norm13ln_fwd_kernelINS_13Kernel_traitsIf13__nv_bfloat16fS2_fjLj256ELj1ELj4ELj1ELj16ENS_18Kernel_traits_baseILj256EfS2_fS2_fjLj128EEEEELb0ELb1ELb0ELb1EEEvNS_9FwdParamsE
        .type           _ZN10layer_norm13ln_fwd_kernelINS_13Kernel_traitsIf13__nv_bfloat16fS2_fjLj256ELj1ELj4ELj1ELj16ENS_18Kernel_traits_baseILj256EfS2_fS2_fjLj128EEEEELb0ELb1ELb0ELb1EEEvNS_9FwdParamsE,@function
        .size           _ZN10layer_norm13ln_fwd_kernelINS_13Kernel_traitsIf13__nv_bfloat16fS2_fjLj256ELj1ELj4ELj1ELj16ENS_18Kernel_traits_baseILj256EfS2_fS2_fjLj128EEEEELb0ELb1ELb0ELb1EEEvNS_9FwdParamsE,(.L_x_8257 - _ZN10layer_norm13ln_fwd_kernelINS_13Kernel_traitsIf13__nv_bfloat16fS2_fjLj256ELj1ELj4ELj1ELj16ENS_18Kernel_traits_baseILj256EfS2_fS2_fjLj128EEEEELb0ELb1ELb0ELb1EEEvNS_9FwdParamsE)
        .other          _ZN10layer_norm13ln_fwd_kernelINS_13Kernel_traitsIf13__nv_bfloat16fS2_fjLj256ELj1ELj4ELj1ELj16ENS_18Kernel_traits_baseILj256EfS2_fS2_fjLj128EEEEELb0ELb1ELb0ELb1EEEvNS_9FwdParamsE,@"STO_CUDA_ENTRY STV_DEFAULT"
_ZN10layer_norm13ln_fwd_kernelINS_13Kernel_traitsIf13__nv_bfloat16fS2_fjLj256ELj1ELj4ELj1ELj16ENS_18Kernel_traits_baseILj256EfS2_fS2_fjLj128EEEEELb0ELb1ELb0ELb1EEEvNS_9FwdParamsE:
.text._ZN10layer_norm13ln_fwd_kernelINS_13Kernel_traitsIf13__nv_bfloat16fS2_fjLj256ELj1ELj4ELj1ELj16ENS_18Kernel_traits_baseILj256EfS2_fS2_fjLj128EEEEELb0ELb1ELb0ELb1EEEvNS_9FwdParamsE:
        /* <DEDUP_REMOVED lines=14> */
[----:B------:R-:W-:Y:S02]  /*00e0*/  LOP3.LUT R3, R3, 0x3e0, RZ, 0xc0, !PT ;  /* 0x000003e003037812 */ /* 0x000fe400078ec0ff */
[C---:B------:R-:W-:Y:S02]  /*00f0*/  @P0 LEA R12, P3, R2.reuse, c[0x0][0x218], 0x5 ;  /* 0x00008600020c0a11 */ /* 0x040fe400078628ff */
[----:B------:R-:W-:-:S02]  /*0100*/  LEA R30, P1, R2, c[0x0][0x1c8], 0x5 ;  /* 0x00007200021e7a11 */ /* 0x000fc400078228ff */
[----:B------:R-:W-:Y:S02]  /*0110*/  @P0 IADD3.X R13, RZ, c[0x0][0x21c], RZ, P3, !PT ;  /* 0x00008700ff0d0a10 */ /* 0x000fe40001ffe4ff */
[----:B------:R-:W-:Y:S02]  /*0120*/  ISETP.GE.AND P3, PT, R0, c[0x0][0x164], PT ;  /* 0x0000590000007a0c */ /* 0x000fe40003f66270 */
[----:B------:R-:W-:Y:S01]  /*0130*/  IADD3 R28, P2, R3, c[0x0][0x1b0], RZ ;  /* 0x00006c00031c7a10 */ /* 0x000fe20007f5e0ff */
[----:B------:R0:W5:Y:S01]  /*0140*/  @P0 LDG.E.128 R4, [R12.64] ;  /* 0x000000040c040981 */ /* 0x000162000c1e1d00 */
[----:B------:R-:W-:Y:S02]  /*0150*/  IADD3.X R31, RZ, c[0x0][0x1cc], RZ, P1, !PT ;  /* 0x00007300ff1f7a10 */ /* 0x000fe40000ffe4ff */
[----:B------:R-:W-:Y:S01]  /*0160*/  IADD3.X R29, RZ, c[0x0][0x1b4], RZ, P2, !PT ;  /* 0x00006d00ff1d7a10 */ /* 0x000fe200017fe4ff */
[----:B------:R0:W5:Y:S06]  /*0170*/  @P0 LDG.E.128 R8, [R12.64+0x10] ;  /* 0x000010040c080981 */ /* 0x00016c000c1e1d00 */
[----:B------:R-:W-:Y:S05]  /*0180*/  @P3 EXIT ;  /* 0x000000000000394d */ /* 0x000fea0003800000 */
[----:B0-----:R0:W5:Y:S04]  /*0190*/  LDG.E.128 R12, [R28.64] ;  /* 0x000000041c0c7981 */ /* 0x001168000c1e1d00 */
[----:B------:R0:W5:Y:S04]  /*01a0*/  LDG.E.128 R16, [R28.64+0x10] ;  /* 0x000010041c107981 */ /* 0x000168000c1e1d00 */
[----:B------:R0:W5:Y:S04]  /*01b0*/  LDG.E.128 R20, [R30.64] ;  /* 0x000000041e147981 */ /* 0x000168000c1e1d00 */
[----:B------:R0:W5:Y:S01]  /*01c0*/  LDG.E.128 R24, [R30.64+0x10] ;  /* 0x000010041e187981 */ /* 0x000162000c1e1d00 */
[----:B------:R-:W-:-:S03]  /*01d0*/  ULDC.U8 UR6, c[0x0][0x1f0] ;  /* 0x00007c0000067ab9 */ /* 0x000fc60000000000 */
.L_x_3436:
[----:B------:R-:W-:Y:S01]  /*01e0*/  ISETP.NE.U32.AND P0, PT, RZ, c[0x0][0x1c0], PT ;  /* 0x00007000ff007a0c */ /* 0x000fe20003f05070 */
[----:B------:R-:W-:-:S03]  /*01f0*/  IMAD R3, R0, c[0x0][0x168], RZ ;  /* 0x00005a0000037a24 */ /* 0x000fc600078e02ff */
[----:B------:R-:W-:Y:S02]  /*0200*/  ISETP.NE.AND.EX P0, PT, RZ, c[0x0][0x1c4], PT, P0 ;  /* 0x00007100ff007a0c */ /* 0x000fe40003f05300 */
[----:B------:R-:W-:-:S04]  /*0210*/  SHF.R.S32.HI R36, RZ, 0x1f, R3 ;  /* 0x0000001fff247819 */ /* 0x000fc80000011403 */
[----:B------:R-:W-:Y:S01]  /*0220*/  LEA.HI R3, R36, R3, RZ, 0x3 ;  /* 0x0000000324037211 */ /* 0x000fe200078f18ff */
[----:B------:R-:W-:Y:S01]  /*0230*/  HFMA2.MMA R36, -RZ, RZ, 0, 9.5367431640625e-07 ;  /* 0x00000010ff247435 */ /* 0x000fe200000001ff */
[----:B------:R-:W-:Y:S02]  /*0240*/  ISETP.NE.U32.AND P1, PT, RZ, c[0x0][0x180], PT ;  /* 0x00006000ff007a0c */ /* 0x000fe40003f25070 */
[----:B------:R-:W-:-:S03]  /*0250*/  LEA.HI.SX32 R3, R3, R2, 0x1d ;  /* 0x0000000203037211 */ /* 0x000fc600078feaff */
[----:B------:R-:W-:Y:S02]  /*0260*/  @P0 MOV R43, 0x2 ;  /* 0x00000002002b0802 */ /* 0x000fe40000000f00 */
[----:B------:R-:W-:Y:S02]  /*0270*/  ISETP.NE.AND.EX P1, PT, RZ, c[0x0][0x184], PT, P1 ;  /* 0x00006100ff007a0c */ /* 0x000fe40003f25310 */
[----:B------:R-:W-:-:S04]  /*0280*/  IMAD.WIDE.U32 R36, R3, R36, c[0x0][0x170] ;  /* 0x00005c0003247625 */ /* 0x000fc800078e0024 */
[----:B------:R-:W-:Y:S02]  /*0290*/  @P0 IMAD.WIDE R42, R0, R43, c[0x0][0x1c0] ;  /* 0x00007000002a0625 */ /* 0x000fe400078e022b */
[----:B------:R-:W2:Y:S04]  /*02a0*/  LDG.E.128 R36, [R36.64] ;  /* 0x0000000424247981 */ /* 0x000ea8000c1e1d00 */
[----:B------:R-:W3:Y:S01]  /*02b0*/  @P0 LDG.E.U16 R42, [R42.64] ;  /* 0x000000042a2a0981 */ /* 0x000ee2000c1e1500 */
[----:B------:R-:W-:-:S04]  /*02c0*/  @P1 LEA R44, P2, R3, c[0x0][0x180], 0x5 ;  /* 0x00006000032c1a11 */ /* 0x000fc800078428ff */
[----:B------:R-:W-:-:S05]  /*02d0*/  @P1 LEA.HI.X R45, R3, c[0x0][0x184], RZ, 0x5, P2 ;  /* 0x00006100032d1a11 */ /* 0x000fca00010f2cff */
[----:B0-----:R0:W4:Y:S04]  /*02e0*/  @P1 LDG.E.128 R28, [R44.64] ;  /* 0x000000042c1c1981 */ /* 0x001128000c1e1d00 */
[----:B------:R0:W4:Y:S01]  /*02f0*/  @P1 LDG.E.128 R32, [R44.64+0x10] ;  /* 0x000010042c201981 */ /* 0x000122000c1e1d00 */
[----:B------:R-:W-:Y:S02]  /*0300*/  MOV R40, 0x3f800000 ;  /* 0x3f80000000287802 */ /* 0x000fe40000000f00 */
[----:B0-----:R-:W-:Y:S02]  /*0310*/  LEA R44, P1, R3, c[0x0][0x188], 0x5 ;  /* 0x00006200032c7a11 */ /* 0x001fe400078228ff */
[----:B---3--:R-:W-:Y:S02]  /*0320*/  @P0 PRMT R40, RZ, 0x5410, R42 ;  /* 0x00005410ff280816 */ /* 0x008fe4000000002a */
[----:B------:R-:W-:-:S02]  /*0330*/  ISETP.NE.U32.AND P0, PT, RZ, c[0x0][0x180], PT ;  /* 0x00006000ff007a0c */ /* 0x000fc40003f05070 */
[--C-:B--2---:R-:W-:Y:S02]  /*0340*/  PRMT R41, RZ, 0x5410, R36.reuse ;  /* 0x00005410ff297816 */ /* 0x104fe40000000024 */
[----:B------:R-:W-:Y:S02]  /*0350*/  ISETP.NE.AND.EX P0, PT, RZ, c[0x0][0x184], PT, P0 ;  /* 0x00006100ff007a0c */ /* 0x000fe40003f05300 */
[----:B------:R-:W-:Y:S01]  /*0360*/  PRMT R43, RZ, 0x7610, R36 ;  /* 0x00007610ff2b7816 */ /* 0x000fe20000000024 */
[----:B------:R-:W-:Y:S01]  /*0370*/  FMUL.FTZ R41, R41, R40 ;  /* 0x0000002829297220 */ /* 0x000fe20000410000 */
[--C-:B------:R-:W-:Y:S02]  /*0380*/  PRMT R45, RZ, 0x5410, R37.reuse ;  /* 0x00005410ff2d7816 */ /* 0x100fe40000000025 */
[----:B------:R-:W-:Y:S02]  /*0390*/  PRMT R37, RZ, 0x7610, R37 ;  /* 0x00007610ff257816 */ /* 0x000fe40000000025 */
[----:B------:R-:W-:-:S02]  /*03a0*/  PRMT R47, RZ, 0x5410, R38 ;  /* 0x00005410ff2f7816 */ /* 0x000fc40000000026 */
[----:B------:R-:W-:Y:S02]  /*03b0*/  PRMT R49, RZ, 0x7610, R38 ;  /* 0x00007610ff317816 */ /* 0x000fe40000000026 */
[--C-:B------:R-:W-:Y:S02]  /*03c0*/  PRMT R51, RZ, 0x5410, R39.reuse ;  /* 0x00005410ff337816 */ /* 0x100fe40000000027 */
[----:B------:R-:W-:Y:S01]  /*03d0*/  PRMT R53, RZ, 0x7610, R39 ;  /* 0x00007610ff357816 */ /* 0x000fe20000000027 */
[-C--:B------:R-:W-:Y:S02]  /*03e0*/  FMUL.FTZ R38, R43, R40.reuse ;  /* 0x000000282b267220 */ /* 0x080fe40000410000 */
[----:B-----5:R-:W-:Y:S02]  /*03f0*/  FMUL.FTZ R36, R20, R41 ;  /* 0x0000002914247220 */ /* 0x020fe40000410000 */
[-C--:B------:R-:W-:Y:S02]  /*0400*/  FMUL.FTZ R39, R45, R40.reuse ;  /* 0x000000282d277220 */ /* 0x080fe40000410000 */
[----:B------:R-:W-:-:S02]  /*0410*/  FMUL.FTZ R42, R37, R40 ;  /* 0x00000028252a7220 */ /* 0x000fc40000410000 */
[-C--:B------:R-:W-:Y:S02]  /*0420*/  FMUL.FTZ R47, R47, R40.reuse ;  /* 0x000000282f2f7220 */ /* 0x080fe40000410000 */
[-C--:B------:R-:W-:Y:S02]  /*0430*/  FMUL.FTZ R46, R49, R40.reuse ;  /* 0x00000028312e7220 */ /* 0x080fe40000410000 */
[-C--:B------:R-:W-:Y:S02]  /*0440*/  FMUL.FTZ R51, R51, R40.reuse ;  /* 0x0000002833337220 */ /* 0x080fe40000410000 */
[----:B------:R-:W-:Y:S02]  /*0450*/  FMUL.FTZ R48, R53, R40 ;  /* 0x0000002835307220 */ /* 0x000fe40000410000 */
[----:B------:R-:W-:Y:S02]  /*0460*/  FMUL.FTZ R37, R21, R38 ;  /* 0x0000002615257220 */ /* 0x000fe40000410000 */
[----:B----4-:R-:W-:-:S02]  /*0470*/  @P0 FADD.FTZ R36, R28, R36 ;  /* 0x000000241c240221 */ /* 0x010fc40000010000 */
[----:B------:R-:W-:Y:S02]  /*0480*/  FMUL.FTZ R38, R22, R39 ;  /* 0x0000002716267220 */ /* 0x000fe40000410000 */
[----:B------:R-:W-:Y:S02]  /*0490*/  FMUL.FTZ R39, R23, R42 ;  /* 0x0000002a17277220 */ /* 0x000fe40000410000 */
[----:B------:R-:W-:Y:S02]  /*04a0*/  FMUL.FTZ R40, R24, R47 ;  /* 0x0000002f18287220 */ /* 0x000fe40000410000 */
[----:B------:R-:W-:Y:S02]  /*04b0*/  FMUL.FTZ R41, R25, R46 ;  /* 0x0000002e19297220 */ /* 0x000fe40000410000 */
[----:B------:R-:W-:Y:S02]  /*04c0*/  FMUL.FTZ R42, R26, R51 ;  /* 0x000000331a2a7220 */ /* 0x000fe40000410000 */
[----:B------:R-:W-:-:S02]  /*04d0*/  FMUL.FTZ R43, R27, R48 ;  /* 0x000000301b2b7220 */ /* 0x000fc40000410000 */
[----:B------:R-:W-:Y:S02]  /*04e0*/  @P0 FADD.FTZ R37, R29, R37 ;  /* 0x000000251d250221 */ /* 0x000fe40000010000 */
[----:B------:R-:W-:Y:S01]  /*04f0*/  FADD.FTZ R46, RZ, R36 ;  /* 0x00000024ff2e7221 */ /* 0x000fe20000010000 */
[----:B------:R-:W-:Y:S01]  /*0500*/  LEA.HI.X R45, R3, c[0x0][0x18c], RZ, 0x5, P1 ;  /* 0x00006300032d7a11 */ /* 0x000fe200008f2cff */
[----:B------:R-:W-:Y:S02]  /*0510*/  @P0 FADD.FTZ R38, R30, R38 ;  /* 0x000000261e260221 */ /* 0x000fe40000010000 */
[----:B------:R-:W-:Y:S02]  /*0520*/  @P0 FADD.FTZ R39, R31, R39 ;  /* 0x000000271f270221 */ /* 0x000fe40000010000 */
[----:B------:R-:W-:Y:S02]  /*0530*/  @P0 FADD.FTZ R40, R32, R40 ;  /* 0x0000002820280221 */ /* 0x000fe40000010000 */
[----:B------:R-:W-:-:S02]  /*0540*/  @P0 FADD.FTZ R41, R33, R41 ;  /* 0x0000002921290221 */ /* 0x000fc40000010000 */
        /* <DEDUP_REMOVED lines=14> */
.L_x_3437:
        /* <DEDUP_REMOVED lines=36> */
.L_x_3438:
        /* <DEDUP_REMOVED lines=15> */
[----:B------:R-:W-:-:S02]  /*0960*/  FFMA.FTZ R43, R18, R43, R10 ;  /* 0x0000002b122b7223 */ /* 0x000fc4000001000a */
        /* <DEDUP_REMOVED lines=33> */
.L_x_3434:
[----:B0-----:R-:W-:Y:S02]  /*0b80*/  MOV R45, 0x1 ;  /* 0x00000001002d7802 */ /* 0x001fe40000000f00 */
[----:B------:R-:W-:Y:S02]  /*0b90*/  MOV R50, 0x1f ;  /* 0x0000001f00327802 */ /* 0x000fe40000000f00 */
[----:B------:R-:W-:Y:S02]  /*0ba0*/  MOV R49, 0xffffffff ;  /* 0xffffffff00317802 */ /* 0x000fe40000000f00 */
[----:B------:R-:W-:Y:S02]  /*0bb0*/  MOV R46, 0xbd0 ;  /* 0x00000bd0002e7802 */ /* 0x000fe40000000f00 */
[----:B------:R-:W-:Y:S05]  /*0bc0*/  CALL.REL.NOINC `($__internal_69_$__cuda_sm70_shflsync_bfly_p) ;  /* 0x0000048000007944 */ /* 0x000fea0003c00000 */
[----:B01----:R-:W-:Y:S05]  /*0bd0*/  BRA `(.L_x_3437) ;  /* 0xfffffa5000007947 */ /* 0x003fea000383ffff */
.L_x_3435:
[----:B------:R-:W-:Y:S01]  /*0be0*/  HFMA2.MMA R50, -RZ, RZ, 0, 1.847743988037109375e-06 ;  /* 0x0000001fff327435 */ /* 0x000fe200000001ff */
[----:B------:R-:W-:Y:S02]  /*0bf0*/  MOV R45, 0x2 ;  /* 0x00000002002d7802 */ /* 0x000fe40000000f00 */
[----:B------:R-:W-:Y:S02]  /*0c00*/  MOV R49, 0xffffffff ;  /* 0xffffffff00317802 */ /* 0x000fe40000000f00 */
[----:B------:R-:W-:-:S02]  /*0c10*/  MOV R46, 0xc30 ;  /* 0x00000c30002e7802 */ /* 0x000fc40000000f00 */
[----:B------:R-:W-:Y:S05]  /*0c20*/  CALL.REL.NOINC `($__internal_69_$__cuda_sm70_shflsync_bfly_p) ;  /* 0x0000042000007944 */ /* 0x000fea0003c00000 */
[----:B01----:R-:W-:Y:S01]  /*0c30*/  FADD.FTZ R48, R48, R45 ;  /* 0x0000002d30307221 */ /* 0x003fe20000010000 */
[----:B------:R-:W-:Y:S01]  /*0c40*/  HFMA2.MMA R45, -RZ, RZ, 0, 2.384185791015625e-07 ;  /* 0x00000004ff2d7435 */ /* 0x000fe200000001ff */
[----:B------:R-:W-:-:S02]  /*0c50*/  MOV R50, 0x1f ;  /* 0x0000001f00327802 */ /* 0x000fc40000000f00 */
[----:B------:R-:W-:Y:S02]  /*0c60*/  MOV R49, 0xffffffff ;  /* 0xffffffff00317802 */ /* 0x000fe40000000f00 */
[----:B------:R-:W-:Y:S02]  /*0c70*/  MOV R46, 0xc90 ;  /* 0x00000c90002e7802 */ /* 0x000fe40000000f00 */
[----:B------:R-:W-:Y:S05]  /*0c80*/  CALL.REL.NOINC `($__internal_69_$__cuda_sm70_shflsync_bfly_p) ;  /* 0x000003c000007944 */ /* 0x000fea0003c00000 */
[----:B01----:R-:W-:Y:S01]  /*0c90*/  FADD.FTZ R48, R48, R45 ;  /* 0x0000002d30307221 */ /* 0x003fe20000010000 */
[----:B------:R-:W-:Y:S01]  /*0ca0*/  HFMA2.MMA R45, -RZ, RZ, 0, 4.76837158203125e-07 ;  /* 0x00000008ff2d7435 */ /* 0x000fe200000001ff */
[----:B------:R-:W-:Y:S02]  /*0cb0*/  MOV R50, 0x1f ;  /* 0x0000001f00327802 */ /* 0x000fe40000000f00 */
[----:B------:R-:W-:Y:S02]  /*0cc0*/  MOV R49, 0xffffffff ;  /* 0xffffffff00317802 */ /* 0x000fe40000000f00 */
[----:B------:R-:W-:Y:S02]  /*0cd0*/  MOV R46, 0xcf0 ;  /* 0x00000cf0002e7802 */ /* 0x000fe40000000f00 */
[----:B------:R-:W-:Y:S05]  /*0ce0*/  CALL.REL.NOINC `($__internal_69_$__cuda_sm70_shflsync_bfly_p) ;  /* 0x0000036000007944 */ /* 0x000fea0003c00000 */
[----:B01----:R-:W-:Y:S01]  /*0cf0*/  FADD.FTZ R48, R48, R45 ;  /* 0x0000002d30307221 */ /* 0x003fe20000010000 */
[----:B------:R-:W-:Y:S01]  /*0d00*/  HFMA2.MMA R45, -RZ, RZ, 0, 9.5367431640625e-07 ;  /* 0x00000010ff2d7435 */ /* 0x000fe200000001ff */
[----:B------:R-:W-:-:S02]  /*0d10*/  MOV R50, 0x1f ;  /* 0x0000001f00327802 */ /* 0x000fc40000000f00 */
[----:B------:R-:W-:Y:S02]  /*0d20*/  MOV R49, 0xffffffff ;  /* 0xffffffff00317802 */ /* 0x000fe40000000f00 */
[----:B------:R-:W-:Y:S02]  /*0d30*/  MOV R46, 0xd50 ;  /* 0x00000d50002e7802 */ /* 0x000fe40000000f00 */
[----:B------:R-:W-:Y:S05]  /*0d40*/  CALL.REL.NOINC `($__internal_69_$__cuda_sm70_shflsync_bfly_p) ;  /* 0x0000030000007944 */ /* 0x000fea0003c00000 */
        /* <DEDUP_REMOVED lines=19> */
[----:B------:R-:W-:-:S03]  /*0e80*/  MOV R46, 0xec0 ;  /* 0x00000ec0002e7802 */ /* 0x000fc60000000f00 */
[----:B------:R-:W-:Y:S01]  /*0e90*/  FFMA.FTZ R48, R48, R48, R45 ;  /* 0x0000003030307223 */ /* 0x000fe2000001002d */
[----:B------:R-:W-:-:S06]  /*0ea0*/  HFMA2.MMA R45, -RZ, RZ, 0, 5.9604644775390625e-08 ;  /* 0x00000001ff2d7435 */ /* 0x000fcc00000001ff */
[----:B------:R-:W-:Y:S05]  /*0eb0*/  CALL.REL.NOINC `($__internal_69_$__cuda_sm70_shflsync_bfly_p) ;  /* 0x0000019000007944 */ /* 0x000fea0003c00000 */
[----:B01----:R-:W-:Y:S01]  /*0ec0*/  FADD.FTZ R48, R48, R45 ;  /* 0x0000002d30307221 */ /* 0x003fe20000010000 */
[----:B------:R-:W-:Y:S01]  /*0ed0*/  HFMA2.MMA R45, -RZ, RZ, 0, 1.1920928955078125e-07 ;  /* 0x00000002ff2d7435 */ /* 0x000fe200000001ff */
[----:B------:R-:W-:Y:S02]  /*0ee0*/  MOV R50, 0x1f ;  /* 0x0000001f00327802 */ /* 0x000fe40000000f00 */
[----:B------:R-:W-:Y:S02]  /*0ef0*/  MOV R49, 0xffffffff ;  /* 0xffffffff00317802 */ /* 0x000fe40000000f00 */
[----:B------:R-:W-:Y:S02]  /*0f00*/  MOV R46, 0xf20 ;  /* 0x00000f20002e7802 */ /* 0x000fe40000000f00 */
[----:B------:R-:W-:Y:S05]  /*0f10*/  CALL.REL.NOINC `($__internal_69_$__cuda_sm70_shflsync_bfly_p) ;  /* 0x0000013000007944 */ /* 0x000fea0003c00000 */
[----:B01----:R-:W-:Y:S01]  /*0f20*/  FADD.FTZ R48, R48, R45 ;  /* 0x0000002d30307221 */ /* 0x003fe20000010000 */
[----:B------:R-:W-:Y:S01]  /*0f30*/  HFMA2.MMA R45, -RZ, RZ, 0, 2.384185791015625e-07 ;  /* 0x00000004ff2d7435 */ /* 0x000fe200000001ff */
[----:B------:R-:W-:Y:S02]  /*0f40*/  MOV R50, 0x1f ;  /* 0x0000001f00327802 */ /* 0x000fe40000000f00 */
[----:B------:R-:W-:-:S02]  /*0f50*/  MOV R49, 0xffffffff ;  /* 0xffffffff00317802 */ /* 0x000fc40000000f00 */
        /* <DEDUP_REMOVED lines=10> */
[----:B------:R-:W-:Y:S02]  /*1000*/  MOV R50, 0x1f ;  /* 0x0000001f00327802 */ /* 0x000fe40000000f00 */
[----:B------:R-:W-:-:S02]  /*1010*/  MOV R49, 0xffffffff ;  /* 0xffffffff00317802 */ /* 0x000fc40000000f00 */
[----:B------:R-:W-:Y:S02]  /*1020*/  MOV R46, 0x1040 ;  /* 0x00001040002e7802 */ /* 0x000fe40000000f00 */
[----:B------:R-:W-:Y:S05]  /*1030*/  CALL.REL.NOINC `($__internal_69_$__cuda_sm70_shflsync_bfly_p) ;  /* 0x0000001000007944 */ /* 0x000fea0003c00000 */
[----:B01----:R-:W-:Y:S05]  /*1040*/  BRA `(.L_x_3438) ;  /* 0xfffff82000007947 */ /* 0x003fea000383ffff */
        .weak           $__internal_69_$__cuda_sm70_shflsync_bfly_p
        .type           $__internal_69_$__cuda_sm70_shflsync_bfly_p,@function
        .size           $__internal_69_$__cuda_sm70_shflsync_bfly_p,(.L_x_8257 - $__internal_69_$__cuda_sm70_shflsync_bfly_p)
$__internal_69_$__cuda_sm70_shflsync_bfly_p:
[----:B------:R-:W-:Y:S01]  /*1050*/  HFMA2.MMA R47, -RZ, RZ, 0, 0 ;  /* 0x00000000ff2f7435 */ /* 0x000fe200000001ff */
[----:B------:R-:W-:Y:S04]  /*1060*/  WARPSYNC R49 ;  /* 0x0000003100007348 */ /* 0x000fe80003800000 */
[----:B------:R0:W1:Y:S01]  /*1070*/  SHFL.BFLY PT, R45, R48, R45, R50 ;  /* 0x0c00002d302d7389 */ /* 0x00006200000e0032 */
[----:B------:R-:W-:Y:S05]  /*1080*/  RET.REL.NODEC R46 `(_ZN10layer_norm13ln_fwd_kernelINS_13Kernel_traitsIf13__nv_bfloat16fS2_fjLj256ELj1ELj4ELj1ELj16ENS_18Kernel_traits_baseILj256EfS2_fS2_fjLj128EEEEELb0ELb1ELb0ELb1EEEvNS_9FwdParamsE) ;  /* 0xffffef702e007950 */ /* 0x000fea0003c3ffff */
.L_x_3439:
        /* <DEDUP_REMOVED lines=15> */
.L_x_8257:


//--------------------- .text._ZN10layer_norm13ln_fwd_kernelINS_13Kernel_traitsIf13__nv_bfloat16fS2_fjLj256ELj1ELj4ELj1ELj16ENS_18Kernel_traits_baseILj256EfS2_fS2_fjLj128EEEEELb0ELb1ELb1ELb0EEEvNS_9FwdParamsE --------------------------
	.section	.text._ZN10layer_norm13ln_fwd_kernelINS_13Kernel_traitsIf13__nv_bfloat16fS2_fjLj256ELj1ELj4ELj1ELj16ENS_18Kernel_traits_baseILj256EfS2_fS2_fjLj128EEEEELb0ELb1ELb1ELb0EEEvNS_9FwdParamsE,"ax",@progbits
	.sectioninfo	@"SHI_REGISTERS=63"
	.align	128
        .global         _ZN10layer_norm13ln_fwd_kernelINS_13Kernel_traitsIf13__nv_bfloat16fS2_fjLj256ELj1ELj4ELj1ELj16ENS_18Kernel_traits_baseILj256EfS2_fS2_fjLj128EEEEELb0ELb1ELb1ELb0EEEvNS_9FwdParamsE
        .type           _ZN10layer_norm13ln_fwd_kernelINS_13Kernel_traitsIf13__nv_bfloat16fS2_fjLj256ELj1ELj4ELj1ELj16ENS_18Kernel_traits_baseILj256EfS2_fS2_fjLj128EEEEELb0ELb1ELb1ELb0EEEvNS_9FwdParamsE,@function
        .size           _ZN10layer_norm13ln_fwd_kernelINS_13Kernel_traitsIf13__nv_bfloat16fS2_fjLj256ELj1ELj4ELj1ELj16ENS_18Kernel_traits_baseILj256EfS2_fS2_fjLj128EEEEELb0ELb1ELb1ELb0EEEvNS_9FwdParamsE,(.L_x_8258 - _ZN10layer_norm13ln_fwd_kernelINS_13Kernel_traitsIf13__nv_bfloat16fS2_fjLj256ELj1ELj4ELj1ELj16ENS_18Kernel_traits_baseILj256EfS2_fS2_fjLj128EEEEELb0ELb1ELb1ELb0EEEvNS_9FwdParamsE)
        .other          _ZN10layer_norm13ln_fwd_kernelINS_13Kernel_traitsIf13__nv_bfloat16fS2_fjLj256ELj1ELj4ELj1ELj16ENS_18Kernel_traits_baseILj256EfS2_fS2_fjLj128EEEEELb0ELb1ELb1ELb0EEEvNS_9FwdParamsE,@"STO_CUDA_ENTRY STV_DEFAULT"
_ZN10layer_norm13ln_fwd_kernelINS_13Kernel_traitsIf13__nv_bfloat16fS2_fjLj256ELj1ELj4ELj1ELj16ENS_18Kernel_traits_baseILj256EfS2_fS2_fjLj128EEEEELb0ELb1ELb1ELb0EEEvNS_9FwdParamsE:
.text._ZN10layer_norm13ln_fwd_kernelINS_13Kernel_traitsIf13__nv_bfloat16fS2_fjLj256ELj1ELj4ELj1ELj16ENS_18Kernel_traits_baseILj256EfS2_fS2_fjLj128EEEEELb0ELb1ELb1ELb0EEEvNS_9FwdParamsE:
        /* <DEDUP_REMOVED lines=34> */
.L_x_3441:
[----:B------:R-:W-:Y:S05]  /*0220*/  BSYNC B0 ;  /* 0x0000000000007941 */ /* 0x000fea0003800000 */
.L_x_3440:
[----:B------:R-:W-:Y:S05]  /*0230*/  @P1 EXIT ;  /* 0x000000000000194d */ /* 0x000fea0003800000 */
[----:B------:R-:W-:Y:S02]  /*0240*/  ULDC.U8 UR6, c[0x0][0x1f0] ;  /* 0x00007c0000067ab9 */ /* 0x000fe40000000000 */
.L_x_3465:
        /* <DEDUP_REMOVED lines=24> */
[----:B------:R-:W-:Y:S02]  /*03d0*/  @P1 LEA.HI R41, R41, R40, RZ, 0x3 ;  /* 0x0000002829291211 */ /* 0x000fe400078f18ff */
[----:B------:R-:W-:Y:S02]  /*03e0*/  MOV R40, RZ ;  /* 0x000000ff00287202 */ /* 0x000fe40000000f00 */
        /* <DEDUP_REMOVED lines=32> */
[----:B-1----:R-:W-:-:S04]  /*05f0*/  FMUL.FTZ R49, R44, c[0x0][0x1ec] ;  /* 0x00007b002c317a20 */ /* 0x002fc80000410000 */
[----:B------:R-:W-:-:S04]  /*0600*/  FMUL.FTZ R44, R4, R49 ;  /* 0x00000031042c7220 */ /* 0x000fc80000410000 */
[----:B------:R-:W-:Y:S02]  /*0610*/  @P0 FADD.FTZ R44, R28, R44 ;  /* 0x0000002c1c2c0221 */ /* 0x000fe40000010000 */
.L_x_3445:
[----:B------:R-:W-:Y:S05]  /*0620*/  BSYNC B1 ;  /* 0x0000000000017941 */ /* 0x000fea0003800000 */
.L_x_3444:
[----:B------:R-:W-:Y:S01]  /*0630*/  BSSY B1, `(.L_x_3446) ;  /* 0x0000006000017945 */ /* 0x000fe20003800000 */
[----:B------:R-:W-:Y:S05]  /*0640*/  @!P6 BRA `(.L_x_3447) ;  /* 0x000000400000e947 */ /* 0x000fea0003800000 */
[----:B-----5:R-:W-:-:S05]  /*0650*/  PRMT R45, RZ, 0x7610, R36 ;  /* 0x00007610ff2d7816 */ /* 0x020fca0000000024 */
[----:B------:R-:W-:-:S04]  /*0660*/  FMUL.FTZ R52, R45, c[0x0][0x1ec] ;  /* 0x00007b002d347a20 */ /* 0x000fc80000410000 */
[----:B------:R-:W-:-:S04]  /*0670*/  FMUL.FTZ R45, R5, R52 ;  /* 0x00000034052d7220 */ /* 0x000fc80000410000 */
[----:B------:R-:W-:Y:S02]  /*0680*/  @P0 FADD.FTZ R45, R29, R45 ;  /* 0x0000002d1d2d0221 */ /* 0x000fe40000010000 */
.L_x_3447:
[----:B------:R-:W-:Y:S05]  /*0690*/  BSYNC B1 ;  /* 0x0000000000017941 */ /* 0x000fea0003800000 */
.L_x_3446:
[----:B------:R-:W-:Y:S01]  /*06a0*/  BSSY B1, `(.L_x_3448) ;  /* 0x0000006000017945 */ /* 0x000fe20003800000 */
[----:B------:R-:W-:Y:S05]  /*06b0*/  @!P6 BRA `(.L_x_3449) ;  /* 0x000000400000e947 */ /* 0x000fea0003800000 */
[----:B-----5:R-:W-:-:S05]  /*06c0*/  PRMT R46, RZ, 0x5410, R37 ;  /* 0x00005410ff2e7816 */ /* 0x020fca0000000025 */
[----:B-1----:R-:W-:-:S04]  /*06d0*/  FMUL.FTZ R49, R46, c[0x0][0x1ec] ;  /* 0x00007b002e317a20 */ /* 0x002fc80000410000 */
[----:B------:R-:W-:-:S04]  /*06e0*/  FMUL.FTZ R46, R6, R49 ;  /* 0x00000031062e7220 */ /* 0x000fc80000410000 */
[----:B------:R-:W-:Y:S02]  /*06f0*/  @P0 FADD.FTZ R46, R30, R46 ;  /* 0x0000002e1e2e0221 */ /* 0x000fe40000010000 */
.L_x_3449:
[----:B------:R-:W-:Y:S05]  /*0700*/  BSYNC B1 ;  /* 0x0000000000017941 */ /* 0x000fea0003800000 */
.L_x_3448:
[----:B------:R-:W-:Y:S01]  /*0710*/  BSSY B1, `(.L_x_3450) ;  /* 0x0000006000017945 */ /* 0x000fe20003800000 */
[----:B------:R-:W-:Y:S05]  /*0720*/  @!P6 BRA `(.L_x_3451) ;  /* 0x000000400000e947 */ /* 0x000fea0003800000 */
[----:B-----5:R-:W-:-:S05]  /*0730*/  PRMT R47, RZ, 0x7610, R37 ;  /* 0x00007610ff2f7816 */ /* 0x020fca0000000025 */
[----:B------:R-:W-:-:S04]  /*0740*/  FMUL.FTZ R52, R47, c[0x0][0x1ec] ;  /* 0x00007b002f347a20 */ /* 0x000fc80000410000 */
[----:B------:R-:W-:-:S04]  /*0750*/  FMUL.FTZ R47, R7, R52 ;  /* 0x00000034072f7220 */ /* 0x000fc80000410000 */
[----:B------:R-:W-:Y:S02]  /*0760*/  @P0 FADD.FTZ R47, R31, R47 ;  /* 0x0000002f1f2f0221 */ /* 0x000fe40000010000 */
.L_x_3451:
[----:B------:R-:W-:Y:S05]  /*0770*/  BSYNC B1 ;  /* 0x0000000000017941 */ /* 0x000fea0003800000 */
.L_x_3450:
[----:B------:R-:W-:Y:S01]  /*0780*/  BSSY B1, `(.L_x_3452) ;  /* 0x0000006000017945 */ /* 0x000fe20003800000 */
[----:B------:R-:W-:Y:S05]  /*0790*/  @!P6 BRA `(.L_x_3453) ;  /* 0x000000400000e947 */ /* 0x000fea0003800000 */
[----:B-----5:R-:W-:-:S05]  /*07a0*/  PRMT R40, RZ, 0x5410, R38 ;  /* 0x00005410ff287816 */ /* 0x020fca0000000026 */
[----:B-1----:R-:W-:-:S04]  /*07b0*/  FMUL.FTZ R49, R40, c[0x0][0x1ec] ;  /* 0x00007b0028317a20 */ /* 0x002fc80000410000 */
[----:B------:R-:W-:-:S04]  /*07c0*/  FMUL.FTZ R40, R8, R49 ;  /* 0x0000003108287220 */ /* 0x000fc80000410000 */
[----:B------:R-:W-:Y:S02]  /*07d0*/  @P0 FADD.FTZ R40, R32, R40 ;  /* 0x0000002820280221 */ /* 0x000fe40000010000 */
.L_x_3453:
[----:B------:R-:W-:Y:S05]  /*07e0*/  BSYNC B1 ;  /* 0x0000000000017941 */ /* 0x000fea0003800000 */
.L_x_3452:
[----:B------:R-:W-:Y:S01]  /*07f0*/  BSSY B1, `(.L_x_3454) ;  /* 0x0000006000017945 */ /* 0x000fe20003800000 */
[----:B------:R-:W-:Y:S05]  /*0800*/  @!P6 BRA `(.L_x_3455) ;  /* 0x000000400000e947 */ /* 0x000fea0003800000 */
[----:B-----5:R-:W-:-:S05]  /*0810*/  PRMT R41, RZ, 0x7610, R38 ;  /* 0x00007610ff297816 */ /* 0x020fca0000000026 */
[----:B------:R-:W-:-:S04]  /*0820*/  FMUL.FTZ R52, R41, c[0x0][0x1ec] ;  /* 0x00007b0029347a20 */ /* 0x000fc80000410000 */
[----:B------:R-:W-:-:S04]  /*0830*/  FMUL.FTZ R41, R9, R52 ;  /* 0x0000003409297220 */ /* 0x000fc80000410000 */
[----:B------:R-:W-:Y:S02]  /*0840*/  @P0 FADD.FTZ R41, R33, R41 ;  /* 0x0000002921290221 */ /* 0x000fe40000010000 */
.L_x_3455:
[----:B------:R-:W-:Y:S05]  /*0850*/  BSYNC B1 ;  /* 0x0000000000017941 */ /* 0x000fea0003800000 */
.L_x_3454:
[----:B------:R-:W-:Y:S01]  /*0860*/  BSSY B1, `(.L_x_3456) ;  /* 0x0000006000017945 */ /* 0x000fe20003800000 */
[----:B------:R-:W-:Y:S05]  /*0870*/  @!P6 BRA `(.L_x_3457) ;  /* 0x000000400000e947 */ /* 0x000fea0003800000 */
[----:B-----5:R-:W-:-:S05]  /*0880*/  PRMT R42, RZ, 0x5410, R39 ;  /* 0x00005410ff2a7816 */ /* 0x020fca0000000027 */
[----:B-1----:R-:W-:-:S04]  /*0890*/  FMUL.FTZ R49, R42, c[0x0][0x1ec] ;  /* 0x00007b002a317a20 */ /* 0x002fc80000410000 */
[----:B------:R-:W-:-:S04]  /*08a0*/  FMUL.FTZ R42, R10, R49 ;  /* 0x000000310a2a7220 */ /* 0x000fc80000410000 */
[----:B------:R-:W-:Y:S02]  /*08b0*/  @P0 FADD.FTZ R42, R34, R42 ;  /* 0x0000002a222a0221 */ /* 0x000fe40000010000 */
.L_x_3457:
[----:B------:R-:W-:Y:S05]  /*08c0*/  BSYNC B1 ;  /* 0x0000000000017941 */ /* 0x000fea0003800000 */
.L_x_3456:
[----:B------:R-:W-:Y:S01]  /*08d0*/  BSSY B1, `(.L_x_3458) ;  /* 0x0000006000017945 */ /* 0x000fe20003800000 */
[----:B------:R-:W-:Y:S05]  /*08e0*/  @!P6 BRA `(.L_x_3459) ;  /* 0x000000400000e947 */ /* 0x000fea0003800000 */
[----:B-----5:R-:W-:-:S05]  /*08f0*/  PRMT R43, RZ, 0x7610, R39 ;  /* 0x00007610ff2b7816 */ /* 0x020fca0000000027 */
[----:B------:R-:W-:-:S04]  /*0900*/  FMUL.FTZ R52, R43, c[0x0][0x1ec] ;  /* 0x00007b002b347a20 */ /* 0x000fc80000410000 */
[----:B------:R-:W-:-:S04]  /*0910*/  FMUL.FTZ R43, R11, R52 ;  /* 0x000000340b2b7220 */ /* 0x000fc80000410000 */
[----:B------:R-:W-:Y:S02]  /*0920*/  @P0 FADD.FTZ R43, R35, R43 ;  /* 0x0000002b232b0221 */ /* 0x000fe40000010000 */
.L_x_3459:
[----:B------:R-:W-:Y:S05]  /*0930*/  BSYNC B1 ;  /* 0x0000000000017941 */ /* 0x000fea0003800000 */
.L_x_3458:
[----:B------:R0:W-:Y:S04]  /*0940*/  STG.E.128 [R50.64], R44 ;  /* 0x0000002c32007986 */ /* 0x0001e8000c101d04 */
[----:B------:R0:W-:Y:S02]  /*0950*/  STG.E.128 [R50.64+0x10], R40 ;  /* 0x0000102832007986 */ /* 0x0001e4000c101d04 */
.L_x_3443:
[----:B------:R-:W-:Y:S05]  /*0960*/  BSYNC B0 ;  /* 0x0000000000007941 */ /* 0x000fea0003800000 */
.L_x_3442:
        /* <DEDUP_REMOVED lines=12> */
.L_x_3466:
        /* <DEDUP_REMOVED lines=37> */
.L_x_3467:
[----:B------:R-:W-:Y:S01]  /*0c80*/  FMUL.FTZ R51, R50, R50 ;  /* 0x0000003232337220 */ /* 0x000fe20000410000 */
[----:B------:R-:W-:Y:S01]  /*0c90*/  ISETP.NE.AND P0, PT, RZ, UR6, PT ;  /* 0x00000006ff007c0c */ /* 0x000fe2000bf05270 */
[----:B------:R-:W-:Y:S01]  /*0ca0*/  IMAD.MOV.U32 R53, RZ, RZ, c[0x0][0x1e0] ;  /* 0x00007800ff357624 */ /* 0x000fe200078e00ff */
[----:B------:R-:W-:Y:S01]  /*0cb0*/  @!P1 LEA R54, P3, R0, c[0x0][0x1a8], 0x2 ;  /* 0x00006a0000369a11 */ /* 0x000fe200078610ff */
[----:B-1----:R-:W-:Y:S01]  /*0cc0*/  FADD.FTZ R56, R56, R49 ;  /* 0x0000003138387221 */ /* 0x002fe20000010000 */
[----:B------:R-:W-:Y:S01]  /*0cd0*/  FSEL R52, R51, RZ, P0 ;  /* 0x000000ff33347208 */ /* 0x000fe20000000000 */
[----:B------:R-:W-:Y:S01]  /*0ce0*/  BSSY B0, `(.L_x_3462) ;  /* 0x0000031000007945 */ /* 0x000fe20003800000 */
[----:B------:R-:W-:Y:S01]  /*0cf0*/  @!P1 LEA.HI.X R55, R0, c[0x0][0x1ac], R3, 0x2, P3 ;  /* 0x00006b0000379a11 */ /* 0x000fe200018f1403 */
[----:B0-----:R-:W-:-:S04]  /*0d00*/  FFMA.FTZ R49, R56, R53, c[0x0][0x228] ;  /* 0x00008a0038317623 */ /* 0x001fc80000010035 */
        /* <DEDUP_REMOVED lines=19> */
[----:B------:R-:W-:Y:S02]  /*0e40*/  FADD.FTZ R54, R41, -R54 ;  /* 0x8000003629367221 */ /* 0x000fe40000010000 */
[C---:B------:R-:W-:Y:S01]  /*0e50*/  FMUL.FTZ R57, R49.reuse, R50 ;  /* 0x0000003231397220 */ /* 0x040fe20000410000 */
[----:B------:R-:W-:Y:S01]  /*0e60*/  SHF.R.S32.HI R50, RZ, 0x1f, R3 ;  /* 0x0000001fff327819 */ /* 0x000fe20000011403 */
[C---:B------:R-:W-:Y:S02]  /*0e70*/  FMUL.FTZ R51, R49.reuse, R60 ;  /* 0x0000003c31337220 */ /* 0x040fe40000410000 */
[C---:B------:R-:W-:Y:S01]  /*0e80*/  FMUL.FTZ R60, R49.reuse, R53 ;  /* 0x00000035313c7220 */ /* 0x040fe20000410000 */
[----:B------:R-:W-:Y:S01]  /*0e90*/  LEA.HI R59, R50, R3, RZ, 0x3 ;  /* 0x00000003323b7211 */ /* 0x000fe200078f18ff */
[----:B------:R-:W-:-:S02]  /*0ea0*/  FMUL.FTZ R53, R49, R52 ;  /* 0x0000003431357220 */ /* 0x000fc40000410000 */
[----:B------:R-:W-:Y:S01]  /*0eb0*/  FMUL.FTZ R55, R49, R56 ;  /* 0x0000003831377220 */ /* 0x000fe20000410000 */
[----:B------:R-:W-:Y:S01]  /*0ec0*/  LEA.HI.SX32 R59, R59, R2, 0x1d ;  /* 0x000000023b3b7211 */ /* 0x000fe200078feaff */
        /* <DEDUP_REMOVED lines=8> */
[----:B------:R-:W-:Y:S01]  /*0f50*/  FFMA.FTZ R3, R13, R54, R21 ;  /* 0x000000360d037223 */ /* 0x000fe20000010015 */
[----:B------:R-:W-:Y:S01]  /*0f60*/  MOV R54, 0x10 ;  /* 0x0000001000367802 */ /* 0x000fe20000000f00 */
        /* <DEDUP_REMOVED lines=8> */
.L_x_3463:
[----:B-1----:R-:W-:Y:S05]  /*0ff0*/  BSYNC B0 ;  /* 0x0000000000007941 */ /* 0x002fea0003800000 */
.L_x_3462:
[----:B------:R-:W-:-:S04]  /*1000*/  MOV R3, c[0x0][0x160] ;  /* 0x0000580000037a02 */ /* 0x000fc80000000f00 */
[----:B------:R-:W-:-:S04]  /*1010*/  LEA R0, R3, R0, 0x2 ;  /* 0x0000000003007211 */ /* 0x000fc800078e10ff */
[----:B------:R-:W-:-:S13]  /*1020*/  ISETP.GE.AND P0, PT, R0, c[0x0][0x164], PT ;  /* 0x0000590000007a0c */ /* 0x000fda0003f06270 */
[----:B0-----:R-:W-:Y:S01]  /*1030*/  @P0 CALL.REL.NOINC `(.L_x_3464) ;  /* 0x0000001000000944 */ /* 0x001fe20003c00000 */
[----:B------:R-:W-:Y:S05]  /*1040*/  BRA `(.L_x_3465) ;  /* 0xfffff20000007947 */ /* 0x000fea000383ffff */
.L_x_3464:
[----:B------:R-:W-:Y:S05]  /*1050*/  EXIT ;  /* 0x000000000000794d */ /* 0x000fea0003800000 */
.L_x_3460:
[----:B------:R-:W-:Y:S01]  /*1060*/  HFMA2.MMA R55, -RZ, RZ, 0, 5.9604644775390625e-08 ;  /* 0x00000001ff377435 */ /* 0x000fe200000001ff */
[----:B------:R-:W-:Y:S01]  /*1070*/  MOV R54, 0x1f ;  /* 0x0000001f00367802 */ /* 0x000fe20000000f00 */
[----:B------:R-:W-:Y:S01]  /*1080*/  IMAD.MOV.U32 R51, RZ, RZ, -0x1 ;  /* 0xffffffffff337424 */ /* 0x000fe200078e00ff */
[----:B------:R-:W-:-:S03]  /*1090*/  MOV R52, 0x10b0 ;  /* 0x000010b000347802 */ /* 0x000fc60000000f00 */
[----:B-----5:R-:W-:Y:S05]  /*10a0*/  CALL.REL.NOINC `($__internal_70_$__cuda_sm70_shflsync_bfly_p) ;  /* 0x000004b000007944 */ /* 0x020fea0003c00000 */
[----:B01----:R-:W-:Y:S05]  /*10b0*/  BRA `(.L_x_3466) ;  /* 0xfffff97000007947 */ /* 0x003fea000383ffff */
.L_x_3461:
[----:B------:R-:W-:Y:S01]  /*10c0*/  HFMA2.MMA R55, -RZ, RZ, 0, 1.1920928955078125e-07 ;  /* 0x00000002ff377435 */ /* 0x000fe200000001ff */
[----:B0-----:R-:W-:Y:S02]  /*10d0*/  MOV R49, R56 ;  /* 0x0000003800317202 */ /* 0x001fe40000000f00 */
[----:B------:R-:W-:Y:S02]  /*10e0*/  MOV R54, 0x1f ;  /* 0x0000001f00367802 */ /* 0x000fe40000000f00 */
[----:B------:R-:W-:Y:S02]  /*10f0*/  MOV R51, 0xffffffff ;  /* 0xffffffff00337802 */ /* 0x000fe40000000f00 */
[----:B------:R-:W-:-:S02]  /*1100*/  MOV R52, 0x1120 ;  /* 0x0000112000347802 */ /* 0x000fc40000000f00 */
[----:B-----5:R-:W-:Y:S05]  /*1110*/  CALL.REL.NOINC `($__internal_70_$__cuda_sm70_shflsync_bfly_p) ;  /* 0x0000044000007944 */ /* 0x020fea0003c00000 */
[----:B0-----:R-:W-:Y:S01]  /*1120*/  HFMA2.MMA R55, -RZ, RZ, 0, 2.384185791015625e-07 ;  /* 0x00000004ff377435 */ /* 0x001fe200000001ff */
[----:B-1----:R-:W-:Y:S01]  /*1130*/  FADD.FTZ R49, R56, R51 ;  /* 0x0000003338317221 */ /* 0x002fe20000010000 */
[----:B------:R-:W-:Y:S01]  /*1140*/  MOV R51, 0xffffffff ;  /* 0xffffffff00337802 */ /* 0x000fe20000000f00 */
[----:B------:R-:W-:Y:S01]  /*1150*/  IMAD.MOV.U32 R54, RZ, RZ, 0x1f ;  /* 0x0000001fff367424 */ /* 0x000fe200078e00ff */
[----:B------:R-:W-:-:S02]  /*1160*/  MOV R52, 0x1180 ;  /* 0x0000118000347802 */ /* 0x000fc40000000f00 */
[----:B------:R-:W-:Y:S05]  /*1170*/  CALL.REL.NOINC `($__internal_70_$__cuda_sm70_shflsync_bfly_p) ;  /* 0x000003e000007944 */ /* 0x000fea0003c00000 */
[----:B0-----:R-:W-:Y:S01]  /*1180*/  HFMA2.MMA R55, -RZ, RZ, 0, 4.76837158203125e-07 ;  /* 0x00000008ff377435 */ /* 0x001fe200000001ff */
[----:B-1----:R-:W-:Y:S01]  /*1190*/  FADD.FTZ R49, R49, R51 ;  /* 0x0000003331317221 */ /* 0x002fe20000010000 */
[----:B------:R-:W-:-:S02]  /*11a0*/  MOV R54, 0x1f ;  /* 0x0000001f00367802 */ /* 0x000fc40000000f00 */
[----:B------:R-:W-:Y:S02]  /*11b0*/  MOV R51, 0xffffffff ;  /* 0xffffffff00337802 */ /* 0x000fe40000000f00 */
[----:B------:R-:W-:Y:S02]  /*11c0*/  MOV R52, 0x11e0 ;  /* 0x000011e000347802 */ /* 0x000fe40000000f00 */
[----:B------:R-:W-:Y:S05]  /*11d0*/  CALL.REL.NOINC `($__internal_70_$__cuda_sm70_shflsync_bfly_p) ;  /* 0x0000038000007944 */ /* 0x000fea0003c00000 */
[----:B0-----:R-:W-:Y:S01]  /*11e0*/  HFMA2.MMA R55, -RZ, RZ, 0, 9.5367431640625e-07 ;  /* 0x00000010ff377435 */ /* 0x001fe200000001ff */
[----:B-1----:R-:W-:Y:S01]  /*11f0*/  FADD.FTZ R49, R49, R51 ;  /* 0x0000003331317221 */ /* 0x002fe20000010000 */
[----:B------:R-:W-:Y:S01]  /*1200*/  MOV R51, 0xffffffff ;  /* 0xffffffff00337802 */ /* 0x000fe20000000f00 */
[----:B------:R-:W-:Y:S01]  /*1210*/  IMAD.MOV.U32 R54, RZ, RZ, 0x1f ;  /* 0x0000001fff367424 */ /* 0x000fe200078e00ff */
[----:B------:R-:W-:Y:S02]  /*1220*/  MOV R52, 0x1240 ;  /* 0x0000124000347802 */ /* 0x000fe40000000f00 */
[----:B------:R-:W-:Y:S05]  /*1230*/  CALL.REL.NOINC `($__internal_70_$__cuda_sm70_shflsync_bfly_p) ;  /* 0x0000032000007944 */ /* 0x000fea0003c00000 */
        /* <DEDUP_REMOVED lines=23> */
[----:B------:R-:W-:Y:S05]  /*13b0*/  CALL.REL.NOINC `($__internal_70_$__cuda_sm70_shflsync_bfly_p) ;  /* 0x000001a000007944 */ /* 0x000fea0003c00000 */
[----:B0-----:R-:W-:Y:S01]  /*13c0*/  HFMA2.MMA R55, -RZ, RZ, 0, 1.1920928955078125e-07 ;  /* 0x00000002ff377435 */ /* 0x001fe200000001ff */
[----:B-1----:R-:W-:Y:S01]  /*13d0*/  FADD.FTZ R49, R49, R51 ;  /* 0x0000003331317221 */ /* 0x002fe20000010000 */
[----:B------:R-:W-:Y:S01]  /*13e0*/  MOV R51, 0xffffffff ;  /* 0xffffffff00337802 */ /* 0x000fe20000000f00 */
[----:B------:R-:W-:Y:S01]  /*13f0*/  IMAD.MOV.U32 R54, RZ, RZ, 0x1f ;  /* 0x0000001fff367424 */ /* 0x000fe200078e00ff */
[----:B------:R-:W-:Y:S02]  /*1400*/  MOV R52, 0x1420 ;  /* 0x0000142000347802 */ /* 0x000fe40000000f00 */
[----:B------:R-:W-:Y:S05]  /*1410*/  CALL.REL.NOINC `($__internal_70_$__cuda_sm70_shflsync_bfly_p) ;  /* 0x0000014000007944 */ /* 0x000fea0003c00000 */
[----:B0-----:R-:W-:Y:S01]  /*1420*/  HFMA2.MMA R55, -RZ, RZ, 0, 2.384185791015625e-07 ;  /* 0x00000004ff377435 */ /* 0x001fe200000001ff */
[----:B-1----:R-:W-:Y:S01]  /*1430*/  FADD.FTZ R49, R49, R51 ;  /* 0x0000003331317221 */ /* 0x002fe20000010000 */
[----:B------:R-:W-:Y:S02]  /*1440*/  MOV R54, 0x1f ;  /* 0x0000001f00367802 */ /* 0x000fe40000000f00 */
[----:B------:R-:W-:Y:S02]  /*1450*/  MOV R51, 0xffffffff ;  /* 0xffffffff00337802 */ /* 0x000fe40000000f00 */
[----:B------:R-:W-:-:S02]  /*1460*/  MOV R52, 0x1480 ;  /* 0x0000148000347802 */ /* 0x000fc40000000f00 */
[----:B------:R-:W-:Y:S05]  /*1470*/  CALL.REL.NOINC `($__internal_70_$__cuda_sm70_shflsync_bfly_p) ;  /* 0x000000e000007944 */ /* 0x000fea0003c00000 */
[----:B0-----:R-:W-:Y:S01]  /*1480*/  HFMA2.MMA R55, -RZ, RZ, 0, 4.76837158203125e-07 ;  /* 0x00000008ff377435 */ /* 0x001fe200000001ff */
[----:B-1----:R-:W-:Y:S01]  /*1490*/  FADD.FTZ R49, R49, R51 ;  /* 0x0000003331317221 */ /* 0x002fe20000010000 */
[----:B------:R-:W-:Y:S01]  /*14a0*/  MOV R51, 0xffffffff ;  /* 0xffffffff00337802 */ /* 0x000fe20000000f00 */
[----:B------:R-:W-:Y:S01]  /*14b0*/  IMAD.MOV.U32 R54, RZ, RZ, 0x1f ;  /* 0x0000001fff367424 */ /* 0x000fe200078e00ff */
[----:B------:R-:W-:-:S02]  /*14c0*/  MOV R52, 0x14e0 ;  /* 0x000014e000347802 */ /* 0x000fc40000000f00 */
[----:B------:R-:W-:Y:S05]  /*14d0*/  CALL.REL.NOINC `($__internal_70_$__cuda_sm70_shflsync_bfly_p) ;  /* 0x0000008000007944 */ /* 0x000fea0003c00000 */
[----:B0-----:R-:W-:Y:S01]  /*14e0*/  HFMA2.MMA R55, -RZ, RZ, 0, 9.5367431640625e-07 ;  /* 0x00000010ff377435 */ /* 0x001fe200000001ff */
[----:B-1----:R-:W-:Y:S01]  /*14f0*/  FADD.FTZ R49, R49, R51 ;  /* 0x0000003331317221 */ /* 0x002fe20000010000 */
[----:B------:R-:W-:-:S02]  /*1500*/  MOV R54, 0x1f ;  /* 0x0000001f00367802 */ /* 0x000fc40000000f00 */
[----:B------:R-:W-:Y:S02]  /*1510*/  MOV R51, 0xffffffff ;  /* 0xffffffff00337802 */ /* 0x000fe40000000f00 */
[----:B------:R-:W-:Y:S02]  /*1520*/  MOV R52, 0x1540 ;  /* 0x0000154000347802 */ /* 0x000fe40000000f00 */
[----:B------:R-:W-:Y:S05]  /*1530*/  CALL.REL.NOINC `($__internal_70_$__cuda_sm70_shflsync_bfly_p) ;  /* 0x0000002000007944 */ /* 0x000fea0003c00000 */
[----:B-1----:R-:W-:Y:S01]  /*1540*/  MOV R56, R51 ;  /* 0x0000003300387202 */ /* 0x002fe20000000f00 */
[----:B0-----:R-:W-:Y:S05]  /*1550*/  BRA `(.L_x_3467) ;  /* 0xfffff72000007947 */ /* 0x001fea000383ffff */
        .weak           $__internal_70_$__cuda_sm70_shflsync_bfly_p
        .type           $__internal_70_$__cuda_sm70_shflsync_bfly_p,@function
        .size           $__internal_70_$__cuda_sm70_shflsync_bfly_p,(.L_x_8258 - $__internal_70_$__cuda_sm70_shflsync_bfly_p)
$__internal_70_$__cuda_sm70_shflsync_bfly_p:
[----:B------:R-:W-:Y:S01]  /*1560*/  HFMA2.MMA R53, -RZ, RZ, 0, 0 ;  /* 0x00000000ff357435 */ /* 0x000fe200000001ff */
[----:B------:R-:W-:Y:S04]  /*1570*/  WARPSYNC R51 ;  /* 0x0000003300007348 */ /* 0x000fe80003800000 */
[----:B------:R0:W1:Y:S01]  /*1580*/  SHFL.BFLY PT, R51, R49, R55, R54 ;  /* 0x0c00003731337389 */ /* 0x00006200000e0036 */
[----:B------:R-:W-:Y:S05]  /*1590*/  RET.REL.NODEC R52 `(_ZN10layer_norm13ln_fwd_kernelINS_13Kernel_traitsIf13__nv_bfloat16fS2_fjLj256ELj1ELj4ELj1ELj16ENS_18Kernel_traits_baseILj256EfS2_fS2_fjLj128EEEEELb0ELb1ELb1ELb0EEEvNS_9FwdParamsE) ;  /* 0xffffea6034007950 */ /* 0x000fea0003c3ffff */
.L_x_3468:
        /* <DEDUP_REMOVED lines=14> */
.L_x_8258:


//--------------------- .text._ZN10layer_norm13ln_fwd_kernelINS_13Kernel_traitsIf13__nv_bfloat16fS2_fjLj256ELj1ELj4ELj1ELj16ENS_18Kernel_traits_baseILj256EfS2_fS2_fjLj128EEEEELb0ELb1ELb1ELb1EEEvNS_9FwdParamsE --------------------------
	.section	.text._ZN10layer_norm13ln_fwd_kernelINS_13Kernel_traitsIf13__nv_bfloat16fS2_fjLj256ELj1ELj4ELj1ELj16ENS_18Kernel_traits_baseILj256EfS2_fS2_fjLj128EEEEELb0ELb1ELb1ELb1EEEvNS_9FwdParamsE,"ax",@progbits
	.sectioninfo	@"SHI_REGISTERS=56"
	.align	128
        .global         _ZN10layer_norm13ln_fwd_kernelINS_13Kernel_traitsIf13__nv_bfloat16fS2_fjLj256ELj1ELj4ELj1ELj16ENS_18Kernel_traits_baseILj256EfS2_fS2_fjLj128EEEEELb0ELb1ELb1ELb1EEEvNS_9FwdParamsE
        .type           _ZN10layer_norm13ln_fwd_kernelINS_13Kernel_traitsIf13__nv_bfloat16fS2_fjLj256ELj1ELj4ELj1ELj16ENS_18Kernel_traits_baseILj256EfS2_fS2_fjLj128EEEEELb0ELb1ELb1ELb1EEEvNS_9FwdParamsE,@function
        .size           _ZN10layer_norm13ln_fwd_kernelINS_13Kernel_traitsIf13__nv_bfloat16fS2_fjLj256ELj1ELj4ELj1ELj16ENS_18Kernel_traits_baseILj256EfS2_fS2_fjLj128EEEEELb0ELb1ELb1ELb1EEEvNS_9FwdParamsE,(.L_x_8259 - _ZN10layer_norm13ln_fwd_kernelINS_13Kernel_traitsIf13__nv_bfloat16fS2_fjLj256ELj1ELj4ELj1ELj16ENS_18Kernel_traits_baseILj256EfS2_fS2_fjLj128EEEEELb0ELb1ELb1ELb1EEEvNS_9FwdParamsE)
        .other          _ZN10layer_norm13ln_fwd_kernelINS_13Kernel_traitsIf13__nv_bfloat16fS2_fjLj256ELj1ELj4ELj1ELj16ENS_18Kernel_traits_baseILj256EfS2_fS2_fjLj128EEEEELb0ELb1ELb1ELb1EEEvNS_9FwdParamsE,@"STO_CUDA_ENTRY STV_DEFAULT"
_ZN10layer_norm13ln_fwd_kernelINS_13Kernel_traitsIf13__nv_bfloat16fS2_fjLj256ELj1ELj4ELj1ELj16ENS_18Kernel_traits_baseILj256EfS2_fS2_fjLj128EEEEELb0ELb1ELb1ELb1EEEvNS_9FwdParamsE:
.text._ZN10layer_norm13ln_fwd_kernelINS_13Kernel_traitsIf13__nv_bfloat16fS2_fjLj256ELj1ELj4ELj1ELj16ENS_18Kernel_traits_baseILj256EfS2_fS2_fjLj128EEEEELb0ELb1ELb1ELb1EEEvNS_9FwdParamsE:
        /* <DEDUP_REMOVED lines=10> */
[----:B------:R-:W-:Y:S02]  /*00a0*/  IADD3 R1, R1, -0x8, RZ ;  /* 0xfffffff801017810 */ /* 0x000fe40007ffe0ff */
[----:B0-----:R-:W-:-:S02]  /*00b0*/  SHF.R.U32.HI R3, RZ, 0x5, R0 ;  /* 0x00000005ff037819 */ /* 0x001fc40000011600 */
[----:B------:R-:W-:Y:S02]  /*00c0*/  LOP3.LUT R53, R0, 0x1f, RZ, 0xc0, !PT ;  /* 0x0000001f00357812 */ /* 0x000fe400078ec0ff */
[----:B-1----:R-:W-:-:S03]  /*00d0*/  LEA R3, R2, R3, 0x2 ;  /* 0x0000000302037211 */ /* 0x002fc600078e10ff */
        /* <DEDUP_REMOVED lines=17> */
.L_x_3490:
[----:B------:R-:W-:-:S10]  /*01f0*/  HFMA2.MMA R8, -RZ, RZ, 0, 2.384185791015625e-07 ;  /* 0x00000004ff087435 */ /* 0x000fd400000001ff */
[----:B0-----:R-:W-:-:S05]  /*0200*/  IMAD.WIDE R4, R3, R8, c[0x0][0x1d0] ;  /* 0x0000740003047625 */ /* 0x001fca00078e0208 */
        /* <DEDUP_REMOVED lines=22> */
[----:B------:R-:W-:Y:S02]  /*0370*/  @P1 MOV R9, 0x10 ;  /* 0x0000001000091802 */ /* 0x000fe40000000f00 */
[----:B------:R-:W-:-:S03]  /*0380*/  @!P6 ISETP.NE.U32.AND P2, PT, RZ, c[0x0][0x180], PT ;  /* 0x00006000ff00ea0c */ /* 0x000fc60003f45070 */
[----:B------:R-:W-:Y:S02]  /*0390*/  @P1 LEA.HI.SX32 R8, R10, R53, 0x1d ;  /* 0x000000350a081211 */ /* 0x000fe400078feaff */
[----:B------:R-:W-:Y:S02]  /*03a0*/  @!P6 ISETP.NE.U32.AND P3, PT, RZ, c[0x0][0x180], PT ;  /* 0x00006000ff00ea0c */ /* 0x000fe40003f65070 */
[----:B------:R-:W-:Y:S01]  /*03b0*/  @!P6 ISETP.NE.U32.AND P5, PT, RZ, c[0x0][0x180], PT ;  /* 0x00006000ff00ea0c */ /* 0x000fe20003fa5070 */
[----:B-1----:R-:W-:Y:S01]  /*03c0*/  @P1 IMAD.WIDE.U32 R6, R8, R9, c[0x0][0x170] ;  /* 0x00005c0008061625 */ /* 0x002fe200078e0009 */
[----:B------:R-:W-:Y:S02]  /*03d0*/  @!P6 ISETP.NE.AND.EX P2, PT, RZ, c[0x0][0x184], PT, P2 ;  /* 0x00006100ff00ea0c */ /* 0x000fe40003f45320 */
[----:B------:R-:W-:Y:S02]  /*03e0*/  @!P6 ISETP.NE.AND.EX P3, PT, RZ, c[0x0][0x184], PT, P3 ;  /* 0x00006100ff00ea0c */ /* 0x000fe40003f65330 */
[----:B------:R-:W-:Y:S01]  /*03f0*/  @!P6 ISETP.NE.AND.EX P5, PT, RZ, c[0x0][0x184], PT, P5 ;  /* 0x00006100ff00ea0c */ /* 0x000fe20003fa5350 */
[----:B------:R0:W5:Y:S01]  /*0400*/  @P1 LDG.E.128 R12, [R6.64] ;  /* 0x00000004060c1981 */ /* 0x000162000c1e1d00 */
[----:B---3--:R-:W-:-:S02]  /*0410*/  @!P6 FSEL R9, R21, RZ, P2 ;  /* 0x000000ff1509e208 */ /* 0x008fc40001000000 */
[----:B------:R-:W-:Y:S02]  /*0420*/  @!P6 FSEL R10, R22, RZ, P3 ;  /* 0x000000ff160ae208 */ /* 0x000fe40001800000 */
[----:B------:R-:W-:Y:S02]  /*0430*/  @!P6 FSEL R11, R23, RZ, P5 ;  /* 0x000000ff170be208 */ /* 0x000fe40002800000 */
[----:B------:R-:W-:Y:S02]  /*0440*/  @!P6 ISETP.NE.U32.AND P4, PT, RZ, c[0x0][0x180], PT ;  /* 0x00006000ff00ea0c */ /* 0x000fe40003f85070 */
[----:B------:R-:W-:Y:S02]  /*0450*/  @!P6 ISETP.NE.U32.AND P1, PT, RZ, c[0x0][0x180], PT ;  /* 0x00006000ff00ea0c */ /* 0x000fe40003f25070 */
[----:B------:R-:W-:Y:S02]  /*0460*/  @!P6 ISETP.NE.U32.AND P2, PT, RZ, c[0x0][0x180], PT ;  /* 0x00006000ff00ea0c */ /* 0x000fe40003f45070 */
[----:B------:R-:W-:-:S02]  /*0470*/  @!P6 ISETP.NE.U32.AND P3, PT, RZ, c[0x0][0x180], PT ;  /* 0x00006000ff00ea0c */ /* 0x000fc40003f65070 */
[----:B------:R-:W-:Y:S02]  /*0480*/  @!P6 ISETP.NE.U32.AND P5, PT, RZ, c[0x0][0x180], PT ;  /* 0x00006000ff00ea0c */ /* 0x000fe40003fa5070 */
[----:B------:R-:W-:Y:S02]  /*0490*/  @!P6 ISETP.NE.AND.EX P4, PT, RZ, c[0x0][0x184], PT, P4 ;  /* 0x00006100ff00ea0c */ /* 0x000fe40003f85340 */
[----:B------:R-:W-:Y:S02]  /*04a0*/  @!P6 ISETP.NE.AND.EX P1, PT, RZ, c[0x0][0x184], PT, P1 ;  /* 0x00006100ff00ea0c */ /* 0x000fe40003f25310 */
[----:B------:R-:W-:Y:S02]  /*04b0*/  @!P6 ISETP.NE.AND.EX P2, PT, RZ, c[0x0][0x184], PT, P2 ;  /* 0x00006100ff00ea0c */ /* 0x000fe40003f45320 */
[----:B------:R-:W-:Y:S02]  /*04c0*/  @!P6 ISETP.NE.AND.EX P3, PT, RZ, c[0x0][0x184], PT, P3 ;  /* 0x00006100ff00ea0c */ /* 0x000fe40003f65330 */
[----:B------:R-:W-:-:S02]  /*04d0*/  @!P6 ISETP.NE.AND.EX P5, PT, RZ, c[0x0][0x184], PT, P5 ;  /* 0x00006100ff00ea0c */ /* 0x000fc40003fa5350 */
        /* <DEDUP_REMOVED lines=8> */
[----:B------:R-:W-:-:S04]  /*0560*/  FMUL.FTZ R8, R28, R51 ;  /* 0x000000331c087220 */ /* 0x000fc80000410000 */
[----:B------:R-:W-:Y:S02]  /*0570*/  @P0 FADD.FTZ R8, R20, R8 ;  /* 0x0000000814080221 */ /* 0x000fe40000010000 */
.L_x_3470:
[----:B------:R-:W-:Y:S05]  /*0580*/  BSYNC B0 ;  /* 0x0000000000007941 */ /* 0x000fea0003800000 */
.L_x_3469:
[----:B------:R-:W-:Y:S01]  /*0590*/  BSSY B0, `(.L_x_3471) ;  /* 0x0000006000007945 */ /* 0x000fe20003800000 */
[----:B------:R-:W-:Y:S05]  /*05a0*/  @!P6 BRA `(.L_x_3472) ;  /* 0x000000400000e947 */ /* 0x000fea0003800000 */
[----:B-----5:R-:W-:-:S05]  /*05b0*/  PRMT R2, RZ, 0x7610, R12 ;  /* 0x00007610ff027816 */ /* 0x020fca000000000c */
[----:B------:R-:W-:-:S04]  /*05c0*/  FMUL.FTZ R2, R2, c[0x0][0x1ec] ;  /* 0x00007b0002027a20 */ /* 0x000fc80000410000 */
[----:B------:R-:W-:-:S04]  /*05d0*/  FMUL.FTZ R9, R29, R2 ;  /* 0x000000021d097220 */ /* 0x000fc80000410000 */
[----:B------:R-:W-:Y:S02]  /*05e0*/  @P0 FADD.FTZ R9, R21, R9 ;  /* 0x0000000915090221 */ /* 0x000fe40000010000 */
.L_x_3472:
[----:B------:R-:W-:Y:S05]  /*05f0*/  BSYNC B0 ;  /* 0x0000000000007941 */ /* 0x000fea0003800000 */
.L_x_3471:
[----:B------:R-:W-:Y:S01]  /*0600*/  BSSY B0, `(.L_x_3473) ;  /* 0x0000006000007945 */ /* 0x000fe20003800000 */
[----:B------:R-:W-:Y:S05]  /*0610*/  @!P6 BRA `(.L_x_3474) ;  /* 0x000000400000e947 */ /* 0x000fea0003800000 */
[----:B-----5:R-:W-:-:S05]  /*0620*/  PRMT R2, RZ, 0x5410, R13 ;  /* 0x00005410ff027816 */ /* 0x020fca000000000d */
[----:B------:R-:W-:-:S04]  /*0630*/  FMUL.FTZ R51, R2, c[0x0][0x1ec] ;  /* 0x00007b0002337a20 */ /* 0x000fc80000410000 */
[----:B------:R-:W-:-:S04]  /*0640*/  FMUL.FTZ R10, R30, R51 ;  /* 0x000000331e0a7220 */ /* 0x000fc80000410000 */
[----:B------:R-:W-:Y:S02]  /*0650*/  @P0 FADD.FTZ R10, R22, R10 ;  /* 0x0000000a160a0221 */ /* 0x000fe40000010000 */
.L_x_3474:
[----:B------:R-:W-:Y:S05]  /*0660*/  BSYNC B0 ;  /* 0x0000000000007941 */ /* 0x000fea0003800000 */
.L_x_3473:
[----:B------:R-:W-:Y:S01]  /*0670*/  BSSY B0, `(.L_x_3475) ;  /* 0x0000006000007945 */ /* 0x000fe20003800000 */
[----:B------:R-:W-:Y:S05]  /*0680*/  @!P6 BRA `(.L_x_3476) ;  /* 0x000000400000e947 */ /* 0x000fea0003800000 */
[----:B-----5:R-:W-:-:S05]  /*0690*/  PRMT R2, RZ, 0x7610, R13 ;  /* 0x00007610ff027816 */ /* 0x020fca000000000d */
[----:B------:R-:W-:-:S04]  /*06a0*/  FMUL.FTZ R2, R2, c[0x0][0x1ec] ;  /* 0x00007b0002027a20 */ /* 0x000fc80000410000 */
[----:B------:R-:W-:-:S04]  /*06b0*/  FMUL.FTZ R11, R31, R2 ;  /* 0x000000021f0b7220 */ /* 0x000fc80000410000 */
[----:B------:R-:W-:Y:S02]  /*06c0*/  @P0 FADD.FTZ R11, R23, R11 ;  /* 0x0000000b170b0221 */ /* 0x000fe40000010000 */
.L_x_3476:
[----:B------:R-:W-:Y:S05]  /*06d0*/  BSYNC B0 ;  /* 0x0000000000007941 */ /* 0x000fea0003800000 */
.L_x_3475:
[----:B------:R-:W-:Y:S01]  /*06e0*/  BSSY B0, `(.L_x_3477) ;  /* 0x0000006000007945 */ /* 0x000fe20003800000 */
[----:B------:R-:W-:Y:S05]  /*06f0*/  @!P6 BRA `(.L_x_3478) ;  /* 0x000000400000e947 */ /* 0x000fea0003800000 */
[----:B-----5:R-:W-:-:S05]  /*0700*/  PRMT R2, RZ, 0x5410, R14 ;  /* 0x00005410ff027816 */ /* 0x020fca000000000e */
[----:B------:R-:W-:-:S04]  /*0710*/  FMUL.FTZ R51, R2, c[0x0][0x1ec] ;  /* 0x00007b0002337a20 */ /* 0x000fc80000410000 */
[----:B------:R-:W-:-:S04]  /*0720*/  FMUL.FTZ R4, R24, R51 ;  /* 0x0000003318047220 */ /* 0x000fc80000410000 */
[----:B------:R-:W-:Y:S02]  /*0730*/  @P0 FADD.FTZ R4, R16, R4 ;  /* 0x0000000410040221 */ /* 0x000fe40000010000 */
.L_x_3478:
[----:B------:R-:W-:Y:S05]  /*0740*/  BSYNC B0 ;  /* 0x0000000000007941 */ /* 0x000fea0003800000 */
.L_x_3477:
[----:B------:R-:W-:Y:S01]  /*0750*/  BSSY B0, `(.L_x_3479) ;  /* 0x0000006000007945 */ /* 0x000fe20003800000 */
[----:B------:R-:W-:Y:S05]  /*0760*/  @!P6 BRA `(.L_x_3480) ;  /* 0x000000400000e947 */ /* 0x000fea0003800000 */
[----:B-----5:R-:W-:-:S05]  /*0770*/  PRMT R2, RZ, 0x7610, R14 ;  /* 0x00007610ff027816 */ /* 0x020fca000000000e */
[----:B------:R-:W-:-:S04]  /*0780*/  FMUL.FTZ R2, R2, c[0x0][0x1ec] ;  /* 0x00007b0002027a20 */ /* 0x000fc80000410000 */
[----:B------:R-:W-:-:S04]  /*0790*/  FMUL.FTZ R5, R25, R2 ;  /* 0x0000000219057220 */ /* 0x000fc80000410000 */
[----:B------:R-:W-:Y:S02]  /*07a0*/  @P0 FADD.FTZ R5, R17, R5 ;  /* 0x0000000511050221 */ /* 0x000fe40000010000 */
.L_x_3480:
[----:B------:R-:W-:Y:S05]  /*07b0*/  BSYNC B0 ;  /* 0x0000000000007941 */ /* 0x000fea0003800000 */
.L_x_3479:
[----:B------:R-:W-:Y:S01]  /*07c0*/  BSSY B0, `(.L_x_3481) ;  /* 0x0000006000007945 */ /* 0x000fe20003800000 */
[----:B------:R-:W-:Y:S05]  /*07d0*/  @!P6 BRA `(.L_x_3482) ;  /* 0x000000400000e947 */ /* 0x000fea0003800000 */
[----:B-----5:R-:W-:-:S05]  /*07e0*/  PRMT R2, RZ, 0x5410, R15 ;  /* 0x00005410ff027816 */ /* 0x020fca000000000f */
[----:B------:R-:W-:-:S04]  /*07f0*/  FMUL.FTZ R51, R2, c[0x0][0x1ec] ;  /* 0x00007b0002337a20 */ /* 0x000fc80000410000 */
[----:B------:R-:W-:-:S04]  /*0800*/  FMUL.FTZ R6, R26, R51 ;  /* 0x000000331a067220 */ /* 0x000fc80000410000 */
[----:B------:R-:W-:Y:S02]  /*0810*/  @P0 FADD.FTZ R6, R18, R6 ;  /* 0x0000000612060221 */ /* 0x000fe40000010000 */
.L_x_3482:
[----:B------:R-:W-:Y:S05]  /*0820*/  BSYNC B0 ;  /* 0x0000000000007941 */ /* 0x000fea0003800000 */
.L_x_3481:
[----:B------:R-:W-:Y:S01]  /*0830*/  BSSY B0, `(.L_x_3483) ;  /* 0x0000006000007945 */ /* 0x000fe20003800000 */
[----:B------:R-:W-:Y:S05]  /*0840*/  @!P6 BRA `(.L_x_3484) ;  /* 0x000000400000e947 */ /* 0x000fea0003800000 */
[----:B-----5:R-:W-:-:S05]  /*0850*/  PRMT R2, RZ, 0x7610, R15 ;  /* 0x00007610ff027816 */ /* 0x020fca000000000f */
[----:B------:R-:W-:-:S04]  /*0860*/  FMUL.FTZ R2, R2, c[0x0][0x1ec] ;  /* 0x00007b0002027a20 */ /* 0x000fc80000410000 */
[----:B------:R-:W-:-:S04]  /*0870*/  FMUL.FTZ R7, R27, R2 ;  /* 0x000000021b077220 */ /* 0x000fc80000410000 */
[----:B------:R-:W-:Y:S02]  /*0880*/  @P0 FADD.FTZ R7, R19, R7 ;  /* 0x0000000713070221 */ /* 0x000fe40000010000 */
.L_x_3484:
[----:B------:R-:W-:Y:S05]  /*0890*/  BSYNC B0 ;  /* 0x0000000000007941 */ /* 0x000fea0003800000 */
.L_x_3483:
        /* <DEDUP_REMOVED lines=15> */
.L_x_3491:
        /* <DEDUP_REMOVED lines=36> */
.L_x_3492:
[----:B------:R-:W-:Y:S01]  /*0bd0*/  FMUL.FTZ R48, R0, R0 ;  /* 0x0000000000307220 */ /* 0x000fe20000410000 */
[----:B------:R-:W-:Y:S01]  /*0be0*/  ISETP.NE.AND P0, PT, RZ, UR6, PT ;  /* 0x00000006ff007c0c */ /* 0x000fe2000bf05270 */
[----:B01----:R-:W-:Y:S01]  /*0bf0*/  FADD.FTZ R50, R49, R50 ;  /* 0x0000003231327221 */ /* 0x003fe20000010000 */
[----:B------:R-:W-:Y:S01]  /*0c00*/  MOV R2, c[0x0][0x1e0] ;  /* 0x0000780000027a02 */ /* 0x000fe20000000f00 */
[----:B------:R-:W-:Y:S01]  /*0c10*/  BSSY B0, `(.L_x_3487) ;  /* 0x0000032000007945 */ /* 0x000fe20003800000 */
[----:B------:R-:W-:Y:S02]  /*0c20*/  FSEL R49, R48, RZ, P0 ;  /* 0x000000ff30317208 */ /* 0x000fe40000000000 */
[C---:B------:R-:W-:Y:S01]  /*0c30*/  @!P1 LEA R48, P2, R3.reuse, c[0x0][0x1a0], 0x2 ;  /* 0x0000680003309a11 */ /* 0x040fe200078410ff */
[----:B------:R-:W-:Y:S01]  /*0c40*/  FFMA.FTZ R2, R50, R2, c[0x0][0x228] ;  /* 0x00008a0032027623 */ /* 0x000fe20000010002 */
[----:B------:R-:W-:-:S03]  /*0c50*/  @!P1 LEA R50, P3, R3, c[0x0][0x1a8], 0x2 ;  /* 0x00006a0003329a11 */ /* 0x000fc600078610ff */
[----:B------:R-:W-:Y:S01]  /*0c60*/  FADD.FTZ R2, R2, R49 ;  /* 0x0000003102027221 */ /* 0x000fe20000010000 */
[C-C-:B------:R-:W-:Y:S02]  /*0c70*/  @!P1 LEA.HI.X R49, R3.reuse, c[0x0][0x1a4], R51.reuse, 0x2, P2 ;  /* 0x0000690003319a11 */ /* 0x140fe400010f1433 */
[----:B------:R-:W-:-:S03]  /*0c80*/  @!P1 LEA.HI.X R51, R3, c[0x0][0x1ac], R51, 0x2, P3 ;  /* 0x00006b0003339a11 */ /* 0x000fc600018f1433 */
[----:B------:R-:W0:Y:S01]  /*0c90*/  MUFU.RSQ R2, R2 ;  /* 0x0000000200027308 */ /* 0x000e220000001400 */
        /* <DEDUP_REMOVED lines=11> */
[----:B------:R-:W-:-:S02]  /*0d50*/  FADD.FTZ R5, -R0, R5 ;  /* 0x0000000500057221 */ /* 0x000fc40000010100 */
[C---:B------:R-:W-:Y:S02]  /*0d60*/  FADD.FTZ R6, -R0.reuse, R6 ;  /* 0x0000000600067221 */ /* 0x040fe40000010100 */
[----:B------:R-:W-:Y:S02]  /*0d70*/  FADD.FTZ R7, -R0, R7 ;  /* 0x0000000700077221 */ /* 0x000fe40000010100 */
[----:B------:R-:W-:Y:S02]  /*0d80*/  IMAD R0, R52, c[0x0][0x168], RZ ;  /* 0x00005a0034007a24 */ /* 0x000fe400078e02ff */
[C---:B------:R-:W-:Y:S02]  /*0d90*/  FMUL.FTZ R8, R2.reuse, R9 ;  /* 0x0000000902087220 */ /* 0x040fe40000410000 */
[C---:B------:R-:W-:Y:S01]  /*0da0*/  FMUL.FTZ R10, R2.reuse, R11 ;  /* 0x0000000b020a7220 */ /* 0x040fe20000410000 */
[----:B------:R-:W-:Y:S01]  /*0db0*/  SHF.R.S32.HI R11, RZ, 0x1f, R0 ;  /* 0x0000001fff0b7819 */ /* 0x000fe20000011400 */
[----:B------:R-:W-:-:S02]  /*0dc0*/  FMUL.FTZ R9, R2, R4 ;  /* 0x0000000402097220 */ /* 0x000fc40000410000 */
[C---:B------:R-:W-:Y:S02]  /*0dd0*/  FMUL.FTZ R4, R2.reuse, R5 ;  /* 0x0000000502047220 */ /* 0x040fe40000410000 */
[C---:B------:R-:W-:Y:S02]  /*0de0*/  FMUL.FTZ R5, R2.reuse, R6 ;  /* 0x0000000602057220 */ /* 0x040fe40000410000 */
[C---:B------:R-:W-:Y:S02]  /*0df0*/  FMUL.FTZ R49, R2.reuse, R49 ;  /* 0x0000003102317220 */ /* 0x040fe40000410000 */
[C---:B------:R-:W-:Y:S02]  /*0e00*/  FMUL.FTZ R51, R2.reuse, R51 ;  /* 0x0000003302337220 */ /* 0x040fe40000410000 */
[----:B------:R-:W-:Y:S01]  /*0e10*/  FMUL.FTZ R6, R2, R7 ;  /* 0x0000000702067220 */ /* 0x000fe20000410000 */
[----:B------:R-:W-:Y:S01]  /*0e20*/  LEA.HI R2, R11, R0, RZ, 0x3 ;  /* 0x000000000b027211 */ /* 0x000fe200078f18ff */
[----:B------:R-:W-:Y:S01]  /*0e30*/  HFMA2.MMA R0, -RZ, RZ, 0, 9.5367431640625e-07 ;  /* 0x00000010ff007435 */ /* 0x000fe200000001ff */
[----:B------:R-:W-:-:S02]  /*0e40*/  FFMA.FTZ R9, R32, R9, R40 ;  /* 0x0000000920097223 */ /* 0x000fc40000010028 */
[----:B------:R-:W-:Y:S01]  /*0e50*/  FFMA.FTZ R48, R35, R6, R43 ;  /* 0x0000000623307223 */ /* 0x000fe2000001002b */
[----:B------:R-:W-:Y:S01]  /*0e60*/  LEA.HI.SX32 R11, R2, R53, 0x1d ;  /* 0x00000035020b7211 */ /* 0x000fe200078feaff */
[----:B------:R-:W-:Y:S02]  /*0e70*/  FFMA.FTZ R5, R34, R5, R42 ;  /* 0x0000000522057223 */ /* 0x000fe4000001002a */
[----:B------:R-:W-:Y:S02]  /*0e80*/  FFMA.FTZ R6, R33, R4, R41 ;  /* 0x0000000421067223 */ /* 0x000fe40000010029 */
[----:B------:R-:W-:Y:S01]  /*0e90*/  FFMA.FTZ R49, R36, R49, R44 ;  /* 0x0000003124317223 */ /* 0x000fe2000001002c */
[----:B------:R-:W-:Y:S01]  /*0ea0*/  F2FP.BF16.PACK_AB R7, R48, R5 ;  /* 0x000000053007723e */ /* 0x000fe200000010ff */
[----:B------:R-:W-:Y:S01]  /*0eb0*/  FFMA.FTZ R51, R38, R51, R46 ;  /* 0x0000003326337223 */ /* 0x000fe2000001002e */
[----:B------:R-:W-:Y:S01]  /*0ec0*/  F2FP.BF16.PACK_AB R6, R6, R9 ;  /* 0x000000090606723e */ /* 0x000fe200000010ff */
[----:B------:R-:W-:-:S02]  /*0ed0*/  FFMA.FTZ R10, R39, R10, R47 ;  /* 0x0000000a270a7223 */ /* 0x000fc4000001002f */
[----:B------:R-:W-:Y:S02]  /*0ee0*/  FFMA.FTZ R4, R37, R8, R45 ;  /* 0x0000000825047223 */ /* 0x000fe4000001002d */
[----:B------:R-:W-:Y:S01]  /*0ef0*/  IMAD.WIDE.U32 R8, R11, R0, c[0x0][0x208] ;  /* 0x000082000b087625 */ /* 0x000fe200078e0000 */
[----:B------:R-:W-:Y:S02]  /*0f00*/  F2FP.BF16.PACK_AB R5, R10, R51 ;  /* 0x000000330a05723e */ /* 0x000fe400000010ff */
[----:B------:R-:W-:-:S05]  /*0f10*/  F2FP.BF16.PACK_AB R4, R4, R49 ;  /* 0x000000310404723e */ /* 0x000fca00000010ff */
[----:B------:R0:W-:Y:S02]  /*0f20*/  STG.E.128 [R8.64], R4 ;  /* 0x0000000408007986 */ /* 0x0001e4000c101d04 */
.L_x_3488:
[----:B-1----:R-:W-:Y:S05]  /*0f30*/  BSYNC B0 ;  /* 0x0000000000007941 */ /* 0x002fea0003800000 */
.L_x_3487:
[----:B------:R-:W-:-:S04]  /*0f40*/  MOV R0, c[0x0][0x160] ;  /* 0x0000580000007a02 */ /* 0x000fc80000000f00 */
[----:B------:R-:W-:-:S04]  /*0f50*/  LEA R3, R0, R3, 0x2 ;  /* 0x0000000300037211 */ /* 0x000fc800078e10ff */
[----:B------:R-:W-:-:S13]  /*0f60*/  ISETP.GE.AND P0, PT, R3, c[0x0][0x164], PT ;  /* 0x0000590003007a0c */ /* 0x000fda0003f06270 */
[----:B0-----:R-:W-:Y:S01]  /*0f70*/  @P0 CALL.REL.NOINC `(.L_x_3489) ;  /* 0x0000001000000944 */ /* 0x001fe20003c00000 */
[----:B------:R-:W-:Y:S05]  /*0f80*/  BRA `(.L_x_3490) ;  /* 0xfffff26000007947 */ /* 0x000fea000383ffff */
.L_x_3489:
[----:B------:R-:W-:Y:S05]  /*0f90*/  EXIT ;  /* 0x000000000000794d */ /* 0x000fea0003800000 */
.L_x_3485:
[----:B0-----:R-:W-:Y:S01]  /*0fa0*/  HFMA2.MMA R2, -RZ, RZ, 0, 5.9604644775390625e-08 ;  /* 0x00000001ff027435 */ /* 0x001fe200000001ff */
[----:B------:R-:W-:Y:S02]  /*0fb0*/  MOV R50, R0 ;  /* 0x0000000000327202 */ /* 0x000fe40000000f00 */
[----:B------:R-:W-:Y:S02]  /*0fc0*/  MOV R49, 0xffffffff ;  /* 0xffffffff00317802 */ /* 0x000fe40000000f00 */
[----:B------:R-:W-:Y:S02]  /*0fd0*/  MOV R48, 0xff0 ;  /* 0x00000ff000307802 */ /* 0x000fe40000000f00 */
[----:B-----5:R-:W-:Y:S05]  /*0fe0*/  CALL.REL.NOINC `($__internal_71_$__cuda_sm70_shflsync_bfly_p) ;  /* 0x0000044000007944 */ /* 0x020fea0003c00000 */
[----:B01---5:R-:W-:Y:S05]  /*0ff0*/  BRA `(.L_x_3491) ;  /* 0xfffff99000007947 */ /* 0x023fea000383ffff */
.L_x_3486:
[----:B------:R-:W-:Y:S01]  /*1000*/  HFMA2.MMA R2, -RZ, RZ, 0, 1.1920928955078125e-07 ;  /* 0x00000002ff027435 */ /* 0x000fe200000001ff */
[----:B------:R-:W-:Y:S01]  /*1010*/  MOV R50, R0 ;  /* 0x0000000000327202 */ /* 0x000fe20000000f00 */
[----:B------:R-:W-:Y:S01]  /*1020*/  IMAD.MOV.U32 R49, RZ, RZ, -0x1 ;  /* 0xffffffffff317424 */ /* 0x000fe200078e00ff */
[----:B------:R-:W-:-:S03]  /*1030*/  MOV R48, 0x1050 ;  /* 0x0000105000307802 */ /* 0x000fc60000000f00 */
[----:B-----5:R-:W-:Y:S05]  /*1040*/  CALL.REL.NOINC `($__internal_71_$__cuda_sm70_shflsync_bfly_p) ;  /* 0x000003e000007944 */ /* 0x020fea0003c00000 */
[----:B-1---5:R-:W-:Y:S01]  /*1050*/  FADD.FTZ R0, R0, R2 ;  /* 0x0000000200007221 */ /* 0x022fe20000010000 */
[----:B------:R-:W-:Y:S02]  /*1060*/  MOV R2, 0x4 ;  /* 0x0000000400027802 */ /* 0x000fe40000000f00 */
[----:B------:R-:W-:-:S02]  /*1070*/  MOV R49, 0xffffffff ;  /* 0xffffffff00317802 */ /* 0x000fc40000000f00 */
[----:B------:R-:W-:Y:S02]  /*1080*/  MOV R50, R0 ;  /* 0x0000000000327202 */ /* 0x000fe40000000f00 */
[----:B------:R-:W-:Y:S02]  /*1090*/  MOV R48, 0x10b0 ;  /* 0x000010b000307802 */ /* 0x000fe40000000f00 */
[----:B0-----:R-:W-:Y:S05]  /*10a0*/  CALL.REL.NOINC `($__internal_71_$__cuda_sm70_shflsync_bfly_p) ;  /* 0x0000038000007944 */ /* 0x001fea0003c00000 */
[----:B-1---5:R-:W-:Y:S01]  /*10b0*/  FADD.FTZ R0, R0, R2 ;  /* 0x0000000200007221 */ /* 0x022fe20000010000 */
[----:B------:R-:W-:Y:S01]  /*10c0*/  HFMA2.MMA R2, -RZ, RZ, 0, 4.76837158203125e-07 ;  /* 0x00000008ff027435 */ /* 0x000fe200000001ff */
[----:B------:R-:W-:Y:S02]  /*10d0*/  MOV R49, 0xffffffff ;  /* 0xffffffff00317802 */ /* 0x000fe40000000f00 */
[----:B------:R-:W-:Y:S02]  /*10e0*/  MOV R48, 0x1110 ;  /* 0x0000111000307802 */ /* 0x000fe40000000f00 */
[----:B------:R-:W-:Y:S02]  /*10f0*/  MOV R50, R0 ;  /* 0x0000000000327202 */ /* 0x000fe40000000f00 */
[----:B0-----:R-:W-:Y:S05]  /*1100*/  CALL.REL.NOINC `($__internal_71_$__cuda_sm70_shflsync_bfly_p) ;  /* 0x0000032000007944 */ /* 0x001fea0003c00000 */
[----:B-1---5:R-:W-:Y:S01]  /*1110*/  FADD.FTZ R0, R0, R2 ;  /* 0x0000000200007221 */ /* 0x022fe20000010000 */
[----:B------:R-:W-:Y:S01]  /*1120*/  HFMA2.MMA R2, -RZ, RZ, 0, 9.5367431640625e-07 ;  /* 0x00000010ff027435 */ /* 0x000fe200000001ff */
[----:B------:R-:W-:-:S02]  /*1130*/  MOV R49, 0xffffffff ;  /* 0xffffffff00317802 */ /* 0x000fc40000000f00 */
[----:B------:R-:W-:Y:S02]  /*1140*/  MOV R48, 0x1170 ;  /* 0x0000117000307802 */ /* 0x000fe40000000f00 */
[----:B------:R-:W-:Y:S02]  /*1150*/  MOV R50, R0 ;  /* 0x0000000000327202 */ /* 0x000fe40000000f00 */
[----:B0-----:R-:W-:Y:S05]  /*1160*/  CALL.REL.NOINC `($__internal_71_$__cuda_sm70_shflsync_bfly_p) ;  /* 0x000002c000007944 */ /* 0x001fea0003c00000 */
[----:B-1---5:R-:W-:-:S04]  /*1170*/  FADD.FTZ R0, R0, R2 ;  /* 0x0000000200007221 */ /* 0x022fc80000010000 */
        /* <DEDUP_REMOVED lines=13> */
[----:B------:R-:W-:Y:S01]  /*1250*/  FFMA.FTZ R49, R48, R48, R49 ;  /* 0x0000003030317223 */ /* 0x000fe20000010031 */
[----:B------:R-:W-:Y:S01]  /*1260*/  MOV R48, 0x12d0 ;  /* 0x000012d000307802 */ /* 0x000fe20000000f00 */
[----:B------:R-:W-:Y:S02]  /*1270*/  FADD.FTZ R50, -R0, R7 ;  /* 0x0000000700327221 */ /* 0x000fe40000010100 */
[----:B------:R-:W-:Y:S01]  /*1280*/  FFMA.FTZ R49, R2, R2, R49 ;  /* 0x0000000202317223 */ /* 0x000fe20000010031 */
[----:B------:R-:W-:-:S03]  /*1290*/  HFMA2.MMA R2, -RZ, RZ, 0, 5.9604644775390625e-08 ;  /* 0x00000001ff027435 */ /* 0x000fc600000001ff */
[----:B------:R-:W-:Y:S02]  /*12a0*/  FFMA.FTZ R50, R50, R50, R49 ;  /* 0x0000003232327223 */ /* 0x000fe40000010031 */
[----:B------:R-:W-:Y:S02]  /*12b0*/  IMAD.MOV.U32 R49, RZ, RZ, -0x1 ;  /* 0xffffffffff317424 */ /* 0x000fe400078e00ff */
[----:B0-----:R-:W-:Y:S05]  /*12c0*/  CALL.REL.NOINC `($__internal_71_$__cuda_sm70_shflsync_bfly_p) ;  /* 0x0000016000007944 */ /* 0x001fea0003c00000 */
[----:B-1----:R-:W-:Y:S01]  /*12d0*/  FADD.FTZ R50, R50, R2 ;  /* 0x0000000232327221 */ /* 0x002fe20000010000 */
[----:B------:R-:W-:Y:S02]  /*12e0*/  MOV R2, 0x2 ;  /* 0x0000000200027802 */ /* 0x000fe40000000f00 */
[----:B------:R-:W-:Y:S02]  /*12f0*/  MOV R49, 0xffffffff ;  /* 0xffffffff00317802 */ /* 0x000fe40000000f00 */
[----:B------:R-:W-:Y:S02]  /*1300*/  MOV R48, 0x1320 ;  /* 0x0000132000307802 */ /* 0x000fe40000000f00 */
[----:B0----5:R-:W-:Y:S05]  /*1310*/  CALL.REL.NOINC `($__internal_71_$__cuda_sm70_shflsync_bfly_p) ;  /* 0x0000011000007944 */ /* 0x021fea0003c00000 */
[----:B-1----:R-:W-:Y:S01]  /*1320*/  FADD.FTZ R50, R50, R2 ;  /* 0x0000000232327221 */ /* 0x002fe20000010000 */
[----:B------:R-:W-:Y:S01]  /*1330*/  HFMA2.MMA R2, -RZ, RZ, 0, 2.384185791015625e-07 ;  /* 0x00000004ff027435 */ /* 0x000fe200000001ff */
[----:B------:R-:W-:Y:S02]  /*1340*/  MOV R49, 0xffffffff ;  /* 0xffffffff00317802 */ /* 0x000fe40000000f00 */
[----:B------:R-:W-:-:S03]  /*1350*/  MOV R48, 0x1370 ;  /* 0x0000137000307802 */ /* 0x000fc60000000f00 */
[----:B0----5:R-:W-:Y:S05]  /*1360*/  CALL.REL.NOINC `($__internal_71_$__cuda_sm70_shflsync_bfly_p) ;  /* 0x000000c000007944 */ /* 0x021fea0003c00000 */
[----:B-1----:R-:W-:Y:S01]  /*1370*/  FADD.FTZ R50, R50, R2 ;  /* 0x0000000232327221 */ /* 0x002fe20000010000 */
[----:B------:R-:W-:Y:S01]  /*1380*/  HFMA2.MMA R2, -RZ, RZ, 0, 4.76837158203125e-07 ;  /* 0x00000008ff027435 */ /* 0x000fe200000001ff */
[----:B------:R-:W-:-:S02]  /*1390*/  MOV R49, 0xffffffff ;  /* 0xffffffff00317802 */ /* 0x000fc40000000f00 */
[----:B------:R-:W-:-:S03]  /*13a0*/  MOV R48, 0x13c0 ;  /* 0x000013c000307802 */ /* 0x000fc60000000f00 */
[----:B0----5:R-:W-:Y:S05]  /*13b0*/  CALL.REL.NOINC `($__internal_71_$__cuda_sm70_shflsync_bfly_p) ;  /* 0x0000007000007944 */ /* 0x021fea0003c00000 */
[----:B-1----:R-:W-:Y:S01]  /*13c0*/  FADD.FTZ R50, R50, R2 ;  /* 0x0000000232327221 */ /* 0x002fe20000010000 */
[----:B------:R-:W-:Y:S01]  /*13d0*/  HFMA2.MMA R2, -RZ, RZ, 0, 9.5367431640625e-07 ;  /* 0x00000010ff027435 */ /* 0x000fe200000001ff */
[----:B------:R-:W-:Y:S02]  /*13e0*/  MOV R49, 0xffffffff ;  /* 0xffffffff00317802 */ /* 0x000fe40000000f00 */
[----:B------:R-:W-:-:S03]  /*13f0*/  MOV R48, 0x1410 ;  /* 0x0000141000307802 */ /* 0x000fc60000000f00 */
[----:B0----5:R-:W-:Y:S05]  /*1400*/  CALL.REL.NOINC `($__internal_71_$__cuda_sm70_shflsync_bfly_p) ;  /* 0x0000002000007944 */ /* 0x021fea0003c00000 */
[----:B-1----:R-:W-:Y:S01]  /*1410*/  MOV R49, R2 ;  /* 0x0000000200317202 */ /* 0x002fe20000000f00 */
[----:B0----5:R-:W-:Y:S05]  /*1420*/  BRA `(.L_x_3492) ;  /* 0xfffff7a000007947 */ /* 0x021fea000383ffff */
        .weak           $__internal_71_$__cuda_sm70_shflsync_bfly_p
        .type           $__internal_71_$__cuda_sm70_shflsync_bfly_p,@function
        .size           $__internal_71_$__cuda_sm70_shflsync_bfly_p,(.L_x_8259 - $__internal_71_$__cuda_sm70_shflsync_bfly_p)
$__internal_71_$__cuda_sm70_shflsync_bfly_p:
[----:B------:R0:W-:Y:S01]  /*1430*/  STL [R1], R0 ;  /* 0x0000000001007387 */ /* 0x0001e20000100800 */
[----:B------:R-:W-:Y:S04]  /*1440*/  WARPSYNC R49 ;  /* 0x0000003100007348 */ /* 0x000fe80003800000 */
[----:B0-----:R-:W-:-:S07]  /*1450*/  HFMA2.MMA R0, -RZ, RZ, 0, 1.847743988037109375e-06 ;  /* 0x0000001fff007435 */ /* 0x001fce00000001ff */
[----:B------:R0:W1:Y:S04]  /*1460*/  SHFL.BFLY PT, R2, R50, R2, R0 ;  /* 0x0c00000232027389 */ /* 0x00006800000e0000 */
[----:B0-----:R0:W5:Y:S01]  /*1470*/  LDL.LU R0, [R1] ;  /* 0x0000000001007983 */ /* 0x0011620000300800 */
[----:B------:R-:W-:-:S04]  /*1480*/  MOV R49, 0x0 ;  /* 0x0000000000317802 */ /* 0x000fc80000000f00 */
[----:B------:R-:W-:Y:S05]  /*1490*/  RET.REL.NODEC R48 `(_ZN10layer_norm13ln_fwd_kernelINS_13Kernel_traitsIf13__nv_bfloat16fS2_fjLj256ELj1ELj4ELj1ELj16ENS_18Kernel_traits_baseILj256EfS2_fS2_fjLj128EEEEELb0ELb1ELb1ELb1EEEvNS_9FwdParamsE) ;  /* 0xffffeb6030007950 */ /* 0x000fea0003c3ffff */
.L_x_3493:
        /* <DEDUP_REMOVED lines=14> */
.L_x_8259:


//--------------------- .text._ZN10layer_norm13ln_fwd_kernelINS_13Kernel_traitsIf13__nv_bfloat16fS2_fjLj256ELj1ELj4ELj1ELj16ENS_18Kernel_traits_baseILj256EfS2_fS2_fjLj128EEEEELb1ELb0ELb0ELb0EEEvNS_9FwdParamsE --------------------------
	.section	.text._ZN10layer_norm13ln_fwd_kernelINS_13Kernel_traitsIf13__nv_bfloat16fS2_fjLj256ELj1ELj4ELj1ELj16ENS_18Kernel_traits_baseILj256EfS2_fS2_fjLj128EEEEELb1ELb0ELb0ELb0EEEvNS_9FwdParamsE,"ax",@progbits
	.sectioninfo	@"SHI_REGISTERS=56"
	.align	128
        .global         _ZN10layer_norm13ln_fwd_kernelINS_13Kernel_traitsIf13__nv_bfloat16fS2_fjLj256ELj1ELj4ELj1ELj16ENS_18Kernel_traits_baseILj256EfS2_fS2_fjLj128EEEEELb1ELb0ELb0ELb0EEEvNS_9FwdParamsE
        .type           _ZN10layer_norm13ln_fwd_kernelINS_13Kernel_traitsIf13__nv_bfloat16fS2_fjLj256ELj1ELj4ELj1ELj16ENS_18Kernel_traits_baseILj256EfS2_fS2_fjLj128EEEEELb1ELb0ELb0ELb0EEEvNS_9FwdParamsE,@function
        .size           _ZN10layer_norm13ln_fwd_kernelINS_13Kernel_traitsIf13__nv_bfloat16fS2_fjLj256ELj1ELj4ELj1ELj16ENS_18Kernel_traits_baseILj256EfS2_fS2_fjLj128EEEEELb1ELb0ELb0ELb0EEEvNS_9FwdParamsE,(.L_x_8260 - _ZN10layer_norm13ln_fwd_kernelINS_13Kernel_traitsIf13__nv_bfloat16fS2_fjLj256ELj1ELj4ELj1ELj16ENS_18Kernel_traits_baseILj256EfS2_fS2_fjLj128EEEEELb1ELb0ELb0ELb0EEEvNS_9FwdParamsE)
        .other          _ZN10layer_norm13ln_fwd_kernelINS_13Kernel_traitsIf13__nv_bfloat16fS2_fjLj256ELj1ELj4ELj1ELj16ENS_18Kernel_traits_baseILj256EfS2_fS2_fjLj128EEEEELb1ELb0ELb0ELb0EEEvNS_9FwdParamsE,@"STO_CUDA_ENTRY STV_DEFAULT"
_ZN10layer_norm13ln_fwd_kernelINS_13Kernel_traitsIf13__nv_bfloat16fS2_fjLj256ELj1ELj4ELj1ELj16ENS_18Kernel_traits_baseILj256EfS2_fS2_fjLj128EEEEELb1ELb0ELb0ELb0EEEvNS_9FwdParamsE:
.text._ZN10layer_norm13ln_fwd_kernelINS_13Kernel_traitsIf13__nv_bfloat16fS2_fjLj256ELj1ELj4ELj1ELj16ENS_18Kernel_traits_baseILj256EfS2_fS2_fjLj128EEEEELb1ELb0ELb0ELb0EEEvNS_9FwdParamsE:
        /* <DEDUP_REMOVED lines=24> */
[----:B------:R-:W-:-:S04]  /*0180*/  IMAD R2, R9, c[0x0][0x0], R40 ;  /* 0x0000000009027a24 */ /* 0x000fc800078e0228 */
[----:B------:R-:W-:Y:S01]  /*0190*/  @P1 IMAD.X R21, RZ, RZ, R3, P3 ;  /* 0x000000ffff151224 */ /* 0x000fe200018e0603 */
[----:B---3--:R0:W1:Y:S01]  /*01a0*/  @P1 R2UR UR4, R4 ;  /* 0x00000000040413c2 */ /* 0x00806200000e0000 */
[----:B------:R-:W-:-:S03]  /*01b0*/  LOP3.LUT R40, R40, 0x1f, RZ, 0xc0, !PT ;  /* 0x0000001f28287812 */ /* 0x000fc600078ec0ff */
[----:B------:R-:W-:-:S04]  /*01c0*/  SHF.R.U64 R3, R20, 0x2, R21 ;  /* 0x0000000214037819 */ /* 0x000fc80000001215 */
[----:B------:R0:W2:Y:S02]  /*01d0*/  @P1 R2UR UR5, R5 ;  /* 0x00000000050513c2 */ /* 0x0000a400000e0000 */
[----:B012---:R-:W-:Y:S05]  /*01e0*/  @!P0 BRA `(.L_x_3495) ;  /* 0x000000e000008947 */ /* 0x007fea0003800000 */
        /* <DEDUP_REMOVED lines=14> */
.L_x_3495:
[----:B------:R-:W-:Y:S05]  /*02d0*/  BSYNC B0 ;  /* 0x0000000000007941 */ /* 0x000fea0003800000 */
.L_x_3494:
[----:B------:R-:W-:Y:S05]  /*02e0*/  @P2 EXIT ;  /* 0x000000000000294d */ /* 0x000fea0003800000 */
[----:B------:R-:W-:Y:S01]  /*02f0*/  SHF.R.U32.HI R41, RZ, 0x2, R21 ;  /* 0x00000002ff297819 */ /* 0x000fe20000011615 */
[----:B------:R-:W-:Y:S01]  /*0300*/  IMAD.HI.U32 R21, R3, -0x2daee0ad, RZ ;  /* 0xd2511f5303157827 */ /* 0x000fe200078e00ff */
[----:B------:R-:W-:Y:S01]  /*0310*/  UIADD3 UR9, UR4, -0x61c88647, URZ ;  /* 0x9e3779b904097890 */ /* 0x000fe2000fffe03f */
[----:B------:R-:W-:Y:S01]  /*0320*/  BSSY B1, `(.L_x_3496) ;  /* 0x0000380000017945 */ /* 0x000fe20003800000 */
[----:B------:R-:W-:Y:S01]  /*0330*/  UIADD3 UR10, UR5, -0x4498517b, URZ ;  /* 0xbb67ae85050a7890 */ /* 0x000fe2000fffe03f */
[----:B0-----:R-:W-:Y:S01]  /*0340*/  IMAD.HI.U32 R22, R2, -0x326172a9, RZ ;  /* 0xcd9e8d5702167827 */ /* 0x001fe200078e00ff */
[----:B------:R-:W-:Y:S01]  /*0350*/  LOP3.LUT R21, R21, UR5, RZ, 0x3c, !PT ;  /* 0x0000000515157c12 */ /* 0x000fe2000f8e3cff */
[----:B------:R-:W-:-:S02]  /*0360*/  UIADD3 UR12, UR5, 0x76cf5d0a, URZ ;  /* 0x76cf5d0a050c7890 */ /* 0x000fc4000fffe03f */
[----:B------:R-:W-:Y:S01]  /*0370*/  IMAD R24, R2, -0x326172a9, RZ ;  /* 0xcd9e8d5702187824 */ /* 0x000fe200078e02ff */
[----:B------:R-:W-:Y:S01]  /*0380*/  LOP3.LUT R22, R22, UR4, R41, 0x96, !PT ;  /* 0x0000000416167c12 */ /* 0x000fe2000f8e9629 */
[----:B------:R-:W-:Y:S01]  /*0390*/  IMAD.HI.U32 R23, R21, -0x326172a9, RZ ;  /* 0xcd9e8d5715177827 */ /* 0x000fe200078e00ff */
[----:B------:R-:W-:Y:S02]  /*03a0*/  UIADD3 UR11, UR4, 0x3c6ef372, URZ ;  /* 0x3c6ef372040b7890 */ /* 0x000fe4000fffe03f */
[----:B------:R-:W-:Y:S01]  /*03b0*/  UIADD3 UR13, UR4, -0x255992d5, URZ ;  /* 0xdaa66d2b040d7890 */ /* 0x000fe2000fffe03f */
[----:B------:R-:W-:Y:S01]  /*03c0*/  IMAD R26, R3, -0x2daee0ad, RZ ;  /* 0xd2511f53031a7824 */ /* 0x000fe200078e02ff */
[----:B------:R-:W-:Y:S01]  /*03d0*/  LOP3.LUT R23, R23, UR9, R24, 0x96, !PT ;  /* 0x0000000917177c12 */ /* 0x000fe2000f8e9618 */
[C---:B------:R-:W-:Y:S01]  /*03e0*/  IMAD.HI.U32 R25, R22.reuse, -0x2daee0ad, RZ ;  /* 0xd2511f5316197827 */ /* 0x040fe200078e00ff */
[----:B------:R-:W-:Y:S02]  /*03f0*/  UIADD3 UR14, UR5, 0x32370b8f, URZ ;  /* 0x32370b8f050e7890 */ /* 0x000fe4000fffe03f */
[----:B------:R-:W-:Y:S01]  /*0400*/  UIADD3 UR16, UR5, -0x126145ec, URZ ;  /* 0xed9eba1405107890 */ /* 0x000fe2000fffe03f */
[----:B------:R-:W-:Y:S01]  /*0410*/  IMAD R27, R22, -0x2daee0ad, RZ ;  /* 0xd2511f53161b7824 */ /* 0x000fe200078e02ff */
[----:B------:R-:W-:Y:S01]  /*0420*/  LOP3.LUT R25, R25, UR10, R26, 0x96, !PT ;  /* 0x0000000a19197c12 */ /* 0x000fe2000f8e961a */
[----:B------:R-:W-:Y:S01]  /*0430*/  IMAD R24, R21, -0x326172a9, RZ ;  /* 0xcd9e8d5715187824 */ /* 0x000fe200078e02ff */
[----:B------:R-:W-:Y:S01]  /*0440*/  UIADD3 UR15, UR4, 0x78dde6e4, URZ ;  /* 0x78dde6e4040f7890 */ /* 0x000fe2000fffe03f */
[----:B------:R-:W-:Y:S01]  /*0450*/  IMAD.HI.U32 R22, R23, -0x2daee0ad, RZ ;  /* 0xd2511f5317167827 */ /* 0x000fe200078e00ff */
[----:B------:R-:W-:-:S02]  /*0460*/  UIADD3 UR17, UR4, 0x1715609d, URZ ;  /* 0x1715609d04117890 */ /* 0x000fc4000fffe03f */
[----:B------:R-:W-:Y:S01]  /*0470*/  UIADD3 UR18, UR5, -0x56f99767, URZ ;  /* 0xa906689905127890 */ /* 0x000fe2000fffe03f */
        /* <DEDUP_REMOVED lines=22> */
[----:B------:R-:W-:Y:S02]  /*05e0*/  ULDC.U8 UR8, c[0x0][0x1f0] ;  /* 0x00007c0000087ab9 */ /* 0x000fe40000000000 */
        /* <DEDUP_REMOVED lines=34> */
.L_x_3560:
[----:B------:R-:W-:-:S04]  /*0810*/  ISETP.NE.U32.AND P1, PT, RZ, c[0x0][0x1c0], PT ;  /* 0x00007000ff007a0c */ /* 0x000fc80003f25070 */
[----:B------:R-:W-:-:S13]  /*0820*/  ISETP.NE.AND.EX P1, PT, RZ, c[0x0][0x1c4], PT, P1 ;  /* 0x00007100ff007a0c */ /* 0x000fda0003f25310 */
[----:B------:R-:W-:-:S05]  /*0830*/  @P1 MOV R39, 0x2 ;  /* 0x0000000200271802 */ /* 0x000fca0000000f00 */
[----:B------:R-:W-:-:S06]  /*0840*/  @P1 IMAD.WIDE R38, R0, R39, c[0x0][0x1c0] ;  /* 0x0000700000261625 */ /* 0x000fcc00078e0227 */
[----:B------:R-:W2:Y:S01]  /*0850*/  @P1 LDG.E.U16 R38, [R38.64] ;  /* 0x0000000626261981 */ /* 0x000ea2000c1e1500 */
[----:B------:R-:W-:Y:S01]  /*0860*/  IMAD R36, R0, c[0x0][0x168], RZ ;  /* 0x00005a0000247a24 */ /* 0x000fe200078e02ff */
[----:B------:R-:W-:Y:S04]  /*0870*/  BSSY B0, `(.L_x_3497) ;  /* 0x00002c3000007945 */ /* 0x000fe80003800000 */
[----:B------:R-:W-:-:S04]  /*0880*/  SHF.R.S32.HI R37, RZ, 0x1f, R36 ;  /* 0x0000001fff257819 */ /* 0x000fc80000011424 */
[----:B------:R-:W-:Y:S01]  /*0890*/  LEA.HI R37, R37, R36, RZ, 0x3 ;  /* 0x0000002425257211 */ /* 0x000fe200078f18ff */
[----:B------:R-:W-:-:S03]  /*08a0*/  IMAD.MOV.U32 R36, RZ, RZ, 0x3f800000 ;  /* 0x3f800000ff247424 */ /* 0x000fc600078e00ff */
        /* <DEDUP_REMOVED lines=24> */
.L_x_3500:
[----:B0-----:R-:W-:Y:S02]  /*0a30*/  IMAD.MOV.U32 R30, RZ, RZ, R44 ;  /* 0x000000ffff1e7224 */ /* 0x001fe400078e002c */
.L_x_3501:
[----:B------:R-:W-:Y:S05]  /*0a40*/  BSYNC B2 ;  /* 0x0000000000027941 */ /* 0x000fea0003800000 */
.L_x_3499:
        /* <DEDUP_REMOVED lines=16> */
.L_x_3505:
[----:B------:R-:W-:Y:S05]  /*0b50*/  BSYNC B3 ;  /* 0x0000000000037941 */ /* 0x000fea0003800000 */
.L_x_3504:
        /* <DEDUP_REMOVED lines=42> */
.L_x_3503:
[----:B------:R-:W-:Y:S05]  /*0e00*/  BSYNC B2 ;  /* 0x0000000000027941 */ /* 0x000fea0003800000 */
.L_x_3502:
[----:B------:R0:W1:Y:S01]  /*0e10*/  I2F.U32 R29, R30 ;  /* 0x0000001e001d7306 */ /* 0x0000620000201000 */
[----:B------:R-:W-:Y:S01]  /*0e20*/  HFMA2.MMA R38, -RZ, RZ, 0.1171875, 0 ;  /* 0x2f800000ff267435 */ /* 0x000fe200000001ff */
[----:B-----5:R-:W-:Y:S01]  /*0e30*/  PRMT R37, RZ, 0x5410, R32 ;  /* 0x00005410ff257816 */ /* 0x020fe20000000020 */
[----:B------:R-:W-:Y:S01]  /*0e40*/  BSSY B2, `(.L_x_3506) ;  /* 0x0000016000027945 */ /* 0x000fe20003800000 */
[----:B------:R-:W-:Y:S02]  /*0e50*/  ISETP.NE.U32.AND P1, PT, RZ, c[0x0][0x180], PT ;  /* 0x00006000ff007a0c */ /* 0x000fe40003f25070 */
[----:B------:R-:W-:Y:S01]  /*0e60*/  ISETP.NE.AND P2, PT, R31, 0x1, PT ;  /* 0x000000011f00780c */ /* 0x000fe20003f45270 */
[----:B------:R-:W-:Y:S01]  /*0e70*/  FMUL.FTZ R37, R37, R36 ;  /* 0x0000002425257220 */ /* 0x000fe20000410000 */
[----:B------:R-:W-:Y:S02]  /*0e80*/  ISETP.NE.AND.EX P1, PT, RZ, c[0x0][0x184], PT, P1 ;  /* 0x00006100ff007a0c */ /* 0x000fe40003f25310 */
[----:B0-----:R-:W-:Y:S01]  /*0e90*/  IADD3 R30, R31, 0x1, RZ ;  /* 0x000000011f1e7810 */ /* 0x001fe20007ffe0ff */
[----:B------:R-:W-:-:S02]  /*0ea0*/  FMUL.FTZ R28, R37, c[0x0][0x1e8] ;  /* 0x00007a00251c7a20 */ /* 0x000fc40000410000 */
[----:B-1----:R-:W-:-:S05]  /*0eb0*/  FFMA.FTZ R29, R29, R38, 1.1641532182693481445e-10 ;  /* 0x2f0000001d1d7423 */ /* 0x002fca0000010026 */
        /* <DEDUP_REMOVED lines=13> */
.L_x_3507:
[----:B------:R-:W-:Y:S02]  /*0f90*/  IMAD.MOV.U32 R39, RZ, RZ, R44 ;  /* 0x000000ffff277224 */ /* 0x000fe400078e002c */
.L_x_3508:
[----:B------:R-:W-:Y:S05]  /*0fa0*/  BSYNC B2 ;  /* 0x0000000000027941 */ /* 0x000fea0003800000 */
.L_x_3506:
        /* <DEDUP_REMOVED lines=16> */
.L_x_3512:
[----:B------:R-:W-:Y:S05]  /*10b0*/  BSYNC B3 ;  /* 0x0000000000037941 */ /* 0x000fea0003800000 */
.L_x_3511:
        /* <DEDUP_REMOVED lines=42> */
.L_x_3510:
[----:B------:R-:W-:Y:S05]  /*1360*/  BSYNC B2 ;  /* 0x0000000000027941 */ /* 0x000fea0003800000 */
.L_x_3509:
        /* <DEDUP_REMOVED lines=21> */
.L_x_3514:
[----:B------:R-:W-:Y:S02]  /*14c0*/  MOV R32, R44 ;  /* 0x0000002c00207202 */ /* 0x000fe40000000f00 */
.L_x_3515:
[----:B------:R-:W-:Y:S05]  /*14d0*/  BSYNC B2 ;  /* 0x0000000000027941 */ /* 0x000fea0003800000 */
.L_x_3513:
        /* <DEDUP_REMOVED lines=16> */
.L_x_3519:
[----:B------:R-:W-:Y:S05]  /*15e0*/  BSYNC B3 ;  /* 0x0000000000037941 */ /* 0x000fea0003800000 */
.L_x_3518:
        /* <DEDUP_REMOVED lines=42> */
.L_x_3517:
[----:B------:R-:W-:Y:S05]  /*1890*/  BSYNC B2 ;  /* 0x0000000000027941 */ /* 0x000fea0003800000 */
.L_x_3516:
        /* <DEDUP_REMOVED lines=21> */
.L_x_3521:
[----:B------:R-:W-:Y:S02]  /*19f0*/  IMAD.MOV.U32 R32, RZ, RZ, R44 ;  /* 0x000000ffff207224 */ /* 0x000fe400078e002c */
.L_x_3522:
[----:B------:R-:W-:Y:S05]  /*1a00*/  BSYNC B2 ;  /* 0x0000000000027941 */ /* 0x000fea0003800000 */
.L_x_3520:
        /* <DEDUP_REMOVED lines=16> */
.L_x_3526:
[----:B------:R-:W-:Y:S05]  /*1b10*/  BSYNC B3 ;  /* 0x0000000000037941 */ /* 0x000fea0003800000 */
.L_x_3525:
        /* <DEDUP_REMOVED lines=42> */
.L_x_3524:
[----:B------:R-:W-:Y:S05]  /*1dc0*/  BSYNC B2 ;  /* 0x0000000000027941 */ /* 0x000fea0003800000 */
.L_x_3523:
        /* <DEDUP_REMOVED lines=20> */
.L_x_3528:
[----:B------:R-:W-:Y:S02]  /*1f10*/  IMAD.MOV.U32 R33, RZ, RZ, R44 ;  /* 0x000000ffff217224 */ /* 0x000fe400078e002c */
.L_x_3529:
[----:B------:R-:W-:Y:S05]  /*1f20*/  BSYNC B2 ;  /* 0x0000000000027941 */ /* 0x000fea0003800000 */
.L_x_3527:
        /* <DEDUP_REMOVED lines=16> */
.L_x_3533:
[----:B------:R-:W-:Y:S05]  /*2030*/  BSYNC B3 ;  /* 0x0000000000037941 */ /* 0x000fea0003800000 */
.L_x_3532:
        /* <DEDUP_REMOVED lines=42> */
.L_x_3531:
[----:B------:R-:W-:Y:S05]  /*22e0*/  BSYNC B2 ;  /* 0x0000000000027941 */ /* 0x000fea0003800000 */
.L_x_3530:
        /* <DEDUP_REMOVED lines=20> */
.L_x_3535:
[----:B------:R-:W-:Y:S02]  /*2430*/  MOV R45, R44 ;  /* 0x0000002c002d7202 */ /* 0x000fe40000000f00 */
.L_x_3536:
[----:B------:R-:W-:Y:S05]  /*2440*/  BSYNC B2 ;  /* 0x0000000000027941 */ /* 0x000fea0003800000 */
.L_x_3534:
        /* <DEDUP_REMOVED lines=16> */
.L_x_3540:
[----:B------:R-:W-:Y:S05]  /*2550*/  BSYNC B3 ;  /* 0x0000000000037941 */ /* 0x000fea0003800000 */
.L_x_3539:
        /* <DEDUP_REMOVED lines=43> */
.L_x_3538:
[----:B------:R-:W-:Y:S05]  /*2810*/  BSYNC B2 ;  /* 0x0000000000027941 */ /* 0x000fea0003800000 */
.L_x_3537:
[----:B------:R0:W1:Y:S01]  /*2820*/  I2F.U32 R33, R45 ;  /* 0x0000002d00217306 */ /* 0x0000620000201000 */
[C---:B------:R-:W-:Y:S01]  /*2830*/  ISETP.NE.AND P5, PT, R52.reuse, 0x1, PT ;  /* 0x000000013400780c */ /* 0x040fe20003fa5270 */
[----:B------:R-:W-:Y:S01]  /*2840*/  BSSY B2, `(.L_x_3541) ;  /* 0x0000013000027945 */ /* 0x000fe20003800000 */
[----:B------:R-:W-:Y:S02]  /*2850*/  IADD3 R49, R52, 0x1, RZ ;  /* 0x0000000134317810 */ /* 0x000fe40007ffe0ff */
[----:B0-----:R-:W-:-:S05]  /*2860*/  PRMT R45, RZ, 0x7610, R34 ;  /* 0x00007610ff2d7816 */ /* 0x001fca0000000022 */
[----:B------:R-:W-:Y:S02]  /*2870*/  FMUL.FTZ R34, R45, R36 ;  /* 0x000000242d227220 */ /* 0x000fe40000410000 */
[----:B-1----:R-:W-:Y:S02]  /*2880*/  FFMA.FTZ R33, R33, R38, 1.1641532182693481445e-10 ;  /* 0x2f00000021217423 */ /* 0x002fe40000010026 */
[----:B------:R-:W-:-:S03]  /*2890*/  FMUL.FTZ R34, R34, c[0x0][0x1e8] ;  /* 0x00007a0022227a20 */ /* 0x000fc60000410000 */
        /* <DEDUP_REMOVED lines=12> */
.L_x_3542:
[----:B------:R-:W-:Y:S02]  /*2960*/  IMAD.MOV.U32 R51, RZ, RZ, R44 ;  /* 0x000000ffff337224 */ /* 0x000fe400078e002c */
.L_x_3543:
[----:B------:R-:W-:Y:S05]  /*2970*/  BSYNC B2 ;  /* 0x0000000000027941 */ /* 0x000fea0003800000 */
.L_x_3541:
        /* <DEDUP_REMOVED lines=16> */
.L_x_3547:
[----:B------:R-:W-:Y:S05]  /*2a80*/  BSYNC B3 ;  /* 0x0000000000037941 */ /* 0x000fea0003800000 */
.L_x_3546:
        /* <DEDUP_REMOVED lines=42> */
.L_x_3545:
[----:B------:R-:W-:Y:S05]  /*2d30*/  BSYNC B2 ;  /* 0x0000000000027941 */ /* 0x000fea0003800000 */
.L_x_3544:
        /* <DEDUP_REMOVED lines=20> */
.L_x_3549:
[----:B------:R-:W-:Y:S02]  /*2e80*/  IMAD.MOV.U32 R51, RZ, RZ, R44 ;  /* 0x000000ffff337224 */ /* 0x000fe400078e002c */
.L_x_3550:
[----:B------:R-:W-:Y:S05]  /*2e90*/  BSYNC B2 ;  /* 0x0000000000027941 */ /* 0x000fea0003800000 */
.L_x_3548:
        /* <DEDUP_REMOVED lines=18> */
.L_x_3554:
[----:B------:R-:W-:Y:S05]  /*2fc0*/  BSYNC B3 ;  /* 0x0000000000037941 */ /* 0x000fea0003800000 */
.L_x_3553:
        /* <DEDUP_REMOVED lines=42> */
.L_x_3552:
[----:B------:R-:W-:Y:S05]  /*3270*/  BSYNC B2 ;  /* 0x0000000000027941 */ /* 0x000fea0003800000 */
.L_x_3551:
[----:B------:R-:W-:Y:S02]  /*3280*/  ISETP.NE.AND P6, PT, R37, RZ, PT ;  /* 0x000000ff2500720c */ /* 0x000fe40003fc5270 */
[----:B------:R-:W-:Y:S02]  /*3290*/  SEL R37, RZ, 0x10000, P5 ;  /* 0x00010000ff257807 */ /* 0x000fe40002800000 */
[----:B------:R-:W-:Y:S02]  /*32a0*/  ISETP.NE.AND P5, PT, R39, RZ, PT ;  /* 0x000000ff2700720c */ /* 0x000fe40003fa5270 */
[----:B------:R-:W0:Y:S01]  /*32b0*/  I2F.U32 R39, R51 ;  /* 0x0000003300277306 */ /* 0x000e220000201000 */
[----:B------:R-:W-:Y:S02]  /*32c0*/  SEL R53, RZ, 0x1, P2 ;  /* 0x00000001ff357807 */ /* 0x000fe40001000000 */
[----:B------:R-:W-:-:S02]  /*32d0*/  SEL R52, RZ, 0x100, P4 ;  /* 0x00000100ff347807 */ /* 0x000fc40002000000 */
[----:B------:R-:W-:Y:S02]  /*32e0*/  PRMT R35, RZ, 0x7610, R35 ;  /* 0x00007610ff237816 */ /* 0x000fe40000000023 */
[----:B------:R-:W-:Y:S01]  /*32f0*/  ISETP.NE.AND P4, PT, R50, RZ, PT ;  /* 0x000000ff3200720c */ /* 0x000fe20003f85270 */
[----:B------:R-:W-:Y:S01]  /*3300*/  HFMA2.MMA R50, -RZ, RZ, 0, 1.9073486328125e-06 ;  /* 0x00000020ff327435 */ /* 0x000fe200000001ff */
[----:B------:R-:W-:Y:S01]  /*3310*/  SEL R49, RZ, 0x1, P3 ;  /* 0x00000001ff317807 */ /* 0x000fe20001800000 */
[----:B------:R-:W-:Y:S01]  /*3320*/  FMUL.FTZ R35, R35, R36 ;  /* 0x0000002423237220 */ /* 0x000fe20000410000 */
[----:B------:R-:W-:-:S03]  /*3330*/  SEL R36, RZ, 0x1, P5 ;  /* 0x00000001ff247807 */ /* 0x000fc60002800000 */
[----:B------:R-:W-:Y:S02]  /*3340*/  FMUL.FTZ R35, R35, c[0x0][0x1e8] ;  /* 0x00007a0023237a20 */ /* 0x000fe40000410000 */
[----:B0-----:R-:W-:Y:S02]  /*3350*/  FFMA.FTZ R39, R39, R38, 1.1641532182693481445e-10 ;  /* 0x2f00000027277423 */ /* 0x001fe40000010026 */
[----:B------:R-:W-:-:S03]  /*3360*/  IMAD.WIDE.U32 R50, R47, R50, c[0x0][0x188] ;  /* 0x000062002f327625 */ /* 0x000fc600078e0032 */
[----:B------:R-:W-:Y:S02]  /*3370*/  FSETP.GTU.FTZ.AND P2, PT, R39, c[0x0][0x1e4], PT ;  /* 0x0000790027007a0b */ /* 0x000fe40003f5c000 */
[----:B------:R0:W-:Y:S02]  /*3380*/  STG.E.128 [R50.64], R28 ;  /* 0x0000001c32007986 */ /* 0x0001e4000c101d06 */
[----:B------:R-:W-:Y:S02]  /*3390*/  SEL R38, RZ, 0x1000000, P2 ;  /* 0x01000000ff267807 */ /* 0x000fe40001000000 */
[----:B------:R-:W-:Y:S02]  /*33a0*/  FSEL R35, R35, RZ, !P2 ;  /* 0x000000ff23237208 */ /* 0x000fe40005000000 */
[----:B------:R-:W-:Y:S01]  /*33b0*/  LOP3.LUT R37, R52, R38, R37, 0xfe, !PT ;  /* 0x0000002634257212 */ /* 0x000fe200078efe25 */
[----:B------:R-:W-:Y:S01]  /*33c0*/  IMAD.WIDE.U32 R52, R53, 0x1000000, RZ ;  /* 0x0100000035347825 */ /* 0x000fe200078e00ff */
[----:B------:R-:W-:-:S03]  /*33d0*/  SEL R38, RZ, 0x1, P4 ;  /* 0x00000001ff267807 */ /* 0x000fc60002000000 */
[----:B------:R-:W-:Y:S01]  /*33e0*/  @P1 FADD.FTZ R35, R27, R35 ;  /* 0x000000231b231221 */ /* 0x000fe20000010000 */
[----:B------:R-:W-:Y:S01]  /*33f0*/  LOP3.LUT R49, R53, R37, R49, 0xfe, !PT ;  /* 0x0000002535317212 */ /* 0x000fe200078efe31 */
[----:B------:R-:W-:-:S03]  /*3400*/  IMAD.WIDE.U32 R38, R38, 0x10000, RZ ;  /* 0x0001000026267825 */ /* 0x000fc600078e00ff */
[----:B------:R0:W-:Y:S01]  /*3410*/  STG.E.128 [R50.64+0x10], R32 ;  /* 0x0000102032007986 */ /* 0x0001e2000c101d06 */
[----:B------:R-:W-:-:S05]  /*3420*/  IMAD.WIDE.U32 R36, R36, 0x100, RZ ;  /* 0x0000010024247825 */ /* 0x000fca00078e00ff */
[----:B------:R-:W-:Y:S02]  /*3430*/  LOP3.LUT R37, R37, R49, R39, 0xfe, !PT ;  /* 0x0000003125257212 */ /* 0x000fe400078efe27 */
[----:B------:R-:W-:Y:S01]  /*3440*/  LOP3.LUT R52, R36, R52, R38, 0xfe, !PT ;  /* 0x0000003424347212 */ /* 0x000fe200078efe26 */
[----:B------:R-:W-:Y:S01]  /*3450*/  IMAD.MOV.U32 R38, RZ, RZ, 0x8 ;  /* 0x00000008ff267424 */ /* 0x000fe200078e00ff */
[----:B------:R-:W-:-:S04]  /*3460*/  SEL R39, RZ, 0x1, P6 ;  /* 0x00000001ff277807 */ /* 0x000fc80003000000 */
[----:B------:R-:W-:Y:S01]  /*3470*/  LOP3.LUT R36, R52, R39, RZ, 0xfc, !PT ;  /* 0x0000002734247212 */ /* 0x000fe200078efcff */
[----:B------:R-:W-:-:S05]  /*3480*/  IMAD.WIDE.U32 R38, R47, R38, c[0x0][0x190] ;  /* 0x000064002f267625 */ /* 0x000fca00078e0026 */
[----:B------:R0:W-:Y:S02]  /*3490*/  STG.E.64 [R38.64], R36 ;  /* 0x0000002426007986 */ /* 0x0001e4000c101b06 */
.L_x_3498:
[----:B------:R-:W-:Y:S05]  /*34a0*/  BSYNC B0 ;  /* 0x0000000000007941 */ /* 0x000fea0003800000 */
.L_x_3497:
        /* <DEDUP_REMOVED lines=12> */
.L_x_3561:
        /* <DEDUP_REMOVED lines=37> */
.L_x_3562:
[----:B------:R-:W-:Y:S01]  /*37c0*/  FMUL.FTZ R37, R38, R38 ;  /* 0x0000002626257220 */ /* 0x000fe20000410000 */
[----:B------:R-:W-:Y:S01]  /*37d0*/  ISETP.NE.AND P1, PT, RZ, UR8, PT ;  /* 0x00000008ff007c0c */ /* 0x000fe2000bf25270 */
[----:B-1----:R-:W-:Y:S01]  /*37e0*/  FADD.FTZ R39, R39, R50 ;  /* 0x0000003227277221 */ /* 0x002fe20000010000 */
[----:B------:R-:W-:Y:S01]  /*37f0*/  MOV R36, c[0x0][0x1e0] ;  /* 0x0000780000247a02 */ /* 0x000fe20000000f00 */
[----:B------:R-:W-:Y:S01]  /*3800*/  @!P2 IMAD.MOV.U32 R51, RZ, RZ, 0x4 ;  /* 0x00000004ff33a424 */ /* 0x000fe200078e00ff */
[----:B------:R-:W-:Y:S01]  /*3810*/  FSEL R37, R37, RZ, P1 ;  /* 0x000000ff25257208 */ /* 0x000fe20000800000 */
[----:B------:R-:W-:Y:S02]  /*3820*/  BSSY B0, `(.L_x_3557) ;  /* 0x000002a000007945 */ /* 0x000fe40003800000 */
[----:B------:R-:W-:Y:S02]  /*3830*/  FFMA.FTZ R36, R39, R36, c[0x0][0x228] ;  /* 0x00008a0027247623 */ /* 0x000fe40000010024 */
[----:B0-----:R-:W-:-:S04]  /*3840*/  @!P2 IMAD.WIDE R50, R0, R51, c[0x0][0x1a0] ;  /* 0x000068000032a625 */ /* 0x001fc800078e0233 */
[----:B------:R-:W-:Y:S01]  /*3850*/  FADD.FTZ R39, R36, R37 ;  /* 0x0000002524277221 */ /* 0x000fe20000010000 */
[----:B------:R-:W-:Y:S01]  /*3860*/  @!P2 MOV R37, 0x4 ;  /* 0x000000040025a802 */ /* 0x000fe20000000f00 */
[----:B------:R0:W-:Y:S04]  /*3870*/  @!P2 STG.E [R50.64], R38 ;  /* 0x000000263200a986 */ /* 0x0001e8000c101906 */
[----:B------:R-:W1:Y:S01]  /*3880*/  MUFU.RSQ R39, R39 ;  /* 0x0000002700277308 */ /* 0x000e620000001400 */
[----:B------:R-:W-:-:S05]  /*3890*/  @!P2 IMAD.WIDE R36, R0, R37, c[0x0][0x1a8] ;  /* 0x00006a000024a625 */ /* 0x000fca00078e0225 */
[----:B-1----:R0:W-:Y:S01]  /*38a0*/  @!P2 STG.E [R36.64], R39 ;  /* 0x000000272400a986 */ /* 0x0021e2000c101906 */
[----:B------:R-:W-:Y:S05]  /*38b0*/  @!P0 BRA `(.L_x_3558) ;  /* 0x0000020000008947 */ /* 0x000fea0003800000 */
[----:B------:R-:W-:-:S05]  /*38c0*/  FSEL R53, R38, RZ, !P1 ;  /* 0x000000ff26357208 */ /* 0x000fca0004800000 */
[--C-:B0-----:R-:W-:Y:S02]  /*38d0*/  FADD.FTZ R37, R28, -R53.reuse ;  /* 0x800000351c257221 */ /* 0x101fe40000010000 */
        /* <DEDUP_REMOVED lines=30> */
.L_x_3558:
[----:B------:R-:W-:Y:S05]  /*3ac0*/  BSYNC B0 ;  /* 0x0000000000007941 */ /* 0x000fea0003800000 */
.L_x_3557:
[----:B0-----:R-:W-:-:S10]  /*3ad0*/  HFMA2.MMA R37, -RZ, RZ, 0, 2.384185791015625e-07 ;  /* 0x00000004ff257435 */ /* 0x001fd400000001ff */
[----:B------:R-:W-:-:S05]  /*3ae0*/  IMAD R0, R37, c[0x0][0x160], R0 ;  /* 0x0000580025007a24 */ /* 0x000fca00078e0200 */
[----:B------:R-:W-:-:S13]  /*3af0*/  ISETP.GE.AND P1, PT, R0, c[0x0][0x164], PT ;  /* 0x0000590000007a0c */ /* 0x000fda0003f26270 */
[----:B-----5:R-:W-:Y:S01]  /*3b00*/  @P1 CALL.REL.NOINC `(.L_x_3559) ;  /* 0x0000001000001944 */ /* 0x020fe20003c00000 */
[----:B------:R-:W-:Y:S05]  /*3b10*/  BRA `(.L_x_3560) ;  /* 0xffffccf000007947 */ /* 0x000fea000383ffff */
.L_x_3559:
[----:B------:R-:W-:Y:S05]  /*3b20*/  BSYNC B1 ;  /* 0x0000000000017941 */ /* 0x000fea0003800000 */
.L_x_3496:
[----:B------:R-:W-:Y:S05]  /*3b30*/  EXIT ;  /* 0x000000000000794d */ /* 0x000fea0003800000 */
.L_x_3555:
[----:B------:R-:W-:Y:S01]  /*3b40*/  IMAD.MOV.U32 R50, RZ, RZ, R38 ;  /* 0x000000ffff327224 */ /* 0x000fe200078e0026 */
[----:B------:R-:W-:Y:S01]  /*3b50*/  MOV R49, 0x1 ;  /* 0x0000000100317802 */ /* 0x000fe20000000f00 */
[----:B------:R-:W-:Y:S01]  /*3b60*/  IMAD.MOV.U32 R52, RZ, RZ, 0x1f ;  /* 0x0000001fff347424 */ /* 0x000fe200078e00ff */
[----:B------:R-:W-:Y:S02]  /*3b70*/  MOV R39, 0xffffffff ;  /* 0xffffffff00277802 */ /* 0x000fe40000000f00 */
[----:B------:R-:W-:Y:S02]  /*3b80*/  MOV R36, 0x3ba0 ;  /* 0x00003ba000247802 */ /* 0x000fe40000000f00 */
[----:B-----5:R-:W-:Y:S05]  /*3b90*/  CALL.REL.NOINC `($__internal_72_$__cuda_sm70_shflsync_bfly_p) ;  /* 0x0000049000007944 */ /* 0x020fea0003c00000 */
[----:B01----:R-:W-:Y:S05]  /*3ba0*/  BRA `(.L_x_3561) ;  /* 0xfffff9c000007947 */ /* 0x003fea000383ffff */
.L_x_3556:
[----:B------:R-:W-:Y:S01]  /*3bb0*/  HFMA2.MMA R52, -RZ, RZ, 0, 1.847743988037109375e-06 ;  /* 0x0000001fff347435 */ /* 0x000fe200000001ff */
[----:B------:R-:W-:Y:S01]  /*3bc0*/  IMAD.MOV.U32 R49, RZ, RZ, 0x2 ;  /* 0x00000002ff317424 */ /* 0x000fe200078e00ff */
[----:B------:R-:W-:Y:S01]  /*3bd0*/  MOV R36, 0x3c00 ;  /* 0x00003c0000247802 */ /* 0x000fe20000000f00 */
[----:B------:R-:W-:-:S03]  /*3be0*/  IMAD.MOV.U32 R39, RZ, RZ, -0x1 ;  /* 0xffffffffff277424 */ /* 0x000fc600078e00ff */
[----:B0----5:R-:W-:Y:S05]  /*3bf0*/  CALL.REL.NOINC `($__internal_72_$__cuda_sm70_shflsync_bfly_p) ;  /* 0x0000043000007944 */ /* 0x021fea0003c00000 */
[----:B01----:R-:W-:Y:S01]  /*3c00*/  FADD.FTZ R50, R50, R39 ;  /* 0x0000002732327221 */ /* 0x003fe20000010000 */
[----:B------:R-:W-:Y:S01]  /*3c10*/  MOV R49, 0x4 ;  /* 0x0000000400317802 */ /* 0x000fe20000000f00 */
[----:B------:R-:W-:Y:S01]  /*3c20*/  IMAD.MOV.U32 R52, RZ, RZ, 0x1f ;  /* 0x0000001fff347424 */ /* 0x000fe200078e00ff */
[----:B------:R-:W-:-:S02]  /*3c30*/  MOV R39, 0xffffffff ;  /* 0xffffffff00277802 */ /* 0x000fc40000000f00 */
[----:B------:R-:W-:Y:S02]  /*3c40*/  MOV R36, 0x3c60 ;  /* 0x00003c6000247802 */ /* 0x000fe40000000f00 */
[----:B------:R-:W-:Y:S05]  /*3c50*/  CALL.REL.NOINC `($__internal_72_$__cuda_sm70_shflsync_bfly_p) ;  /* 0x000003d000007944 */ /* 0x000fea0003c00000 */
[----:B0-----:R-:W-:Y:S01]  /*3c60*/  HFMA2.MMA R52, -RZ, RZ, 0, 1.847743988037109375e-06 ;  /* 0x0000001fff347435 */ /* 0x001fe200000001ff */
[----:B-1----:R-:W-:Y:S01]  /*3c70*/  FADD.FTZ R50, R50, R39 ;  /* 0x0000002732327221 */ /* 0x002fe20000010000 */
[----:B------:R-:W-:Y:S01]  /*3c80*/  MOV R36, 0x3cc0 ;  /* 0x00003cc000247802 */ /* 0x000fe20000000f00 */
[----:B------:R-:W-:Y:S02]  /*3c90*/  IMAD.MOV.U32 R49, RZ, RZ, 0x8 ;  /* 0x00000008ff317424 */ /* 0x000fe400078e00ff */
[----:B------:R-:W-:Y:S02]  /*3ca0*/  IMAD.MOV.U32 R39, RZ, RZ, -0x1 ;  /* 0xffffffffff277424 */ /* 0x000fe400078e00ff */
[----:B------:R-:W-:Y:S05]  /*3cb0*/  CALL.REL.NOINC `($__internal_72_$__cuda_sm70_shflsync_bfly_p) ;  /* 0x0000037000007944 */ /* 0x000fea0003c00000 */
[----:B01----:R-:W-:Y:S01]  /*3cc0*/  FADD.FTZ R50, R50, R39 ;  /* 0x0000002732327221 */ /* 0x003fe20000010000 */
[----:B------:R-:W-:Y:S01]  /*3cd0*/  MOV R49, 0x10 ;  /* 0x0000001000317802 */ /* 0x000fe20000000f00 */
[----:B------:R-:W-:Y:S01]  /*3ce0*/  IMAD.MOV.U32 R52, RZ, RZ, 0x1f ;  /* 0x0000001fff347424 */ /* 0x000fe200078e00ff */
[----:B------:R-:W-:Y:S02]  /*3cf0*/  MOV R39, 0xffffffff ;  /* 0xffffffff00277802 */ /* 0x000fe40000000f00 */
[----:B------:R-:W-:-:S02]  /*3d00*/  MOV R36, 0x3d20 ;  /* 0x00003d2000247802 */ /* 0x000fc40000000f00 */
[----:B------:R-:W-:Y:S05]  /*3d10*/  CALL.REL.NOINC `($__internal_72_$__cuda_sm70_shflsync_bfly_p) ;  /* 0x0000031000007944 */ /* 0x000fea0003c00000 */
        /* <DEDUP_REMOVED lines=23> */
[----:B------:R-:W-:Y:S05]  /*3e90*/  CALL.REL.NOINC `($__internal_72_$__cuda_sm70_shflsync_bfly_p) ;  /* 0x0000019000007944 */ /* 0x000fea0003c00000 */
[----:B01----:R-:W-:Y:S01]  /*3ea0*/  FADD.FTZ R50, R50, R39 ;  /* 0x0000002732327221 */ /* 0x003fe20000010000 */
[----:B------:R-:W-:Y:S01]  /*3eb0*/  MOV R49, 0x2 ;  /* 0x0000000200317802 */ /* 0x000fe20000000f00 */
[----:B------:R-:W-:Y:S01]  /*3ec0*/  IMAD.MOV.U32 R52, RZ, RZ, 0x1f ;  /* 0x0000001fff347424 */ /* 0x000fe200078e00ff */
[----:B------:R-:W-:Y:S02]  /*3ed0*/  MOV R39, 0xffffffff ;  /* 0xffffffff00277802 */ /* 0x000fe40000000f00 */
[----:B------:R-:W-:Y:S02]  /*3ee0*/  MOV R36, 0x3f00 ;  /* 0x00003f0000247802 */ /* 0x000fe40000000f00 */
[----:B------:R-:W-:Y:S05]  /*3ef0*/  CALL.REL.NOINC `($__internal_72_$__cuda_sm70_shflsync_bfly_p) ;  /* 0x0000013000007944 */ /* 0x000fea0003c00000 */
[----:B0-----:R-:W-:Y:S01]  /*3f00*/  HFMA2.MMA R52, -RZ, RZ, 0, 1.847743988037109375e-06 ;  /* 0x0000001fff347435 */ /* 0x001fe200000001ff */
[----:B-1----:R-:W-:Y:S01]  /*3f10*/  FADD.FTZ R50, R50, R39 ;  /* 0x0000002732327221 */ /* 0x002fe20000010000 */
[----:B------:R-:W-:Y:S01]  /*3f20*/  MOV R36, 0x3f60 ;  /* 0x00003f6000247802 */ /* 0x000fe20000000f00 */
[----:B------:R-:W-:-:S02]  /*3f30*/  IMAD.MOV.U32 R49, RZ, RZ, 0x4 ;  /* 0x00000004ff317424 */ /* 0x000fc400078e00ff */
[----:B------:R-:W-:Y:S02]  /*3f40*/  IMAD.MOV.U32 R39, RZ, RZ, -0x1 ;  /* 0xffffffffff277424 */ /* 0x000fe400078e00ff */
        /* <DEDUP_REMOVED lines=10> */
[----:B------:R-:W-:Y:S02]  /*3ff0*/  IMAD.MOV.U32 R49, RZ, RZ, 0x10 ;  /* 0x00000010ff317424 */ /* 0x000fe400078e00ff */
[----:B------:R-:W-:-:S02]  /*4000*/  IMAD.MOV.U32 R39, RZ, RZ, -0x1 ;  /* 0xffffffffff277424 */ /* 0x000fc400078e00ff */
[----:B------:R-:W-:Y:S05]  /*4010*/  CALL.REL.NOINC `($__internal_72_$__cuda_sm70_shflsync_bfly_p) ;  /* 0x0000001000007944 */ /* 0x000fea0003c00000 */
[----:B01----:R-:W-:Y:S05]  /*4020*/  BRA `(.L_x_3562) ;  /* 0xfffff79000007947 */ /* 0x003fea000383ffff */
        .weak           $__internal_72_$__cuda_sm70_shflsync_bfly_p
        .type           $__internal_72_$__cuda_sm70_shflsync_bfly_p,@function
        .size           $__internal_72_$__cuda_sm70_shflsync_bfly_p,(.L_x_8260 - $__internal_72_$__cuda_sm70_shflsync_bfly_p)
$__internal_72_$__cuda_sm70_shflsync_bfly_p:
[----:B------:R-:W-:Y:S01]  /*4030*/  MOV R37, 0x0 ;  /* 0x0000000000257802 */ /* 0x000fe20000000f00 */
[----:B------:R-:W-:Y:S04]  /*4040*/  WARPSYNC R39 ;  /* 0x0000002700007348 */ /* 0x000fe80003800000 */
[----:B------:R0:W1:Y:S01]  /*4050*/  SHFL.BFLY PT, R39, R50, R49, R52 ;  /* 0x0c00003132277389 */ /* 0x00006200000e0034 */
[----:B------:R-:W-:Y:S05]  /*4060*/  RET.REL.NODEC R36 `(_ZN10layer_norm13ln_fwd_kernelINS_13Kernel_traitsIf13__nv_bfloat16fS2_fjLj256ELj1ELj4ELj1ELj16ENS_18Kernel_traits_baseILj256EfS2_fS2_fjLj128EEEEELb1ELb0ELb0ELb0EEEvNS_9FwdParamsE) ;  /* 0xffffbf9024007950 */ /* 0x000fea0003c3ffff */
.L_x_3563:
        /* <DEDUP_REMOVED lines=9> */
.L_x_8260:


//--------------------- .text._ZN10layer_norm13ln_fwd_kernelINS_13Kernel_traitsIf13__nv_bfloat16fS2_fjLj256ELj1ELj4ELj1ELj16ENS_18Kernel_traits_baseILj256EfS2_fS2_fjLj128EEEEELb1ELb0ELb0ELb1EEEvNS_9FwdParamsE --------------------------
	.section	.text._ZN10layer_norm13ln_fwd_kernelINS_13Kernel_traitsIf13__nv_bfloat16fS2_fjLj256ELj1ELj4ELj1ELj16ENS_18Kernel_traits_baseILj256EfS2_fS2_fjLj128EEEEELb1ELb0ELb0ELb1EEEvNS_9FwdParamsE,"ax",@progbits
	.sectioninfo	@"SHI_REGISTERS=58"
	.align	128
        .global         _ZN10layer_norm13ln_fwd_kernelINS_13Kernel_traitsIf13__nv_bfloat16fS2_fjLj256ELj1ELj4ELj1ELj16ENS_18Kernel_traits_baseILj256EfS2_fS2_fjLj128EEEEELb1ELb0ELb0ELb1EEEvNS_9FwdParamsE
        .type           _ZN10layer_norm13ln_fwd_kernelINS_13Kernel_traitsIf13__nv_bfloat16fS2_fjLj256ELj1ELj4ELj1ELj16ENS_18Kernel_traits_baseILj256EfS2_fS2_fjLj128EEEEELb1ELb0ELb0ELb1EEEvNS_9FwdParamsE,@function
        .size           _ZN10layer_norm13ln_fwd_kernelINS_13Kernel_traitsIf13__nv_bfloat16fS2_fjLj256ELj1ELj4ELj1ELj16ENS_18Kernel_traits_baseILj256EfS2_fS2_fjLj128EEEEELb1ELb0ELb0ELb1EEEvNS_9FwdParamsE,(.L_x_8261 - _ZN10layer_norm13ln_fwd_kernelINS_13Kernel_traitsIf13__nv_bfloat16fS2_fjLj256ELj1ELj4ELj1ELj16ENS_18Kernel_traits_baseILj256EfS2_fS2_fjLj128EEEEELb1ELb0ELb0ELb1EEEvNS_9FwdParamsE)
        .other          _ZN10layer_norm13ln_fwd_kernelINS_13Kernel_traitsIf13__nv_bfloat16fS2_fjLj256ELj1ELj4ELj1ELj16ENS_18Kernel_traits_baseILj256EfS2_fS2_fjLj128EEEEELb1ELb0ELb0ELb1EEEvNS_9FwdParamsE,@"STO_CUDA_ENTRY STV_DEFAULT"
_ZN10layer_norm13ln_fwd_kernelINS_13Kernel_traitsIf13__nv_bfloat16fS2_fjLj256ELj1ELj4ELj1ELj16ENS_18Kernel_traits_baseILj256EfS2_fS2_fjLj128EEEEELb1ELb0ELb0ELb1EEEvNS_9FwdParamsE:
.text._ZN10layer_norm13ln_fwd_kernelINS_13Kernel_traitsIf13__nv_bfloat16fS2_fjLj256ELj1ELj4ELj1ELj16ENS_18Kernel_traits_baseILj256EfS2_fS2_fjLj128EEEEELb1ELb0ELb0ELb1EEEvNS_9FwdParamsE:
        /* <DEDUP_REMOVED lines=18> */
[----:B------:R-:W-:Y:S02]  /*0120*/  @P1 IMAD.MOV.U32 R5, RZ, RZ, R11 ;  /* 0x000000ffff051224 */ /* 0x000fe400078e000b */
[C---:B0-----:R-:W-:Y:S01]  /*0130*/  IMAD.SHL.U32 R6, R41.reuse, 0x20, RZ ;  /* 0x0000002029067824 */ /* 0x041fe200078e00ff */
[----:B------:R-:W-:-:S03]  /*0140*/  LOP3.LUT R45, R41, 0x1f, RZ, 0xc0, !PT ;  /* 0x0000001f292d7812 */ /* 0x000fc600078ec0ff */
[----:B------:R-:W5:Y:S01]  /*0150*/  @P1 LDG.E.64 R4, [R4.64] ;  /* 0x0000000604041981 */ /* 0x000f62000c1e1b00 */
[----:B------:R-:W-:Y:S02]  /*0160*/  SHF.R.U32.HI R44, RZ, 0x5, R41 ;  /* 0x00000005ff2c7819 */ /* 0x000fe40000011629 */
[----:B------:R-:W-:Y:S01]  /*0170*/  LOP3.LUT R8, R6, 0x3e0, RZ, 0xc0, !PT ;  /* 0x000003e006087812 */ /* 0x000fe200078ec0ff */
[----:B------:R-:W0:Y:S01]  /*0180*/  S2R R10, SR_CTAID.X ;  /* 0x00000000000a7919 */ /* 0x000e220000002500 */
[----:B------:R-:W-:Y:S02]  /*0190*/  @P0 LEA R6, P4, R45, c[0x0][0x218], 0x5 ;  /* 0x000086002d060a11 */ /* 0x000fe400078828ff */
[----:B------:R-:W-:-:S03]  /*01a0*/  IADD3 R8, P3, R8, c[0x0][0x1b0], RZ ;  /* 0x00006c0008087a10 */ /* 0x000fc60007f7e0ff */
[----:B------:R-:W-:Y:S02]  /*01b0*/  @P0 IMAD.X R7, RZ, RZ, c[0x0][0x21c], P4 ;  /* 0x00008700ff070624 */ /* 0x000fe400020e06ff */
[----:B------:R-:W-:-:S03]  /*01c0*/  IMAD.X R9, RZ, RZ, c[0x0][0x1b4], P3 ;  /* 0x00006d00ff097624 */ /* 0x000fc600018e06ff */
[----:B------:R1:W5:Y:S04]  /*01d0*/  @P0 LDG.E.128 R32, [R6.64] ;  /* 0x0000000606200981 */ /* 0x000368000c1e1d00 */
[----:B------:R1:W5:Y:S01]  /*01e0*/  @P0 LDG.E.128 R28, [R6.64+0x10] ;  /* 0x00001006061c0981 */ /* 0x000362000c1e1d00 */
[----:B0-----:R-:W-:-:S04]  /*01f0*/  LEA R44, R10, R44, 0x2 ;  /* 0x0000002c0a2c7211 */ /* 0x001fc800078e10ff */
[----:B------:R-:W-:Y:S01]  /*0200*/  ISETP.GE.AND P2, PT, R44, c[0x0][0x164], PT ;  /* 0x000059002c007a0c */ /* 0x000fe20003f46270 */
[----:B--2---:R1:W0:Y:S08]  /*0210*/  @P1 R2UR UR4, R2 ;  /* 0x00000000020413c2 */ /* 0x00423000000e0000 */
[----:B------:R1:W2:Y:S04]  /*0220*/  @P1 R2UR UR5, R3 ;  /* 0x00000000030513c2 */ /* 0x0002a800000e0000 */
[----:B012---:R-:W-:Y:S05]  /*0230*/  @P2 EXIT ;  /* 0x000000000000294d */ /* 0x007fea0003800000 */
[----:B-----5:R-:W-:Y:S01]  /*0240*/  @P1 IADD3 R0, P0, R4, c[0x0][0x240], RZ ;  /* 0x0000900004001a10 */ /* 0x020fe20007f1e0ff */
[----:B------:R0:W5:Y:S03]  /*0250*/  LDG.E.128 R24, [R8.64] ;  /* 0x0000000608187981 */ /* 0x000166000c1e1d00 */
[----:B------:R-:W-:Y:S01]  /*0260*/  @P1 IADD3.X R11, RZ, R5, RZ, P0, !PT ;  /* 0x00000005ff0b1210 */ /* 0x000fe200007fe4ff */
[----:B------:R-:W-:Y:S01]  /*0270*/  IMAD R41, R10, c[0x0][0x0], R41 ;  /* 0x000000000a297a24 */ /* 0x000fe200078e0229 */
[----:B------:R0:W5:Y:S01]  /*0280*/  LDG.E.128 R20, [R8.64+0x10] ;  /* 0x0000100608147981 */ /* 0x000162000c1e1d00 */
[----:B------:R-:W-:Y:S01]  /*0290*/  UIADD3 UR9, UR5, -0x4498517b, URZ ;  /* 0xbb67ae8505097890 */ /* 0x000fe2000fffe03f */
[--C-:B------:R-:W-:Y:S01]  /*02a0*/  SHF.R.U64 R40, R0, 0x2, R11.reuse ;  /* 0x0000000200287819 */ /* 0x100fe2000000120b */
[----:B------:R-:W-:Y:S01]  /*02b0*/  IMAD.HI.U32 R2, R41, -0x326172a9, RZ ;  /* 0xcd9e8d5729027827 */ /* 0x000fe200078e00ff */
[----:B------:R-:W-:Y:S01]  /*02c0*/  SHF.R.U32.HI R7, RZ, 0x2, R11 ;  /* 0x00000002ff077819 */ /* 0x000fe2000001160b */
[----:B------:R-:W-:Y:S01]  /*02d0*/  UIADD3 UR16, UR4, -0x61c88647, URZ ;  /* 0x9e3779b904107890 */ /* 0x000fe2000fffe03f */
[----:B------:R-:W-:Y:S01]  /*02e0*/  BSSY B0, `(.L_x_3564) ;  /* 0x000037a000007945 */ /* 0x000fe20003800000 */
[----:B------:R-:W-:Y:S01]  /*02f0*/  IMAD.HI.U32 R3, R40, -0x2daee0ad, RZ ;  /* 0xd2511f5328037827 */ /* 0x000fe200078e00ff */
[----:B------:R-:W-:Y:S01]  /*0300*/  LOP3.LUT R2, R2, UR4, R7, 0x96, !PT ;  /* 0x0000000402027c12 */ /* 0x000fe2000f8e9607 */
[----:B------:R-:W-:-:S02]  /*0310*/  UIADD3 UR17, UR4, 0x3c6ef372, URZ ;  /* 0x3c6ef37204117890 */ /* 0x000fc4000fffe03f */
[----:B0-----:R-:W-:Y:S01]  /*0320*/  IMAD R9, R40, -0x2daee0ad, RZ ;  /* 0xd2511f5328097824 */ /* 0x001fe200078e02ff */
[----:B------:R-:W-:Y:S01]  /*0330*/  LOP3.LUT R3, R3, UR5, RZ, 0x3c, !PT ;  /* 0x0000000503037c12 */ /* 0x000fe2000f8e3cff */
        /* <DEDUP_REMOVED lines=13> */
[----:B------:R-:W-:-:S02]  /*0410*/  UIADD3 UR11, UR5, -0x56f99767, URZ ;  /* 0xa9066899050b7890 */ /* 0x000fc4000fffe03f */
[----:B------:R-:W-:Y:S01]  /*0420*/  UIADD3 UR22, UR4, 0x1715609d, URZ ;  /* 0x1715609d04167890 */ /* 0x000fe2000fffe03f */
[C---:B------:R-:W-:Y:S01]  /*0430*/  IMAD.HI.U32 R2, R4.reuse, -0x2daee0ad, RZ ;  /* 0xd2511f5304027827 */ /* 0x040fe200078e00ff */
[----:B------:R-:W-:Y:S01]  /*0440*/  LOP3.LUT R3, R3, UR17, R8, 0x96, !PT ;  /* 0x0000001103037c12 */ /* 0x000fe2000f8e9608 */
[----:B------:R-:W-:Y:S02]  /*0450*/  UIADD3 UR12, UR5, 0x646e171e, URZ ;  /* 0x646e171e050c7890 */ /* 0x000fe4000fffe03f */
[----:B------:R-:W-:Y:S01]  /*0460*/  IMAD R9, R4, -0x2daee0ad, RZ ;  /* 0xd2511f5304097824 */ /* 0x000fe200078e02ff */
[----:B------:R-:W-:Y:S01]  /*0470*/  LOP3.LUT R2, R2, UR18, R5, 0x96, !PT ;  /* 0x0000001202027c12 */ /* 0x000fe2000f8e9605 */
[----:B------:R-:W-:Y:S01]  /*0480*/  IMAD.HI.U32 R8, R3, -0x2daee0ad, RZ ;  /* 0xd2511f5303087827 */ /* 0x000fe200078e00ff */
[----:B------:R-:W-:Y:S02]  /*0490*/  UIADD3 UR23, UR4, -0x4ab325aa, URZ ;  /* 0xb54cda5604177890 */ /* 0x000fe4000fffe03f */
[----:B------:R-:W-:Y:S01]  /*04a0*/  UIADD3 UR13, UR5, 0x1fd5c5a3, URZ ;  /* 0x1fd5c5a3050d7890 */ /* 0x000fe2000fffe03f */
[----:B------:R-:W-:Y:S01]  /*04b0*/  IMAD R5, R6, -0x326172a9, RZ ;  /* 0xcd9e8d5706057824 */ /* 0x000fe200078e02ff */
[----:B------:R-:W-:Y:S01]  /*04c0*/  LOP3.LUT R8, R8, UR20, R9, 0x96, !PT ;  /* 0x0000001408087c12 */ /* 0x000fe2000f8e9609 */
[----:B------:R-:W-:Y:S01]  /*04d0*/  IMAD.HI.U32 R4, R2, -0x326172a9, RZ ;  /* 0xcd9e8d5702047827 */ /* 0x000fe200078e00ff */
[----:B------:R-:W-:-:S02]  /*04e0*/  UIADD3 UR24, UR4, 0x5384540f, URZ ;  /* 0x5384540f04187890 */ /* 0x000fc4000fffe03f */
[----:B------:R-:W-:Y:S01]  /*04f0*/  UIADD3 UR14, UR5, -0x24c28bd8, URZ ;  /* 0xdb3d7428050e7890 */ /* 0x000fe2000fffe03f */
        /* <DEDUP_REMOVED lines=39> */
[----:B------:R-:W-:Y:S02]  /*0770*/  LOP3.LUT R3, R0, 0x3, RZ, 0xc0, !PT ;  /* 0x0000000300037812 */ /* 0x000fe400078ec0ff */
[----:B------:R-:W-:Y:S01]  /*0780*/  LOP3.LUT R6, R6, UR15, R13, 0x96, !PT ;  /* 0x0000000f06067c12 */ /* 0x000fe2000f8e960d */
[----:B------:R-:W-:Y:S01]  /*0790*/  IMAD.MOV.U32 R2, RZ, RZ, RZ ;  /* 0x000000ffff027224 */ /* 0x000fe200078e00ff */
[----:B------:R-:W-:Y:S01]  /*07a0*/  LOP3.LUT R5, R5, UR26, R11, 0x96, !PT ;  /* 0x0000001a05057c12 */ /* 0x000fe2000f8e960b */
[----:B------:R-:W-:Y:S02]  /*07b0*/  IMAD R0, R9, -0x2daee0ad, RZ ;  /* 0xd2511f5309007824 */ /* 0x000fe400078e02ff */
.L_x_3624:
[----:B------:R-:W-:Y:S01]  /*07c0*/  ISETP.NE.U32.AND P0, PT, RZ, c[0x0][0x1c0], PT ;  /* 0x00007000ff007a0c */ /* 0x000fe20003f05070 */
[----:B------:R-:W-:Y:S01]  /*07d0*/  IMAD R8, R44, c[0x0][0x168], RZ ;  /* 0x00005a002c087a24 */ /* 0x000fe200078e02ff */
[----:B------:R-:W-:Y:S01]  /*07e0*/  HFMA2.MMA R37, -RZ, RZ, 0, 9.5367431640625e-07 ;  /* 0x00000010ff257435 */ /* 0x000fe200000001ff */
[----:B------:R-:W-:Y:S02]  /*07f0*/  ISETP.NE.U32.AND P1, PT, RZ, c[0x0][0x180], PT ;  /* 0x00006000ff007a0c */ /* 0x000fe40003f25070 */
[----:B------:R-:W-:-:S02]  /*0800*/  ISETP.NE.AND.EX P0, PT, RZ, c[0x0][0x1c4], PT, P0 ;  /* 0x00007100ff007a0c */ /* 0x000fc40003f05300 */
[----:B------:R-:W-:Y:S02]  /*0810*/  SHF.R.S32.HI R9, RZ, 0x1f, R8 ;  /* 0x0000001fff097819 */ /* 0x000fe40000011408 */
[----:B------:R-:W-:Y:S02]  /*0820*/  ISETP.NE.AND.EX P1, PT, RZ, c[0x0][0x184], PT, P1 ;  /* 0x00006100ff007a0c */ /* 0x000fe40003f25310 */
[----:B------:R-:W-:-:S04]  /*0830*/  LEA.HI R46, R9, R8, RZ, 0x3 ;  /* 0x00000008092e7211 */ /* 0x000fc800078f18ff */
[----:B------:R-:W-:-:S03]  /*0840*/  LEA.HI.SX32 R46, R46, R45, 0x1d ;  /* 0x0000002d2e2e7211 */ /* 0x000fc600078feaff */
[----:B------:R-:W-:-:S04]  /*0850*/  @P0 IMAD.MOV.U32 R43, RZ, RZ, 0x2 ;  /* 0x00000002ff2b0424 */ /* 0x000fc800078e00ff */
[----:B------:R-:W-:Y:S01]  /*0860*/  @P0 IMAD.WIDE R42, R44, R43, c[0x0][0x1c0] ;  /* 0x000070002c2a0625 */ /* 0x000fe200078e022b */
[----:B------:R-:W-:-:S03]  /*0870*/  @P1 LEA R8, P2, R46, c[0x0][0x180], 0x5 ;  /* 0x000060002e081a11 */ /* 0x000fc600078428ff */
[C---:B------:R-:W-:Y:S01]  /*0880*/  IMAD.WIDE.U32 R36, R46.reuse, R37, c[0x0][0x170] ;  /* 0x00005c002e247625 */ /* 0x040fe200078e0025 */
[----:B------:R-:W-:Y:S01]  /*0890*/  @P1 LEA.HI.X R9, R46, c[0x0][0x184], RZ, 0x5, P2 ;  /* 0x000061002e091a11 */ /* 0x000fe200010f2cff */
[----:B------:R-:W2:Y:S04]  /*08a0*/  @P0 LDG.E.U16 R42, [R42.64] ;  /* 0x000000062a2a0981 */ /* 0x000ea8000c1e1500 */
[----:B-----5:R-:W5:Y:S04]  /*08b0*/  LDG.E.128 R36, [R36.64] ;  /* 0x0000000624247981 */ /* 0x020f68000c1e1d00 */
        /* <DEDUP_REMOVED lines=16> */
.L_x_3566:
[----:B0-----:R-:W-:Y:S02]  /*09c0*/  IMAD.MOV.U32 R47, RZ, RZ, R4 ;  /* 0x000000ffff2f7224 */ /* 0x001fe400078e0004 */
.L_x_3567:
[----:B------:R-:W-:Y:S05]  /*09d0*/  BSYNC B1 ;  /* 0x0000000000017941 */ /* 0x000fea0003800000 */
.L_x_3565:
        /* <DEDUP_REMOVED lines=16> */
.L_x_3571:
[----:B------:R-:W-:Y:S05]  /*0ae0*/  BSYNC B2 ;  /* 0x0000000000027941 */ /* 0x000fea0003800000 */
.L_x_3570:
        /* <DEDUP_REMOVED lines=43> */
.L_x_3569:
[----:B------:R-:W-:Y:S05]  /*0da0*/  BSYNC B1 ;  /* 0x0000000000017941 */ /* 0x000fea0003800000 */
.L_x_3568:
        /* <DEDUP_REMOVED lines=24> */
.L_x_3573:
[----:B------:R-:W-:Y:S02]  /*0f30*/  MOV R3, R4 ;  /* 0x0000000400037202 */ /* 0x000fe40000000f00 */
.L_x_3574:
[----:B------:R-:W-:Y:S05]  /*0f40*/  BSYNC B1 ;  /* 0x0000000000017941 */ /* 0x000fea0003800000 */
.L_x_3572:
        /* <DEDUP_REMOVED lines=16> */
.L_x_3578:
[----:B------:R-:W-:Y:S05]  /*1050*/  BSYNC B2 ;  /* 0x0000000000027941 */ /* 0x000fea0003800000 */
.L_x_3577:
        /* <DEDUP_REMOVED lines=43> */
.L_x_3576:
[----:B------:R-:W-:Y:S05]  /*1310*/  BSYNC B1 ;  /* 0x0000000000017941 */ /* 0x000fea0003800000 */
.L_x_3575:
        /* <DEDUP_REMOVED lines=21> */
.L_x_3580:
[----:B------:R-:W-:Y:S02]  /*1470*/  MOV R3, R4 ;  /* 0x0000000400037202 */ /* 0x000fe40000000f00 */
.L_x_3581:
[----:B------:R-:W-:Y:S05]  /*1480*/  BSYNC B1 ;  /* 0x0000000000017941 */ /* 0x000fea0003800000 */
.L_x_3579:
        /* <DEDUP_REMOVED lines=16> */
.L_x_3585:
[----:B------:R-:W-:Y:S05]  /*1590*/  BSYNC B2 ;  /* 0x0000000000027941 */ /* 0x000fea0003800000 */
.L_x_3584:
        /* <DEDUP_REMOVED lines=43> */
.L_x_3583:
[----:B------:R-:W-:Y:S05]  /*1850*/  BSYNC B1 ;  /* 0x0000000000017941 */ /* 0x000fea0003800000 */
.L_x_3582:
        /* <DEDUP_REMOVED lines=20> */
.L_x_3587:
[----:B------:R-:W-:Y:S02]  /*19a0*/  MOV R3, R4 ;  /* 0x0000000400037202 */ /* 0x000fe40000000f00 */
.L_x_3588:
[----:B------:R-:W-:Y:S05]  /*19b0*/  BSYNC B1 ;  /* 0x0000000000017941 */ /* 0x000fea0003800000 */
.L_x_3586:
        /* <DEDUP_REMOVED lines=16> */
.L_x_3592:
[----:B------:R-:W-:Y:S05]  /*1ac0*/  BSYNC B2 ;  /* 0x0000000000027941 */ /* 0x000fea0003800000 */
.L_x_3591:
        /* <DEDUP_REMOVED lines=43> */
.L_x_3590:
[----:B------:R-:W-:Y:S05]  /*1d80*/  BSYNC B1 ;  /* 0x0000000000017941 */ /* 0x000fea0003800000 */
.L_x_3589:
        /* <DEDUP_REMOVED lines=20> */
.L_x_3594:
[----:B------:R-:W-:Y:S02]  /*1ed0*/  MOV R3, R4 ;  /* 0x0000000400037202 */ /* 0x000fe40000000f00 */
.L_x_3595:
[----:B------:R-:W-:Y:S05]  /*1ee0*/  BSYNC B1 ;  /* 0x0000000000017941 */ /* 0x000fea0003800000 */
.L_x_3593:
        /* <DEDUP_REMOVED lines=16> */
.L_x_3599:
[----:B------:R-:W-:Y:S05]  /*1ff0*/  BSYNC B2 ;  /* 0x0000000000027941 */ /* 0x000fea0003800000 */
.L_x_3598:
        /* <DEDUP_REMOVED lines=43> */
.L_x_3597:
[----:B------:R-:W-:Y:S05]  /*22b0*/  BSYNC B1 ;  /* 0x0000000000017941 */ /* 0x000fea0003800000 */
.L_x_3596:
        /* <DEDUP_REMOVED lines=20> */
.L_x_3601:
[----:B------:R-:W-:Y:S02]  /*2400*/  MOV R3, R4 ;  /* 0x0000000400037202 */ /* 0x000fe40000000f00 */
.L_x_3602:
[----:B------:R-:W-:Y:S05]  /*2410*/  BSYNC B1 ;  /* 0x0000000000017941 */ /* 0x000fea0003800000 */
.L_x_3600:
        /* <DEDUP_REMOVED lines=16> */
.L_x_3606:
[----:B------:R-:W-:Y:S05]  /*2520*/  BSYNC B2 ;  /* 0x0000000000027941 */ /* 0x000fea0003800000 */
.L_x_3605:
        /* <DEDUP_REMOVED lines=41> */
[----:B------:R-:W-:Y:S01]  /*27c0*/  HFMA2.MMA R42, -RZ, RZ, 0, 0 ;  /* 0x00000000ff2a7435 */ /* 0x000fe200000001ff */
[----:B------:R-:W-:-:S05]  /*27d0*/  LOP3.LUT R6, R43, UR15, R52, 0x96, !PT ;  /* 0x0000000f2b067c12 */ /* 0x000fca000f8e9634 */
.L_x_3604:
[----:B------:R-:W-:Y:S05]  /*27e0*/  BSYNC B1 ;  /* 0x0000000000017941 */ /* 0x000fea0003800000 */
.L_x_3603:
        /* <DEDUP_REMOVED lines=20> */
.L_x_3608:
[----:B------:R-:W-:Y:S02]  /*2930*/  MOV R51, R4 ;  /* 0x0000000400337202 */ /* 0x000fe40000000f00 */
.L_x_3609:
[----:B------:R-:W-:Y:S05]  /*2940*/  BSYNC B1 ;  /* 0x0000000000017941 */ /* 0x000fea0003800000 */
.L_x_3607:
        /* <DEDUP_REMOVED lines=16> */
.L_x_3613:
[----:B------:R-:W-:Y:S05]  /*2a50*/  BSYNC B2 ;  /* 0x0000000000027941 */ /* 0x000fea0003800000 */
.L_x_3612:
        /* <DEDUP_REMOVED lines=43> */
.L_x_3611:
[----:B------:R-:W-:Y:S05]  /*2d10*/  BSYNC B1 ;  /* 0x0000000000017941 */ /* 0x000fea0003800000 */
.L_x_3610:
        /* <DEDUP_REMOVED lines=20> */
.L_x_3615:
[----:B------:R-:W-:Y:S02]  /*2e60*/  IMAD.MOV.U32 R51, RZ, RZ, R4 ;  /* 0x000000ffff337224 */ /* 0x000fe400078e0004 */
.L_x_3616:
[----:B------:R-:W-:Y:S05]  /*2e70*/  BSYNC B1 ;  /* 0x0000000000017941 */ /* 0x000fea0003800000 */
.L_x_3614:
        /* <DEDUP_REMOVED lines=18> */
.L_x_3620:
[----:B------:R-:W-:Y:S05]  /*2fa0*/  BSYNC B2 ;  /* 0x0000000000027941 */ /* 0x000fea0003800000 */
.L_x_3619:
        /* <DEDUP_REMOVED lines=11> */
[----:B------:R-:W-:Y:S01]  /*3060*/  IMAD.WIDE.U32 R42, R3, -0x326172a9, RZ ;  /* 0xcd9e8d57032a7825 */ /* 0x000fe200078e00ff */
[----:B------:R-:W-:-:S04]  /*3070*/  HFMA2.MMA R3, -RZ, RZ, 0, 0 ;  /* 0x00000000ff037435 */ /* 0x000fc800000001ff */
        /* <DEDUP_REMOVED lines=30> */
.L_x_3618:
[----:B------:R-:W-:Y:S05]  /*3260*/  BSYNC B1 ;  /* 0x0000000000017941 */ /* 0x000fea0003800000 */
.L_x_3617:
[----:B------:R-:W0:Y:S01]  /*3270*/  I2F.U32 R42, R51 ;  /* 0x00000033002a7306 */ /* 0x000e220000201000 */
[----:B------:R-:W-:Y:S02]  /*3280*/  SEL R43, RZ, 0x100, P4 ;  /* 0x00000100ff2b7807 */ /* 0x000fe40002000000 */
[----:B------:R-:W-:Y:S02]  /*3290*/  SEL R52, RZ, 0x10000, P5 ;  /* 0x00010000ff347807 */ /* 0x000fe40002800000 */
[----:B------:R-:W-:Y:S02]  /*32a0*/  ISETP.NE.AND P6, PT, R47, RZ, PT ;  /* 0x000000ff2f00720c */ /* 0x000fe40003fc5270 */
[----:B------:R-:W-:Y:S02]  /*32b0*/  PRMT R39, RZ, 0x7610, R39 ;  /* 0x00007610ff277816 */ /* 0x000fe40000000027 */
[----:B------:R-:W-:-:S02]  /*32c0*/  SEL R47, RZ, 0x1, P3 ;  /* 0x00000001ff2f7807 */ /* 0x000fc40001800000 */
[----:B------:R-:W-:Y:S01]  /*32d0*/  ISETP.NE.AND P5, PT, R50, RZ, PT ;  /* 0x000000ff3200720c */ /* 0x000fe20003fa5270 */
[----:B------:R-:W-:Y:S01]  /*32e0*/  FMUL.FTZ R39, R39, R48 ;  /* 0x0000003027277220 */ /* 0x000fe20000410000 */
[----:B------:R-:W-:Y:S02]  /*32f0*/  SEL R48, RZ, 0x1, P1 ;  /* 0x00000001ff307807 */ /* 0x000fe40000800000 */
[----:B------:R-:W-:Y:S01]  /*3300*/  LEA R50, P1, R46, c[0x0][0x188], 0x5 ;  /* 0x000062002e327a11 */ /* 0x000fe200078228ff */
[----:B0-----:R-:W-:Y:S02]  /*3310*/  FFMA.FTZ R42, R42, R49, 1.1641532182693481445e-10 ;  /* 0x2f0000002a2a7423 */ /* 0x001fe40000010031 */
[----:B------:R-:W-:Y:S01]  /*3320*/  FMUL.FTZ R39, R39, c[0x0][0x1e8] ;  /* 0x00007a0027277a20 */ /* 0x000fe20000410000 */
[----:B------:R-:W-:Y:S01]  /*3330*/  LEA.HI.X R51, R46, c[0x0][0x18c], RZ, 0x5, P1 ;  /* 0x000063002e337a11 */ /* 0x000fe200008f2cff */
[----:B------:R-:W-:Y:S01]  /*3340*/  IMAD.WIDE.U32 R48, R48, 0x10000, RZ ;  /* 0x0001000030307825 */ /* 0x000fe200078e00ff */
[----:B------:R-:W-:-:S02]  /*3350*/  FSETP.GTU.FTZ.AND P4, PT, R42, c[0x0][0x1e4], PT ;  /* 0x000079002a007a0b */ /* 0x000fc40003f9c000 */
[----:B------:R-:W-:Y:S01]  /*3360*/  ISETP.NE.AND P1, PT, R45, RZ, PT ;  /* 0x000000ff2d00720c */ /* 0x000fe20003f25270 */
[----:B------:R-:W-:Y:S01]  /*3370*/  STG.E.128 [R50.64], R8 ;  /* 0x0000000832007986 */ /* 0x000fe2000c101d06 */
[----:B------:R-:W-:Y:S02]  /*3380*/  SEL R42, RZ, 0x1000000, P4 ;  /* 0x01000000ff2a7807 */ /* 0x000fe40002000000 */
[----:B------:R-:W-:Y:S02]  /*3390*/  FSEL R39, R39, RZ, !P4 ;  /* 0x000000ff27277208 */ /* 0x000fe40006000000 */
[----:B------:R-:W-:Y:S02]  /*33a0*/  LOP3.LUT R42, R43, R42, R52, 0xfe, !PT ;  /* 0x0000002a2b2a7212 */ /* 0x000fe400078efe34 */
[----:B------:R-:W-:Y:S01]  /*33b0*/  SEL R52, RZ, 0x1, P2 ;  /* 0x00000001ff347807 */ /* 0x000fe20001000000 */
[----:B------:R-:W-:-:S04]  /*33c0*/  @P0 FADD.FTZ R39, R15, R39 ;  /* 0x000000270f270221 */ /* 0x000fc80000010000 */
[----:B------:R-:W-:Y:S01]  /*33d0*/  IMAD.WIDE.U32 R52, R52, 0x1000000, RZ ;  /* 0x0100000034347825 */ /* 0x000fe200078e00ff */
[----:B------:R0:W-:Y:S04]  /*33e0*/  STG.E.128 [R50.64+0x10], R36 ;  /* 0x0000102432007986 */ /* 0x0001e8000c101d06 */
[----:B------:R-:W-:Y:S02]  /*33f0*/  LOP3.LUT R47, R53, R42, R47, 0xfe, !PT ;  /* 0x0000002a352f7212 */ /* 0x000fe400078efe2f */
[----:B------:R-:W-:-:S05]  /*3400*/  SEL R42, RZ, 0x1, P5 ;  /* 0x00000001ff2a7807 */ /* 0x000fca0002800000 */
[----:B------:R-:W-:-:S05]  /*3410*/  IMAD.WIDE.U32 R42, R42, 0x100, RZ ;  /* 0x000001002a2a7825 */ /* 0x000fca00078e00ff */
[----:B------:R-:W-:Y:S02]  /*3420*/  LOP3.LUT R49, R43, R47, R49, 0xfe, !PT ;  /* 0x0000002f2b317212 */ /* 0x000fe400078efe31 */
[----:B------:R-:W-:Y:S02]  /*3430*/  LOP3.LUT R52, R42, R52, R48, 0xfe, !PT ;  /* 0x000000342a347212 */ /* 0x000fe400078efe30 */
[----:B------:R-:W-:Y:S02]  /*3440*/  SEL R43, RZ, 0x1, P6 ;  /* 0x00000001ff2b7807 */ /* 0x000fe40003000000 */
[----:B------:R-:W-:Y:S02]  /*3450*/  LEA R42, P0, R46, c[0x0][0x190], 0x3 ;  /* 0x000064002e2a7a11 */ /* 0x000fe400078018ff */
[----:B------:R-:W-:Y:S01]  /*3460*/  LOP3.LUT R48, R52, R43, RZ, 0xfc, !PT ;  /* 0x0000002b34307212 */ /* 0x000fe200078efcff */
[----:B------:R-:W-:Y:S01]  /*3470*/  FADD.FTZ R52, RZ, R8 ;  /* 0x00000008ff347221 */ /* 0x000fe20000010000 */
[----:B------:R-:W-:-:S03]  /*3480*/  LEA.HI.X R43, R46, c[0x0][0x194], RZ, 0x3, P0 ;  /* 0x000065002e2b7a11 */ /* 0x000fc600000f1cff */
[----:B------:R-:W-:Y:S02]  /*3490*/  FADD.FTZ R47, R9, R52 ;  /* 0x00000034092f7221 */ /* 0x000fe40000010000 */
[----:B------:R1:W-:Y:S02]  /*34a0*/  STG.E.64 [R42.64], R48 ;  /* 0x000000302a007986 */ /* 0x0003e4000c101b06 */
[----:B------:R-:W-:-:S04]  /*34b0*/  FADD.FTZ R52, R10, R47 ;  /* 0x0000002f0a347221 */ /* 0x000fc80000010000 */
[----:B------:R-:W-:-:S04]  /*34c0*/  FADD.FTZ R47, R11, R52 ;  /* 0x000000340b2f7221 */ /* 0x000fc80000010000 */
[----:B------:R-:W-:-:S04]  /*34d0*/  FADD.FTZ R52, R36, R47 ;  /* 0x0000002f24347221 */ /* 0x000fc80000010000 */
[----:B------:R-:W-:-:S04]  /*34e0*/  FADD.FTZ R47, R37, R52 ;  /* 0x00000034252f7221 */ /* 0x000fc80000010000 */
[----:B0-----:R-:W-:-:S04]  /*34f0*/  FADD.FTZ R50, R38, R47 ;  /* 0x0000002f26327221 */ /* 0x001fc80000010000 */
[----:B------:R-:W-:Y:S01]  /*3500*/  FADD.FTZ R47, R39, R50 ;  /* 0x00000032272f7221 */ /* 0x000fe20000010000 */
[----:B------:R-:W-:Y:S05]  /*3510*/  BRA.DIV ~URZ, `(.L_x_3621) ;  /* 0x000005827f007947 */ /* 0x000fea000b800000 */
[----:B-1----:R0:W1:Y:S02]  /*3520*/  SHFL.BFLY PT, R48, R47, 0x1, 0x1f ;  /* 0x0c201f002f307f89 */ /* 0x00206400000e0000 */
.L_x_3625:
        /* <DEDUP_REMOVED lines=36> */
.L_x_3626:
[----:B------:R-:W-:Y:S01]  /*3770*/  FMUL.FTZ R43, R47, R47 ;  /* 0x0000002f2f2b7220 */ /* 0x000fe20000410000 */
[----:B------:R-:W-:Y:S01]  /*3780*/  ISETP.NE.AND P0, PT, RZ, UR8, PT ;  /* 0x00000008ff007c0c */ /* 0x000fe2000bf05270 */
[----:B01----:R-:W-:Y:S02]  /*3790*/  FADD.FTZ R49, R48, R49 ;  /* 0x0000003130317221 */ /* 0x003fe40000010000 */
[----:B------:R-:W-:Y:S01]  /*37a0*/  IMAD.MOV.U32 R42, RZ, RZ, c[0x0][0x1e0] ;  /* 0x00007800ff2a7624 */ /* 0x000fe200078e00ff */
[----:B------:R-:W-:Y:S02]  /*37b0*/  FSEL R43, R43, RZ, P0 ;  /* 0x000000ff2b2b7208 */ /* 0x000fe40000000000 */
[----:B------:R-:W-:Y:S01]  /*37c0*/  FSEL R50, R47, RZ, !P0 ;  /* 0x000000ff2f327208 */ /* 0x000fe20004000000 */
[----:B------:R-:W-:Y:S01]  /*37d0*/  FFMA.FTZ R42, R49, R42, c[0x0][0x228] ;  /* 0x00008a00312a7623 */ /* 0x000fe2000001002a */
[----:B------:R-:W-:-:S03]  /*37e0*/  MOV R49, 0x4 ;  /* 0x0000000400317802 */ /* 0x000fc60000000f00 */
[----:B------:R-:W-:Y:S02]  /*37f0*/  FADD.FTZ R48, R42, R43 ;  /* 0x0000002b2a307221 */ /* 0x000fe40000010000 */
[--C-:B------:R-:W-:Y:S02]  /*3800*/  FADD.FTZ R51, R38, -R50.reuse ;  /* 0x8000003226337221 */ /* 0x100fe40000010000 */
[----:B------:R-:W-:Y:S02]  /*3810*/  FADD.FTZ R53, R39, -R50 ;  /* 0x8000003227357221 */ /* 0x000fe40000010000 */
[----:B------:R-:W0:Y:S01]  /*3820*/  MUFU.RSQ R48, R48 ;  /* 0x0000003000307308 */ /* 0x000e220000001400 */
[----:B------:R-:W-:-:S04]  /*3830*/  @!P1 IMAD.WIDE R42, R44, R49, c[0x0][0x1a0] ;  /* 0x000068002c2a9625 */ /* 0x000fc800078e0231 */
[--C-:B------:R-:W-:Y:S01]  /*3840*/  FADD.FTZ R55, R10, -R50.reuse ;  /* 0x800000320a377221 */ /* 0x100fe20000010000 */
[----:B------:R1:W-:Y:S01]  /*3850*/  @!P1 STG.E [R42.64], R47 ;  /* 0x0000002f2a009986 */ /* 0x0003e2000c101906 */
[--C-:B------:R-:W-:Y:S02]  /*3860*/  FADD.FTZ R37, R37, -R50.reuse ;  /* 0x8000003225257221 */ /* 0x100fe40000010000 */
[C---:B0-----:R-:W-:Y:S02]  /*3870*/  FMUL.FTZ R39, R48.reuse, R51 ;  /* 0x0000003330277220 */ /* 0x041fe40000410000 */
[----:B------:R-:W-:Y:S02]  /*3880*/  FMUL.FTZ R38, R48, R53 ;  /* 0x0000003530267220 */ /* 0x000fe40000410000 */
[--C-:B------:R-:W-:Y:S02]  /*3890*/  FADD.FTZ R51, R8, -R50.reuse ;  /* 0x8000003208337221 */ /* 0x100fe40000010000 */
[----:B------:R-:W-:-:S02]  /*38a0*/  FADD.FTZ R53, R9, -R50 ;  /* 0x8000003209357221 */ /* 0x000fc40000010000 */
[----:B------:R-:W-:Y:S02]  /*38b0*/  FFMA.FTZ R8, R22, R39, R30 ;  /* 0x0000002716087223 */ /* 0x000fe4000001001e */
[----:B------:R-:W-:Y:S02]  /*38c0*/  FFMA.FTZ R9, R23, R38, R31 ;  /* 0x0000002617097223 */ /* 0x000fe4000001001f */
[--C-:B------:R-:W-:Y:S02]  /*38d0*/  FADD.FTZ R39, R11, -R50.reuse ;  /* 0x800000320b277221 */ /* 0x100fe40000010000 */
[----:B-1----:R-:W-:Y:S01]  /*38e0*/  FADD.FTZ R43, R36, -R50 ;  /* 0x80000032242b7221 */ /* 0x002fe20000010000 */
[----:B------:R-:W-:Y:S01]  /*38f0*/  F2FP.BF16.PACK_AB R11, R9, R8 ;  /* 0x00000008090b723e */ /* 0x000fe200000010ff */
        /* <DEDUP_REMOVED lines=10> */
[----:B------:R-:W-:Y:S01]  /*39a0*/  LEA R36, P0, R46, c[0x0][0x208], 0x4 ;  /* 0x000082002e247a11 */ /* 0x000fe200078020ff */
[----:B------:R-:W-:Y:S01]  /*39b0*/  FFMA.FTZ R42, R24, R9, R32 ;  /* 0x00000009182a7223 */ /* 0x000fe20000010020 */
[----:B------:R-:W-:Y:S01]  /*39c0*/  F2FP.BF16.PACK_AB R9, R38, R55 ;  /* 0x000000372609723e */ /* 0x000fe200000010ff */
[----:B------:R-:W-:Y:S01]  /*39d0*/  FFMA.FTZ R43, R25, R8, R33 ;  /* 0x00000008192b7223 */ /* 0x000fe20000010021 */
[----:B------:R-:W-:Y:S01]  /*39e0*/  F2FP.BF16.PACK_AB R10, R50, R37 ;  /* 0x00000025320a723e */ /* 0x000fe200000010ff */
[----:B------:R-:W-:Y:S01]  /*39f0*/  @!P1 IMAD.WIDE R38, R44, R49, c[0x0][0x1a8] ;  /* 0x00006a002c269625 */ /* 0x000fe200078e0231 */
[----:B------:R-:W-:Y:S02]  /*3a00*/  LEA.HI.X R37, R46, c[0x0][0x20c], RZ, 0x4, P0 ;  /* 0x000083002e257a11 */ /* 0x000fe400000f24ff */
[----:B------:R-:W-:Y:S01]  /*3a10*/  F2FP.BF16.PACK_AB R8, R43, R42 ;  /* 0x0000002a2b08723e */ /* 0x000fe200000010ff */
[----:B------:R-:W-:Y:S01]  /*3a20*/  IMAD R44, R49, c[0x0][0x160], R44 ;  /* 0x00005800312c7a24 */ /* 0x000fe200078e022c */
[----:B------:R0:W-:Y:S04]  /*3a30*/  @!P1 STG.E [R38.64], R48 ;  /* 0x0000003026009986 */ /* 0x0001e8000c101906 */
[----:B------:R0:W-:Y:S01]  /*3a40*/  STG.E.128 [R36.64], R8 ;  /* 0x0000000824007986 */ /* 0x0001e2000c101d06 */
[----:B------:R-:W-:-:S13]  /*3a50*/  ISETP.GE.AND P0, PT, R44, c[0x0][0x164], PT ;  /* 0x000059002c007a0c */ /* 0x000fda0003f06270 */
[----:B0-----:R-:W-:Y:S01]  /*3a60*/  @P0 CALL.REL.NOINC `(.L_x_3623) ;  /* 0x0000001000000944 */ /* 0x001fe20003c00000 */
[----:B------:R-:W-:Y:S05]  /*3a70*/  BRA `(.L_x_3624) ;  /* 0xffffcd4000007947 */ /* 0x000fea000383ffff */
.L_x_3623:
[----:B------:R-:W-:Y:S05]  /*3a80*/  BSYNC B0 ;  /* 0x0000000000007941 */ /* 0x000fea0003800000 */
.L_x_3564:
[----:B------:R-:W-:Y:S05]  /*3a90*/  EXIT ;  /* 0x000000000000794d */ /* 0x000fea0003800000 */
.L_x_3621:
[----:B-1----:R-:W-:Y:S01]  /*3aa0*/  HFMA2.MMA R50, -RZ, RZ, 0, 5.9604644775390625e-08 ;  /* 0x00000001ff327435 */ /* 0x002fe200000001ff */
[----:B------:R-:W-:Y:S01]  /*3ab0*/  IMAD.MOV.U32 R49, RZ, RZ, R47 ;  /* 0x000000ffff317224 */ /* 0x000fe200078e002f */
[----:B------:R-:W-:Y:S01]  /*3ac0*/  MOV R48, 0xffffffff ;  /* 0xffffffff00307802 */ /* 0x000fe20000000f00 */
[----:B------:R-:W-:Y:S01]  /*3ad0*/  IMAD.MOV.U32 R51, RZ, RZ, 0x1f ;  /* 0x0000001fff337424 */ /* 0x000fe200078e00ff */
[----:B------:R-:W-:Y:S02]  /*3ae0*/  MOV R42, 0x3b00 ;  /* 0x00003b00002a7802 */ /* 0x000fe40000000f00 */
[----:B------:R-:W-:Y:S05]  /*3af0*/  CALL.REL.NOINC `($__internal_73_$__cuda_sm70_shflsync_bfly_p) ;  /* 0x0000048000007944 */ /* 0x000fea0003c00000 */
[----:B01----:R-:W-:Y:S05]  /*3b00*/  BRA `(.L_x_3625) ;  /* 0xfffffa2000007947 */ /* 0x003fea000383ffff */
.L_x_3622:
[----:B------:R-:W-:Y:S01]  /*3b10*/  HFMA2.MMA R51, -RZ, RZ, 0, 1.847743988037109375e-06 ;  /* 0x0000001fff337435 */ /* 0x000fe200000001ff */
[----:B------:R-:W-:Y:S01]  /*3b20*/  IMAD.MOV.U32 R50, RZ, RZ, 0x2 ;  /* 0x00000002ff327424 */ /* 0x000fe200078e00ff */
[----:B------:R-:W-:Y:S01]  /*3b30*/  MOV R42, 0x3b60 ;  /* 0x00003b60002a7802 */ /* 0x000fe20000000f00 */
[----:B------:R-:W-:-:S03]  /*3b40*/  IMAD.MOV.U32 R48, RZ, RZ, -0x1 ;  /* 0xffffffffff307424 */ /* 0x000fc600078e00ff */
[----:B0-----:R-:W-:Y:S05]  /*3b50*/  CALL.REL.NOINC `($__internal_73_$__cuda_sm70_shflsync_bfly_p) ;  /* 0x0000042000007944 */ /* 0x001fea0003c00000 */
[----:B01----:R-:W-:Y:S01]  /*3b60*/  FADD.FTZ R49, R49, R48 ;  /* 0x0000003031317221 */ /* 0x003fe20000010000 */
[----:B------:R-:W-:Y:S01]  /*3b70*/  MOV R50, 0x4 ;  /* 0x0000000400327802 */ /* 0x000fe20000000f00 */
[----:B------:R-:W-:Y:S01]  /*3b80*/  IMAD.MOV.U32 R51, RZ, RZ, 0x1f ;  /* 0x0000001fff337424 */ /* 0x000fe200078e00ff */
[----:B------:R-:W-:-:S02]  /*3b90*/  MOV R48, 0xffffffff ;  /* 0xffffffff00307802 */ /* 0x000fc40000000f00 */
[----:B------:R-:W-:Y:S02]  /*3ba0*/  MOV R42, 0x3bc0 ;  /* 0x00003bc0002a7802 */ /* 0x000fe40000000f00 */
[----:B------:R-:W-:Y:S05]  /*3bb0*/  CALL.REL.NOINC `($__internal_73_$__cuda_sm70_shflsync_bfly_p) ;  /* 0x000003c000007944 */ /* 0x000fea0003c00000 */
[----:B0-----:R-:W-:Y:S01]  /*3bc0*/  HFMA2.MMA R51, -RZ, RZ, 0, 1.847743988037109375e-06 ;  /* 0x0000001fff337435 */ /* 0x001fe200000001ff */
[----:B-1----:R-:W-:Y:S01]  /*3bd0*/  FADD.FTZ R49, R49, R48 ;  /* 0x0000003031317221 */ /* 0x002fe20000010000 */
[----:B------:R-:W-:Y:S01]  /*3be0*/  MOV R42, 0x3c20 ;  /* 0x00003c20002a7802 */ /* 0x000fe20000000f00 */
[----:B------:R-:W-:Y:S02]  /*3bf0*/  IMAD.MOV.U32 R50, RZ, RZ, 0x8 ;  /* 0x00000008ff327424 */ /* 0x000fe400078e00ff */
[----:B------:R-:W-:Y:S02]  /*3c00*/  IMAD.MOV.U32 R48, RZ, RZ, -0x1 ;  /* 0xffffffffff307424 */ /* 0x000fe400078e00ff */
[----:B------:R-:W-:Y:S05]  /*3c10*/  CALL.REL.NOINC `($__internal_73_$__cuda_sm70_shflsync_bfly_p) ;  /* 0x0000036000007944 */ /* 0x000fea0003c00000 */
[----:B01----:R-:W-:Y:S01]  /*3c20*/  FADD.FTZ R49, R49, R48 ;  /* 0x0000003031317221 */ /* 0x003fe20000010000 */
[----:B------:R-:W-:Y:S01]  /*3c30*/  MOV R50, 0x10 ;  /* 0x0000001000327802 */ /* 0x000fe20000000f00 */
[----:B------:R-:W-:Y:S01]  /*3c40*/  IMAD.MOV.U32 R51, RZ, RZ, 0x1f ;  /* 0x0000001fff337424 */ /* 0x000fe200078e00ff */
[----:B------:R-:W-:Y:S02]  /*3c50*/  MOV R48, 0xffffffff ;  /* 0xffffffff00307802 */ /* 0x000fe40000000f00 */
[----:B------:R-:W-:-:S02]  /*3c60*/  MOV R42, 0x3c80 ;  /* 0x00003c80002a7802 */ /* 0x000fc40000000f00 */
[----:B------:R-:W-:Y:S05]  /*3c70*/  CALL.REL.NOINC `($__internal_73_$__cuda_sm70_shflsync_bfly_p) ;  /* 0x0000030000007944 */ /* 0x000fea0003c00000 */
[----:B-1----:R-:W-:Y:S01]  /*3c80*/  FADD.FTZ R47, R49, R48 ;  /* 0x00000030312f7221 */ /* 0x002fe20000010000 */
[----:B0-----:R-:W-:Y:S01]  /*3c90*/  HFMA2.MMA R51, -RZ, RZ, 0, 1.847743988037109375e-06 ;  /* 0x0000001fff337435 */ /* 0x001fe200000001ff */
[----:B------:R-:W-:-:S02]  /*3ca0*/  IMAD.MOV.U32 R50, RZ, RZ, 0x1 ;  /* 0x00000001ff327424 */ /* 0x000fc400078e00ff */
[----:B------:R-:W-:Y:S02]  /*3cb0*/  FMUL.FTZ R47, R47, c[0x0][0x1e0] ;  /* 0x000078002f2f7a20 */ /* 0x000fe40000410000 */
[----:B------:R-:W-:Y:S02]  /*3cc0*/  IMAD.MOV.U32 R48, RZ, RZ, -0x1 ;  /* 0xffffffffff307424 */ /* 0x000fe400078e00ff */
[--C-:B------:R-:W-:Y:S02]  /*3cd0*/  FADD.FTZ R42, R8, -R47.reuse ;  /* 0x8000002f082a7221 */ /* 0x100fe40000010000 */
[--C-:B------:R-:W-:Y:S02]  /*3ce0*/  FADD.FTZ R43, R9, -R47.reuse ;  /* 0x8000002f092b7221 */ /* 0x100fe40000010000 */
[----:B------:R-:W-:Y:S02]  /*3cf0*/  FFMA.FTZ R42, R42, R42, RZ ;  /* 0x0000002a2a2a7223 */ /* 0x000fe400000100ff */
[----:B------:R-:W-:-:S02]  /*3d00*/  FADD.FTZ R49, R39, -R47 ;  /* 0x8000002f27317221 */ /* 0x000fc40000010000 */
        /* <DEDUP_REMOVED lines=10> */
[----:B------:R-:W-:-:S04]  /*3db0*/  FFMA.FTZ R42, R43, R43, R42 ;  /* 0x0000002b2b2a7223 */ /* 0x000fc8000001002a */
[----:B------:R-:W-:Y:S01]  /*3dc0*/  FFMA.FTZ R49, R49, R49, R42 ;  /* 0x0000003131317223 */ /* 0x000fe2000001002a */
[----:B------:R-:W-:Y:S02]  /*3dd0*/  MOV R42, 0x3df0 ;  /* 0x00003df0002a7802 */ /* 0x000fe40000000f00 */
[----:B------:R-:W-:Y:S05]  /*3de0*/  CALL.REL.NOINC `($__internal_73_$__cuda_sm70_shflsync_bfly_p) ;  /* 0x0000019000007944 */ /* 0x000fea0003c00000 */
[----:B01----:R-:W-:Y:S01]  /*3df0*/  FADD.FTZ R49, R49, R48 ;  /* 0x0000003031317221 */ /* 0x003fe20000010000 */
[----:B------:R-:W-:Y:S01]  /*3e00*/  MOV R50, 0x2 ;  /* 0x0000000200327802 */ /* 0x000fe20000000f00 */
[----:B------:R-:W-:Y:S01]  /*3e10*/  IMAD.MOV.U32 R51, RZ, RZ, 0x1f ;  /* 0x0000001fff337424 */ /* 0x000fe200078e00ff */
[----:B------:R-:W-:Y:S02]  /*3e20*/  MOV R48, 0xffffffff ;  /* 0xffffffff00307802 */ /* 0x000fe40000000f00 */
[----:B------:R-:W-:Y:S02]  /*3e30*/  MOV R42, 0x3e50 ;  /* 0x00003e50002a7802 */ /* 0x000fe40000000f00 */
[----:B------:R-:W-:Y:S05]  /*3e40*/  CALL.REL.NOINC `($__internal_73_$__cuda_sm70_shflsync_bfly_p) ;  /* 0x0000013000007944 */ /* 0x000fea0003c00000 */
[----:B0-----:R-:W-:Y:S01]  /*3e50*/  HFMA2.MMA R51, -RZ, RZ, 0, 1.847743988037109375e-06 ;  /* 0x0000001fff337435 */ /* 0x001fe200000001ff */
[----:B-1----:R-:W-:Y:S01]  /*3e60*/  FADD.FTZ R49, R49, R48 ;  /* 0x0000003031317221 */ /* 0x002fe20000010000 */
[----:B------:R-:W-:Y:S01]  /*3e70*/  MOV R42, 0x3eb0 ;  /* 0x00003eb0002a7802 */ /* 0x000fe20000000f00 */
[----:B------:R-:W-:Y:S02]  /*3e80*/  IMAD.MOV.U32 R50, RZ, RZ, 0x4 ;  /* 0x00000004ff327424 */ /* 0x000fe400078e00ff */
[----:B------:R-:W-:-:S02]  /*3e90*/  IMAD.MOV.U32 R48, RZ, RZ, -0x1 ;  /* 0xffffffffff307424 */ /* 0x000fc400078e00ff */
[----:B------:R-:W-:Y:S05]  /*3ea0*/  CALL.REL.NOINC `($__internal_73_$__cuda_sm70_shflsync_bfly_p) ;  /* 0x000000d000007944 */ /* 0x000fea0003c00000 */
        /* <DEDUP_REMOVED lines=12> */
[----:B01----:R-:W-:Y:S05]  /*3f70*/  BRA `(.L_x_3626) ;  /* 0xfffff7f000007947 */ /* 0x003fea000383ffff */
        .weak           $__internal_73_$__cuda_sm70_shflsync_bfly_p
        .type           $__internal_73_$__cuda_sm70_shflsync_bfly_p,@function
        .size           $__internal_73_$__cuda_sm70_shflsync_bfly_p,(.L_x_8261 - $__internal_73_$__cuda_sm70_shflsync_bfly_p)
$__internal_73_$__cuda_sm70_shflsync_bfly_p:
[----:B------:R-:W-:Y:S01]  /*3f80*/  MOV R43, 0x0 ;  /* 0x00000000002b7802 */ /* 0x000fe20000000f00 */
[----:B------:R-:W-:Y:S04]  /*3f90*/  WARPSYNC R48 ;  /* 0x0000003000007348 */ /* 0x000fe80003800000 */
[----:B------:R0:W1:Y:S01]  /*3fa0*/  SHFL.BFLY PT, R48, R49, R50, R51 ;  /* 0x0c00003231307389 */ /* 0x00006200000e0033 */
[----:B------:R-:W-:Y:S05]  /*3fb0*/  RET.REL.NODEC R42 `(_ZN10layer_norm13ln_fwd_kernelINS_13Kernel_traitsIf13__nv_bfloat16fS2_fjLj256ELj1ELj4ELj1ELj16ENS_18Kernel_traits_baseILj256EfS2_fS2_fjLj128EEEEELb1ELb0ELb0ELb1EEEvNS_9FwdParamsE) ;  /* 0xffffc0402a007950 */ /* 0x000fea0003c3ffff */
.L_x_3627:
        /* <DEDUP_REMOVED lines=12> */
.L_x_8261:


//--------------------- .text._ZN10layer_norm13ln_fwd_kernelINS_13Kernel_traitsIf13__nv_bfloat16fS2_fjLj256ELj1ELj4ELj1ELj16ENS_18Kernel_traits_baseILj256EfS2_fS2_fjLj128EEEEELb1ELb0ELb1ELb0EEEvNS_9FwdParamsE --------------------------
	.section	.text._ZN10layer_norm13ln_fwd_kernelINS_13Kernel_traitsIf13__nv_bfloat16fS2_fjLj256ELj1ELj4ELj1ELj16ENS_18Kernel_traits_baseILj256EfS2_fS2_fjLj128EEEEELb1ELb0ELb1ELb0EEEvNS_9FwdParamsE,"ax",@progbits
	.sectioninfo	@"SHI_REGISTERS=71"
	.align	128
        .global         _ZN10layer_norm13ln_fwd_kernelINS_13Kernel_traitsIf13__nv_bfloat16fS2_fjLj256ELj1ELj4ELj1ELj16ENS_18Kernel_traits_baseILj256EfS2_fS2_fjLj128EEEEELb1ELb0ELb1ELb0EEEvNS_9FwdParamsE
        .type           _ZN10layer_norm13ln_fwd_kernelINS_13Kernel_traitsIf13__nv_bfloat16fS2_fjLj256ELj1ELj4ELj1ELj16ENS_18Kernel_traits_baseILj256EfS2_fS2_fjLj128EEEEELb1ELb0ELb1ELb0EEEvNS_9FwdParamsE,@function
        .size           _ZN10layer_norm13ln_fwd_kernelINS_13Kernel_traitsIf13__nv_bfloat16fS2_fjLj256ELj1ELj4ELj1ELj16ENS_18Kernel_traits_baseILj256EfS2_fS2_fjLj128EEEEELb1ELb0ELb1ELb0EEEvNS_9FwdParamsE,(.L_x_8262 - _ZN10layer_norm13ln_fwd_kernelINS_13Kernel_traitsIf13__nv_bfloat16fS2_fjLj256ELj1ELj4ELj1ELj16ENS_18Kernel_traits_baseILj256EfS2_fS2_fjLj128EEEEELb1ELb0ELb1ELb0EEEvNS_9FwdParamsE)
        .other          _ZN10layer_norm13ln_fwd_kernelINS_13Kernel_traitsIf13__nv_bfloat16fS2_fjLj256ELj1ELj4ELj1ELj16ENS_18Kernel_traits_baseILj256EfS2_fS2_fjLj128EEEEELb1ELb0ELb1ELb0EEEvNS_9FwdParamsE,@"STO_CUDA_ENTRY STV_DEFAULT"
_ZN10layer_norm13ln_fwd_kernelINS_13Kernel_traitsIf13__nv_bfloat16fS2_fjLj256ELj1ELj4ELj1ELj16ENS_18Kernel_traits_baseILj256EfS2_fS2_fjLj128EEEEELb1ELb0ELb1ELb0EEEvNS_9FwdParamsE:
.text._ZN10layer_norm13ln_fwd_kernelINS_13Kernel_traitsIf13__nv_bfloat16fS2_fjLj256ELj1ELj4ELj1ELj16ENS_18Kernel_traits_baseILj256EfS2_fS2_fjLj128EEEEELb1ELb0ELb1ELb0EEEvNS_9FwdParamsE:
[----:B------:R-:W-:Y:S02]  /*0000*/  IMAD.MOV.U32 R1, RZ, RZ, c[0x0][0x28] ;  /* 0x00000a00ff017624 */ /* 0x000fe400078e00ff */
[----:B------:R-:W-:Y:S02]  /*0010*/  ULDC.U8 UR4, c[0x0][0x244] ;  /* 0x0000910000047ab9 */ /* 0x000fe40000000000 */
[----:B------:R-:W-:Y:S01]  /*0020*/  ISETP.NE.AND P0, PT, RZ, UR4, PT ;  /* 0x00000004ff007c0c */ /* 0x000fe2000bf05270 */
[----:B------:R-:W-:Y:S01]  /*0030*/  IMAD.MOV.U32 R25, RZ, RZ, c[0x0][0x23c] ;  /* 0x00008f00ff197624 */ /* 0x000fe200078e00ff */
[----:B------:R-:W-:Y:S01]  /*0040*/  MOV R24, c[0x0][0x238] ;  /* 0x00008e0000187a02 */ /* 0x000fe20000000f00 */
[----:B------:R-:W-:Y:S02]  /*0050*/  ULDC.64 UR6, c[0x0][0x118] ;  /* 0x0000460000067ab9 */ /* 0x000fe40000000a00 */
[----:B------:R-:W-:Y:S02]  /*0060*/  ULDC.64 UR4, c[0x0][0x230] ;  /* 0x00008c0000047ab9 */ /* 0x000fe40000000a00 */
[----:B------:R-:W-:Y:S02]  /*0070*/  IMAD.U32 R4, RZ, RZ, UR4 ;  /* 0x00000004ff047e24 */ /* 0x000fe4000f8e00ff */
[----:B------:R-:W-:-:S04]  /*0080*/  IMAD.U32 R5, RZ, RZ, UR5 ;  /* 0x00000005ff057e24 */ /* 0x000fc8000f8e00ff */
        /* <DEDUP_REMOVED lines=36> */
.L_x_3629:
[----:B------:R-:W-:Y:S05]  /*02d0*/  BSYNC B0 ;  /* 0x0000000000007941 */ /* 0x000fea0003800000 */
.L_x_3628:
        /* <DEDUP_REMOVED lines=83> */
.L_x_3710:
[----:B------:R-:W-:-:S04]  /*0810*/  IMAD.MOV.U32 R45, RZ, RZ, 0x4 ;  /* 0x00000004ff2d7424 */ /* 0x000fc800078e00ff */
[----:B------:R-:W-:-:S05]  /*0820*/  IMAD.WIDE R46, R0, R45, c[0x0][0x1d8] ;  /* 0x00007600002e7625 */ /* 0x000fca00078e022d */
[----:B-----5:R0:W5:Y:S01]  /*0830*/  LDG.E R62, [R46.64] ;  /* 0x000000062e3e7981 */ /* 0x020162000c1e1900 */
        /* <DEDUP_REMOVED lines=12> */
[----:B------:R-:W-:Y:S02]  /*0900*/  @P0 MOV R41, 0x20 ;  /* 0x0000002000290802 */ /* 0x000fe40000000f00 */
[----:B--2---:R-:W-:-:S13]  /*0910*/  ISETP.GE.AND P3, PT, R44, 0x1, PT ;  /* 0x000000012c00780c */ /* 0x004fda0003f66270 */
[----:B------:R-:W-:-:S05]  /*0920*/  @P3 IADD3 R38, R44, -0x1, RZ ;  /* 0xffffffff2c263810 */ /* 0x000fca0007ffe0ff */
[----:B------:R-:W-:-:S05]  /*0930*/  @P3 IMAD R38, R38, c[0x0][0x168], RZ ;  /* 0x00005a0026263a24 */ /* 0x000fca00078e02ff */
[----:B------:R-:W-:-:S04]  /*0940*/  @P3 SHF.R.S32.HI R39, RZ, 0x1f, R38 ;  /* 0x0000001fff273819 */ /* 0x000fc80000011426 */
[----:B------:R-:W-:Y:S01]  /*0950*/  @P3 LEA.HI R37, R39, R38, RZ, 0x3 ;  /* 0x0000002627253211 */ /* 0x000fe200078f18ff */
[----:B------:R-:W-:-:S03]  /*0960*/  @P0 IMAD.WIDE.U32 R38, R54, R41, c[0x0][0x180] ;  /* 0x0000600036260625 */ /* 0x000fc600078e0029 */
[----:B------:R-:W-:Y:S01]  /*0970*/  @P3 LEA.HI.SX32 R64, R37, R4, 0x1d ;  /* 0x0000000425403211 */ /* 0x000fe200078feaff */
[----:B------:R-:W-:Y:S01]  /*0980*/  @P3 IMAD.MOV.U32 R41, RZ, RZ, 0x10 ;  /* 0x00000010ff293424 */ /* 0x000fe200078e00ff */
        /* <DEDUP_REMOVED lines=23> */
.L_x_3636:
[----:B------:R-:W-:Y:S02]  /*0b00*/  IMAD.MOV.U32 R42, RZ, RZ, R48 ;  /* 0x000000ffff2a7224 */ /* 0x000fe400078e0030 */
.L_x_3637:
[----:B------:R-:W-:Y:S05]  /*0b10*/  BSYNC B3 ;  /* 0x0000000000037941 */ /* 0x000fea0003800000 */
.L_x_3635:
        /* <DEDUP_REMOVED lines=16> */
.L_x_3641:
[----:B------:R-:W-:Y:S05]  /*0c20*/  BSYNC B4 ;  /* 0x0000000000047941 */ /* 0x000fea0003800000 */
.L_x_3640:
[C---:B------:R-:W-:Y:S01]  /*0c30*/  IMAD.HI.U32 R40, R2.reuse, -0x326172a9, RZ ;  /* 0xcd9e8d5702287827 */ /* 0x040fe200078e00ff */
[----:B------:R-:W-:Y:S01]  /*0c40*/  LOP3.LUT R36, R7, UR5, R50, 0x96, !PT ;  /* 0x0000000507247c12 */ /* 0x000fe2000f8e9632 */
[----:B------:R-:W-:Y:S02]  /*0c50*/  HFMA2.MMA R43, -RZ, RZ, 0, 0 ;  /* 0x00000000ff2b7435 */ /* 0x000fe400000001ff */
        /* <DEDUP_REMOVED lines=40> */
.L_x_3639:
[----:B------:R-:W-:Y:S05]  /*0ee0*/  BSYNC B3 ;  /* 0x0000000000037941 */ /* 0x000fea0003800000 */
.L_x_3638:
        /* <DEDUP_REMOVED lines=9> */
[----:B------:R-:W-:Y:S02]  /*0f80*/  @P0 FADD.FTZ R36, R24, R36 ;  /* 0x0000002418240221 */ /* 0x000fe40000010000 */
.L_x_3634:
[----:B-1----:R-:W-:Y:S05]  /*0f90*/  BSYNC B2 ;  /* 0x0000000000027941 */ /* 0x002fea0003800000 */
.L_x_3633:
        /* <DEDUP_REMOVED lines=18> */
.L_x_3645:
[----:B------:R-:W-:Y:S02]  /*10c0*/  MOV R44, R48 ;  /* 0x00000030002c7202 */ /* 0x000fe40000000f00 */
.L_x_3646:
[----:B------:R-:W-:Y:S05]  /*10d0*/  BSYNC B3 ;  /* 0x0000000000037941 */ /* 0x000fea0003800000 */
.L_x_3644:
        /* <DEDUP_REMOVED lines=16> */
.L_x_3650:
[----:B------:R-:W-:Y:S05]  /*11e0*/  BSYNC B4 ;  /* 0x0000000000047941 */ /* 0x000fea0003800000 */
.L_x_3649:
        /* <DEDUP_REMOVED lines=42> */
.L_x_3648:
[----:B------:R-:W-:Y:S05]  /*1490*/  BSYNC B3 ;  /* 0x0000000000037941 */ /* 0x000fea0003800000 */
.L_x_3647:
        /* <DEDUP_REMOVED lines=10> */
.L_x_3643:
[----:B------:R-:W-:Y:S05]  /*1540*/  BSYNC B2 ;  /* 0x0000000000027941 */ /* 0x000fea0003800000 */
.L_x_3642:
        /* <DEDUP_REMOVED lines=18> */
.L_x_3654:
[----:B------:R-:W-:Y:S02]  /*1670*/  IMAD.MOV.U32 R44, RZ, RZ, R48 ;  /* 0x000000ffff2c7224 */ /* 0x000fe400078e0030 */
.L_x_3655:
[----:B------:R-:W-:Y:S05]  /*1680*/  BSYNC B3 ;  /* 0x0000000000037941 */ /* 0x000fea0003800000 */
.L_x_3653:
        /* <DEDUP_REMOVED lines=16> */
.L_x_3659:
[----:B------:R-:W-:Y:S05]  /*1790*/  BSYNC B4 ;  /* 0x0000000000047941 */ /* 0x000fea0003800000 */
.L_x_3658:
        /* <DEDUP_REMOVED lines=43> */
.L_x_3657:
[----:B------:R-:W-:Y:S05]  /*1a50*/  BSYNC B3 ;  /* 0x0000000000037941 */ /* 0x000fea0003800000 */
.L_x_3656:
        /* <DEDUP_REMOVED lines=10> */
.L_x_3652:
[----:B------:R-:W-:Y:S05]  /*1b00*/  BSYNC B2 ;  /* 0x0000000000027941 */ /* 0x000fea0003800000 */
.L_x_3651:
        /* <DEDUP_REMOVED lines=18> */
.L_x_3663:
[----:B0-----:R-:W-:Y:S02]  /*1c30*/  MOV R46, R48 ;  /* 0x00000030002e7202 */ /* 0x001fe40000000f00 */
.L_x_3664:
[----:B------:R-:W-:Y:S05]  /*1c40*/  BSYNC B3 ;  /* 0x0000000000037941 */ /* 0x000fea0003800000 */
.L_x_3662:
        /* <DEDUP_REMOVED lines=16> */
.L_x_3668:
[----:B------:R-:W-:Y:S05]  /*1d50*/  BSYNC B4 ;  /* 0x0000000000047941 */ /* 0x000fea0003800000 */
.L_x_3667:
        /* <DEDUP_REMOVED lines=43> */
.L_x_3666:
[----:B------:R-:W-:Y:S05]  /*2010*/  BSYNC B3 ;  /* 0x0000000000037941 */ /* 0x000fea0003800000 */
.L_x_3665:
        /* <DEDUP_REMOVED lines=10> */
.L_x_3661:
[----:B------:R-:W-:Y:S05]  /*20c0*/  BSYNC B2 ;  /* 0x0000000000027941 */ /* 0x000fea0003800000 */
.L_x_3660:
        /* <DEDUP_REMOVED lines=13> */
[----:B------:R-:W-:Y:S02]  /*21a0*/  ISETP.NE.AND P1, PT, R41, 0x3, PT ;  /* 0x000000032900780c */ /* 0x000fe40003f25270 */
[----:B------:R-:W-:-:S11]  /*21b0*/  MOV R46, R7 ;  /* 0x00000007002e7202 */ /* 0x000fd60000000f00 */
[----:B------:R-:W-:Y:S05]  /*21c0*/  @P1 BRA `(.L_x_3673) ;  /* 0x0000003000001947 */ /* 0x000fea0003800000 */
[----:B------:R-:W-:Y:S01]  /*21d0*/  IMAD.MOV.U32 R46, RZ, RZ, R52 ;  /* 0x000000ffff2e7224 */ /* 0x000fe200078e0034 */
[----:B------:R-:W-:Y:S05]  /*21e0*/  BRA `(.L_x_3673) ;  /* 0x0000001000007947 */ /* 0x000fea0003800000 */
.L_x_3672:
[----:B0-----:R-:W-:Y:S02]  /*21f0*/  IMAD.MOV.U32 R46, RZ, RZ, R48 ;  /* 0x000000ffff2e7224 */ /* 0x001fe400078e0030 */
.L_x_3673:
[----:B------:R-:W-:Y:S05]  /*2200*/  BSYNC B3 ;  /* 0x0000000000037941 */ /* 0x000fea0003800000 */
.L_x_3671:
        /* <DEDUP_REMOVED lines=16> */
.L_x_3677:
[----:B------:R-:W-:Y:S05]  /*2310*/  BSYNC B4 ;  /* 0x0000000000047941 */ /* 0x000fea0003800000 */
.L_x_3676:
        /* <DEDUP_REMOVED lines=43> */
.L_x_3675:
[----:B------:R-:W-:Y:S05]  /*25d0*/  BSYNC B3 ;  /* 0x0000000000037941 */ /* 0x000fea0003800000 */
.L_x_3674:
        /* <DEDUP_REMOVED lines=10> */
.L_x_3670:
[----:B------:R-:W-:Y:S05]  /*2680*/  BSYNC B2 ;  /* 0x0000000000027941 */ /* 0x000fea0003800000 */
.L_x_3669:
        /* <DEDUP_REMOVED lines=18> */
.L_x_3681:
[----:B------:R-:W-:Y:S02]  /*27b0*/  IMAD.MOV.U32 R55, RZ, RZ, R48 ;  /* 0x000000ffff377224 */ /* 0x000fe400078e0030 */
.L_x_3682:
[----:B------:R-:W-:Y:S05]  /*27c0*/  BSYNC B3 ;  /* 0x0000000000037941 */ /* 0x000fea0003800000 */
.L_x_3680:
        /* <DEDUP_REMOVED lines=16> */
.L_x_3686:
[----:B------:R-:W-:Y:S05]  /*28d0*/  BSYNC B4 ;  /* 0x0000000000047941 */ /* 0x000fea0003800000 */
.L_x_3685:
        /* <DEDUP_REMOVED lines=43> */
.L_x_3684:
[----:B------:R-:W-:Y:S05]  /*2b90*/  BSYNC B3 ;  /* 0x0000000000037941 */ /* 0x000fea0003800000 */
.L_x_3683:
        /* <DEDUP_REMOVED lines=10> */
.L_x_3679:
[----:B------:R-:W-:Y:S05]  /*2c40*/  BSYNC B2 ;  /* 0x0000000000027941 */ /* 0x000fea0003800000 */
.L_x_3678:
        /* <DEDUP_REMOVED lines=18> */
.L_x_3690:
[----:B------:R-:W-:Y:S02]  /*2d70*/  MOV R55, R48 ;  /* 0x0000003000377202 */ /* 0x000fe40000000f00 */
.L_x_3691:
[----:B------:R-:W-:Y:S05]  /*2d80*/  BSYNC B3 ;  /* 0x0000000000037941 */ /* 0x000fea0003800000 */
.L_x_3689:
        /* <DEDUP_REMOVED lines=16> */
.L_x_3695:
[----:B------:R-:W-:Y:S05]  /*2e90*/  BSYNC B4 ;  /* 0x0000000000047941 */ /* 0x000fea0003800000 */
.L_x_3694:
        /* <DEDUP_REMOVED lines=43> */
.L_x_3693:
[----:B------:R-:W-:Y:S05]  /*3150*/  BSYNC B3 ;  /* 0x0000000000037941 */ /* 0x000fea0003800000 */
.L_x_3692:
        /* <DEDUP_REMOVED lines=9> */
[----:B------:R-:W-:Y:S02]  /*31f0*/  @P0 FADD.FTZ R42, R30, R42 ;  /* 0x0000002a1e2a0221 */ /* 0x000fe40000010000 */
.L_x_3688:
[----:B------:R-:W-:Y:S05]  /*3200*/  BSYNC B2 ;  /* 0x0000000000027941 */ /* 0x000fea0003800000 */
.L_x_3687:
        /* <DEDUP_REMOVED lines=18> */
.L_x_3699:
[----:B------:R-:W-:Y:S02]  /*3330*/  IMAD.MOV.U32 R55, RZ, RZ, R48 ;  /* 0x000000ffff377224 */ /* 0x000fe400078e0030 */
.L_x_3700:
[----:B------:R-:W-:Y:S05]  /*3340*/  BSYNC B3 ;  /* 0x0000000000037941 */ /* 0x000fea0003800000 */
.L_x_3698:
        /* <DEDUP_REMOVED lines=16> */
.L_x_3704:
[----:B------:R-:W-:Y:S05]  /*3450*/  BSYNC B4 ;  /* 0x0000000000047941 */ /* 0x000fea0003800000 */
.L_x_3703:
        /* <DEDUP_REMOVED lines=8> */
[----:B0-----:R-:W-:Y:S01]  /*34e0*/  IMAD.WIDE.U32 R46, R43, -0x2daee0ad, RZ ;  /* 0xd2511f532b2e7825 */ /* 0x001fe200078e00ff */
        /* <DEDUP_REMOVED lines=34> */
.L_x_3702:
[----:B------:R-:W-:Y:S05]  /*3710*/  BSYNC B3 ;  /* 0x0000000000037941 */ /* 0x000fea0003800000 */
.L_x_3701:
[----:B------:R-:W1:Y:S01]  /*3720*/  I2F.U32 R43, R55 ;  /* 0x00000037002b7306 */ /* 0x000e620000201000 */
[----:B------:R-:W-:Y:S01]  /*3730*/  PRMT R44, RZ, 0x7610, R35 ;  /* 0x00007610ff2c7816 */ /* 0x000fe20000000023 */
[----:B0-----:R-:W-:-:S04]  /*3740*/  IMAD.MOV.U32 R46, RZ, RZ, 0x2f800000 ;  /* 0x2f800000ff2e7424 */ /* 0x001fc800078e00ff */
[----:B------:R-:W-:-:S04]  /*3750*/  FMUL.FTZ R44, R44, c[0x0][0x1ec] ;  /* 0x00007b002c2c7a20 */ /* 0x000fc80000410000 */
[----:B------:R-:W-:Y:S02]  /*3760*/  FMUL.FTZ R44, R44, c[0x0][0x1e8] ;  /* 0x00007a002c2c7a20 */ /* 0x000fe40000410000 */
[----:B-1----:R-:W-:-:S05]  /*3770*/  FFMA.FTZ R43, R43, R46, 1.1641532182693481445e-10 ;  /* 0x2f0000002b2b7423 */ /* 0x002fca000001002e */
[----:B------:R-:W-:-:S04]  /*3780*/  FSETP.GTU.FTZ.AND P1, PT, R43, c[0x0][0x1e4], PT ;  /* 0x000079002b007a0b */ /* 0x000fc80003f3c000 */
[----:B------:R-:W-:Y:S02]  /*3790*/  FSEL R43, R44, RZ, !P1 ;  /* 0x000000ff2c2b7208 */ /* 0x000fe40004800000 */
[----:B------:R-:W-:-:S03]  /*37a0*/  SEL R61, RZ, 0x1, P1 ;  /* 0x00000001ff3d7807 */ /* 0x000fc60000800000 */
[----:B------:R-:W-:Y:S02]  /*37b0*/  @P0 FADD.FTZ R43, R31, R43 ;  /* 0x0000002b1f2b0221 */ /* 0x000fe40000010000 */
.L_x_3697:
[----:B------:R-:W-:Y:S05]  /*37c0*/  BSYNC B2 ;  /* 0x0000000000027941 */ /* 0x000fea0003800000 */
.L_x_3696:
[----:B------:R-:W-:-:S10]  /*37d0*/  HFMA2.MMA R45, -RZ, RZ, 0, 1.9073486328125e-06 ;  /* 0x00000020ff2d7435 */ /* 0x000fd400000001ff */
        /* <DEDUP_REMOVED lines=20> */
.L_x_3632:
[----:B------:R-:W-:Y:S05]  /*3920*/  BSYNC B0 ;  /* 0x0000000000007941 */ /* 0x000fea0003800000 */
.L_x_3631:
        /* <DEDUP_REMOVED lines=12> */
.L_x_3711:
        /* <DEDUP_REMOVED lines=37> */
.L_x_3712:
        /* <DEDUP_REMOVED lines=24> */
[----:B------:R-:W-:Y:S02]  /*3dc0*/  FADD.FTZ R54, R41, -R65 ;  /* 0x8000004129367221 */ /* 0x000fe40000010000 */
[----:B------:R-:W-:-:S02]  /*3dd0*/  FMUL.FTZ R63, R55, R44 ;  /* 0x0000002c373f7220 */ /* 0x000fc40000410000 */
[----:B------:R-:W-:Y:S02]  /*3de0*/  FMUL.FTZ R44, R55, R66 ;  /* 0x00000042372c7220 */ /* 0x000fe40000410000 */
[--C-:B------:R-:W-:Y:S02]  /*3df0*/  FADD.FTZ R45, R38, -R65.reuse ;  /* 0x80000041262d7221 */ /* 0x100fe40000010000 */
[--C-:B------:R-:W-:Y:S02]  /*3e00*/  FADD.FTZ R64, R42, -R65.reuse ;  /* 0x800000412a407221 */ /* 0x100fe40000010000 */
[----:B------:R-:W-:Y:S02]  /*3e10*/  FADD.FTZ R68, R43, -R65 ;  /* 0x800000412b447221 */ /* 0x000fe40000010000 */
        /* <DEDUP_REMOVED lines=16> */
[----:B------:R-:W-:-:S02]  /*3f20*/  FFMA.FTZ R63, R12, R63, R20 ;  /* 0x0000003f0c3f7223 */ /* 0x000fc40000010014 */
[----:B------:R-:W-:Y:S01]  /*3f30*/  FFMA.FTZ R44, R13, R44, R21 ;  /* 0x0000002c0d2c7223 */ /* 0x000fe20000010015 */
[----:B------:R-:W-:Y:S01]  /*3f40*/  LEA.HI R55, R54, R55, RZ, 0x3 ;  /* 0x0000003736377211 */ /* 0x000fe200078f18ff */
[----:B------:R-:W-:Y:S01]  /*3f50*/  IMAD.MOV.U32 R54, RZ, RZ, 0x10 ;  /* 0x00000010ff367424 */ /* 0x000fe200078e00ff */
[----:B------:R-:W-:Y:S02]  /*3f60*/  F2FP.BF16.PACK_AB R45, R66, R45 ;  /* 0x0000002d422d723e */ /* 0x000fe400000010ff */
[----:B------:R-:W-:Y:S02]  /*3f70*/  LEA.HI.SX32 R55, R55, R4, 0x1d ;  /* 0x0000000437377211 */ /* 0x000fe400078feaff */
[----:B------:R-:W-:-:S03]  /*3f80*/  F2FP.BF16.PACK_AB R44, R44, R63 ;  /* 0x0000003f2c2c723e */ /* 0x000fc600000010ff */
[----:B------:R-:W-:-:S05]  /*3f90*/  IMAD.WIDE.U32 R54, R55, R54, c[0x0][0x208] ;  /* 0x0000820037367625 */ /* 0x000fca00078e0036 */
[----:B------:R0:W-:Y:S02]  /*3fa0*/  STG.E.128 [R54.64], R44 ;  /* 0x0000002c36007986 */ /* 0x0001e4000c101d06 */
.L_x_3708:
[----:B-1----:R-:W-:Y:S05]  /*3fb0*/  BSYNC B0 ;  /* 0x0000000000007941 */ /* 0x002fea0003800000 */
.L_x_3707:
[----:B0-----:R-:W-:-:S05]  /*3fc0*/  MOV R45, c[0x0][0x160] ;  /* 0x00005800002d7a02 */ /* 0x001fca0000000f00 */
[----:B------:R-:W-:-:S05]  /*3fd0*/  IMAD R0, R45, 0x4, R0 ;  /* 0x000000042d007824 */ /* 0x000fca00078e0200 */
[----:B------:R-:W-:-:S13]  /*3fe0*/  ISETP.GE.AND P0, PT, R0, c[0x0][0x164], PT ;  /* 0x0000590000007a0c */ /* 0x000fda0003f06270 */
[----:B------:R-:W-:Y:S01]  /*3ff0*/  @P0 CALL.REL.NOINC `(.L_x_3709) ;  /* 0x0000001000000944 */ /* 0x000fe20003c00000 */
[----:B------:R-:W-:Y:S05]  /*4000*/  BRA `(.L_x_3710) ;  /* 0xffffc80000007947 */ /* 0x000fea000383ffff */
.L_x_3709:
[----:B------:R-:W-:Y:S05]  /*4010*/  BSYNC B1 ;  /* 0x0000000000017941 */ /* 0x000fea0003800000 */
.L_x_3630:
[----:B------:R-:W-:Y:S05]  /*4020*/  EXIT ;  /* 0x000000000000794d */ /* 0x000fea0003800000 */
.L_x_3705:
[----:B------:R-:W-:Y:S01]  /*4030*/  HFMA2.MMA R47, -RZ, RZ, 0, 1.847743988037109375e-06 ;  /* 0x0000001fff2f7435 */ /* 0x000fe200000001ff */
[----:B------:R-:W-:Y:S01]  /*4040*/  IMAD.MOV.U32 R54, RZ, RZ, 0x1 ;  /* 0x00000001ff367424 */ /* 0x000fe200078e00ff */
[----:B------:R-:W-:Y:S01]  /*4050*/  MOV R44, 0x4080 ;  /* 0x00004080002c7802 */ /* 0x000fe20000000f00 */
[----:B------:R-:W-:-:S03]  /*4060*/  IMAD.MOV.U32 R46, RZ, RZ, -0x1 ;  /* 0xffffffffff2e7424 */ /* 0x000fc600078e00ff */
[----:B-----5:R-:W-:Y:S05]  /*4070*/  CALL.REL.NOINC `($__internal_74_$__cuda_sm70_shflsync_bfly_p) ;  /* 0x0000049000007944 */ /* 0x020fea0003c00000 */
[----:B01----:R-:W-:Y:S05]  /*4080*/  BRA `(.L_x_3711) ;  /* 0xfffff96000007947 */ /* 0x003fea000383ffff */
.L_x_3706:
[----:B------:R-:W-:Y:S01]  /*4090*/  IMAD.MOV.U32 R54, RZ, RZ, 0x2 ;  /* 0x00000002ff367424 */ /* 0x000fe200078e00ff */
[----:B------:R-:W-:Y:S01]  /*40a0*/  MOV R47, 0x1f ;  /* 0x0000001f002f7802 */ /* 0x000fe20000000f00 */
[----:B------:R-:W-:Y:S01]  /*40b0*/  IMAD.MOV.U32 R46, RZ, RZ, -0x1 ;  /* 0xffffffffff2e7424 */ /* 0x000fe200078e00ff */
[----:B------:R-:W-:Y:S02]  /*40c0*/  MOV R44, 0x40e0 ;  /* 0x000040e0002c7802 */ /* 0x000fe40000000f00 */
[----:B-----5:R-:W-:Y:S05]  /*40d0*/  CALL.REL.NOINC `($__internal_74_$__cuda_sm70_shflsync_bfly_p) ;  /* 0x0000043000007944 */ /* 0x020fea0003c00000 */
[----:B0-----:R-:W-:Y:S01]  /*40e0*/  HFMA2.MMA R47, -RZ, RZ, 0, 1.847743988037109375e-06 ;  /* 0x0000001fff2f7435 */ /* 0x001fe200000001ff */
[----:B-1----:R-:W-:Y:S01]  /*40f0*/  FADD.FTZ R55, R55, R46 ;  /* 0x0000002e37377221 */ /* 0x002fe20000010000 */
[----:B------:R-:W-:Y:S01]  /*4100*/  MOV R44, 0x4140 ;  /* 0x00004140002c7802 */ /* 0x000fe20000000f00 */
[----:B------:R-:W-:Y:S02]  /*4110*/  IMAD.MOV.U32 R54, RZ, RZ, 0x4 ;  /* 0x00000004ff367424 */ /* 0x000fe400078e00ff */
[----:B------:R-:W-:-:S02]  /*4120*/  IMAD.MOV.U32 R46, RZ, RZ, -0x1 ;  /* 0xffffffffff2e7424 */ /* 0x000fc400078e00ff */
[----:B------:R-:W-:Y:S05]  /*4130*/  CALL.REL.NOINC `($__internal_74_$__cuda_sm70_shflsync_bfly_p) ;  /* 0x000003d000007944 */ /* 0x000fea0003c00000 */
[----:B01----:R-:W-:Y:S01]  /*4140*/  FADD.FTZ R55, R55, R46 ;  /* 0x0000002e37377221 */ /* 0x003fe20000010000 */
[----:B------:R-:W-:Y:S01]  /*4150*/  MOV R47, 0x1f ;  /* 0x0000001f002f7802 */ /* 0x000fe20000000f00 */
[----:B------:R-:W-:Y:S01]  /*4160*/  IMAD.MOV.U32 R54, RZ, RZ, 0x8 ;  /* 0x00000008ff367424 */ /* 0x000fe200078e00ff */
[----:B------:R-:W-:Y:S01]  /*4170*/  MOV R44, 0x41a0 ;  /* 0x000041a0002c7802 */ /* 0x000fe20000000f00 */
[----:B------:R-:W-:-:S02]  /*4180*/  IMAD.MOV.U32 R46, RZ, RZ, -0x1 ;  /* 0xffffffffff2e7424 */ /* 0x000fc400078e00ff */
[----:B------:R-:W-:Y:S05]  /*4190*/  CALL.REL.NOINC `($__internal_74_$__cuda_sm70_shflsync_bfly_p) ;  /* 0x0000037000007944 */ /* 0x000fea0003c00000 */
[----:B0-----:R-:W-:Y:S01]  /*41a0*/  HFMA2.MMA R47, -RZ, RZ, 0, 1.847743988037109375e-06 ;  /* 0x0000001fff2f7435 */ /* 0x001fe200000001ff */
[----:B-1----:R-:W-:Y:S01]  /*41b0*/  FADD.FTZ R55, R55, R46 ;  /* 0x0000002e37377221 */ /* 0x002fe20000010000 */
[----:B------:R-:W-:Y:S01]  /*41c0*/  MOV R44, 0x4200 ;  /* 0x00004200002c7802 */ /* 0x000fe20000000f00 */
[----:B------:R-:W-:-:S02]  /*41d0*/  IMAD.MOV.U32 R54, RZ, RZ, 0x10 ;  /* 0x00000010ff367424 */ /* 0x000fc400078e00ff */
[----:B------:R-:W-:Y:S02]  /*41e0*/  IMAD.MOV.U32 R46, RZ, RZ, -0x1 ;  /* 0xffffffffff2e7424 */ /* 0x000fe400078e00ff */
[----:B------:R-:W-:Y:S05]  /*41f0*/  CALL.REL.NOINC `($__internal_74_$__cuda_sm70_shflsync_bfly_p) ;  /* 0x0000031000007944 */ /* 0x000fea0003c00000 */
[----:B-1----:R-:W-:Y:S01]  /*4200*/  FADD.FTZ R46, R55, R46 ;  /* 0x0000002e372e7221 */ /* 0x002fe20000010000 */
[----:B0-----:R-:W-:Y:S01]  /*4210*/  MOV R47, 0x1f ;  /* 0x0000001f002f7802 */ /* 0x001fe20000000f00 */
[----:B------:R-:W-:Y:S02]  /*4220*/  IMAD.MOV.U32 R54, RZ, RZ, 0x1 ;  /* 0x00000001ff367424 */ /* 0x000fe400078e00ff */
[----:B------:R-:W-:Y:S02]  /*4230*/  FMUL.FTZ R65, R46, c[0x0][0x1e0] ;  /* 0x000078002e417a20 */ /* 0x000fe40000410000 */
[----:B------:R-:W-:Y:S02]  /*4240*/  IMAD.MOV.U32 R46, RZ, RZ, -0x1 ;  /* 0xffffffffff2e7424 */ /* 0x000fe400078e00ff */
[--C-:B------:R-:W-:Y:S02]  /*4250*/  FADD.FTZ R44, R36, -R65.reuse ;  /* 0x80000041242c7221 */ /* 0x100fe40000010000 */
[----:B------:R-:W-:-:S02]  /*4260*/  FADD.FTZ R45, R37, -R65 ;  /* 0x80000041252d7221 */ /* 0x000fc40000010000 */
        /* <DEDUP_REMOVED lines=16> */
[----:B------:R-:W-:Y:S05]  /*4370*/  CALL.REL.NOINC `($__internal_74_$__cuda_sm70_shflsync_bfly_p) ;  /* 0x0000019000007944 */ /* 0x000fea0003c00000 */
[----:B0-----:R-:W-:Y:S01]  /*4380*/  HFMA2.MMA R47, -RZ, RZ, 0, 1.847743988037109375e-06 ;  /* 0x0000001fff2f7435 */ /* 0x001fe200000001ff */
[----:B-1----:R-:W-:Y:S01]  /*4390*/  FADD.FTZ R55, R55, R46 ;  /* 0x0000002e37377221 */ /* 0x002fe20000010000 */
[----:B------:R-:W-:Y:S01]  /*43a0*/  MOV R44, 0x43e0 ;  /* 0x000043e0002c7802 */ /* 0x000fe20000000f00 */
[----:B------:R-:W-:Y:S02]  /*43b0*/  IMAD.MOV.U32 R54, RZ, RZ, 0x2 ;  /* 0x00000002ff367424 */ /* 0x000fe400078e00ff */
[----:B------:R-:W-:Y:S02]  /*43c0*/  IMAD.MOV.U32 R46, RZ, RZ, -0x1 ;  /* 0xffffffffff2e7424 */ /* 0x000fe400078e00ff */
        /* <DEDUP_REMOVED lines=13> */
[----:B01----:R-:W-:Y:S01]  /*44a0*/  FADD.FTZ R55, R55, R46 ;  /* 0x0000002e37377221 */ /* 0x003fe20000010000 */
[----:B------:R-:W-:Y:S01]  /*44b0*/  MOV R47, 0x1f ;  /* 0x0000001f002f7802 */ /* 0x000fe20000000f00 */
[----:B------:R-:W-:Y:S01]  /*44c0*/  IMAD.MOV.U32 R54, RZ, RZ, 0x10 ;  /* 0x00000010ff367424 */ /* 0x000fe200078e00ff */
[----:B------:R-:W-:Y:S01]  /*44d0*/  MOV R44, 0x4500 ;  /* 0x00004500002c7802 */ /* 0x000fe20000000f00 */
[----:B------:R-:W-:Y:S02]  /*44e0*/  IMAD.MOV.U32 R46, RZ, RZ, -0x1 ;  /* 0xffffffffff2e7424 */ /* 0x000fe400078e00ff */
[----:B------:R-:W-:Y:S05]  /*44f0*/  CALL.REL.NOINC `($__internal_74_$__cuda_sm70_shflsync_bfly_p) ;  /* 0x0000001000007944 */ /* 0x000fea0003c00000 */
[----:B01----:R-:W-:Y:S05]  /*4500*/  BRA `(.L_x_3712) ;  /* 0xfffff73000007947 */ /* 0x003fea000383ffff */
        .weak           $__internal_74_$__cuda_sm70_shflsync_bfly_p
        .type           $__internal_74_$__cuda_sm70_shflsync_bfly_p,@function
        .size           $__internal_74_$__cuda_sm70_shflsync_bfly_p,(.L_x_8262 - $__internal_74_$__cuda_sm70_shflsync_bfly_p)
$__internal_74_$__cuda_sm70_shflsync_bfly_p:
[----:B------:R-:W-:Y:S01]  /*4510*/  HFMA2.MMA R45, -RZ, RZ, 0, 0 ;  /* 0x00000000ff2d7435 */ /* 0x000fe200000001ff */
[----:B------:R-:W-:Y:S04]  /*4520*/  WARPSYNC R46 ;  /* 0x0000002e00007348 */ /* 0x000fe80003800000 */
[----:B------:R0:W1:Y:S01]  /*4530*/  SHFL.BFLY PT, R46, R55, R54, R47 ;  /* 0x0c000036372e7389 */ /* 0x00006200000e002f */
[----:B------:R-:W-:Y:S05]  /*4540*/  RET.REL.NODEC R44 `(_ZN10layer_norm13ln_fwd_kernelINS_13Kernel_traitsIf13__nv_bfloat16fS2_fjLj256ELj1ELj4ELj1ELj16ENS_18Kernel_traits_baseILj256EfS2_fS2_fjLj128EEEEELb1ELb0ELb1ELb0EEEvNS_9FwdParamsE) ;  /* 0xffffbab02c007950 */ /* 0x000fea0003c3ffff */
.L_x_3713:
        /* <DEDUP_REMOVED lines=11> */
.L_x_8262:


//--------------------- .text._ZN10layer_norm13ln_fwd_kernelINS_13Kernel_traitsIf13__nv_bfloat16fS2_fjLj256ELj1ELj4ELj1ELj16ENS_18Kernel_traits_baseILj256EfS2_fS2_fjLj128EEEEELb1ELb0ELb1ELb1EEEvNS_9FwdParamsE --------------------------
	.section	.text._ZN10layer_norm13ln_fwd_kernelINS_13Kernel_traitsIf13__nv_bfloat16fS2_fjLj256ELj1ELj4ELj1ELj16ENS_18Kernel_traits_baseILj256EfS2_fS2_fjLj128EEEEELb1ELb0ELb1ELb1EEEvNS_9FwdParamsE,"ax",@progbits
	.sectioninfo	@"SHI_REGISTERS=68"
	.align	128
        .global         _ZN10layer_norm13ln_fwd_kernelINS_13Kernel_traitsIf13__nv_bfloat16fS2_fjLj256ELj1ELj4ELj1ELj16ENS_18Kernel_traits_baseILj256EfS2_fS2_fjLj128EEEEELb1ELb0ELb1ELb1EEEvNS_9FwdParamsE
        .type           _ZN10layer_norm13ln_fwd_kernelINS_13Kernel_traitsIf13__nv_bfloat16fS2_fjLj256ELj1ELj4ELj1ELj16ENS_18Kernel_traits_baseILj256EfS2_fS2_fjLj128EEEEELb1ELb0ELb1ELb1EEEvNS_9FwdParamsE,@function
        .size           _ZN10layer_norm13ln_fwd_kernelINS_13Kernel_traitsIf13__nv_bfloat16fS2_fjLj256ELj1ELj4ELj1ELj16ENS_18Kernel_traits_baseILj256EfS2_fS2_fjLj128EEEEELb1ELb0ELb1ELb1EEEvNS_9FwdParamsE,(.L_x_8263 - _ZN10layer_norm13ln_fwd_kernelINS_13Kernel_traitsIf13__nv_bfloat16fS2_fjLj256ELj1ELj4ELj1ELj16ENS_18Kernel_traits_baseILj256EfS2_fS2_fjLj128EEEEELb1ELb0ELb1ELb1EEEvNS_9FwdParamsE)
        .other          _ZN10layer_norm13ln_fwd_kernelINS_13Kernel_traitsIf13__nv_bfloat16fS2_fjLj256ELj1ELj4ELj1ELj16ENS_18Kernel_traits_baseILj256EfS2_fS2_fjLj128EEEEELb1ELb0ELb1ELb1EEEvNS_9FwdParamsE,@"STO_CUDA_ENTRY STV_DEFAULT"
_ZN10layer_norm13ln_fwd_kernelINS_13Kernel_traitsIf13__nv_bfloat16fS2_fjLj256ELj1ELj4ELj1ELj16ENS_18Kernel_traits_baseILj256EfS2_fS2_fjLj128EEEEELb1ELb0ELb1ELb1EEEvNS_9FwdParamsE:
.text._ZN10layer_norm13ln_fwd_kernelINS_13Kernel_traitsIf13__nv_bfloat16fS2_fjLj256ELj1ELj4ELj1ELj16ENS_18Kernel_traits_baseILj256EfS2_fS2_fjLj128EEEEELb1ELb0ELb1ELb1EEEvNS_9FwdParamsE:
        /* <DEDUP_REMOVED lines=122> */
.L_x_3794:
        /* <DEDUP_REMOVED lines=10> */
[----:B-----5:R0:W5:Y:S03]  /*0840*/  LDG.E R62, [R42.64] ;  /* 0x000000062a3e7981 */ /* 0x020166000c1e1900 */
[----:B------:R-:W-:-:S03]  /*0850*/  LEA.HI.SX32 R54, R39, R0, 0x1d ;  /* 0x0000000027367211 */ /* 0x000fc600078feaff */
[----:B------:R-:W-:-:S04]  /*0860*/  @P0 IMAD.MOV.U32 R51, RZ, RZ, 0x20 ;  /* 0x00000020ff330424 */ /* 0x000fc800078e00ff */
[----:B------:R-:W-:-:S05]  /*0870*/  @P0 IMAD.WIDE.U32 R38, R54, R51, c[0x0][0x180] ;  /* 0x0000600036260625 */ /* 0x000fca00078e0033 */
[----:B------:R-:W3:Y:S04]  /*0880*/  @P0 LDG.E.128 R24, [R38.64] ;  /* 0x0000000626180981 */ /* 0x000ee8000c1e1d00 */
[----:B------:R0:W5:Y:S01]  /*0890*/  @P0 LDG.E.128 R28, [R38.64+0x10] ;  /* 0x00001006261c0981 */ /* 0x000162000c1e1d00 */
[----:B--2---:R-:W-:-:S13]  /*08a0*/  ISETP.GE.AND P2, PT, R36, 0x1, PT ;  /* 0x000000012400780c */ /* 0x004fda0003f46270 */
[----:B------:R-:W-:Y:S02]  /*08b0*/  @P2 IADD3 R40, R36, -0x1, RZ ;  /* 0xffffffff24282810 */ /* 0x000fe40007ffe0ff */
[----:B------:R-:W-:-:S03]  /*08c0*/  @P2 MOV R37, 0x10 ;  /* 0x0000001000252802 */ /* 0x000fc60000000f00 */
        /* <DEDUP_REMOVED lines=10> */
[----:B------:R-:W-:Y:S01]  /*0970*/  @!P3 ISETP.NE.AND.EX P1, PT, RZ, c[0x0][0x184], PT, P1 ;  /* 0x00006100ff00ba0c */ /* 0x000fe20003f25310 */
[----:B------:R-:W-:-:S03]  /*0980*/  @!P3 IMAD.MOV.U32 R51, RZ, RZ, R45 ;  /* 0x000000ffff33b224 */ /* 0x000fc600078e002d */
        /* <DEDUP_REMOVED lines=14> */
.L_x_3718:
[----:B------:R-:W-:Y:S02]  /*0a70*/  IMAD.MOV.U32 R42, RZ, RZ, R44 ;  /* 0x000000ffff2a7224 */ /* 0x000fe400078e002c */
.L_x_3719:
[----:B------:R-:W-:Y:S05]  /*0a80*/  BSYNC B2 ;  /* 0x0000000000027941 */ /* 0x000fea0003800000 */
.L_x_3717:
        /* <DEDUP_REMOVED lines=16> */
.L_x_3723:
[----:B------:R-:W-:Y:S05]  /*0b90*/  BSYNC B3 ;  /* 0x0000000000037941 */ /* 0x000fea0003800000 */
.L_x_3722:
        /* <DEDUP_REMOVED lines=43> */
.L_x_3721:
[----:B------:R-:W-:Y:S05]  /*0e50*/  BSYNC B2 ;  /* 0x0000000000027941 */ /* 0x000fea0003800000 */
.L_x_3720:
        /* <DEDUP_REMOVED lines=10> */
.L_x_3716:
[----:B0-----:R-:W-:Y:S05]  /*0f00*/  BSYNC B1 ;  /* 0x0000000000017941 */ /* 0x001fea0003800000 */
.L_x_3715:
        /* <DEDUP_REMOVED lines=18> */
.L_x_3727:
[----:B------:R-:W-:Y:S02]  /*1030*/  IMAD.MOV.U32 R50, RZ, RZ, R44 ;  /* 0x000000ffff327224 */ /* 0x000fe400078e002c */
.L_x_3728:
[----:B------:R-:W-:Y:S05]  /*1040*/  BSYNC B2 ;  /* 0x0000000000027941 */ /* 0x000fea0003800000 */
.L_x_3726:
        /* <DEDUP_REMOVED lines=16> */
.L_x_3732:
[----:B------:R-:W-:Y:S05]  /*1150*/  BSYNC B3 ;  /* 0x0000000000037941 */ /* 0x000fea0003800000 */
.L_x_3731:
        /* <DEDUP_REMOVED lines=42> */
.L_x_3730:
[----:B------:R-:W-:Y:S05]  /*1400*/  BSYNC B2 ;  /* 0x0000000000027941 */ /* 0x000fea0003800000 */
.L_x_3729:
        /* <DEDUP_REMOVED lines=10> */
.L_x_3725:
[----:B------:R-:W-:Y:S05]  /*14b0*/  BSYNC B1 ;  /* 0x0000000000017941 */ /* 0x000fea0003800000 */
.L_x_3724:
        /* <DEDUP_REMOVED lines=18> */
.L_x_3736:
[----:B------:R-:W-:Y:S02]  /*15e0*/  IMAD.MOV.U32 R50, RZ, RZ, R44 ;  /* 0x000000ffff327224 */ /* 0x000fe400078e002c */
.L_x_3737:
[----:B------:R-:W-:Y:S05]  /*15f0*/  BSYNC B2 ;  /* 0x0000000000027941 */ /* 0x000fea0003800000 */
.L_x_3735:
        /* <DEDUP_REMOVED lines=16> */
.L_x_3741:
[----:B------:R-:W-:Y:S05]  /*1700*/  BSYNC B3 ;  /* 0x0000000000037941 */ /* 0x000fea0003800000 */
.L_x_3740:
        /* <DEDUP_REMOVED lines=43> */
.L_x_3739:
[----:B------:R-:W-:Y:S05]  /*19c0*/  BSYNC B2 ;  /* 0x0000000000027941 */ /* 0x000fea0003800000 */
.L_x_3738:
        /* <DEDUP_REMOVED lines=10> */
.L_x_3734:
[----:B------:R-:W-:Y:S05]  /*1a70*/  BSYNC B1 ;  /* 0x0000000000017941 */ /* 0x000fea0003800000 */
.L_x_3733:
        /* <DEDUP_REMOVED lines=18> */
.L_x_3745:
[----:B------:R-:W-:Y:S02]  /*1ba0*/  IMAD.MOV.U32 R50, RZ, RZ, R44 ;  /* 0x000000ffff327224 */ /* 0x000fe400078e002c */
.L_x_3746:
[----:B------:R-:W-:Y:S05]  /*1bb0*/  BSYNC B2 ;  /* 0x0000000000027941 */ /* 0x000fea0003800000 */
.L_x_3744:
        /* <DEDUP_REMOVED lines=16> */
.L_x_3750:
[----:B------:R-:W-:Y:S05]  /*1cc0*/  BSYNC B3 ;  /* 0x0000000000037941 */ /* 0x000fea0003800000 */
.L_x_3749:
        /* <DEDUP_REMOVED lines=43> */
.L_x_3748:
[----:B------:R-:W-:Y:S05]  /*1f80*/  BSYNC B2 ;  /* 0x0000000000027941 */ /* 0x000fea0003800000 */
.L_x_3747:
        /* <DEDUP_REMOVED lines=10> */
.L_x_3743:
[----:B------:R-:W-:Y:S05]  /*2030*/  BSYNC B1 ;  /* 0x0000000000017941 */ /* 0x000fea0003800000 */
.L_x_3742:
        /* <DEDUP_REMOVED lines=18> */
.L_x_3754:
[----:B------:R-:W-:Y:S02]  /*2160*/  MOV R50, R44 ;  /* 0x0000002c00327202 */ /* 0x000fe40000000f00 */
.L_x_3755:
[----:B------:R-:W-:Y:S05]  /*2170*/  BSYNC B2 ;  /* 0x0000000000027941 */ /* 0x000fea0003800000 */
.L_x_3753:
        /* <DEDUP_REMOVED lines=16> */
.L_x_3759:
[----:B------:R-:W-:Y:S05]  /*2280*/  BSYNC B3 ;  /* 0x0000000000037941 */ /* 0x000fea0003800000 */
.L_x_3758:
        /* <DEDUP_REMOVED lines=43> */
.L_x_3757:
[----:B------:R-:W-:Y:S05]  /*2540*/  BSYNC B2 ;  /* 0x0000000000027941 */ /* 0x000fea0003800000 */
.L_x_3756:
[----:B------:R-:W0:Y:S01]  /*2550*/  I2F.U32 R40, R50 ;  /* 0x0000003200287306 */ /* 0x000e220000201000 */
[----:B------:R-:W-:Y:S01]  /*2560*/  HFMA2.MMA R43, -RZ, RZ, 0.1171875, 0 ;  /* 0x2f800000ff2b7435 */ /* 0x000fe200000001ff */
[----:B------:R-:W-:-:S05]  /*2570*/  PRMT R41, RZ, 0x5410, R34 ;  /* 0x00005410ff297816 */ /* 0x000fca0000000022 */
[----:B------:R-:W-:-:S04]  /*2580*/  FMUL.FTZ R41, R41, c[0x0][0x1ec] ;  /* 0x00007b0029297a20 */ /* 0x000fc80000410000 */
[----:B------:R-:W-:Y:S02]  /*2590*/  FMUL.FTZ R41, R41, c[0x0][0x1e8] ;  /* 0x00007a0029297a20 */ /* 0x000fe40000410000 */
[----:B0-----:R-:W-:-:S05]  /*25a0*/  FFMA.FTZ R40, R40, R43, 1.1641532182693481445e-10 ;  /* 0x2f00000028287423 */ /* 0x001fca000001002b */
[----:B------:R-:W-:-:S04]  /*25b0*/  FSETP.GTU.FTZ.AND P1, PT, R40, c[0x0][0x1e4], PT ;  /* 0x0000790028007a0b */ /* 0x000fc80003f3c000 */
[----:B------:R-:W-:Y:S02]  /*25c0*/  FSEL R40, R41, RZ, !P1 ;  /* 0x000000ff29287208 */ /* 0x000fe40004800000 */
[----:B------:R-:W-:-:S03]  /*25d0*/  SEL R58, RZ, 0x1, P1 ;  /* 0x00000001ff3a7807 */ /* 0x000fc60000800000 */
[----:B------:R-:W-:Y:S02]  /*25e0*/  @P0 FADD.FTZ R40, R28, R40 ;  /* 0x000000281c280221 */ /* 0x000fe40000010000 */
.L_x_3752:
[----:B------:R-:W-:Y:S05]  /*25f0*/  BSYNC B1 ;  /* 0x0000000000017941 */ /* 0x000fea0003800000 */
.L_x_3751:
        /* <DEDUP_REMOVED lines=18> */
.L_x_3763:
[----:B------:R-:W-:Y:S02]  /*2720*/  IMAD.MOV.U32 R52, RZ, RZ, R44 ;  /* 0x000000ffff347224 */ /* 0x000fe400078e002c */
.L_x_3764:
[----:B------:R-:W-:Y:S05]  /*2730*/  BSYNC B2 ;  /* 0x0000000000027941 */ /* 0x000fea0003800000 */
.L_x_3762:
        /* <DEDUP_REMOVED lines=16> */
.L_x_3768:
[----:B------:R-:W-:Y:S05]  /*2840*/  BSYNC B3 ;  /* 0x0000000000037941 */ /* 0x000fea0003800000 */
.L_x_3767:
        /* <DEDUP_REMOVED lines=43> */
.L_x_3766:
[----:B------:R-:W-:Y:S05]  /*2b00*/  BSYNC B2 ;  /* 0x0000000000027941 */ /* 0x000fea0003800000 */
.L_x_3765:
        /* <DEDUP_REMOVED lines=10> */
.L_x_3761:
[----:B------:R-:W-:Y:S05]  /*2bb0*/  BSYNC B1 ;  /* 0x0000000000017941 */ /* 0x000fea0003800000 */
.L_x_3760:
        /* <DEDUP_REMOVED lines=18> */
.L_x_3772:
[----:B------:R-:W-:Y:S02]  /*2ce0*/  IMAD.MOV.U32 R52, RZ, RZ, R44 ;  /* 0x000000ffff347224 */ /* 0x000fe400078e002c */
.L_x_3773:
[----:B------:R-:W-:Y:S05]  /*2cf0*/  BSYNC B2 ;  /* 0x0000000000027941 */ /* 0x000fea0003800000 */
.L_x_3771:
        /* <DEDUP_REMOVED lines=16> */
.L_x_3777:
[----:B------:R-:W-:Y:S05]  /*2e00*/  BSYNC B3 ;  /* 0x0000000000037941 */ /* 0x000fea0003800000 */
.L_x_3776:
        /* <DEDUP_REMOVED lines=43> */
.L_x_3775:
[----:B------:R-:W-:Y:S05]  /*30c0*/  BSYNC B2 ;  /* 0x0000000000027941 */ /* 0x000fea0003800000 */
.L_x_3774:
        /* <DEDUP_REMOVED lines=10> */
.L_x_3770:
[----:B------:R-:W-:Y:S05]  /*3170*/  BSYNC B1 ;  /* 0x0000000000017941 */ /* 0x000fea0003800000 */
.L_x_3769:
        /* <DEDUP_REMOVED lines=18> */
.L_x_3781:
[----:B------:R-:W-:Y:S02]  /*32a0*/  MOV R55, R44 ;  /* 0x0000002c00377202 */ /* 0x000fe40000000f00 */
.L_x_3782:
[----:B------:R-:W-:Y:S05]  /*32b0*/  BSYNC B2 ;  /* 0x0000000000027941 */ /* 0x000fea0003800000 */
.L_x_3780:
        /* <DEDUP_REMOVED lines=16> */
.L_x_3786:
[----:B------:R-:W-:Y:S05]  /*33c0*/  BSYNC B3 ;  /* 0x0000000000037941 */ /* 0x000fea0003800000 */
.L_x_3785:
        /* <DEDUP_REMOVED lines=43> */
.L_x_3784:
[----:B------:R-:W-:Y:S05]  /*3680*/  BSYNC B2 ;  /* 0x0000000000027941 */ /* 0x000fea0003800000 */
.L_x_3783:
        /* <DEDUP_REMOVED lines=10> */
.L_x_3779:
[----:B------:R-:W-:Y:S05]  /*3730*/  BSYNC B1 ;  /* 0x0000000000017941 */ /* 0x000fea0003800000 */
.L_x_3778:
[----:B------:R-:W-:Y:S01]  /*3740*/  IMAD.MOV.U32 R51, RZ, RZ, 0x20 ;  /* 0x00000020ff337424 */ /* 0x000fe200078e00ff */
[----:B------:R-:W-:Y:S03]  /*3750*/  BSSY B1, `(.L_x_3787) ;  /* 0x0000015000017945 */ /* 0x000fe60003800000 */
[----:B------:R-:W-:-:S05]  /*3760*/  IMAD.WIDE.U32 R50, R54, R51, c[0x0][0x188] ;  /* 0x0000620036327625 */ /* 0x000fca00078e0033 */
[----:B------:R0:W-:Y:S04]  /*3770*/  STG.E.128 [R50.64], R36 ;  /* 0x0000002432007986 */ /* 0x0001e8000c101d06 */
[----:B------:R0:W-:Y:S01]  /*3780*/  STG.E.128 [R50.64+0x10], R40 ;  /* 0x0000102832007986 */ /* 0x0001e2000c101d06 */
[----:B------:R-:W-:Y:S05]  /*3790*/  @!P2 BRA `(.L_x_3788) ;  /* 0x000001000000a947 */ /* 0x000fea0003800000 */
[----:B0-----:R-:W-:-:S05]  /*37a0*/  IMAD.U32 R50, R60, 0x10000, RZ ;  /* 0x000100003c327824 */ /* 0x001fca00078e00ff */
[----:B------:R-:W-:Y:S02]  /*37b0*/  LOP3.LUT R52, R50, 0xff0000, RZ, 0xc0, !PT ;  /* 0x00ff000032347812 */ /* 0x000fe400078ec0ff */
[----:B------:R-:W-:Y:S02]  /*37c0*/  SHF.L.U32 R50, R59, 0x8, RZ ;  /* 0x000000083b327819 */ /* 0x000fe400000006ff */
        /* <DEDUP_REMOVED lines=13> */
.L_x_3788:
[----:B------:R-:W-:Y:S05]  /*38a0*/  BSYNC B1 ;  /* 0x0000000000017941 */ /* 0x000fea0003800000 */
.L_x_3787:
        /* <DEDUP_REMOVED lines=11> */
.L_x_3795:
        /* <DEDUP_REMOVED lines=36> */
.L_x_3796:
        /* <DEDUP_REMOVED lines=17> */
[----:B-1----:R-:W-:Y:S02]  /*3cb0*/  IADD3 R62, R62, -0x1, RZ ;  /* 0xffffffff3e3e7810 */ /* 0x002fe40007ffe0ff */
[----:B------:R-:W-:-:S03]  /*3cc0*/  FSEL R55, R55, RZ, !P0 ;  /* 0x000000ff37377208 */ /* 0x000fc60004000000 */
[----:B------:R-:W-:Y:S02]  /*3cd0*/  IMAD R62, R62, c[0x0][0x168], RZ ;  /* 0x00005a003e3e7a24 */ /* 0x000fe400078e02ff */
[C---:B------:R-:W-:Y:S02]  /*3ce0*/  FADD.FTZ R36, -R55.reuse, R36 ;  /* 0x0000002437247221 */ /* 0x040fe40000010100 */
[C---:B------:R-:W-:Y:S01]  /*3cf0*/  FADD.FTZ R50, -R55.reuse, R37 ;  /* 0x0000002537327221 */ /* 0x040fe20000010100 */
[----:B------:R-:W-:Y:S01]  /*3d00*/  SHF.R.S32.HI R37, RZ, 0x1f, R62 ;  /* 0x0000001fff257819 */ /* 0x000fe2000001143e */
[C---:B------:R-:W-:Y:S02]  /*3d10*/  FADD.FTZ R38, -R55.reuse, R38 ;  /* 0x0000002637267221 */ /* 0x040fe40000010100 */
[----:B------:R-:W-:Y:S01]  /*3d20*/  FADD.FTZ R42, -R55, R42 ;  /* 0x0000002a372a7221 */ /* 0x000fe20000010100 */
[----:B------:R-:W-:Y:S01]  /*3d30*/  LEA.HI R37, R37, R62, RZ, 0x3 ;  /* 0x0000003e25257211 */ /* 0x000fe200078f18ff */
[----:B------:R-:W-:-:S02]  /*3d40*/  FADD.FTZ R52, -R55, R39 ;  /* 0x0000002737347221 */ /* 0x000fc40000010100 */
[C---:B------:R-:W-:Y:S02]  /*3d50*/  FADD.FTZ R40, -R55.reuse, R40 ;  /* 0x0000002837287221 */ /* 0x040fe40000010100 */
[C---:B------:R-:W-:Y:S02]  /*3d60*/  FADD.FTZ R54, -R55.reuse, R41 ;  /* 0x0000002937367221 */ /* 0x040fe40000010100 */
[----:B------:R-:W-:Y:S02]  /*3d70*/  FADD.FTZ R64, -R55, R43 ;  /* 0x0000002b37407221 */ /* 0x000fe40000010100 */
[C---:B------:R-:W-:Y:S02]  /*3d80*/  FMUL.FTZ R39, R65.reuse, R36 ;  /* 0x0000002441277220 */ /* 0x040fe40000410000 */
[C---:B------:R-:W-:Y:S02]  /*3d90*/  FMUL.FTZ R36, R65.reuse, R50 ;  /* 0x0000003241247220 */ /* 0x040fe40000410000 */
[----:B------:R-:W-:-:S02]  /*3da0*/  FMUL.FTZ R43, R65, R38 ;  /* 0x00000026412b7220 */ /* 0x000fc40000410000 */
[C---:B------:R-:W-:Y:S02]  /*3db0*/  FMUL.FTZ R53, R65.reuse, R42 ;  /* 0x0000002a41357220 */ /* 0x040fe40000410000 */
[C---:B------:R-:W-:Y:S02]  /*3dc0*/  FMUL.FTZ R38, R65.reuse, R52 ;  /* 0x0000003441267220 */ /* 0x040fe40000410000 */
[C---:B------:R-:W-:Y:S01]  /*3dd0*/  FMUL.FTZ R51, R65.reuse, R40 ;  /* 0x0000002841337220 */ /* 0x040fe20000410000 */
[----:B------:R-:W-:Y:S01]  /*3de0*/  MOV R40, 0x10 ;  /* 0x0000001000287802 */ /* 0x000fe20000000f00 */
[C---:B------:R-:W-:Y:S02]  /*3df0*/  FMUL.FTZ R54, R65.reuse, R54 ;  /* 0x0000003641367220 */ /* 0x040fe40000410000 */
[----:B------:R-:W-:Y:S02]  /*3e00*/  FMUL.FTZ R64, R65, R64 ;  /* 0x0000004041407220 */ /* 0x000fe40000410000 */
[----:B------:R-:W-:-:S02]  /*3e10*/  FFMA.FTZ R41, R12, R39, R20 ;  /* 0x000000270c297223 */ /* 0x000fc40000010014 */
[----:B------:R-:W-:Y:S01]  /*3e20*/  FFMA.FTZ R39, R10, R53, R18 ;  /* 0x000000350a277223 */ /* 0x000fe20000010012 */
[----:B------:R-:W-:Y:S01]  /*3e30*/  LEA.HI.SX32 R53, R37, R0, 0x1d ;  /* 0x0000000025357211 */ /* 0x000fe200078feaff */
[----:B------:R-:W-:Y:S02]  /*3e40*/  FFMA.FTZ R36, R13, R36, R21 ;  /* 0x000000240d247223 */ /* 0x000fe40000010015 */
[----:B------:R-:W-:Y:S02]  /*3e50*/  FFMA.FTZ R43, R14, R43, R22 ;  /* 0x0000002b0e2b7223 */ /* 0x000fe40000010016 */
[----:B------:R-:W-:Y:S01]  /*3e60*/  FFMA.FTZ R51, R8, R51, R16 ;  /* 0x0000003308337223 */ /* 0x000fe20000010010 */
[----:B------:R-:W-:Y:S01]  /*3e70*/  F2FP.BF16.PACK_AB R36, R36, R41 ;  /* 0x000000292424723e */ /* 0x000fe200000010ff */
[----:B------:R-:W-:Y:S02]  /*3e80*/  FFMA.FTZ R64, R11, R64, R19 ;  /* 0x000000400b407223 */ /* 0x000fe40000010013 */
[----:B------:R-:W-:-:S02]  /*3e90*/  FFMA.FTZ R54, R9, R54, R17 ;  /* 0x0000003609367223 */ /* 0x000fc40000010011 */
[----:B------:R-:W-:Y:S01]  /*3ea0*/  FFMA.FTZ R42, R15, R38, R23 ;  /* 0x000000260f2a7223 */ /* 0x000fe20000010017 */
[----:B------:R-:W-:Y:S01]  /*3eb0*/  F2FP.BF16.PACK_AB R39, R64, R39 ;  /* 0x000000274027723e */ /* 0x000fe200000010ff */
[----:B------:R-:W-:Y:S01]  /*3ec0*/  IMAD.WIDE.U32 R40, R53, R40, c[0x0][0x208] ;  /* 0x0000820035287625 */ /* 0x000fe200078e0028 */
[----:B------:R-:W-:Y:S02]  /*3ed0*/  F2FP.BF16.PACK_AB R38, R54, R51 ;  /* 0x000000333626723e */ /* 0x000fe400000010ff */
[----:B------:R-:W-:-:S05]  /*3ee0*/  F2FP.BF16.PACK_AB R37, R42, R43 ;  /* 0x0000002b2a25723e */ /* 0x000fca00000010ff */
[----:B------:R0:W-:Y:S02]  /*3ef0*/  STG.E.128 [R40.64], R36 ;  /* 0x0000002428007986 */ /* 0x0001e4000c101d06 */
.L_x_3792:
[----:B-1----:R-:W-:Y:S05]  /*3f00*/  BSYNC B1 ;  /* 0x0000000000017941 */ /* 0x002fea0003800000 */
.L_x_3791:
[----:B0-----:R-:W-:-:S04]  /*3f10*/  IMAD.MOV.U32 R37, RZ, RZ, c[0x0][0x160] ;  /* 0x00005800ff257624 */ /* 0x001fc800078e00ff */
[----:B------:R-:W-:-:S05]  /*3f20*/  IMAD R2, R37, 0x4, R2 ;  /* 0x0000000425027824 */ /* 0x000fca00078e0202 */
[----:B------:R-:W-:-:S13]  /*3f30*/  ISETP.GE.AND P0, PT, R2, c[0x0][0x164], PT ;  /* 0x0000590002007a0c */ /* 0x000fda0003f06270 */
[----:B------:R-:W-:Y:S01]  /*3f40*/  @P0 CALL.REL.NOINC `(.L_x_3793) ;  /* 0x0000001000000944 */ /* 0x000fe20003c00000 */
[----:B------:R-:W-:Y:S05]  /*3f50*/  BRA `(.L_x_3794) ;  /* 0xffffc84000007947 */ /* 0x000fea000383ffff */
.L_x_3793:
[----:B------:R-:W-:Y:S05]  /*3f60*/  BSYNC B0 ;  /* 0x0000000000007941 */ /* 0x000fea0003800000 */
.L_x_3714:
[----:B------:R-:W-:Y:S05]  /*3f70*/  EXIT ;  /* 0x000000000000794d */ /* 0x000fea0003800000 */
.L_x_3789:
[----:B------:R-:W-:Y:S01]  /*3f80*/  HFMA2.MMA R54, -RZ, RZ, 0, 5.9604644775390625e-08 ;  /* 0x00000001ff367435 */ /* 0x000fe200000001ff */
[----:B------:R-:W-:Y:S01]  /*3f90*/  IMAD.MOV.U32 R53, RZ, RZ, 0x1f ;  /* 0x0000001fff357424 */ /* 0x000fe200078e00ff */
[----:B------:R-:W-:Y:S01]  /*3fa0*/  MOV R50, 0x3fd0 ;  /* 0x00003fd000327802 */ /* 0x000fe20000000f00 */
[----:B------:R-:W-:-:S03]  /*3fb0*/  IMAD.MOV.U32 R52, RZ, RZ, -0x1 ;  /* 0xffffffffff347424 */ /* 0x000fc600078e00ff */
[----:B------:R-:W-:Y:S05]  /*3fc0*/  CALL.REL.NOINC `($__internal_75_$__cuda_sm70_shflsync_bfly_p) ;  /* 0x0000048000007944 */ /* 0x000fea0003c00000 */
[----:B01----:R-:W-:Y:S05]  /*3fd0*/  BRA `(.L_x_3795) ;  /* 0xfffff98000007947 */ /* 0x003fea000383ffff */
.L_x_3790:
[----:B------:R-:W-:Y:S01]  /*3fe0*/  MOV R54, 0x2 ;  /* 0x0000000200367802 */ /* 0x000fe20000000f00 */
[----:B------:R-:W-:Y:S01]  /*3ff0*/  IMAD.MOV.U32 R53, RZ, RZ, 0x1f ;  /* 0x0000001fff357424 */ /* 0x000fe200078e00ff */
[----:B------:R-:W-:Y:S01]  /*4000*/  MOV R50, 0x4030 ;  /* 0x0000403000327802 */ /* 0x000fe20000000f00 */
[----:B------:R-:W-:Y:S02]  /*4010*/  IMAD.MOV.U32 R52, RZ, RZ, -0x1 ;  /* 0xffffffffff347424 */ /* 0x000fe400078e00ff */
[----:B------:R-:W-:Y:S05]  /*4020*/  CALL.REL.NOINC `($__internal_75_$__cuda_sm70_shflsync_bfly_p) ;  /* 0x0000042000007944 */ /* 0x000fea0003c00000 */
[----:B0-----:R-:W-:Y:S01]  /*4030*/  HFMA2.MMA R54, -RZ, RZ, 0, 2.384185791015625e-07 ;  /* 0x00000004ff367435 */ /* 0x001fe200000001ff */
[----:B-1----:R-:W-:Y:S01]  /*4040*/  FADD.FTZ R65, R65, R52 ;  /* 0x0000003441417221 */ /* 0x002fe20000010000 */
[----:B------:R-:W-:Y:S01]  /*4050*/  MOV R50, 0x4090 ;  /* 0x0000409000327802 */ /* 0x000fe20000000f00 */
[----:B------:R-:W-:Y:S02]  /*4060*/  IMAD.MOV.U32 R53, RZ, RZ, 0x1f ;  /* 0x0000001fff357424 */ /* 0x000fe400078e00ff */
[----:B------:R-:W-:-:S02]  /*4070*/  IMAD.MOV.U32 R52, RZ, RZ, -0x1 ;  /* 0xffffffffff347424 */ /* 0x000fc400078e00ff */
[----:B------:R-:W-:Y:S05]  /*4080*/  CALL.REL.NOINC `($__internal_75_$__cuda_sm70_shflsync_bfly_p) ;  /* 0x000003c000007944 */ /* 0x000fea0003c00000 */
[----:B01----:R-:W-:Y:S01]  /*4090*/  FADD.FTZ R65, R65, R52 ;  /* 0x0000003441417221 */ /* 0x003fe20000010000 */
[----:B------:R-:W-:Y:S01]  /*40a0*/  MOV R54, 0x8 ;  /* 0x0000000800367802 */ /* 0x000fe20000000f00 */
[----:B------:R-:W-:Y:S01]  /*40b0*/  IMAD.MOV.U32 R53, RZ, RZ, 0x1f ;  /* 0x0000001fff357424 */ /* 0x000fe200078e00ff */
[----:B------:R-:W-:Y:S01]  /*40c0*/  MOV R50, 0x40f0 ;  /* 0x000040f000327802 */ /* 0x000fe20000000f00 */
[----:B------:R-:W-:-:S02]  /*40d0*/  IMAD.MOV.U32 R52, RZ, RZ, -0x1 ;  /* 0xffffffffff347424 */ /* 0x000fc400078e00ff */
[----:B------:R-:W-:Y:S05]  /*40e0*/  CALL.REL.NOINC `($__internal_75_$__cuda_sm70_shflsync_bfly_p) ;  /* 0x0000036000007944 */ /* 0x000fea0003c00000 */
[----:B0-----:R-:W-:Y:S01]  /*40f0*/  HFMA2.MMA R54, -RZ, RZ, 0, 9.5367431640625e-07 ;  /* 0x00000010ff367435 */ /* 0x001fe200000001ff */
[----:B-1----:R-:W-:Y:S01]  /*4100*/  FADD.FTZ R65, R65, R52 ;  /* 0x0000003441417221 */ /* 0x002fe20000010000 */
[----:B------:R-:W-:Y:S01]  /*4110*/  MOV R50, 0x4150 ;  /* 0x0000415000327802 */ /* 0x000fe20000000f00 */
[----:B------:R-:W-:-:S02]  /*4120*/  IMAD.MOV.U32 R53, RZ, RZ, 0x1f ;  /* 0x0000001fff357424 */ /* 0x000fc400078e00ff */
[----:B------:R-:W-:Y:S02]  /*4130*/  IMAD.MOV.U32 R52, RZ, RZ, -0x1 ;  /* 0xffffffffff347424 */ /* 0x000fe400078e00ff */
[----:B------:R-:W-:Y:S05]  /*4140*/  CALL.REL.NOINC `($__internal_75_$__cuda_sm70_shflsync_bfly_p) ;  /* 0x0000030000007944 */ /* 0x000fea0003c00000 */
[----:B-1----:R-:W-:Y:S01]  /*4150*/  FADD.FTZ R52, R65, R52 ;  /* 0x0000003441347221 */ /* 0x002fe20000010000 */
[----:B0-----:R-:W-:Y:S01]  /*4160*/  MOV R54, 0x1 ;  /* 0x0000000100367802 */ /* 0x001fe20000000f00 */
[----:B------:R-:W-:Y:S02]  /*4170*/  IMAD.MOV.U32 R53, RZ, RZ, 0x1f ;  /* 0x0000001fff357424 */ /* 0x000fe400078e00ff */
[----:B------:R-:W-:Y:S02]  /*4180*/  FMUL.FTZ R55, R52, c[0x0][0x1e0] ;  /* 0x0000780034377a20 */ /* 0x000fe40000410000 */
[----:B------:R-:W-:Y:S02]  /*4190*/  IMAD.MOV.U32 R52, RZ, RZ, -0x1 ;  /* 0xffffffffff347424 */ /* 0x000fe400078e00ff */
[C---:B------:R-:W-:Y:S02]  /*41a0*/  FADD.FTZ R50, -R55.reuse, R36 ;  /* 0x0000002437327221 */ /* 0x040fe40000010100 */
[----:B------:R-:W-:-:S02]  /*41b0*/  FADD.FTZ R51, -R55, R37 ;  /* 0x0000002537337221 */ /* 0x000fc40000010100 */
        /* <DEDUP_REMOVED lines=15> */
[----:B------:R-:W-:Y:S05]  /*42b0*/  CALL.REL.NOINC `($__internal_75_$__cuda_sm70_shflsync_bfly_p) ;  /* 0x0000019000007944 */ /* 0x000fea0003c00000 */
[----:B0-----:R-:W-:Y:S01]  /*42c0*/  HFMA2.MMA R54, -RZ, RZ, 0, 1.1920928955078125e-07 ;  /* 0x00000002ff367435 */ /* 0x001fe200000001ff */
[----:B-1----:R-:W-:Y:S01]  /*42d0*/  FADD.FTZ R65, R65, R52 ;  /* 0x0000003441417221 */ /* 0x002fe20000010000 */
[----:B------:R-:W-:Y:S01]  /*42e0*/  MOV R52, 0xffffffff ;  /* 0xffffffff00347802 */ /* 0x000fe20000000f00 */
[----:B------:R-:W-:Y:S01]  /*42f0*/  IMAD.MOV.U32 R53, RZ, RZ, 0x1f ;  /* 0x0000001fff357424 */ /* 0x000fe200078e00ff */
[----:B------:R-:W-:Y:S02]  /*4300*/  MOV R50, 0x4320 ;  /* 0x0000432000327802 */ /* 0x000fe40000000f00 */
[----:B------:R-:W-:Y:S05]  /*4310*/  CALL.REL.NOINC `($__internal_75_$__cuda_sm70_shflsync_bfly_p) ;  /* 0x0000013000007944 */ /* 0x000fea0003c00000 */
[----:B0-----:R-:W-:Y:S01]  /*4320*/  HFMA2.MMA R53, -RZ, RZ, 0, 1.847743988037109375e-06 ;  /* 0x0000001fff357435 */ /* 0x001fe200000001ff */
        /* <DEDUP_REMOVED lines=8> */
[----:B------:R-:W-:-:S02]  /*43b0*/  MOV R52, 0xffffffff ;  /* 0xffffffff00347802 */ /* 0x000fc40000000f00 */
[----:B------:R-:W-:Y:S02]  /*43c0*/  MOV R50, 0x43e0 ;  /* 0x000043e000327802 */ /* 0x000fe40000000f00 */
[----:B------:R-:W-:Y:S05]  /*43d0*/  CALL.REL.NOINC `($__internal_75_$__cuda_sm70_shflsync_bfly_p) ;  /* 0x0000007000007944 */ /* 0x000fea0003c00000 */
[----:B0-----:R-:W-:Y:S01]  /*43e0*/  HFMA2.MMA R53, -RZ, RZ, 0, 1.847743988037109375e-06 ;  /* 0x0000001fff357435 */ /* 0x001fe200000001ff */
[----:B-1----:R-:W-:Y:S01]  /*43f0*/  FADD.FTZ R65, R65, R52 ;  /* 0x0000003441417221 */ /* 0x002fe20000010000 */
[----:B------:R-:W-:Y:S01]  /*4400*/  MOV R50, 0x4440 ;  /* 0x0000444000327802 */ /* 0x000fe20000000f00 */
[----:B------:R-:W-:Y:S02]  /*4410*/  IMAD.MOV.U32 R54, RZ, RZ, 0x10 ;  /* 0x00000010ff367424 */ /* 0x000fe400078e00ff */
[----:B------:R-:W-:Y:S02]  /*4420*/  IMAD.MOV.U32 R52, RZ, RZ, -0x1 ;  /* 0xffffffffff347424 */ /* 0x000fe400078e00ff */
[----:B------:R-:W-:Y:S05]  /*4430*/  CALL.REL.NOINC `($__internal_75_$__cuda_sm70_shflsync_bfly_p) ;  /* 0x0000001000007944 */ /* 0x000fea0003c00000 */
[----:B01----:R-:W-:Y:S05]  /*4440*/  BRA `(.L_x_3796) ;  /* 0xfffff75000007947 */ /* 0x003fea000383ffff */
        .weak           $__internal_75_$__cuda_sm70_shflsync_bfly_p
        .type           $__internal_75_$__cuda_sm70_shflsync_bfly_p,@function
        .size           $__internal_75_$__cuda_sm70_shflsync_bfly_p,(.L_x_8263 - $__internal_75_$__cuda_sm70_shflsync_bfly_p)
$__internal_75_$__cuda_sm70_shflsync_bfly_p:
[----:B------:R-:W-:Y:S01]  /*4450*/  MOV R51, 0x0 ;  /* 0x0000000000337802 */ /* 0x000fe20000000f00 */
[----:B------:R-:W-:Y:S04]  /*4460*/  WARPSYNC R52 ;  /* 0x0000003400007348 */ /* 0x000fe80003800000 */
[----:B------:R0:W1:Y:S01]  /*4470*/  SHFL.BFLY PT, R52, R65, R54, R53 ;  /* 0x0c00003641347389 */ /* 0x00006200000e0035 */
[----:B------:R-:W-:Y:S05]  /*4480*/  RET.REL.NODEC R50 `(_ZN10layer_norm13ln_fwd_kernelINS_13Kernel_traitsIf13__nv_bfloat16fS2_fjLj256ELj1ELj4ELj1ELj16ENS_18Kernel_traits_baseILj256EfS2_fS2_fjLj128EEEEELb1ELb0ELb1ELb1EEEvNS_9FwdParamsE) ;  /* 0xffffbb7032007950 */ /* 0x000fea0003c3ffff */
.L_x_3797:
        /* <DEDUP_REMOVED lines=15> */
.L_x_8263:


//--------------------- .text._ZN10layer_norm13ln_fwd_kernelINS_13Kernel_traitsIf13__nv_bfloat16fS2_fjLj256ELj1ELj4ELj1ELj16ENS_18Kernel_traits_baseILj256EfS2_fS2_fjLj128EEEEELb1ELb1ELb0ELb0EEEvNS_9FwdParamsE --------------------------
	.section	.text._ZN10layer_norm13ln_fwd_kernelINS_13Kernel_traitsIf13__nv_bfloat16fS2_fjLj256ELj1ELj4ELj1ELj16ENS_18Kernel_traits_baseILj256EfS2_fS2_fjLj128EEEEELb1ELb1ELb0ELb0EEEvNS_9FwdParamsE,"ax",@progbits
	.sectioninfo	@"SHI_REGISTERS=64"
	.align	128
        .global         _ZN10layer_norm13ln_fwd_kernelINS_13Kernel_traitsIf13__nv_bfloat16fS2_fjLj256ELj1ELj4ELj1ELj16ENS_18Kernel_traits_baseILj256EfS2_fS2_fjLj128EEEEELb1ELb1ELb0ELb0EEEvNS_9FwdParamsE
        .type           _ZN10layer_norm13ln_fwd_kernelINS_13Kernel_traitsIf13__nv_bfloat16fS2_fjLj256ELj1ELj4ELj1ELj16ENS_18Kernel_traits_baseILj256EfS2_fS2_fjLj128EEEEELb1ELb1ELb0ELb0EEEvNS_9FwdParamsE,@function
        .size           _ZN10layer_norm13ln_fwd_kernelINS_13Kernel_traitsIf13__nv_bfloat16fS2_fjLj256ELj1ELj4ELj1ELj16ENS_18Kernel_traits_baseILj256EfS2_fS2_fjLj128EEEEELb1ELb1ELb0ELb0EEEvNS_9FwdParamsE,(.L_x_8264 - _ZN10layer_norm13ln_fwd_kernelINS_13Kernel_traitsIf13__nv_bfloat16fS2_fjLj256ELj1ELj4ELj1ELj16ENS_18Kernel_traits_baseILj256EfS2_fS2_fjLj128EEEEELb1ELb1ELb0ELb0EEEvNS_9FwdParamsE)
        .other          _ZN10layer_norm13ln_fwd_kernelINS_13Kernel_traitsIf13__nv_bfloat16fS2_fjLj256ELj1ELj4ELj1ELj16ENS_18Kernel_traits_baseILj256EfS2_fS2_fjLj128EEEEELb1ELb1ELb0ELb0EEEvNS_9FwdParamsE,@"STO_CUDA_ENTRY STV_DEFAULT"
_ZN10layer_norm13ln_fwd_kernelINS_13Kernel_traitsIf13__nv_bfloat16fS2_fjLj256ELj1ELj4ELj1ELj16ENS_18Kernel_traits_baseILj256EfS2_fS2_fjLj128EEEEELb1ELb1ELb0ELb0EEEvNS_9FwdParamsE:
.text._ZN10layer_norm13ln_fwd_kernelINS_13Kernel_traitsIf13__nv_bfloat16fS2_fjLj256ELj1ELj4ELj1ELj16ENS_18Kernel_traits_baseILj256EfS2_fS2_fjLj128EEEEELb1ELb1ELb0ELb0EEEvNS_9FwdParamsE:
        /* <DEDUP_REMOVED lines=41> */
[----:B------:R0:W5:Y:S04]  /*0290*/  LDG.E.128 R20, [R34.64] ;  /* 0x0000000622147981 */ /* 0x000168000c1e1d00 */
[----:B------:R-:W-:Y:S01]  /*02a0*/  @P1 LEA R32, P3, R48, c[0x0][0x218], 0x5 ;  /* 0x0000860030201a11 */ /* 0x000fe200078628ff */
[----:B------:R0:W5:Y:S04]  /*02b0*/  LDG.E.128 R12, [R30.64] ;  /* 0x000000061e0c7981 */ /* 0x000168000c1e1d00 */
[----:B------:R-:W-:Y:S01]  /*02c0*/  @P1 IMAD.X R33, RZ, RZ, c[0x0][0x21c], P3 ;  /* 0x00008700ff211624 */ /* 0x000fe200018e06ff */
[----:B------:R0:W5:Y:S04]  /*02d0*/  LDG.E.128 R16, [R30.64+0x10] ;  /* 0x000010061e107981 */ /* 0x000168000c1e1d00 */
[----:B------:R0:W5:Y:S04]  /*02e0*/  @P1 LDG.E.128 R4, [R32.64] ;  /* 0x0000000620041981 */ /* 0x000168000c1e1d00 */
[----:B------:R0:W5:Y:S04]  /*02f0*/  @P1 LDG.E.128 R8, [R32.64+0x10] ;  /* 0x0000100620081981 */ /* 0x000168000c1e1d00 */
[----:B------:R0:W5:Y:S02]  /*0300*/  LDG.E.128 R24, [R34.64+0x10] ;  /* 0x0000100622187981 */ /* 0x000164000c1e1d00 */
.L_x_3799:
[----:B------:R-:W-:Y:S05]  /*0310*/  BSYNC B0 ;  /* 0x0000000000007941 */ /* 0x000fea0003800000 */
.L_x_3798:
[----:B------:R-:W-:Y:S05]  /*0320*/  @P2 EXIT ;  /* 0x000000000000294d */ /* 0x000fea0003800000 */
[----:B------:R-:W-:Y:S01]  /*0330*/  SHF.R.U32.HI R49, RZ, 0x2, R29 ;  /* 0x00000002ff317819 */ /* 0x000fe2000001161d */
[----:B------:R-:W-:Y:S01]  /*0340*/  IMAD.HI.U32 R29, R3, -0x2daee0ad, RZ ;  /* 0xd2511f53031d7827 */ /* 0x000fe200078e00ff */
[----:B------:R-:W-:Y:S01]  /*0350*/  UIADD3 UR9, UR4, -0x61c88647, URZ ;  /* 0x9e3779b904097890 */ /* 0x000fe2000fffe03f */
[----:B------:R-:W-:Y:S01]  /*0360*/  BSSY B1, `(.L_x_3800) ;  /* 0x0000388000017945 */ /* 0x000fe20003800000 */
[----:B------:R-:W-:Y:S01]  /*0370*/  UIADD3 UR10, UR5, -0x4498517b, URZ ;  /* 0xbb67ae85050a7890 */ /* 0x000fe2000fffe03f */
[C---:B0-----:R-:W-:Y:S01]  /*0380*/  IMAD.HI.U32 R30, R2.reuse, -0x326172a9, RZ ;  /* 0xcd9e8d57021e7827 */ /* 0x041fe200078e00ff */
[----:B------:R-:W-:Y:S01]  /*0390*/  LOP3.LUT R29, R29, UR5, RZ, 0x3c, !PT ;  /* 0x000000051d1d7c12 */ /* 0x000fe2000f8e3cff */
[----:B------:R-:W-:Y:S01]  /*03a0*/  UIADD3 UR12, UR5, 0x76cf5d0a, URZ ;  /* 0x76cf5d0a050c7890 */ /* 0x000fe2000fffe03f */
[----:B------:R-:W-:Y:S01]  /*03b0*/  MOV R54, RZ ;  /* 0x000000ff00367202 */ /* 0x000fe20000000f00 */
[----:B------:R-:W-:Y:S01]  /*03c0*/  IMAD R32, R2, -0x326172a9, RZ ;  /* 0xcd9e8d5702207824 */ /* 0x000fe200078e02ff */
[----:B------:R-:W-:Y:S01]  /*03d0*/  LOP3.LUT R30, R30, UR4, R49, 0x96, !PT ;  /* 0x000000041e1e7c12 */ /* 0x000fe2000f8e9631 */
[----:B------:R-:W-:Y:S01]  /*03e0*/  IMAD.HI.U32 R31, R29, -0x326172a9, RZ ;  /* 0xcd9e8d571d1f7827 */ /* 0x000fe200078e00ff */
[----:B------:R-:W-:-:S02]  /*03f0*/  UIADD3 UR11, UR4, 0x3c6ef372, URZ ;  /* 0x3c6ef372040b7890 */ /* 0x000fc4000fffe03f */
        /* <DEDUP_REMOVED lines=69> */
.L_x_3864:
        /* <DEDUP_REMOVED lines=13> */
[----:B------:R-:W-:Y:S01]  /*0920*/  HFMA2.MMA R40, -RZ, RZ, 0, 9.5367431640625e-07 ;  /* 0x00000010ff287435 */ /* 0x000fe200000001ff */
[----:B------:R-:W-:-:S04]  /*0930*/  ISETP.NE.U32.AND P1, PT, RZ, c[0x0][0x180], PT ;  /* 0x00006000ff007a0c */ /* 0x000fc80003f25070 */
[----:B------:R-:W-:-:S05]  /*0940*/  ISETP.NE.AND.EX P1, PT, RZ, c[0x0][0x184], PT, P1 ;  /* 0x00006100ff007a0c */ /* 0x000fca0003f25310 */
[----:B------:R-:W-:-:S06]  /*0950*/  IMAD.WIDE.U32 R40, R55, R40, c[0x0][0x170] ;  /* 0x00005c0037287625 */ /* 0x000fcc00078e0028 */
[----:B------:R-:W5:Y:S02]  /*0960*/  LDG.E.128 R40, [R40.64] ;  /* 0x0000000628287981 */ /* 0x000f64000c1e1d00 */
        /* <DEDUP_REMOVED lines=16> */
.L_x_3804:
[----:B0-----:R-:W-:Y:S02]  /*0a70*/  IMAD.MOV.U32 R38, RZ, RZ, R52 ;  /* 0x000000ffff267224 */ /* 0x001fe400078e0034 */
.L_x_3805:
[----:B------:R-:W-:Y:S05]  /*0a80*/  BSYNC B2 ;  /* 0x0000000000027941 */ /* 0x000fea0003800000 */
.L_x_3803:
        /* <DEDUP_REMOVED lines=16> */
.L_x_3809:
[----:B------:R-:W-:Y:S05]  /*0b90*/  BSYNC B3 ;  /* 0x0000000000037941 */ /* 0x000fea0003800000 */
.L_x_3808:
        /* <DEDUP_REMOVED lines=9> */
[----:B------:R-:W-:Y:S01]  /*0c30*/  LOP3.LUT R36, R53, UR10, R39, 0x96, !PT ;  /* 0x0000000a35247c12 */ /* 0x000fe2000f8e9627 */
[----:B------:R-:W-:-:S03]  /*0c40*/  HFMA2.MMA R39, -RZ, RZ, 0, 0 ;  /* 0x00000000ff277435 */ /* 0x000fc600000001ff */
        /* <DEDUP_REMOVED lines=31> */
.L_x_3807:
[----:B------:R-:W-:Y:S05]  /*0e40*/  BSYNC B2 ;  /* 0x0000000000027941 */ /* 0x000fea0003800000 */
.L_x_3806:
[----:B------:R0:W1:Y:S01]  /*0e50*/  I2F.U32 R37, R38 ;  /* 0x0000002600257306 */ /* 0x0000620000201000 */
[----:B-----5:R-:W-:Y:S01]  /*0e60*/  PRMT R45, RZ, 0x5410, R40 ;  /* 0x00005410ff2d7816 */ /* 0x020fe20000000028 */
[----:B------:R-:W-:Y:S01]  /*0e70*/  IMAD.MOV.U32 R46, RZ, RZ, 0x2f800000 ;  /* 0x2f800000ff2e7424 */ /* 0x000fe200078e00ff */
[----:B------:R-:W-:Y:S01]  /*0e80*/  ISETP.NE.U32.AND P1, PT, RZ, c[0x0][0x180], PT ;  /* 0x00006000ff007a0c */ /* 0x000fe20003f25070 */
[----:B------:R-:W-:Y:S02]  /*0e90*/  BSSY B2, `(.L_x_3810) ;  /* 0x0000016000027945 */ /* 0x000fe40003800000 */
[----:B------:R-:W-:Y:S01]  /*0ea0*/  FMUL.FTZ R45, R45, R44 ;  /* 0x0000002c2d2d7220 */ /* 0x000fe20000410000 */
[----:B------:R-:W-:Y:S02]  /*0eb0*/  ISETP.NE.AND.EX P1, PT, RZ, c[0x0][0x184], PT, P1 ;  /* 0x00006100ff007a0c */ /* 0x000fe40003f25310 */
[----:B0-----:R-:W-:Y:S01]  /*0ec0*/  IADD3 R38, R39, 0x1, RZ ;  /* 0x0000000127267810 */ /* 0x001fe20007ffe0ff */
[----:B------:R-:W-:-:S02]  /*0ed0*/  FMUL.FTZ R36, R45, c[0x0][0x1e8] ;  /* 0x00007a002d247a20 */ /* 0x000fc40000410000 */
[----:B-1----:R-:W-:-:S05]  /*0ee0*/  FFMA.FTZ R37, R37, R46, 1.1641532182693481445e-10 ;  /* 0x2f00000025257423 */ /* 0x002fca000001002e */
        /* <DEDUP_REMOVED lines=15> */
.L_x_3811:
[----:B------:R-:W-:Y:S02]  /*0fe0*/  IMAD.MOV.U32 R47, RZ, RZ, R52 ;  /* 0x000000ffff2f7224 */ /* 0x000fe400078e0034 */
.L_x_3812:
[----:B------:R-:W-:Y:S05]  /*0ff0*/  BSYNC B2 ;  /* 0x0000000000027941 */ /* 0x000fea0003800000 */
.L_x_3810:
        /* <DEDUP_REMOVED lines=16> */
.L_x_3816:
[----:B------:R-:W-:Y:S05]  /*1100*/  BSYNC B3 ;  /* 0x0000000000037941 */ /* 0x000fea0003800000 */
.L_x_3815:
        /* <DEDUP_REMOVED lines=42> */
.L_x_3814:
[----:B------:R-:W-:Y:S05]  /*13b0*/  BSYNC B2 ;  /* 0x0000000000027941 */ /* 0x000fea0003800000 */
.L_x_3813:
        /* <DEDUP_REMOVED lines=22> */
.L_x_3818:
[----:B------:R-:W-:Y:S02]  /*1520*/  MOV R40, R52 ;  /* 0x0000003400287202 */ /* 0x000fe40000000f00 */
.L_x_3819:
[----:B------:R-:W-:Y:S05]  /*1530*/  BSYNC B2 ;  /* 0x0000000000027941 */ /* 0x000fea0003800000 */
.L_x_3817:
        /* <DEDUP_REMOVED lines=16> */
.L_x_3823:
[----:B------:R-:W-:Y:S05]  /*1640*/  BSYNC B3 ;  /* 0x0000000000037941 */ /* 0x000fea0003800000 */
.L_x_3822:
        /* <DEDUP_REMOVED lines=42> */
.L_x_3821:
[----:B------:R-:W-:Y:S05]  /*18f0*/  BSYNC B2 ;  /* 0x0000000000027941 */ /* 0x000fea0003800000 */
.L_x_3820:
[----:B------:R-:W0:Y:S01]  /*1900*/  I2F.U32 R53, R40 ;  /* 0x0000002800357306 */ /* 0x000e220000201000 */
[----:B------:R-:W-:Y:S01]  /*1910*/  PRMT R57, RZ, 0x5410, R41 ;  /* 0x00005410ff397816 */ /* 0x000fe20000000029 */
[----:B------:R-:W-:Y:S04]  /*1920*/  BSSY B2, `(.L_x_3824) ;  /* 0x0000015000027945 */ /* 0x000fe80003800000 */
[----:B------:R-:W-:-:S04]  /*1930*/  FMUL.FTZ R57, R57, R44 ;  /* 0x0000002c39397220 */ /* 0x000fc80000410000 */
[----:B------:R-:W-:Y:S02]  /*1940*/  FMUL.FTZ R57, R57, c[0x0][0x1e8] ;  /* 0x00007a0039397a20 */ /* 0x000fe40000410000 */
[----:B0-----:R-:W-:-:S05]  /*1950*/  FFMA.FTZ R53, R53, R46, 1.1641532182693481445e-10 ;  /* 0x2f00000035357423 */ /* 0x001fca000001002e */
[----:B------:R-:W-:Y:S02]  /*1960*/  FSETP.GTU.FTZ.AND P2, PT, R53, c[0x0][0x1e4], PT ;  /* 0x0000790035007a0b */ /* 0x000fe40003f5c000 */
[----:B------:R-:W-:Y:S02]  /*1970*/  IADD3 R53, R39, 0x1, RZ ;  /* 0x0000000127357810 */ /* 0x000fe40007ffe0ff */
        /* <DEDUP_REMOVED lines=14> */
.L_x_3825:
[----:B------:R-:W-:Y:S02]  /*1a60*/  MOV R40, R52 ;  /* 0x0000003400287202 */ /* 0x000fe40000000f00 */
.L_x_3826:
[----:B------:R-:W-:Y:S05]  /*1a70*/  BSYNC B2 ;  /* 0x0000000000027941 */ /* 0x000fea0003800000 */
.L_x_3824:
        /* <DEDUP_REMOVED lines=16> */
.L_x_3830:
[----:B------:R-:W-:Y:S05]  /*1b80*/  BSYNC B3 ;  /* 0x0000000000037941 */ /* 0x000fea0003800000 */
.L_x_3829:
        /* <DEDUP_REMOVED lines=42> */
.L_x_3828:
[----:B------:R-:W-:Y:S05]  /*1e30*/  BSYNC B2 ;  /* 0x0000000000027941 */ /* 0x000fea0003800000 */
.L_x_3827:
        /* <DEDUP_REMOVED lines=21> */
.L_x_3832:
[----:B------:R-:W-:Y:S02]  /*1f90*/  MOV R41, R52 ;  /* 0x0000003400297202 */ /* 0x000fe40000000f00 */
.L_x_3833:
[----:B------:R-:W-:Y:S05]  /*1fa0*/  BSYNC B2 ;  /* 0x0000000000027941 */ /* 0x000fea0003800000 */
.L_x_3831:
        /* <DEDUP_REMOVED lines=16> */
.L_x_3837:
[----:B------:R-:W-:Y:S05]  /*20b0*/  BSYNC B3 ;  /* 0x0000000000037941 */ /* 0x000fea0003800000 */
.L_x_3836:
        /* <DEDUP_REMOVED lines=42> */
.L_x_3835:
[----:B------:R-:W-:Y:S05]  /*2360*/  BSYNC B2 ;  /* 0x0000000000027941 */ /* 0x000fea0003800000 */
.L_x_3834:
        /* <DEDUP_REMOVED lines=21> */
.L_x_3839:
[----:B------:R-:W-:Y:S02]  /*24c0*/  MOV R53, R52 ;  /* 0x0000003400357202 */ /* 0x000fe40000000f00 */
.L_x_3840:
[----:B------:R-:W-:Y:S05]  /*24d0*/  BSYNC B2 ;  /* 0x0000000000027941 */ /* 0x000fea0003800000 */
.L_x_3838:
        /* <DEDUP_REMOVED lines=16> */
.L_x_3844:
[----:B------:R-:W-:Y:S05]  /*25e0*/  BSYNC B3 ;  /* 0x0000000000037941 */ /* 0x000fea0003800000 */
.L_x_3843:
        /* <DEDUP_REMOVED lines=43> */
.L_x_3842:
[----:B------:R-:W-:Y:S05]  /*28a0*/  BSYNC B2 ;  /* 0x0000000000027941 */ /* 0x000fea0003800000 */
.L_x_3841:
        /* <DEDUP_REMOVED lines=21> */
.L_x_3846:
[----:B------:R-:W-:Y:S02]  /*2a00*/  IMAD.MOV.U32 R59, RZ, RZ, R52 ;  /* 0x000000ffff3b7224 */ /* 0x000fe400078e0034 */
.L_x_3847:
[----:B------:R-:W-:Y:S05]  /*2a10*/  BSYNC B2 ;  /* 0x0000000000027941 */ /* 0x000fea0003800000 */
.L_x_3845:
        /* <DEDUP_REMOVED lines=16> */
.L_x_3851:
[----:B------:R-:W-:Y:S05]  /*2b20*/  BSYNC B3 ;  /* 0x0000000000037941 */ /* 0x000fea0003800000 */
.L_x_3850:
        /* <DEDUP_REMOVED lines=42> */
.L_x_3849:
[----:B------:R-:W-:Y:S05]  /*2dd0*/  BSYNC B2 ;  /* 0x0000000000027941 */ /* 0x000fea0003800000 */
.L_x_3848:
        /* <DEDUP_REMOVED lines=21> */
.L_x_3853:
[----:B------:R-:W-:Y:S02]  /*2f30*/  IMAD.MOV.U32 R59, RZ, RZ, R52 ;  /* 0x000000ffff3b7224 */ /* 0x000fe400078e0034 */
.L_x_3854:
[----:B------:R-:W-:Y:S05]  /*2f40*/  BSYNC B2 ;  /* 0x0000000000027941 */ /* 0x000fea0003800000 */
.L_x_3852:
        /* <DEDUP_REMOVED lines=18> */
.L_x_3858:
[----:B------:R-:W-:Y:S05]  /*3070*/  BSYNC B3 ;  /* 0x0000000000037941 */ /* 0x000fea0003800000 */
.L_x_3857:
        /* <DEDUP_REMOVED lines=42> */
.L_x_3856:
[----:B------:R-:W-:Y:S05]  /*3320*/  BSYNC B2 ;  /* 0x0000000000027941 */ /* 0x000fea0003800000 */
.L_x_3855:
        /* <DEDUP_REMOVED lines=17> */
[----:B------:R-:W-:-:S04]  /*3440*/  SEL R46, RZ, 0x1000000, P2 ;  /* 0x01000000ff2e7807 */ /* 0x000fc80001000000 */
[----:B------:R-:W-:Y:S01]  /*3450*/  LOP3.LUT R45, R60, R46, R45, 0xfe, !PT ;  /* 0x0000002e3c2d7212 */ /* 0x000fe200078efe2d */
[----:B------:R-:W-:Y:S01]  /*3460*/  IMAD.WIDE.U32 R60, R61, 0x1000000, RZ ;  /* 0x010000003d3c7825 */ /* 0x000fe200078e00ff */
[----:B------:R-:W-:-:S04]  /*3470*/  SEL R46, RZ, 0x1, P4 ;  /* 0x00000001ff2e7807 */ /* 0x000fc80002000000 */
[----:B------:R-:W-:Y:S01]  /*3480*/  LOP3.LUT R57, R61, R45, R57, 0xfe, !PT ;  /* 0x0000002d3d397212 */ /* 0x000fe200078efe39 */
[----:B------:R-:W-:-:S04]  /*3490*/  IMAD.WIDE.U32 R46, R46, 0x10000, RZ ;  /* 0x000100002e2e7825 */ /* 0x000fc800078e00ff */
[----:B------:R-:W-:-:S05]  /*34a0*/  IMAD.WIDE.U32 R44, R44, 0x100, RZ ;  /* 0x000001002c2c7825 */ /* 0x000fca00078e00ff */
[----:B------:R-:W-:Y:S01]  /*34b0*/  LOP3.LUT R60, R44, R60, R46, 0xfe, !PT ;  /* 0x0000003c2c3c7212 */ /* 0x000fe200078efe2e */
[----:B------:R-:W-:Y:S01]  /*34c0*/  IMAD.MOV.U32 R46, RZ, RZ, 0x8 ;  /* 0x00000008ff2e7424 */ /* 0x000fe200078e00ff */
[----:B------:R-:W-:Y:S02]  /*34d0*/  FSEL R44, R43, RZ, !P2 ;  /* 0x000000ff2b2c7208 */ /* 0x000fe40005000000 */
[----:B------:R-:W-:Y:S02]  /*34e0*/  LOP3.LUT R45, R45, R57, R47, 0xfe, !PT ;  /* 0x000000392d2d7212 */ /* 0x000fe400078efe2f */
[----:B------:R-:W-:Y:S01]  /*34f0*/  SEL R47, RZ, 0x1, P6 ;  /* 0x00000001ff2f7807 */ /* 0x000fe20003000000 */
[----:B------:R-:W-:-:S03]  /*3500*/  FMUL.FTZ R43, R27, R44 ;  /* 0x0000002c1b2b7220 */ /* 0x000fc60000410000 */
[----:B------:R-:W-:Y:S01]  /*3510*/  LOP3.LUT R44, R60, R47, RZ, 0xfc, !PT ;  /* 0x0000002f3c2c7212 */ /* 0x000fe200078efcff */
[----:B------:R-:W-:Y:S02]  /*3520*/  @P1 FADD.FTZ R43, R35, R43 ;  /* 0x0000002b232b1221 */ /* 0x000fe40000010000 */
[----:B------:R-:W-:-:S03]  /*3530*/  IMAD.WIDE.U32 R46, R55, R46, c[0x0][0x190] ;  /* 0x00006400372e7625 */ /* 0x000fc600078e002e */
[----:B------:R0:W-:Y:S04]  /*3540*/  STG.E.128 [R58.64+0x10], R40 ;  /* 0x000010283a007986 */ /* 0x0001e8000c101d06 */
[----:B------:R0:W-:Y:S02]  /*3550*/  STG.E.64 [R46.64], R44 ;  /* 0x0000002c2e007986 */ /* 0x0001e4000c101b06 */
.L_x_3802:
[----:B------:R-:W-:Y:S05]  /*3560*/  BSYNC B0 ;  /* 0x0000000000007941 */ /* 0x000fea0003800000 */
.L_x_3801:
        /* <DEDUP_REMOVED lines=12> */
.L_x_3865:
        /* <DEDUP_REMOVED lines=37> */
.L_x_3866:
        /* <DEDUP_REMOVED lines=48> */
.L_x_3862:
[----:B------:R-:W-:Y:S05]  /*3b80*/  BSYNC B0 ;  /* 0x0000000000007941 */ /* 0x000fea0003800000 */
.L_x_3861:
[----:B0-----:R-:W-:-:S10]  /*3b90*/  HFMA2.MMA R45, -RZ, RZ, 0, 2.384185791015625e-07 ;  /* 0x00000004ff2d7435 */ /* 0x001fd400000001ff */
[----:B------:R-:W-:-:S05]  /*3ba0*/  IMAD R0, R45, c[0x0][0x160], R0 ;  /* 0x000058002d007a24 */ /* 0x000fca00078e0200 */
[----:B------:R-:W-:-:S13]  /*3bb0*/  ISETP.GE.AND P1, PT, R0, c[0x0][0x164], PT ;  /* 0x0000590000007a0c */ /* 0x000fda0003f26270 */
[----:B-----5:R-:W-:Y:S01]  /*3bc0*/  @P1 CALL.REL.NOINC `(.L_x_3863) ;  /* 0x0000001000001944 */ /* 0x020fe20003c00000 */
[----:B------:R-:W-:Y:S05]  /*3bd0*/  BRA `(.L_x_3864) ;  /* 0xffffcc7000007947 */ /* 0x000fea000383ffff */
.L_x_3863:
[----:B------:R-:W-:Y:S05]  /*3be0*/  BSYNC B1 ;  /* 0x0000000000017941 */ /* 0x000fea0003800000 */
.L_x_3800:
[----:B------:R-:W-:Y:S05]  /*3bf0*/  EXIT ;  /* 0x000000000000794d */ /* 0x000fea0003800000 */
.L_x_3859:
[----:B------:R-:W-:Y:S01]  /*3c00*/  IMAD.MOV.U32 R58, RZ, RZ, R46 ;  /* 0x000000ffff3a7224 */ /* 0x000fe200078e002e */
[----:B------:R-:W-:Y:S01]  /*3c10*/  MOV R57, 0x1 ;  /* 0x0000000100397802 */ /* 0x000fe20000000f00 */
[----:B------:R-:W-:Y:S01]  /*3c20*/  IMAD.MOV.U32 R60, RZ, RZ, 0x1f ;  /* 0x0000001fff3c7424 */ /* 0x000fe200078e00ff */
[----:B------:R-:W-:Y:S02]  /*3c30*/  MOV R47, 0xffffffff ;  /* 0xffffffff002f7802 */ /* 0x000fe40000000f00 */
[----:B------:R-:W-:Y:S02]  /*3c40*/  MOV R44, 0x3c60 ;  /* 0x00003c60002c7802 */ /* 0x000fe40000000f00 */
[----:B-----5:R-:W-:Y:S05]  /*3c50*/  CALL.REL.NOINC `($__internal_76_$__cuda_sm70_shflsync_bfly_p) ;  /* 0x0000049000007944 */ /* 0x020fea0003c00000 */
[----:B01----:R-:W-:Y:S05]  /*3c60*/  BRA `(.L_x_3865) ;  /* 0xfffff9c000007947 */ /* 0x003fea000383ffff */
.L_x_3860:
[----:B------:R-:W-:Y:S01]  /*3c70*/  HFMA2.MMA R60, -RZ, RZ, 0, 1.847743988037109375e-06 ;  /* 0x0000001fff3c7435 */ /* 0x000fe200000001ff */
[----:B------:R-:W-:Y:S01]  /*3c80*/  IMAD.MOV.U32 R57, RZ, RZ, 0x2 ;  /* 0x00000002ff397424 */ /* 0x000fe200078e00ff */
[----:B------:R-:W-:Y:S01]  /*3c90*/  MOV R44, 0x3cc0 ;  /* 0x00003cc0002c7802 */ /* 0x000fe20000000f00 */
[----:B------:R-:W-:-:S03]  /*3ca0*/  IMAD.MOV.U32 R47, RZ, RZ, -0x1 ;  /* 0xffffffffff2f7424 */ /* 0x000fc600078e00ff */
[----:B0----5:R-:W-:Y:S05]  /*3cb0*/  CALL.REL.NOINC `($__internal_76_$__cuda_sm70_shflsync_bfly_p) ;  /* 0x0000043000007944 */ /* 0x021fea0003c00000 */
[----:B01----:R-:W-:Y:S01]  /*3cc0*/  FADD.FTZ R58, R58, R47 ;  /* 0x0000002f3a3a7221 */ /* 0x003fe20000010000 */
[----:B------:R-:W-:Y:S01]  /*3cd0*/  MOV R57, 0x4 ;  /* 0x0000000400397802 */ /* 0x000fe20000000f00 */
[----:B------:R-:W-:Y:S01]  /*3ce0*/  IMAD.MOV.U32 R60, RZ, RZ, 0x1f ;  /* 0x0000001fff3c7424 */ /* 0x000fe200078e00ff */
[----:B------:R-:W-:-:S02]  /*3cf0*/  MOV R47, 0xffffffff ;  /* 0xffffffff002f7802 */ /* 0x000fc40000000f00 */
[----:B------:R-:W-:Y:S02]  /*3d00*/  MOV R44, 0x3d20 ;  /* 0x00003d20002c7802 */ /* 0x000fe40000000f00 */
[----:B------:R-:W-:Y:S05]  /*3d10*/  CALL.REL.NOINC `($__internal_76_$__cuda_sm70_shflsync_bfly_p) ;  /* 0x000003d000007944 */ /* 0x000fea0003c00000 */
[----:B0-----:R-:W-:Y:S01]  /*3d20*/  HFMA2.MMA R60, -RZ, RZ, 0, 1.847743988037109375e-06 ;  /* 0x0000001fff3c7435 */ /* 0x001fe200000001ff */
[----:B-1----:R-:W-:Y:S01]  /*3d30*/  FADD.FTZ R58, R58, R47 ;  /* 0x0000002f3a3a7221 */ /* 0x002fe20000010000 */
[----:B------:R-:W-:Y:S01]  /*3d40*/  MOV R44, 0x3d80 ;  /* 0x00003d80002c7802 */ /* 0x000fe20000000f00 */
[----:B------:R-:W-:Y:S02]  /*3d50*/  IMAD.MOV.U32 R57, RZ, RZ, 0x8 ;  /* 0x00000008ff397424 */ /* 0x000fe400078e00ff */
[----:B------:R-:W-:Y:S02]  /*3d60*/  IMAD.MOV.U32 R47, RZ, RZ, -0x1 ;  /* 0xffffffffff2f7424 */ /* 0x000fe400078e00ff */
[----:B------:R-:W-:Y:S05]  /*3d70*/  CALL.REL.NOINC `($__internal_76_$__cuda_sm70_shflsync_bfly_p) ;  /* 0x0000037000007944 */ /* 0x000fea0003c00000 */
[----:B01----:R-:W-:Y:S01]  /*3d80*/  FADD.FTZ R58, R58, R47 ;  /* 0x0000002f3a3a7221 */ /* 0x003fe20000010000 */
[----:B------:R-:W-:Y:S01]  /*3d90*/  MOV R57, 0x10 ;  /* 0x0000001000397802 */ /* 0x000fe20000000f00 */
[----:B------:R-:W-:Y:S01]  /*3da0*/  IMAD.MOV.U32 R60, RZ, RZ, 0x1f ;  /* 0x0000001fff3c7424 */ /* 0x000fe200078e00ff */
[----:B------:R-:W-:Y:S02]  /*3db0*/  MOV R47, 0xffffffff ;  /* 0xffffffff002f7802 */ /* 0x000fe40000000f00 */
[----:B------:R-:W-:-:S02]  /*3dc0*/  MOV R44, 0x3de0 ;  /* 0x00003de0002c7802 */ /* 0x000fc40000000f00 */
[----:B------:R-:W-:Y:S05]  /*3dd0*/  CALL.REL.NOINC `($__internal_76_$__cuda_sm70_shflsync_bfly_p) ;  /* 0x0000031000007944 */ /* 0x000fea0003c00000 */
        /* <DEDUP_REMOVED lines=23> */
[----:B------:R-:W-:Y:S05]  /*3f50*/  CALL.REL.NOINC `($__internal_76_$__cuda_sm70_shflsync_bfly_p) ;  /* 0x0000019000007944 */ /* 0x000fea0003c00000 */
[----:B01----:R-:W-:Y:S01]  /*3f60*/  FADD.FTZ R58, R58, R47 ;  /* 0x0000002f3a3a7221 */ /* 0x003fe20000010000 */
[----:B------:R-:W-:Y:S01]  /*3f70*/  MOV R57, 0x2 ;  /* 0x0000000200397802 */ /* 0x000fe20000000f00 */
[----:B------:R-:W-:Y:S01]  /*3f80*/  IMAD.MOV.U32 R60, RZ, RZ, 0x1f ;  /* 0x0000001fff3c7424 */ /* 0x000fe200078e00ff */
[----:B------:R-:W-:Y:S02]  /*3f90*/  MOV R47, 0xffffffff ;  /* 0xffffffff002f7802 */ /* 0x000fe40000000f00 */
[----:B------:R-:W-:Y:S02]  /*3fa0*/  MOV R44, 0x3fc0 ;  /* 0x00003fc0002c7802 */ /* 0x000fe40000000f00 */
[----:B------:R-:W-:Y:S05]  /*3fb0*/  CALL.REL.NOINC `($__internal_76_$__cuda_sm70_shflsync_bfly_p) ;  /* 0x0000013000007944 */ /* 0x000fea0003c00000 */
[----:B0-----:R-:W-:Y:S01]  /*3fc0*/  HFMA2.MMA R60, -RZ, RZ, 0, 1.847743988037109375e-06 ;  /* 0x0000001fff3c7435 */ /* 0x001fe200000001ff */
[----:B-1----:R-:W-:Y:S01]  /*3fd0*/  FADD.FTZ R58, R58, R47 ;  /* 0x0000002f3a3a7221 */ /* 0x002fe20000010000 */
[----:B------:R-:W-:Y:S01]  /*3fe0*/  MOV R44, 0x4020 ;  /* 0x00004020002c7802 */ /* 0x000fe20000000f00 */
[----:B------:R-:W-:-:S02]  /*3ff0*/  IMAD.MOV.U32 R57, RZ, RZ, 0x4 ;  /* 0x00000004ff397424 */ /* 0x000fc400078e00ff */
[----:B------:R-:W-:Y:S02]  /*4000*/  IMAD.MOV.U32 R47, RZ, RZ, -0x1 ;  /* 0xffffffffff2f7424 */ /* 0x000fe400078e00ff */
        /* <DEDUP_REMOVED lines=10> */
[----:B------:R-:W-:Y:S02]  /*40b0*/  IMAD.MOV.U32 R57, RZ, RZ, 0x10 ;  /* 0x00000010ff397424 */ /* 0x000fe400078e00ff */
[----:B------:R-:W-:-:S02]  /*40c0*/  IMAD.MOV.U32 R47, RZ, RZ, -0x1 ;  /* 0xffffffffff2f7424 */ /* 0x000fc400078e00ff */
[----:B------:R-:W-:Y:S05]  /*40d0*/  CALL.REL.NOINC `($__internal_76_$__cuda_sm70_shflsync_bfly_p) ;  /* 0x0000001000007944 */ /* 0x000fea0003c00000 */
[----:B01----:R-:W-:Y:S05]  /*40e0*/  BRA `(.L_x_3866) ;  /* 0xfffff79000007947 */ /* 0x003fea000383ffff */
        .weak           $__internal_76_$__cuda_sm70_shflsync_bfly_p
        .type           $__internal_76_$__cuda_sm70_shflsync_bfly_p,@function
        .size           $__internal_76_$__cuda_sm70_shflsync_bfly_p,(.L_x_8264 - $__internal_76_$__cuda_sm70_shflsync_bfly_p)
$__internal_76_$__cuda_sm70_shflsync_bfly_p:
[----:B------:R-:W-:Y:S01]  /*40f0*/  MOV R45, 0x0 ;  /* 0x00000000002d7802 */ /* 0x000fe20000000f00 */
[----:B------:R-:W-:Y:S04]  /*4100*/  WARPSYNC R47 ;  /* 0x0000002f00007348 */ /* 0x000fe80003800000 */
[----:B------:R0:W1:Y:S01]  /*4110*/  SHFL.BFLY PT, R47, R58, R57, R60 ;  /* 0x0c0000393a2f7389 */ /* 0x00006200000e003c */
[----:B------:R-:W-:Y:S05]  /*4120*/  RET.REL.NODEC R44 `(_ZN10layer_norm13ln_fwd_kernelINS_13Kernel_traitsIf13__nv_bfloat16fS2_fjLj256ELj1ELj4ELj1ELj16ENS_18Kernel_traits_baseILj256EfS2_fS2_fjLj128EEEEELb1ELb1ELb0ELb0EEEvNS_9FwdParamsE) ;  /* 0xffffbed02c007950 */ /* 0x000fea0003c3ffff */
.L_x_3867:
        /* <DEDUP_REMOVED lines=13> */
.L_x_8264:


//--------------------- .text._ZN10layer_norm13ln_fwd_kernelINS_13Kernel_traitsIf13__nv_bfloat16fS2_fjLj256ELj1ELj4ELj1ELj16ENS_18Kernel_traits_baseILj256EfS2_fS2_fjLj128EEEEELb1ELb1ELb0ELb1EEEvNS_9FwdParamsE --------------------------
	.section	.text._ZN10layer_norm13ln_fwd_kernelINS_13Kernel_traitsIf13__nv_bfloat16fS2_fjLj256ELj1ELj4ELj1ELj16ENS_18Kernel_traits_baseILj256EfS2_fS2_fjLj128EEEEELb1ELb1ELb0ELb1EEEvNS_9FwdParamsE,"ax",@progbits
	.sectioninfo	@"SHI_REGISTERS=66"
	.align	128
        .global         _ZN10layer_norm13ln_fwd_kernelINS_13Kernel_traitsIf13__nv_bfloat16fS2_fjLj256ELj1ELj4ELj1ELj16ENS_18Kernel_traits_baseILj256EfS2_fS2_fjLj128EEEEELb1ELb1ELb0ELb1EEEvNS_9FwdParamsE
        .type           _ZN10layer_norm13ln_fwd_kernelINS_13Kernel_traitsIf13__nv_bfloat16fS2_fjLj256ELj1ELj4ELj1ELj16ENS_18Kernel_traits_baseILj256EfS2_fS2_fjLj128EEEEELb1ELb1ELb0ELb1EEEvNS_9FwdParamsE,@function
        .size           _ZN10layer_norm13ln_fwd_kernelINS_13Kernel_traitsIf13__nv_bfloat16fS2_fjLj256ELj1ELj4ELj1ELj16ENS_18Kernel_traits_baseILj256EfS2_fS2_fjLj128EEEEELb1ELb1ELb0ELb1EEEvNS_9FwdParamsE,(.L_x_8265 - _ZN10layer_norm13ln_fwd_kernelINS_13Kernel_traitsIf13__nv_bfloat16fS2_fjLj256ELj1ELj4ELj1ELj16ENS_18Kernel_traits_baseILj256EfS2_fS2_fjLj128EEEEELb1ELb1ELb0ELb1EEEvNS_9FwdParamsE)
        .other          _ZN10layer_norm13ln_fwd_kernelINS_13Kernel_traitsIf13__nv_bfloat16fS2_fjLj256ELj1ELj4ELj1ELj16ENS_18Kernel_traits_baseILj256EfS2_fS2_fjLj128EEEEELb1ELb1ELb0ELb1EEEvNS_9FwdParamsE,@"STO_CUDA_ENTRY STV_DEFAULT"
_ZN10layer_norm13ln_fwd_kernelINS_13Kernel_traitsIf13__nv_bfloat16fS2_fjLj256ELj1ELj4ELj1ELj16ENS_18Kernel_traits_baseILj256EfS2_fS2_fjLj128EEEEELb1ELb1ELb0ELb1EEEvNS_9FwdParamsE:
.text._ZN10layer_norm13ln_fwd_kernelINS_13Kernel_traitsIf13__nv_bfloat16fS2_fjLj256ELj1ELj4ELj1ELj16ENS_18Kernel_traits_baseILj256EfS2_fS2_fjLj128EEEEELb1ELb1ELb0ELb1EEEvNS_9FwdParamsE:
[----:B------:R-:W-:Y:S02]  /*0000*/  IMAD.MOV.U32 R1, RZ, RZ, c[0x0][0x28] ;  /* 0x00000a00ff017624 */ /* 0x000fe400078e00ff */
[----:B------:R-:W-:Y:S02]  /*0010*/  ULDC.U8 UR4, c[0x0][0x244] ;  /* 0x0000910000047ab9 */ /* 0x000fe40000000000 */
[----:B------:R-:W-:Y:S01]  /*0020*/  ISETP.NE.AND P1, PT, RZ, UR4, PT ;  /* 0x00000004ff007c0c */ /* 0x000fe2000bf25270 */
[----:B------:R-:W-:Y:S02]  /*0030*/  ULDC.64 UR4, c[0x0][0x230] ;  /* 0x00008c0000047ab9 */ /* 0x000fe40000000a00 */
[----:B------:R-:W-:Y:S01]  /*0040*/  IMAD.U32 R2, RZ, RZ, UR4 ;  /* 0x00000004ff027e24 */ /* 0x000fe2000f8e00ff */
[----:B------:R-:W-:Y:S01]  /*0050*/  MOV R3, UR5 ;  /* 0x0000000500037c02 */ /* 0x000fe20008000f00 */
[----:B------:R-:W-:Y:S01]  /*0060*/  IMAD.MOV.U32 R0, RZ, RZ, c[0x0][0x238] ;  /* 0x00008e00ff007624 */ /* 0x000fe200078e00ff */
[----:B------:R-:W-:Y:S01]  /*0070*/  ULDC.64 UR6, c[0x0][0x118] ;  /* 0x0000460000067ab9 */ /* 0x000fe20000000a00 */
[----:B------:R-:W-:-:S06]  /*0080*/  IMAD.MOV.U32 R11, RZ, RZ, c[0x0][0x23c] ;  /* 0x00008f00ff0b7624 */ /* 0x000fcc00078e00ff */
[----:B------:R-:W2:Y:S01]  /*0090*/  @P1 LDG.E.64 R2, [R2.64] ;  /* 0x0000000602021981 */ /* 0x000ea2000c1e1b00 */
[----:B------:R-:W-:Y:S01]  /*00a0*/  @P1 MOV R4, R0 ;  /* 0x0000000000041202 */ /* 0x000fe20000000f00 */
[----:B------:R-:W-:-:S06]  /*00b0*/  @P1 IMAD.MOV.U32 R5, RZ, RZ, R11 ;  /* 0x000000ffff051224 */ /* 0x000fcc00078e000b */
[----:B------:R-:W5:Y:S01]  /*00c0*/  @P1 LDG.E.64 R4, [R4.64] ;  /* 0x0000000604041981 */ /* 0x000f62000c1e1b00 */
[----:B------:R-:W-:Y:S01]  /*00d0*/  ISETP.NE.U32.AND P0, PT, RZ, c[0x0][0x218], PT ;  /* 0x00008600ff007a0c */ /* 0x000fe20003f05070 */
[----:B------:R-:W-:Y:S01]  /*00e0*/  CS2R R40, SRZ ;  /* 0x0000000000287805 */ /* 0x000fe2000001ff00 */
[----:B------:R-:W-:Y:S01]  /*00f0*/  CS2R R42, SRZ ;  /* 0x00000000002a7805 */ /* 0x000fe2000001ff00 */
[----:B------:R-:W0:Y:S01]  /*0100*/  S2R R49, SR_TID.X ;  /* 0x0000000000317919 */ /* 0x000e220000002100 */
[----:B------:R-:W-:Y:S01]  /*0110*/  ISETP.NE.AND.EX P0, PT, RZ, c[0x0][0x21c], PT, P0 ;  /* 0x00008700ff007a0c */ /* 0x000fe20003f05300 */
[----:B------:R-:W-:Y:S01]  /*0120*/  CS2R R36, SRZ ;  /* 0x0000000000247805 */ /* 0x000fe2000001ff00 */
[----:B------:R-:W-:Y:S01]  /*0130*/  CS2R R38, SRZ ;  /* 0x0000000000267805 */ /* 0x000fe2000001ff00 */
[----:B------:R-:W1:Y:S01]  /*0140*/  S2R R10, SR_CTAID.X ;  /* 0x00000000000a7919 */ /* 0x000e620000002500 */
[----:B0-----:R-:W-:Y:S02]  /*0150*/  SHF.R.U32.HI R52, RZ, 0x5, R49 ;  /* 0x00000005ff347819 */ /* 0x001fe40000011631 */
[----:B------:R-:W-:-:S02]  /*0160*/  LOP3.LUT R53, R49, 0x1f, RZ, 0xc0, !PT ;  /* 0x0000001f31357812 */ /* 0x000fc400078ec0ff */
[----:B------:R-:W-:Y:S01]  /*0170*/  SHF.L.U32 R8, R49, 0x5, RZ ;  /* 0x0000000531087819 */ /* 0x000fe200000006ff */
[----:B-1----:R-:W-:-:S04]  /*0180*/  IMAD R52, R10, 0x4, R52 ;  /* 0x000000040a347824 */ /* 0x002fc800078e0234 */
[----:B------:R-:W-:Y:S02]  /*0190*/  @P0 LEA R6, P3, R53, c[0x0][0x218], 0x5 ;  /* 0x0000860035060a11 */ /* 0x000fe400078628ff */
[----:B------:R-:W-:Y:S02]  /*01a0*/  LOP3.LUT R8, R8, 0x3e0, RZ, 0xc0, !PT ;  /* 0x000003e008087812 */ /* 0x000fe400078ec0ff */
[----:B------:R-:W-:Y:S01]  /*01b0*/  ISETP.GE.AND P2, PT, R52, c[0x0][0x164], PT ;  /* 0x0000590034007a0c */ /* 0x000fe20003f46270 */
[----:B------:R-:W-:-:S05]  /*01c0*/  @P0 IMAD.X R7, RZ, RZ, c[0x0][0x21c], P3 ;  /* 0x00008700ff070624 */ /* 0x000fca00018e06ff */
[----:B------:R0:W5:Y:S04]  /*01d0*/  @P0 LDG.E.128 R40, [R6.64] ;  /* 0x0000000606280981 */ /* 0x000168000c1e1d00 */
[----:B------:R0:W5:Y:S01]  /*01e0*/  @P0 LDG.E.128 R36, [R6.64+0x10] ;  /* 0x0000100606240981 */ /* 0x000162000c1e1d00 */
[----:B------:R-:W-:Y:S01]  /*01f0*/  IADD3 R8, P0, R8, c[0x0][0x1b0], RZ ;  /* 0x00006c0008087a10 */ /* 0x000fe20007f1e0ff */
[----:B--2---:R0:W1:Y:S08]  /*0200*/  @P1 R2UR UR4, R2 ;  /* 0x00000000020413c2 */ /* 0x00407000000e0000 */
[----:B------:R0:W2:Y:S02]  /*0210*/  @P1 R2UR UR5, R3 ;  /* 0x00000000030513c2 */ /* 0x0000a400000e0000 */
[----:B012---:R-:W-:Y:S05]  /*0220*/  @P2 EXIT ;  /* 0x000000000000294d */ /* 0x007fea0003800000 */
[----:B------:R-:W-:Y:S01]  /*0230*/  IMAD.X R9, RZ, RZ, c[0x0][0x1b4], P0 ;  /* 0x00006d00ff097624 */ /* 0x000fe200000e06ff */
[----:B-----5:R-:W-:Y:S01]  /*0240*/  @P1 IADD3 R0, P0, R4, c[0x0][0x240], RZ ;  /* 0x0000900004001a10 */ /* 0x020fe20007f1e0ff */
[----:B------:R-:W-:Y:S01]  /*0250*/  IMAD R49, R10, c[0x0][0x0], R49 ;  /* 0x000000000a317a24 */ /* 0x000fe200078e0231 */
[----:B------:R-:W-:Y:S01]  /*0260*/  LEA R2, P2, R53, c[0x0][0x1c8], 0x5 ;  /* 0x0000720035027a11 */ /* 0x000fe200078428ff */
[----:B------:R-:W-:Y:S01]  /*0270*/  UIADD3 UR14, UR4, -0x61c88647, URZ ;  /* 0x9e3779b9040e7890 */ /* 0x000fe2000fffe03f */
[----:B------:R0:W5:Y:S01]  /*0280*/  LDG.E.128 R32, [R8.64] ;  /* 0x0000000608207981 */ /* 0x000162000c1e1d00 */
[----:B------:R-:W-:Y:S01]  /*0290*/  @P1 IMAD.X R11, RZ, RZ, R5, P0 ;  /* 0x000000ffff0b1224 */ /* 0x000fe200000e0605 */
[----:B------:R-:W-:Y:S01]  /*02a0*/  IADD3.X R3, RZ, c[0x0][0x1cc], RZ, P2, !PT ;  /* 0x00007300ff037a10 */ /* 0x000fe200017fe4ff */
[----:B------:R-:W-:Y:S01]  /*02b0*/  UIADD3 UR15, UR5, -0x4498517b, URZ ;  /* 0xbb67ae85050f7890 */ /* 0x000fe2000fffe03f */
[----:B------:R0:W5:Y:S02]  /*02c0*/  LDG.E.128 R28, [R8.64+0x10] ;  /* 0x00001006081c7981 */ /* 0x000164000c1e1d00 */
        /* <DEDUP_REMOVED lines=8> */
[----:B0-----:R-:W-:-:S02]  /*0350*/  IMAD R9, R48, -0x2daee0ad, RZ ;  /* 0xd2511f5330097824 */ /* 0x001fc400078e02ff */
[----:B------:R-:W-:-:S04]  /*0360*/  IMAD.HI.U32 R6, R4, -0x2daee0ad, RZ ;  /* 0xd2511f5304067827 */ /* 0x000fc800078e00ff */
[----:B-1----:R-:W-:Y:S02]  /*0370*/  IMAD R3, R49, -0x326172a9, RZ ;  /* 0xcd9e8d5731037824 */ /* 0x002fe400078e02ff */
[----:B------:R-:W-:Y:S01]  /*0380*/  IMAD.HI.U32 R2, R5, -0x326172a9, RZ ;  /* 0xcd9e8d5705027827 */ /* 0x000fe200078e00ff */
[----:B------:R-:W-:-:S04]  /*0390*/  LOP3.LUT R6, R6, UR15, R9, 0x96, !PT ;  /* 0x0000000f06067c12 */ /* 0x000fc8000f8e9609 */
[----:B------:R-:W-:Y:S01]  /*03a0*/  LOP3.LUT R2, R2, UR14, R3, 0x96, !PT ;  /* 0x0000000e02027c12 */ /* 0x000fe2000f8e9603 */
[----:B------:R-:W-:Y:S01]  /*03b0*/  IMAD R8, R5, -0x326172a9, RZ ;  /* 0xcd9e8d5705087824 */ /* 0x000fe200078e02ff */
        /* <DEDUP_REMOVED lines=10> */
[----:B------:R-:W-:-:S04]  /*0460*/  IMAD.HI.U32 R8, R3, -0x2daee0ad, RZ ;  /* 0xd2511f5303087827 */ /* 0x000fc800078e00ff */
[----:B------:R-:W-:Y:S02]  /*0470*/  IMAD R5, R6, -0x326172a9, RZ ;  /* 0xcd9e8d5706057824 */ /* 0x000fe400078e02ff */
        /* <DEDUP_REMOVED lines=56> */
.L_x_3928:
[----:B------:R-:W-:Y:S01]  /*0800*/  ISETP.NE.U32.AND P0, PT, RZ, c[0x0][0x1c0], PT ;  /* 0x00007000ff007a0c */ /* 0x000fe20003f05070 */
[----:B------:R-:W-:Y:S01]  /*0810*/  IMAD R8, R52, c[0x0][0x168], RZ ;  /* 0x00005a0034087a24 */ /* 0x000fe200078e02ff */
[----:B------:R-:W-:Y:S01]  /*0820*/  ISETP.NE.U32.AND P1, PT, RZ, c[0x0][0x180], PT ;  /* 0x00006000ff007a0c */ /* 0x000fe20003f25070 */
[----:B------:R-:W-:Y:S01]  /*0830*/  IMAD.MOV.U32 R45, RZ, RZ, 0x10 ;  /* 0x00000010ff2d7424 */ /* 0x000fe200078e00ff */
[----:B------:R-:W-:Y:S02]  /*0840*/  ISETP.NE.AND.EX P0, PT, RZ, c[0x0][0x1c4], PT, P0 ;  /* 0x00007100ff007a0c */ /* 0x000fe40003f05300 */
[----:B------:R-:W-:-:S02]  /*0850*/  SHF.R.S32.HI R9, RZ, 0x1f, R8 ;  /* 0x0000001fff097819 */ /* 0x000fc40000011408 */
[----:B------:R-:W-:Y:S02]  /*0860*/  ISETP.NE.AND.EX P1, PT, RZ, c[0x0][0x184], PT, P1 ;  /* 0x00006100ff007a0c */ /* 0x000fe40003f25310 */
[----:B------:R-:W-:-:S04]  /*0870*/  LEA.HI R54, R9, R8, RZ, 0x3 ;  /* 0x0000000809367211 */ /* 0x000fc800078f18ff */
[----:B------:R-:W-:-:S03]  /*0880*/  LEA.HI.SX32 R54, R54, R53, 0x1d ;  /* 0x0000003536367211 */ /* 0x000fc600078feaff */
[----:B------:R-:W-:Y:S02]  /*0890*/  @P0 MOV R51, 0x2 ;  /* 0x0000000200330802 */ /* 0x000fe40000000f00 */
[C---:B------:R-:W-:Y:S02]  /*08a0*/  IMAD.WIDE.U32 R44, R54.reuse, R45, c[0x0][0x170] ;  /* 0x00005c00362c7625 */ /* 0x040fe400078e002d */
[----:B------:R-:W-:Y:S02]  /*08b0*/  @P1 LEA R8, P2, R54, c[0x0][0x180], 0x5 ;  /* 0x0000600036081a11 */ /* 0x000fe400078428ff */
[----:B------:R-:W-:Y:S02]  /*08c0*/  @P0 IMAD.WIDE R50, R52, R51, c[0x0][0x1c0] ;  /* 0x0000700034320625 */ /* 0x000fe400078e0233 */
[----:B-----5:R-:W5:Y:S01]  /*08d0*/  LDG.E.128 R44, [R44.64] ;  /* 0x000000062c2c7981 */ /* 0x020f62000c1e1d00 */
        /* <DEDUP_REMOVED lines=18> */
.L_x_3870:
[----:B0-----:R-:W-:Y:S02]  /*0a00*/  MOV R55, R4 ;  /* 0x0000000400377202 */ /* 0x001fe40000000f00 */
.L_x_3871:
[----:B------:R-:W-:Y:S05]  /*0a10*/  BSYNC B1 ;  /* 0x0000000000017941 */ /* 0x000fea0003800000 */
.L_x_3869:
        /* <DEDUP_REMOVED lines=16> */
.L_x_3875:
[----:B------:R-:W-:Y:S05]  /*0b20*/  BSYNC B2 ;  /* 0x0000000000027941 */ /* 0x000fea0003800000 */
.L_x_3874:
        /* <DEDUP_REMOVED lines=43> */
.L_x_3873:
[----:B------:R-:W-:Y:S05]  /*0de0*/  BSYNC B1 ;  /* 0x0000000000017941 */ /* 0x000fea0003800000 */
.L_x_3872:
[----:B------:R-:W0:Y:S01]  /*0df0*/  I2F.U32 R8, R55 ;  /* 0x0000003700087306 */ /* 0x000e220000201000 */
[----:B------:R-:W-:Y:S01]  /*0e00*/  HFMA2.MMA R57, -RZ, RZ, 0.1171875, 0 ;  /* 0x2f800000ff397435 */ /* 0x000fe200000001ff */
[----:B-----5:R-:W-:Y:S01]  /*0e10*/  PRMT R3, RZ, 0x5410, R44 ;  /* 0x00005410ff037816 */ /* 0x020fe2000000002c */
[----:B------:R-:W-:Y:S01]  /*0e20*/  BSSY B1, `(.L_x_3876) ;  /* 0x0000017000017945 */ /* 0x000fe20003800000 */
[----:B------:R-:W-:Y:S02]  /*0e30*/  ISETP.NE.U32.AND P0, PT, RZ, c[0x0][0x180], PT ;  /* 0x00006000ff007a0c */ /* 0x000fe40003f05070 */
        /* <DEDUP_REMOVED lines=20> */
.L_x_3877:
[----:B------:R-:W-:Y:S02]  /*0f80*/  IMAD.MOV.U32 R3, RZ, RZ, R4 ;  /* 0x000000ffff037224 */ /* 0x000fe400078e0004 */
.L_x_3878:
[----:B------:R-:W-:Y:S05]  /*0f90*/  BSYNC B1 ;  /* 0x0000000000017941 */ /* 0x000fea0003800000 */
.L_x_3876:
        /* <DEDUP_REMOVED lines=16> */
.L_x_3882:
[----:B------:R-:W-:Y:S05]  /*10a0*/  BSYNC B2 ;  /* 0x0000000000027941 */ /* 0x000fea0003800000 */
.L_x_3881:
        /* <DEDUP_REMOVED lines=43> */
.L_x_3880:
[----:B------:R-:W-:Y:S05]  /*1360*/  BSYNC B1 ;  /* 0x0000000000017941 */ /* 0x000fea0003800000 */
.L_x_3879:
        /* <DEDUP_REMOVED lines=22> */
.L_x_3884:
[----:B------:R-:W-:Y:S02]  /*14d0*/  IMAD.MOV.U32 R3, RZ, RZ, R4 ;  /* 0x000000ffff037224 */ /* 0x000fe400078e0004 */
.L_x_3885:
[----:B------:R-:W-:Y:S05]  /*14e0*/  BSYNC B1 ;  /* 0x0000000000017941 */ /* 0x000fea0003800000 */
.L_x_3883:
        /* <DEDUP_REMOVED lines=16> */
.L_x_3889:
[----:B------:R-:W-:Y:S05]  /*15f0*/  BSYNC B2 ;  /* 0x0000000000027941 */ /* 0x000fea0003800000 */
.L_x_3888:
        /* <DEDUP_REMOVED lines=43> */
.L_x_3887:
[----:B------:R-:W-:Y:S05]  /*18b0*/  BSYNC B1 ;  /* 0x0000000000017941 */ /* 0x000fea0003800000 */
.L_x_3886:
        /* <DEDUP_REMOVED lines=21> */
.L_x_3891:
[----:B------:R-:W-:Y:S02]  /*1a10*/  IMAD.MOV.U32 R3, RZ, RZ, R4 ;  /* 0x000000ffff037224 */ /* 0x000fe400078e0004 */
.L_x_3892:
[----:B------:R-:W-:Y:S05]  /*1a20*/  BSYNC B1 ;  /* 0x0000000000017941 */ /* 0x000fea0003800000 */
.L_x_3890:
        /* <DEDUP_REMOVED lines=16> */
.L_x_3896:
[----:B------:R-:W-:Y:S05]  /*1b30*/  BSYNC B2 ;  /* 0x0000000000027941 */ /* 0x000fea0003800000 */
.L_x_3895:
        /* <DEDUP_REMOVED lines=43> */
.L_x_3894:
[----:B------:R-:W-:Y:S05]  /*1df0*/  BSYNC B1 ;  /* 0x0000000000017941 */ /* 0x000fea0003800000 */
.L_x_3893:
        /* <DEDUP_REMOVED lines=21> */
.L_x_3898:
[----:B------:R-:W-:Y:S02]  /*1f50*/  MOV R3, R4 ;  /* 0x0000000400037202 */ /* 0x000fe40000000f00 */
.L_x_3899:
[----:B------:R-:W-:Y:S05]  /*1f60*/  BSYNC B1 ;  /* 0x0000000000017941 */ /* 0x000fea0003800000 */
.L_x_3897:
        /* <DEDUP_REMOVED lines=16> */
.L_x_3903:
[----:B------:R-:W-:Y:S05]  /*2070*/  BSYNC B2 ;  /* 0x0000000000027941 */ /* 0x000fea0003800000 */
.L_x_3902:
        /* <DEDUP_REMOVED lines=43> */
.L_x_3901:
[----:B------:R-:W-:Y:S05]  /*2330*/  BSYNC B1 ;  /* 0x0000000000017941 */ /* 0x000fea0003800000 */
.L_x_3900:
        /* <DEDUP_REMOVED lines=21> */
.L_x_3905:
[----:B------:R-:W-:Y:S02]  /*2490*/  IMAD.MOV.U32 R3, RZ, RZ, R4 ;  /* 0x000000ffff037224 */ /* 0x000fe400078e0004 */
.L_x_3906:
[----:B------:R-:W-:Y:S05]  /*24a0*/  BSYNC B1 ;  /* 0x0000000000017941 */ /* 0x000fea0003800000 */
.L_x_3904:
        /* <DEDUP_REMOVED lines=14> */
[----:B------:R-:W-:-:S05]  /*2590*/  @P5 IADD3 R0, R2, RZ, RZ ;  /* 0x000000ff02005210 */ /* 0x000fca0007ffe0ff */
[----:B------:R-:W-:Y:S02]  /*25a0*/  @!P4 IMAD.MOV.U32 R2, RZ, RZ, R0 ;  /* 0x000000ffff02c224 */ /* 0x000fe400078e0000 */
.L_x_3910:
[----:B------:R-:W-:Y:S05]  /*25b0*/  BSYNC B2 ;  /* 0x0000000000027941 */ /* 0x000fea0003800000 */
.L_x_3909:
        /* <DEDUP_REMOVED lines=43> */
.L_x_3908:
[----:B------:R-:W-:Y:S05]  /*2870*/  BSYNC B1 ;  /* 0x0000000000017941 */ /* 0x000fea0003800000 */
.L_x_3907:
        /* <DEDUP_REMOVED lines=21> */
.L_x_3912:
[----:B------:R-:W-:Y:S02]  /*29d0*/  MOV R59, R4 ;  /* 0x00000004003b7202 */ /* 0x000fe40000000f00 */
.L_x_3913:
[----:B------:R-:W-:Y:S05]  /*29e0*/  BSYNC B1 ;  /* 0x0000000000017941 */ /* 0x000fea0003800000 */
.L_x_3911:
        /* <DEDUP_REMOVED lines=16> */
.L_x_3917:
[----:B------:R-:W-:Y:S05]  /*2af0*/  BSYNC B2 ;  /* 0x0000000000027941 */ /* 0x000fea0003800000 */
.L_x_3916:
        /* <DEDUP_REMOVED lines=43> */
.L_x_3915:
[----:B------:R-:W-:Y:S05]  /*2db0*/  BSYNC B1 ;  /* 0x0000000000017941 */ /* 0x000fea0003800000 */
.L_x_3914:
        /* <DEDUP_REMOVED lines=21> */
.L_x_3919:
[----:B------:R-:W-:Y:S02]  /*2f10*/  IMAD.MOV.U32 R59, RZ, RZ, R4 ;  /* 0x000000ffff3b7224 */ /* 0x000fe400078e0004 */
.L_x_3920:
[----:B------:R-:W-:Y:S05]  /*2f20*/  BSYNC B1 ;  /* 0x0000000000017941 */ /* 0x000fea0003800000 */
.L_x_3918:
        /* <DEDUP_REMOVED lines=18> */
.L_x_3924:
[----:B------:R-:W-:Y:S05]  /*3050*/  BSYNC B2 ;  /* 0x0000000000027941 */ /* 0x000fea0003800000 */
.L_x_3923:
        /* <DEDUP_REMOVED lines=43> */
.L_x_3922:
[----:B------:R-:W-:Y:S05]  /*3310*/  BSYNC B1 ;  /* 0x0000000000017941 */ /* 0x000fea0003800000 */
.L_x_3921:
        /* <DEDUP_REMOVED lines=11> */
[----:B------:R-:W-:Y:S01]  /*33d0*/  IMAD.WIDE.U32 R56, R56, 0x10000, RZ ;  /* 0x0001000038387825 */ /* 0x000fe200078e00ff */
[----:B------:R-:W-:Y:S02]  /*33e0*/  LEA.HI.X R59, R54, c[0x0][0x18c], RZ, 0x5, P1 ;  /* 0x00006300363b7a11 */ /* 0x000fe400008f2cff */
[----:B------:R-:W-:Y:S01]  /*33f0*/  FSETP.GTU.FTZ.AND P4, PT, R50, c[0x0][0x1e4], PT ;  /* 0x0000790032007a0b */ /* 0x000fe20003f9c000 */
[----:B------:R-:W-:Y:S01]  /*3400*/  FMUL.FTZ R47, R47, c[0x0][0x1e8] ;  /* 0x00007a002f2f7a20 */ /* 0x000fe20000410000 */
[----:B------:R-:W-:Y:S01]  /*3410*/  ISETP.NE.AND P1, PT, R53, RZ, PT ;  /* 0x000000ff3500720c */ /* 0x000fe20003f25270 */
[----:B------:R-:W-:Y:S01]  /*3420*/  STG.E.128 [R58.64], R8 ;  /* 0x000000083a007986 */ /* 0x000fe2000c101d06 */
[----:B------:R-:W-:-:S04]  /*3430*/  SEL R50, RZ, 0x1000000, P4 ;  /* 0x01000000ff327807 */ /* 0x000fc80002000000 */
[----:B------:R-:W-:Y:S02]  /*3440*/  LOP3.LUT R50, R51, R50, R60, 0xfe, !PT ;  /* 0x0000003233327212 */ /* 0x000fe400078efe3c */
[----:B------:R-:W-:-:S05]  /*3450*/  SEL R60, RZ, 0x1, P2 ;  /* 0x00000001ff3c7807 */ /* 0x000fca0001000000 */
[----:B------:R-:W-:-:S05]  /*3460*/  IMAD.WIDE.U32 R60, R60, 0x1000000, RZ ;  /* 0x010000003c3c7825 */ /* 0x000fca00078e00ff */
[----:B------:R-:W-:Y:S02]  /*3470*/  LOP3.LUT R55, R61, R50, R55, 0xfe, !PT ;  /* 0x000000323d377212 */ /* 0x000fe400078efe37 */
[----:B------:R-:W-:-:S05]  /*3480*/  SEL R50, RZ, 0x1, P5 ;  /* 0x00000001ff327807 */ /* 0x000fca0002800000 */
[----:B------:R-:W-:-:S05]  /*3490*/  IMAD.WIDE.U32 R50, R50, 0x100, RZ ;  /* 0x0000010032327825 */ /* 0x000fca00078e00ff */
[----:B------:R-:W-:Y:S02]  /*34a0*/  LOP3.LUT R60, R50, R60, R56, 0xfe, !PT ;  /* 0x0000003c323c7212 */ /* 0x000fe400078efe38 */
[----:B------:R-:W-:Y:S02]  /*34b0*/  FSEL R50, R47, RZ, !P4 ;  /* 0x000000ff2f327208 */ /* 0x000fe40006000000 */
[----:B------:R-:W-:Y:S02]  /*34c0*/  LOP3.LUT R57, R51, R55, R57, 0xfe, !PT ;  /* 0x0000003733397212 */ /* 0x000fe400078efe39 */
[----:B------:R-:W-:Y:S01]  /*34d0*/  SEL R51, RZ, 0x1, P6 ;  /* 0x00000001ff337807 */ /* 0x000fe20003000000 */
[----:B------:R-:W-:-:S03]  /*34e0*/  FMUL.FTZ R47, R23, R50 ;  /* 0x00000032172f7220 */ /* 0x000fc60000410000 */
[----:B------:R-:W-:Y:S01]  /*34f0*/  LOP3.LUT R56, R60, R51, RZ, 0xfc, !PT ;  /* 0x000000333c387212 */ /* 0x000fe200078efcff */
[----:B------:R-:W-:Y:S01]  /*3500*/  @P0 FADD.FTZ R47, R15, R47 ;  /* 0x0000002f0f2f0221 */ /* 0x000fe20000010000 */
[----:B------:R-:W-:Y:S01]  /*3510*/  LEA R50, P0, R54, c[0x0][0x190], 0x3 ;  /* 0x0000640036327a11 */ /* 0x000fe200078018ff */
[----:B------:R-:W-:-:S03]  /*3520*/  FADD.FTZ R60, RZ, R8 ;  /* 0x00000008ff3c7221 */ /* 0x000fc60000010000 */
[----:B------:R-:W-:Y:S01]  /*3530*/  LEA.HI.X R51, R54, c[0x0][0x194], RZ, 0x3, P0 ;  /* 0x0000650036337a11 */ /* 0x000fe200000f1cff */
[----:B------:R-:W-:Y:S01]  /*3540*/  FADD.FTZ R55, R9, R60 ;  /* 0x0000003c09377221 */ /* 0x000fe20000010000 */
[----:B------:R0:W-:Y:S03]  /*3550*/  STG.E.128 [R58.64+0x10], R44 ;  /* 0x0000102c3a007986 */ /* 0x0001e6000c101d06 */
[----:B------:R-:W-:Y:S01]  /*3560*/  FADD.FTZ R60, R10, R55 ;  /* 0x000000370a3c7221 */ /* 0x000fe20000010000 */
[----:B------:R1:W-:Y:S03]  /*3570*/  STG.E.64 [R50.64], R56 ;  /* 0x0000003832007986 */ /* 0x0003e6000c101b06 */
[----:B------:R-:W-:-:S04]  /*3580*/  FADD.FTZ R55, R11, R60 ;  /* 0x0000003c0b377221 */ /* 0x000fc80000010000 */
[----:B------:R-:W-:-:S04]  /*3590*/  FADD.FTZ R60, R44, R55 ;  /* 0x000000372c3c7221 */ /* 0x000fc80000010000 */
[----:B------:R-:W-:-:S04]  /*35a0*/  FADD.FTZ R55, R45, R60 ;  /* 0x0000003c2d377221 */ /* 0x000fc80000010000 */
[----:B0-----:R-:W-:-:S04]  /*35b0*/  FADD.FTZ R58, R46, R55 ;  /* 0x000000372e3a7221 */ /* 0x001fc80000010000 */
[----:B------:R-:W-:Y:S01]  /*35c0*/  FADD.FTZ R55, R47, R58 ;  /* 0x0000003a2f377221 */ /* 0x000fe20000010000 */
[----:B------:R-:W-:Y:S05]  /*35d0*/  BRA.DIV ~URZ, `(.L_x_3925) ;  /* 0x000005827f007947 */ /* 0x000fea000b800000 */
[----:B-1----:R0:W1:Y:S02]  /*35e0*/  SHFL.BFLY PT, R56, R55, 0x1, 0x1f ;  /* 0x0c201f0037387f89 */ /* 0x00206400000e0000 */
.L_x_3929:
        /* <DEDUP_REMOVED lines=36> */
.L_x_3930:
        /* <DEDUP_REMOVED lines=49> */
.L_x_3927:
[----:B------:R-:W-:Y:S05]  /*3b40*/  BSYNC B0 ;  /* 0x0000000000007941 */ /* 0x000fea0003800000 */
.L_x_3868:
[----:B------:R-:W-:Y:S05]  /*3b50*/  EXIT ;  /* 0x000000000000794d */ /* 0x000fea0003800000 */
.L_x_3925:
[----:B-1----:R-:W-:Y:S01]  /*3b60*/  HFMA2.MMA R58, -RZ, RZ, 0, 5.9604644775390625e-08 ;  /* 0x00000001ff3a7435 */ /* 0x002fe200000001ff */
[----:B------:R-:W-:Y:S01]  /*3b70*/  IMAD.MOV.U32 R57, RZ, RZ, R55 ;  /* 0x000000ffff397224 */ /* 0x000fe200078e0037 */
[----:B------:R-:W-:Y:S01]  /*3b80*/  MOV R56, 0xffffffff ;  /* 0xffffffff00387802 */ /* 0x000fe20000000f00 */
[----:B------:R-:W-:Y:S01]  /*3b90*/  IMAD.MOV.U32 R59, RZ, RZ, 0x1f ;  /* 0x0000001fff3b7424 */ /* 0x000fe200078e00ff */
[----:B------:R-:W-:Y:S02]  /*3ba0*/  MOV R50, 0x3bc0 ;  /* 0x00003bc000327802 */ /* 0x000fe40000000f00 */
[----:B------:R-:W-:Y:S05]  /*3bb0*/  CALL.REL.NOINC `($__internal_77_$__cuda_sm70_shflsync_bfly_p) ;  /* 0x0000048000007944 */ /* 0x000fea0003c00000 */
[----:B01----:R-:W-:Y:S05]  /*3bc0*/  BRA `(.L_x_3929) ;  /* 0xfffffa2000007947 */ /* 0x003fea000383ffff */
.L_x_3926:
[----:B------:R-:W-:Y:S01]  /*3bd0*/  HFMA2.MMA R59, -RZ, RZ, 0, 1.847743988037109375e-06 ;  /* 0x0000001fff3b7435 */ /* 0x000fe200000001ff */
[----:B------:R-:W-:Y:S01]  /*3be0*/  IMAD.MOV.U32 R58, RZ, RZ, 0x2 ;  /* 0x00000002ff3a7424 */ /* 0x000fe200078e00ff */
[----:B------:R-:W-:Y:S01]  /*3bf0*/  MOV R50, 0x3c20 ;  /* 0x00003c2000327802 */ /* 0x000fe20000000f00 */
[----:B------:R-:W-:-:S03]  /*3c00*/  IMAD.MOV.U32 R56, RZ, RZ, -0x1 ;  /* 0xffffffffff387424 */ /* 0x000fc600078e00ff */
[----:B0-----:R-:W-:Y:S05]  /*3c10*/  CALL.REL.NOINC `($__internal_77_$__cuda_sm70_shflsync_bfly_p) ;  /* 0x0000042000007944 */ /* 0x001fea0003c00000 */
[----:B01----:R-:W-:Y:S01]  /*3c20*/  FADD.FTZ R57, R57, R56 ;  /* 0x0000003839397221 */ /* 0x003fe20000010000 */
[----:B------:R-:W-:Y:S01]  /*3c30*/  MOV R58, 0x4 ;  /* 0x00000004003a7802 */ /* 0x000fe20000000f00 */
[----:B------:R-:W-:Y:S01]  /*3c40*/  IMAD.MOV.U32 R59, RZ, RZ, 0x1f ;  /* 0x0000001fff3b7424 */ /* 0x000fe200078e00ff */
[----:B------:R-:W-:-:S02]  /*3c50*/  MOV R56, 0xffffffff ;  /* 0xffffffff00387802 */ /* 0x000fc40000000f00 */
[----:B------:R-:W-:Y:S02]  /*3c60*/  MOV R50, 0x3c80 ;  /* 0x00003c8000327802 */ /* 0x000fe40000000f00 */
[----:B------:R-:W-:Y:S05]  /*3c70*/  CALL.REL.NOINC `($__internal_77_$__cuda_sm70_shflsync_bfly_p) ;  /* 0x000003c000007944 */ /* 0x000fea0003c00000 */
[----:B0-----:R-:W-:Y:S01]  /*3c80*/  HFMA2.MMA R59, -RZ, RZ, 0, 1.847743988037109375e-06 ;  /* 0x0000001fff3b7435 */ /* 0x001fe200000001ff */
[----:B-1----:R-:W-:Y:S01]  /*3c90*/  FADD.FTZ R57, R57, R56 ;  /* 0x0000003839397221 */ /* 0x002fe20000010000 */
[----:B------:R-:W-:Y:S01]  /*3ca0*/  MOV R50, 0x3ce0 ;  /* 0x00003ce000327802 */ /* 0x000fe20000000f00 */
[----:B------:R-:W-:Y:S02]  /*3cb0*/  IMAD.MOV.U32 R58, RZ, RZ, 0x8 ;  /* 0x00000008ff3a7424 */ /* 0x000fe400078e00ff */
[----:B------:R-:W-:Y:S02]  /*3cc0*/  IMAD.MOV.U32 R56, RZ, RZ, -0x1 ;  /* 0xffffffffff387424 */ /* 0x000fe400078e00ff */
[----:B------:R-:W-:Y:S05]  /*3cd0*/  CALL.REL.NOINC `($__internal_77_$__cuda_sm70_shflsync_bfly_p) ;  /* 0x0000036000007944 */ /* 0x000fea0003c00000 */
[----:B01----:R-:W-:Y:S01]  /*3ce0*/  FADD.FTZ R57, R57, R56 ;  /* 0x0000003839397221 */ /* 0x003fe20000010000 */
[----:B------:R-:W-:Y:S01]  /*3cf0*/  MOV R58, 0x10 ;  /* 0x00000010003a7802 */ /* 0x000fe20000000f00 */
[----:B------:R-:W-:Y:S01]  /*3d00*/  IMAD.MOV.U32 R59, RZ, RZ, 0x1f ;  /* 0x0000001fff3b7424 */ /* 0x000fe200078e00ff */
[----:B------:R-:W-:Y:S02]  /*3d10*/  MOV R56, 0xffffffff ;  /* 0xffffffff00387802 */ /* 0x000fe40000000f00 */
[----:B------:R-:W-:-:S02]  /*3d20*/  MOV R50, 0x3d40 ;  /* 0x00003d4000327802 */ /* 0x000fc40000000f00 */
[----:B------:R-:W-:Y:S05]  /*3d30*/  CALL.REL.NOINC `($__internal_77_$__cuda_sm70_shflsync_bfly_p) ;  /* 0x0000030000007944 */ /* 0x000fea0003c00000 */
        /* <DEDUP_REMOVED lines=22> */
[----:B------:R-:W-:Y:S05]  /*3ea0*/  CALL.REL.NOINC `($__internal_77_$__cuda_sm70_shflsync_bfly_p) ;  /* 0x0000019000007944 */ /* 0x000fea0003c00000 */
[----:B01----:R-:W-:Y:S01]  /*3eb0*/  FADD.FTZ R57, R57, R56 ;  /* 0x0000003839397221 */ /* 0x003fe20000010000 */
[----:B------:R-:W-:Y:S01]  /*3ec0*/  MOV R58, 0x2 ;  /* 0x00000002003a7802 */ /* 0x000fe20000000f00 */
[----:B------:R-:W-:Y:S01]  /*3ed0*/  IMAD.MOV.U32 R59, RZ, RZ, 0x1f ;  /* 0x0000001fff3b7424 */ /* 0x000fe200078e00ff */
[----:B------:R-:W-:Y:S02]  /*3ee0*/  MOV R56, 0xffffffff ;  /* 0xffffffff00387802 */ /* 0x000fe40000000f00 */
[----:B------:R-:W-:Y:S02]  /*3ef0*/  MOV R50, 0x3f10 ;  /* 0x00003f1000327802 */ /* 0x000fe40000000f00 */
[----:B------:R-:W-:Y:S05]  /*3f00*/  CALL.REL.NOINC `($__internal_77_$__cuda_sm70_shflsync_bfly_p) ;  /* 0x0000013000007944 */ /* 0x000fea0003c00000 */
[----:B0-----:R-:W-:Y:S01]  /*3f10*/  HFMA2.MMA R59, -RZ, RZ, 0, 1.847743988037109375e-06 ;  /* 0x0000001fff3b7435 */ /* 0x001fe200000001ff */
[----:B-1----:R-:W-:Y:S01]  /*3f20*/  FADD.FTZ R57, R57, R56 ;  /* 0x0000003839397221 */ /* 0x002fe20000010000 */
[----:B------:R-:W-:Y:S01]  /*3f30*/  MOV R50, 0x3f70 ;  /* 0x00003f7000327802 */ /* 0x000fe20000000f00 */
[----:B------:R-:W-:Y:S02]  /*3f40*/  IMAD.MOV.U32 R58, RZ, RZ, 0x4 ;  /* 0x00000004ff3a7424 */ /* 0x000fe400078e00ff */
[----:B------:R-:W-:-:S02]  /*3f50*/  IMAD.MOV.U32 R56, RZ, RZ, -0x1 ;  /* 0xffffffffff387424 */ /* 0x000fc400078e00ff */
[----:B------:R-:W-:Y:S05]  /*3f60*/  CALL.REL.NOINC `($__internal_77_$__cuda_sm70_shflsync_bfly_p) ;  /* 0x000000d000007944 */ /* 0x000fea0003c00000 */
        /* <DEDUP_REMOVED lines=12> */
[----:B01----:R-:W-:Y:S05]  /*4030*/  BRA `(.L_x_3930) ;  /* 0xfffff7f000007947 */ /* 0x003fea000383ffff */
        .weak           $__internal_77_$__cuda_sm70_shflsync_bfly_p
        .type           $__internal_77_$__cuda_sm70_shflsync_bfly_p,@function
        .size           $__internal_77_$__cuda_sm70_shflsync_bfly_p,(.L_x_8265 - $__internal_77_$__cuda_sm70_shflsync_bfly_p)
$__internal_77_$__cuda_sm70_shflsync_bfly_p:
[----:B------:R-:W-:Y:S01]  /*4040*/  MOV R51, 0x0 ;  /* 0x0000000000337802 */ /* 0x000fe20000000f00 */
[----:B------:R-:W-:Y:S04]  /*4050*/  WARPSYNC R56 ;  /* 0x0000003800007348 */ /* 0x000fe80003800000 */
[----:B------:R0:W1:Y:S01]  /*4060*/  SHFL.BFLY PT, R56, R57, R58, R59 ;  /* 0x0c00003a39387389 */ /* 0x00006200000e003b */
[----:B------:R-:W-:Y:S05]  /*4070*/  RET.REL.NODEC R50 `(_ZN10layer_norm13ln_fwd_kernelINS_13Kernel_traitsIf13__nv_bfloat16fS2_fjLj256ELj1ELj4ELj1ELj16ENS_18Kernel_traits_baseILj256EfS2_fS2_fjLj128EEEEELb1ELb1ELb0ELb1EEEvNS_9FwdParamsE) ;  /* 0xffffbf8032007950 */ /* 0x000fea0003c3ffff */
.L_x_3931:
        /* <DEDUP_REMOVED lines=16> */
.L_x_8265:


//--------------------- .text._ZN10layer_norm13ln_fwd_kernelINS_13Kernel_traitsIf13__nv_bfloat16fS2_fjLj256ELj1ELj4ELj1ELj16ENS_18Kernel_traits_baseILj256EfS2_fS2_fjLj128EEEEELb1ELb1ELb1ELb0EEEvNS_9FwdParamsE --------------------------
	.section	.text._ZN10layer_norm13ln_fwd_kernelINS_13Kernel_traitsIf13__nv_bfloat16fS2_fjLj256ELj1ELj4ELj1ELj16ENS_18Kernel_traits_baseILj256EfS2_fS2_fjLj128EEEEELb1ELb1ELb1ELb0EEEvNS_9FwdParamsE,"ax",@progbits
	.sectioninfo	@"SHI_REGISTERS=79"
	.align	128
        .global         _ZN10layer_norm13ln_fwd_kernelINS_13Kernel_traitsIf13__nv_bfloat16fS2_fjLj256ELj1ELj4ELj1ELj16ENS_18Kernel_traits_baseILj256EfS2_fS2_fjLj128EEEEELb1ELb1ELb1ELb0EEEvNS_9FwdParamsE
        .type           _ZN10layer_norm13ln_fwd_kernelINS_13Kernel_traitsIf13__nv_bfloat16fS2_fjLj256ELj1ELj4ELj1ELj16ENS_18Kernel_traits_baseILj256EfS2_fS2_fjLj128EEEEELb1ELb1ELb1ELb0EEEvNS_9FwdParamsE,@function
        .size           _ZN10layer_norm13ln_fwd_kernelINS_13Kernel_traitsIf13__nv_bfloat16fS2_fjLj256ELj1ELj4ELj1ELj16ENS_18Kernel_traits_baseILj256EfS2_fS2_fjLj128EEEEELb1ELb1ELb1ELb0EEEvNS_9FwdParamsE,(.L_x_8266 - _ZN10layer_norm13ln_fwd_kernelINS_13Kernel_traitsIf13__nv_bfloat16fS2_fjLj256ELj1ELj4ELj1ELj16ENS_18Kernel_traits_baseILj256EfS2_fS2_fjLj128EEEEELb1ELb1ELb1ELb0EEEvNS_9FwdParamsE)
        .other          _ZN10layer_norm13ln_fwd_kernelINS_13Kernel_traitsIf13__nv_bfloat16fS2_fjLj256ELj1ELj4ELj1ELj16ENS_18Kernel_traits_baseILj256EfS2_fS2_fjLj128EEEEELb1ELb1ELb1ELb0EEEvNS_9FwdParamsE,@"STO_CUDA_ENTRY STV_DEFAULT"
_ZN10layer_norm13ln_fwd_kernelINS_13Kernel_traitsIf13__nv_bfloat16fS2_fjLj256ELj1ELj4ELj1ELj16ENS_18Kernel_traits_baseILj256EfS2_fS2_fjLj128EEEEELb1ELb1ELb1ELb0EEEvNS_9FwdParamsE:
.text._ZN10layer_norm13ln_fwd_kernelINS_13Kernel_traitsIf13__nv_bfloat16fS2_fjLj256ELj1ELj4ELj1ELj16ENS_18Kernel_traits_baseILj256EfS2_fS2_fjLj128EEEEELb1ELb1ELb1ELb0EEEvNS_9FwdParamsE:
        /* <DEDUP_REMOVED lines=49> */
.L_x_3933:
[----:B------:R-:W-:Y:S05]  /*0310*/  BSYNC B0 ;  /* 0x0000000000007941 */ /* 0x000fea0003800000 */
.L_x_3932:
        /* <DEDUP_REMOVED lines=83> */
.L_x_4014:
        /* <DEDUP_REMOVED lines=9> */
[----:B------:R-:W-:Y:S01]  /*08e0*/  IMAD R44, R0, c[0x0][0x168], RZ ;  /* 0x00005a00002c7a24 */ /* 0x000fe200078e02ff */
[----:B------:R-:W-:Y:S02]  /*08f0*/  HFMA2.MMA R72, -RZ, RZ, 0, 0 ;  /* 0x00000000ff487435 */ /* 0x000fe400000001ff */
[----:B------:R-:W-:Y:S02]  /*0900*/  ISETP.NE.AND.EX P0, PT, RZ, c[0x0][0x184], PT, P0 ;  /* 0x00006100ff007a0c */ /* 0x000fe40003f05300 */
[----:B------:R-:W-:-:S04]  /*0910*/  SHF.R.S32.HI R45, RZ, 0x1f, R44 ;  /* 0x0000001fff2d7819 */ /* 0x000fc8000001142c */
[----:B------:R-:W-:-:S04]  /*0920*/  LEA.HI R45, R45, R44, RZ, 0x3 ;  /* 0x0000002c2d2d7211 */ /* 0x000fc800078f18ff */
[----:B------:R-:W-:-:S03]  /*0930*/  LEA.HI.SX32 R62, R45, R4, 0x1d ;  /* 0x000000042d3e7211 */ /* 0x000fc600078feaff */
[----:B------:R-:W-:Y:S01]  /*0940*/  @P0 IMAD.MOV.U32 R49, RZ, RZ, 0x20 ;  /* 0x00000020ff310424 */ /* 0x000fe200078e00ff */
        /* <DEDUP_REMOVED lines=31> */
.L_x_3940:
[----:B------:R-:W-:Y:S02]  /*0b40*/  MOV R50, R56 ;  /* 0x0000003800327202 */ /* 0x000fe40000000f00 */
.L_x_3941:
[----:B------:R-:W-:Y:S05]  /*0b50*/  BSYNC B3 ;  /* 0x0000000000037941 */ /* 0x000fea0003800000 */
.L_x_3939:
        /* <DEDUP_REMOVED lines=16> */
.L_x_3945:
[----:B------:R-:W-:Y:S05]  /*0c60*/  BSYNC B4 ;  /* 0x0000000000047941 */ /* 0x000fea0003800000 */
.L_x_3944:
        /* <DEDUP_REMOVED lines=43> */
.L_x_3943:
[----:B------:R-:W-:Y:S05]  /*0f20*/  BSYNC B3 ;  /* 0x0000000000037941 */ /* 0x000fea0003800000 */
.L_x_3942:
        /* <DEDUP_REMOVED lines=11> */
.L_x_3938:
[----:B-1----:R-:W-:Y:S05]  /*0fe0*/  BSYNC B2 ;  /* 0x0000000000027941 */ /* 0x002fea0003800000 */
.L_x_3937:
        /* <DEDUP_REMOVED lines=18> */
.L_x_3949:
[----:B------:R-:W-:Y:S02]  /*1110*/  IMAD.MOV.U32 R52, RZ, RZ, R56 ;  /* 0x000000ffff347224 */ /* 0x000fe400078e0038 */
.L_x_3950:
[----:B------:R-:W-:Y:S05]  /*1120*/  BSYNC B3 ;  /* 0x0000000000037941 */ /* 0x000fea0003800000 */
.L_x_3948:
        /* <DEDUP_REMOVED lines=16> */
.L_x_3954:
[----:B------:R-:W-:Y:S05]  /*1230*/  BSYNC B4 ;  /* 0x0000000000047941 */ /* 0x000fea0003800000 */
.L_x_3953:
        /* <DEDUP_REMOVED lines=42> */
.L_x_3952:
[----:B------:R-:W-:Y:S05]  /*14e0*/  BSYNC B3 ;  /* 0x0000000000037941 */ /* 0x000fea0003800000 */
.L_x_3951:
        /* <DEDUP_REMOVED lines=11> */
.L_x_3947:
[----:B------:R-:W-:Y:S05]  /*15a0*/  BSYNC B2 ;  /* 0x0000000000027941 */ /* 0x000fea0003800000 */
.L_x_3946:
        /* <DEDUP_REMOVED lines=18> */
.L_x_3958:
[----:B------:R-:W-:Y:S02]  /*16d0*/  MOV R52, R56 ;  /* 0x0000003800347202 */ /* 0x000fe40000000f00 */
.L_x_3959:
[----:B------:R-:W-:Y:S05]  /*16e0*/  BSYNC B3 ;  /* 0x0000000000037941 */ /* 0x000fea0003800000 */
.L_x_3957:
        /* <DEDUP_REMOVED lines=16> */
.L_x_3963:
[----:B------:R-:W-:Y:S05]  /*17f0*/  BSYNC B4 ;  /* 0x0000000000047941 */ /* 0x000fea0003800000 */
.L_x_3962:
        /* <DEDUP_REMOVED lines=43> */
.L_x_3961:
[----:B------:R-:W-:Y:S05]  /*1ab0*/  BSYNC B3 ;  /* 0x0000000000037941 */ /* 0x000fea0003800000 */
.L_x_3960:
        /* <DEDUP_REMOVED lines=11> */
.L_x_3956:
[----:B------:R-:W-:Y:S05]  /*1b70*/  BSYNC B2 ;  /* 0x0000000000027941 */ /* 0x000fea0003800000 */
.L_x_3955:
        /* <DEDUP_REMOVED lines=18> */
.L_x_3967:
[----:B0-----:R-:W-:Y:S02]  /*1ca0*/  IMAD.MOV.U32 R54, RZ, RZ, R56 ;  /* 0x000000ffff367224 */ /* 0x001fe400078e0038 */
.L_x_3968:
[----:B------:R-:W-:Y:S05]  /*1cb0*/  BSYNC B3 ;  /* 0x0000000000037941 */ /* 0x000fea0003800000 */
.L_x_3966:
        /* <DEDUP_REMOVED lines=16> */
.L_x_3972:
[----:B------:R-:W-:Y:S05]  /*1dc0*/  BSYNC B4 ;  /* 0x0000000000047941 */ /* 0x000fea0003800000 */
.L_x_3971:
        /* <DEDUP_REMOVED lines=43> */
.L_x_3970:
[----:B------:R-:W-:Y:S05]  /*2080*/  BSYNC B3 ;  /* 0x0000000000037941 */ /* 0x000fea0003800000 */
.L_x_3969:
        /* <DEDUP_REMOVED lines=11> */
.L_x_3965:
[----:B------:R-:W-:Y:S05]  /*2140*/  BSYNC B2 ;  /* 0x0000000000027941 */ /* 0x000fea0003800000 */
.L_x_3964:
        /* <DEDUP_REMOVED lines=18> */
.L_x_3976:
[----:B0-----:R-:W-:Y:S02]  /*2270*/  IMAD.MOV.U32 R54, RZ, RZ, R56 ;  /* 0x000000ffff367224 */ /* 0x001fe400078e0038 */
.L_x_3977:
[----:B------:R-:W-:Y:S05]  /*2280*/  BSYNC B3 ;  /* 0x0000000000037941 */ /* 0x000fea0003800000 */
.L_x_3975:
        /* <DEDUP_REMOVED lines=16> */
.L_x_3981:
[----:B------:R-:W-:Y:S05]  /*2390*/  BSYNC B4 ;  /* 0x0000000000047941 */ /* 0x000fea0003800000 */
.L_x_3980:
        /* <DEDUP_REMOVED lines=43> */
.L_x_3979:
[----:B------:R-:W-:Y:S05]  /*2650*/  BSYNC B3 ;  /* 0x0000000000037941 */ /* 0x000fea0003800000 */
.L_x_3978:
        /* <DEDUP_REMOVED lines=11> */
.L_x_3974:
[----:B------:R-:W-:Y:S05]  /*2710*/  BSYNC B2 ;  /* 0x0000000000027941 */ /* 0x000fea0003800000 */
.L_x_3973:
        /* <DEDUP_REMOVED lines=18> */
.L_x_3985:
[----:B------:R-:W-:Y:S02]  /*2840*/  MOV R63, R56 ;  /* 0x00000038003f7202 */ /* 0x000fe40000000f00 */
.L_x_3986:
[----:B------:R-:W-:Y:S05]  /*2850*/  BSYNC B3 ;  /* 0x0000000000037941 */ /* 0x000fea0003800000 */
.L_x_3984:
        /* <DEDUP_REMOVED lines=16> */
.L_x_3990:
[----:B------:R-:W-:Y:S05]  /*2960*/  BSYNC B4 ;  /* 0x0000000000047941 */ /* 0x000fea0003800000 */
.L_x_3989:
        /* <DEDUP_REMOVED lines=43> */
.L_x_3988:
[----:B------:R-:W-:Y:S05]  /*2c20*/  BSYNC B3 ;  /* 0x0000000000037941 */ /* 0x000fea0003800000 */
.L_x_3987:
        /* <DEDUP_REMOVED lines=11> */
.L_x_3983:
[----:B------:R-:W-:Y:S05]  /*2ce0*/  BSYNC B2 ;  /* 0x0000000000027941 */ /* 0x000fea0003800000 */
.L_x_3982:
        /* <DEDUP_REMOVED lines=18> */
.L_x_3994:
[----:B------:R-:W-:Y:S02]  /*2e10*/  IMAD.MOV.U32 R63, RZ, RZ, R56 ;  /* 0x000000ffff3f7224 */ /* 0x000fe400078e0038 */
.L_x_3995:
[----:B------:R-:W-:Y:S05]  /*2e20*/  BSYNC B3 ;  /* 0x0000000000037941 */ /* 0x000fea0003800000 */
.L_x_3993:
        /* <DEDUP_REMOVED lines=16> */
.L_x_3999:
[----:B------:R-:W-:Y:S05]  /*2f30*/  BSYNC B4 ;  /* 0x0000000000047941 */ /* 0x000fea0003800000 */
.L_x_3998:
        /* <DEDUP_REMOVED lines=43> */
.L_x_3997:
[----:B------:R-:W-:Y:S05]  /*31f0*/  BSYNC B3 ;  /* 0x0000000000037941 */ /* 0x000fea0003800000 */
.L_x_3996:
        /* <DEDUP_REMOVED lines=11> */
.L_x_3992:
[----:B------:R-:W-:Y:S05]  /*32b0*/  BSYNC B2 ;  /* 0x0000000000027941 */ /* 0x000fea0003800000 */
.L_x_3991:
        /* <DEDUP_REMOVED lines=18> */
.L_x_4003:
[----:B------:R-:W-:Y:S02]  /*33e0*/  IMAD.MOV.U32 R63, RZ, RZ, R56 ;  /* 0x000000ffff3f7224 */ /* 0x000fe400078e0038 */
.L_x_4004:
[----:B------:R-:W-:Y:S05]  /*33f0*/  BSYNC B3 ;  /* 0x0000000000037941 */ /* 0x000fea0003800000 */
.L_x_4002:
        /* <DEDUP_REMOVED lines=16> */
.L_x_4008:
[----:B------:R-:W-:Y:S05]  /*3500*/  BSYNC B4 ;  /* 0x0000000000047941 */ /* 0x000fea0003800000 */
.L_x_4007:
        /* <DEDUP_REMOVED lines=43> */
.L_x_4006:
[----:B------:R-:W-:Y:S05]  /*37c0*/  BSYNC B3 ;  /* 0x0000000000037941 */ /* 0x000fea0003800000 */
.L_x_4005:
        /* <DEDUP_REMOVED lines=11> */
.L_x_4001:
[----:B------:R-:W-:Y:S05]  /*3880*/  BSYNC B2 ;  /* 0x0000000000027941 */ /* 0x000fea0003800000 */
.L_x_4000:
[----:B------:R-:W-:-:S04]  /*3890*/  IMAD.MOV.U32 R53, RZ, RZ, 0x20 ;  /* 0x00000020ff357424 */ /* 0x000fc800078e00ff */
[----:B------:R-:W-:-:S05]  /*38a0*/  IMAD.WIDE.U32 R52, R62, R53, c[0x0][0x188] ;  /* 0x000062003e347625 */ /* 0x000fca00078e0035 */
[----:B------:R1:W-:Y:S04]  /*38b0*/  STG.E.128 [R52.64], R44 ;  /* 0x0000002c34007986 */ /* 0x0003e8000c101d06 */
[----:B------:R1:W-:Y:S01]  /*38c0*/  STG.E.128 [R52.64+0x10], R48 ;  /* 0x0000103034007986 */ /* 0x0003e2000c101d06 */
[----:B------:R-:W-:Y:S05]  /*38d0*/  @!P3 BRA `(.L_x_3936) ;  /* 0x000001000000b947 */ /* 0x000fea0003800000 */
[----:B-1----:R-:W-:-:S04]  /*38e0*/  SHF.L.U32 R52, R68, 0x10, RZ ;  /* 0x0000001044347819 */ /* 0x002fc800000006ff */
        /* <DEDUP_REMOVED lines=15> */
.L_x_3936:
[----:B------:R-:W-:Y:S05]  /*39e0*/  BSYNC B0 ;  /* 0x0000000000007941 */ /* 0x000fea0003800000 */
.L_x_3935:
        /* <DEDUP_REMOVED lines=12> */
.L_x_4015:
        /* <DEDUP_REMOVED lines=37> */
.L_x_4016:
        /* <DEDUP_REMOVED lines=55> */
.L_x_4012:
[----:B-1----:R-:W-:Y:S05]  /*4070*/  BSYNC B0 ;  /* 0x0000000000007941 */ /* 0x002fea0003800000 */
.L_x_4011:
[----:B0-----:R-:W-:-:S05]  /*4080*/  IMAD.MOV.U32 R53, RZ, RZ, c[0x0][0x160] ;  /* 0x00005800ff357624 */ /* 0x001fca00078e00ff */
[----:B------:R-:W-:-:S04]  /*4090*/  LEA R0, R53, R0, 0x2 ;  /* 0x0000000035007211 */ /* 0x000fc800078e10ff */
[----:B------:R-:W-:-:S13]  /*40a0*/  ISETP.GE.AND P0, PT, R0, c[0x0][0x164], PT ;  /* 0x0000590000007a0c */ /* 0x000fda0003f06270 */
[----:B------:R-:W-:Y:S01]  /*40b0*/  @P0 CALL.REL.NOINC `(.L_x_4013) ;  /* 0x0000001000000944 */ /* 0x000fe20003c00000 */
[----:B------:R-:W-:Y:S05]  /*40c0*/  BRA `(.L_x_4014) ;  /* 0xffffc78000007947 */ /* 0x000fea000383ffff */
.L_x_4013:
[----:B------:R-:W-:Y:S05]  /*40d0*/  BSYNC B1 ;  /* 0x0000000000017941 */ /* 0x000fea0003800000 */
.L_x_3934:
[----:B------:R-:W-:Y:S05]  /*40e0*/  EXIT ;  /* 0x000000000000794d */ /* 0x000fea0003800000 */
.L_x_4009:
[----:B------:R-:W-:Y:S01]  /*40f0*/  IMAD.MOV.U32 R62, RZ, RZ, 0x1 ;  /* 0x00000001ff3e7424 */ /* 0x000fe200078e00ff */
[----:B------:R-:W-:Y:S01]  /*4100*/  MOV R54, 0xffffffff ;  /* 0xffffffff00367802 */ /* 0x000fe20000000f00 */
[----:B------:R-:W-:Y:S01]  /*4110*/  IMAD.MOV.U32 R55, RZ, RZ, 0x1f ;  /* 0x0000001fff377424 */ /* 0x000fe200078e00ff */
[----:B------:R-:W-:Y:S02]  /*4120*/  MOV R52, 0x4140 ;  /* 0x0000414000347802 */ /* 0x000fe40000000f00 */
[----:B-----5:R-:W-:Y:S05]  /*4130*/  CALL.REL.NOINC `($__internal_78_$__cuda_sm70_shflsync_bfly_p) ;  /* 0x0000049000007944 */ /* 0x020fea0003c00000 */
[----:B01----:R-:W-:Y:S05]  /*4140*/  BRA `(.L_x_4015) ;  /* 0xfffff96000007947 */ /* 0x003fea000383ffff */
.L_x_4010:
[----:B------:R-:W-:Y:S01]  /*4150*/  IMAD.MOV.U32 R62, RZ, RZ, 0x2 ;  /* 0x00000002ff3e7424 */ /* 0x000fe200078e00ff */
[----:B------:R-:W-:Y:S01]  /*4160*/  MOV R54, 0xffffffff ;  /* 0xffffffff00367802 */ /* 0x000fe20000000f00 */
[----:B------:R-:W-:Y:S01]  /*4170*/  IMAD.MOV.U32 R55, RZ, RZ, 0x1f ;  /* 0x0000001fff377424 */ /* 0x000fe200078e00ff */
[----:B------:R-:W-:Y:S02]  /*4180*/  MOV R52, 0x41a0 ;  /* 0x000041a000347802 */ /* 0x000fe40000000f00 */
[----:B-----5:R-:W-:Y:S05]  /*4190*/  CALL.REL.NOINC `($__internal_78_$__cuda_sm70_shflsync_bfly_p) ;  /* 0x0000043000007944 */ /* 0x020fea0003c00000 */
[----:B01----:R-:W-:Y:S01]  /*41a0*/  FADD.FTZ R63, R63, R54 ;  /* 0x000000363f3f7221 */ /* 0x003fe20000010000 */
[----:B------:R-:W-:Y:S01]  /*41b0*/  MOV R54, 0xffffffff ;  /* 0xffffffff00367802 */ /* 0x000fe20000000f00 */
[----:B------:R-:W-:Y:S01]  /*41c0*/  IMAD.MOV.U32 R62, RZ, RZ, 0x4 ;  /* 0x00000004ff3e7424 */ /* 0x000fe200078e00ff */
[----:B------:R-:W-:Y:S01]  /*41d0*/  MOV R52, 0x4200 ;  /* 0x0000420000347802 */ /* 0x000fe20000000f00 */
[----:B------:R-:W-:-:S02]  /*41e0*/  IMAD.MOV.U32 R55, RZ, RZ, 0x1f ;  /* 0x0000001fff377424 */ /* 0x000fc400078e00ff */
[----:B------:R-:W-:Y:S05]  /*41f0*/  CALL.REL.NOINC `($__internal_78_$__cuda_sm70_shflsync_bfly_p) ;  /* 0x000003d000007944 */ /* 0x000fea0003c00000 */
[----:B0-----:R-:W-:Y:S01]  /*4200*/  HFMA2.MMA R55, -RZ, RZ, 0, 1.847743988037109375e-06 ;  /* 0x0000001fff377435 */ /* 0x001fe200000001ff */
[----:B-1----:R-:W-:Y:S01]  /*4210*/  FADD.FTZ R63, R63, R54 ;  /* 0x000000363f3f7221 */ /* 0x002fe20000010000 */
[----:B------:R-:W-:Y:S01]  /*4220*/  MOV R52, 0x4260 ;  /* 0x0000426000347802 */ /* 0x000fe20000000f00 */
[----:B------:R-:W-:-:S02]  /*4230*/  IMAD.MOV.U32 R62, RZ, RZ, 0x8 ;  /* 0x00000008ff3e7424 */ /* 0x000fc400078e00ff */
[----:B------:R-:W-:Y:S02]  /*4240*/  IMAD.MOV.U32 R54, RZ, RZ, -0x1 ;  /* 0xffffffffff367424 */ /* 0x000fe400078e00ff */
[----:B------:R-:W-:Y:S05]  /*4250*/  CALL.REL.NOINC `($__internal_78_$__cuda_sm70_shflsync_bfly_p) ;  /* 0x0000037000007944 */ /* 0x000fea0003c00000 */
[----:B01----:R-:W-:Y:S01]  /*4260*/  FADD.FTZ R63, R63, R54 ;  /* 0x000000363f3f7221 */ /* 0x003fe20000010000 */
[----:B------:R-:W-:Y:S01]  /*4270*/  MOV R62, 0x10 ;  /* 0x00000010003e7802 */ /* 0x000fe20000000f00 */
[----:B------:R-:W-:Y:S01]  /*4280*/  IMAD.MOV.U32 R55, RZ, RZ, 0x1f ;  /* 0x0000001fff377424 */ /* 0x000fe200078e00ff */
[----:B------:R-:W-:Y:S02]  /*4290*/  MOV R54, 0xffffffff ;  /* 0xffffffff00367802 */ /* 0x000fe40000000f00 */
[----:B------:R-:W-:Y:S02]  /*42a0*/  MOV R52, 0x42c0 ;  /* 0x000042c000347802 */ /* 0x000fe40000000f00 */
[----:B------:R-:W-:Y:S05]  /*42b0*/  CALL.REL.NOINC `($__internal_78_$__cuda_sm70_shflsync_bfly_p) ;  /* 0x0000031000007944 */ /* 0x000fea0003c00000 */
[----:B-1----:R-:W-:Y:S01]  /*42c0*/  FADD.FTZ R54, R63, R54 ;  /* 0x000000363f367221 */ /* 0x002fe20000010000 */
[----:B0-----:R-:W-:Y:S01]  /*42d0*/  HFMA2.MMA R55, -RZ, RZ, 0, 1.847743988037109375e-06 ;  /* 0x0000001fff377435 */ /* 0x001fe200000001ff */
[----:B------:R-:W-:Y:S02]  /*42e0*/  IMAD.MOV.U32 R62, RZ, RZ, 0x1 ;  /* 0x00000001ff3e7424 */ /* 0x000fe400078e00ff */
[----:B------:R-:W-:Y:S02]  /*42f0*/  FMUL.FTZ R73, R54, c[0x0][0x1e0] ;  /* 0x0000780036497a20 */ /* 0x000fe40000410000 */
[----:B------:R-:W-:-:S02]  /*4300*/  IMAD.MOV.U32 R54, RZ, RZ, -0x1 ;  /* 0xffffffffff367424 */ /* 0x000fc400078e00ff */
        /* <DEDUP_REMOVED lines=18> */
[----:B------:R-:W-:Y:S05]  /*4430*/  CALL.REL.NOINC `($__internal_78_$__cuda_sm70_shflsync_bfly_p) ;  /* 0x0000019000007944 */ /* 0x000fea0003c00000 */
[----:B01----:R-:W-:Y:S01]  /*4440*/  FADD.FTZ R63, R63, R54 ;  /* 0x000000363f3f7221 */ /* 0x003fe20000010000 */
[----:B------:R-:W-:Y:S01]  /*4450*/  MOV R62, 0x2 ;  /* 0x00000002003e7802 */ /* 0x000fe20000000f00 */
[----:B------:R-:W-:Y:S01]  /*4460*/  IMAD.MOV.U32 R55, RZ, RZ, 0x1f ;  /* 0x0000001fff377424 */ /* 0x000fe200078e00ff */
[----:B------:R-:W-:Y:S02]  /*4470*/  MOV R54, 0xffffffff ;  /* 0xffffffff00367802 */ /* 0x000fe40000000f00 */
[----:B------:R-:W-:Y:S02]  /*4480*/  MOV R52, 0x44a0 ;  /* 0x000044a000347802 */ /* 0x000fe40000000f00 */
        /* <DEDUP_REMOVED lines=16> */
[----:B------:R-:W-:Y:S02]  /*4590*/  IMAD.MOV.U32 R62, RZ, RZ, 0x10 ;  /* 0x00000010ff3e7424 */ /* 0x000fe400078e00ff */
[----:B------:R-:W-:-:S02]  /*45a0*/  IMAD.MOV.U32 R54, RZ, RZ, -0x1 ;  /* 0xffffffffff367424 */ /* 0x000fc400078e00ff */
[----:B------:R-:W-:Y:S05]  /*45b0*/  CALL.REL.NOINC `($__internal_78_$__cuda_sm70_shflsync_bfly_p) ;  /* 0x0000001000007944 */ /* 0x000fea0003c00000 */
[----:B01----:R-:W-:Y:S05]  /*45c0*/  BRA `(.L_x_4016) ;  /* 0xfffff73000007947 */ /* 0x003fea000383ffff */
        .weak           $__internal_78_$__cuda_sm70_shflsync_bfly_p
        .type           $__internal_78_$__cuda_sm70_shflsync_bfly_p,@function
        .size           $__internal_78_$__cuda_sm70_shflsync_bfly_p,(.L_x_8266 - $__internal_78_$__cuda_sm70_shflsync_bfly_p)
$__internal_78_$__cuda_sm70_shflsync_bfly_p:
[----:B------:R-:W-:Y:S01]  /*45d0*/  MOV R53, 0x0 ;  /* 0x0000000000357802 */ /* 0x000fe20000000f00 */
[----:B------:R-:W-:Y:S04]  /*45e0*/  WARPSYNC R54 ;  /* 0x0000003600007348 */ /* 0x000fe80003800000 */
[----:B------:R0:W1:Y:S01]  /*45f0*/  SHFL.BFLY PT, R54, R63, R62, R55 ;  /* 0x0c00003e3f367389 */ /* 0x00006200000e0037 */
[----:B------:R-:W-:Y:S05]  /*4600*/  RET.REL.NODEC R52 `(_ZN10layer_norm13ln_fwd_kernelINS_13Kernel_traitsIf13__nv_bfloat16fS2_fjLj256ELj1ELj4ELj1ELj16ENS_18Kernel_traits_baseILj256EfS2_fS2_fjLj128EEEEELb1ELb1ELb1ELb0EEEvNS_9FwdParamsE) ;  /* 0xffffb9f034007950 */ /* 0x000fea0003c3ffff */
.L_x_4017:
        /* <DEDUP_REMOVED lines=15> */
.L_x_8266:


//--------------------- .text._ZN10layer_norm13ln_fwd_kernelINS_13Kernel_traitsIf13__nv_bfloat16fS2_fjLj256ELj1ELj4ELj1ELj16ENS_18Kernel_traits_baseILj256EfS2_fS2_fjLj128EEEEELb1ELb1ELb1ELb1EEEvNS_9FwdParamsE --------------------------
	.section	.text._ZN10layer_norm13ln_fwd_kernelINS_13Kernel_traitsIf13__nv_bfloat16fS2_fjLj256ELj1ELj4ELj1ELj16ENS_18Kernel_traits_baseILj256EfS2_fS2_fjLj128EEEEELb1ELb1ELb1ELb1EEEvNS_9FwdParamsE,"ax",@progbits
	.sectioninfo	@"SHI_REGISTERS=76"
	.align	128
        .global         _ZN10layer_norm13ln_fwd_kernelINS_13Kernel_traitsIf13__nv_bfloat16fS2_fjLj256ELj1ELj4ELj1ELj16ENS_18Kernel_traits_baseILj256EfS2_fS2_fjLj128EEEEELb1ELb1ELb1ELb1EEEvNS_9FwdParamsE
        .type           _ZN10layer_norm13ln_fwd_kernelINS_13Kernel_traitsIf13__nv_bfloat16fS2_fjLj256ELj1ELj4ELj1ELj16ENS_18Kernel_traits_baseILj256EfS2_fS2_fjLj128EEEEELb1ELb1ELb1ELb1EEEvNS_9FwdParamsE,@function
        .size           _ZN10layer_norm13ln_fwd_kernelINS_13Kernel_traitsIf13__nv_bfloat16fS2_fjLj256ELj1ELj4ELj1ELj16ENS_18Kernel_traits_baseILj256EfS2_fS2_fjLj128EEEEELb1ELb1ELb1ELb1EEEvNS_9FwdParamsE,(.L_x_8267 - _ZN10layer_norm13ln_fwd_kernelINS_13Kernel_traitsIf13__nv_bfloat16fS2_fjLj256ELj1ELj4ELj1ELj16ENS_18Kernel_traits_baseILj256EfS2_fS2_fjLj128EEEEELb1ELb1ELb1ELb1EEEvNS_9FwdParamsE)
        .other          _ZN10layer_norm13ln_fwd_kernelINS_13Kernel_traitsIf13__nv_bfloat16fS2_fjLj256ELj1ELj4ELj1ELj16ENS_18Kernel_traits_baseILj256EfS2_fS2_fjLj128EEEEELb1ELb1ELb1ELb1EEEvNS_9FwdParamsE,@"STO_CUDA_ENTRY STV_DEFAULT"
_ZN10layer_norm13ln_fwd_kernelINS_13Kernel_traitsIf13__nv_bfloat16fS2_fjLj256ELj1ELj4ELj1ELj16ENS_18Kernel_traits_baseILj256EfS2_fS2_fjLj128EEEEELb1ELb1ELb1ELb1EEEvNS_9FwdParamsE:
.text._ZN10layer_norm13ln_fwd_kernelINS_13Kernel_traitsIf13__nv_bfloat16fS2_fjLj256ELj1ELj4ELj1ELj16ENS_18Kernel_traits_baseILj256EfS2_fS2_fjLj128EEEEELb1ELb1ELb1ELb1EEEvNS_9FwdParamsE:
        /* <DEDUP_REMOVED lines=126> */
.L_x_4098:
[----:B------:R-:W-:-:S04]  /*07e0*/  IMAD.MOV.U32 R51, RZ, RZ, 0x4 ;  /* 0x00000004ff337424 */ /* 0x000fc800078e00ff */
[----:B------:R-:W-:-:S06]  /*07f0*/  IMAD.WIDE R44, R2, R51, c[0x0][0x1d0] ;  /* 0x00007400022c7625 */ /* 0x000fcc00078e0233 */
[----:B------:R-:W2:Y:S01]  /*0800*/  LDG.E R44, [R44.64] ;  /* 0x000000062c2c7981 */ /* 0x000ea2000c1e1900 */
[----:B------:R-:W-:Y:S01]  /*0810*/  ISETP.NE.U32.AND P0, PT, RZ, c[0x0][0x180], PT ;  /* 0x00006000ff007a0c */ /* 0x000fe20003f05070 */
[C---:B------:R-:W-:Y:S01]  /*0820*/  IMAD R46, R2.reuse, c[0x0][0x168], RZ ;  /* 0x00005a00022e7a24 */ /* 0x040fe200078e02ff */
[----:B------:R-:W-:Y:S01]  /*0830*/  MOV R72, RZ ;  /* 0x000000ff00487202 */ /* 0x000fe20000000f00 */
[----:B------:R-:W-:Y:S01]  /*0840*/  IMAD.WIDE R50, R2, R51, c[0x0][0x1d8] ;  /* 0x0000760002327625 */ /* 0x000fe200078e0233 */
[----:B------:R-:W-:Y:S02]  /*0850*/  ISETP.NE.AND.EX P0, PT, RZ, c[0x0][0x184], PT, P0 ;  /* 0x00006100ff007a0c */ /* 0x000fe40003f05300 */
[----:B------:R-:W-:Y:S02]  /*0860*/  SHF.R.S32.HI R47, RZ, 0x1f, R46 ;  /* 0x0000001fff2f7819 */ /* 0x000fe4000001142e */
[----:B-----5:R0:W5:Y:S02]  /*0870*/  LDG.E R70, [R50.64] ;  /* 0x0000000632467981 */ /* 0x020164000c1e1900 */
[----:B------:R-:W-:-:S04]  /*0880*/  LEA.HI R47, R47, R46, RZ, 0x3 ;  /* 0x0000002e2f2f7211 */ /* 0x000fc800078f18ff */
        /* <DEDUP_REMOVED lines=34> */
.L_x_4022:
[----:B------:R-:W-:Y:S02]  /*0ab0*/  MOV R50, R52 ;  /* 0x0000003400327202 */ /* 0x000fe40000000f00 */
.L_x_4023:
[----:B------:R-:W-:Y:S05]  /*0ac0*/  BSYNC B2 ;  /* 0x0000000000027941 */ /* 0x000fea0003800000 */
.L_x_4021:
        /* <DEDUP_REMOVED lines=16> */
.L_x_4027:
[----:B------:R-:W-:Y:S05]  /*0bd0*/  BSYNC B3 ;  /* 0x0000000000037941 */ /* 0x000fea0003800000 */
.L_x_4026:
        /* <DEDUP_REMOVED lines=43> */
.L_x_4025:
[----:B------:R-:W-:Y:S05]  /*0e90*/  BSYNC B2 ;  /* 0x0000000000027941 */ /* 0x000fea0003800000 */
.L_x_4024:
        /* <DEDUP_REMOVED lines=11> */
.L_x_4020:
[----:B0-----:R-:W-:Y:S05]  /*0f50*/  BSYNC B1 ;  /* 0x0000000000017941 */ /* 0x001fea0003800000 */
.L_x_4019:
        /* <DEDUP_REMOVED lines=18> */
.L_x_4031:
[----:B------:R-:W-:Y:S02]  /*1080*/  IMAD.MOV.U32 R58, RZ, RZ, R52 ;  /* 0x000000ffff3a7224 */ /* 0x000fe400078e0034 */
.L_x_4032:
[----:B------:R-:W-:Y:S05]  /*1090*/  BSYNC B2 ;  /* 0x0000000000027941 */ /* 0x000fea0003800000 */
.L_x_4030:
        /* <DEDUP_REMOVED lines=16> */
.L_x_4036:
[----:B------:R-:W-:Y:S05]  /*11a0*/  BSYNC B3 ;  /* 0x0000000000037941 */ /* 0x000fea0003800000 */
.L_x_4035:
        /* <DEDUP_REMOVED lines=42> */
.L_x_4034:
[----:B------:R-:W-:Y:S05]  /*1450*/  BSYNC B2 ;  /* 0x0000000000027941 */ /* 0x000fea0003800000 */
.L_x_4033:
        /* <DEDUP_REMOVED lines=11> */
.L_x_4029:
[----:B------:R-:W-:Y:S05]  /*1510*/  BSYNC B1 ;  /* 0x0000000000017941 */ /* 0x000fea0003800000 */
.L_x_4028:
        /* <DEDUP_REMOVED lines=18> */
.L_x_4040:
[----:B------:R-:W-:Y:S02]  /*1640*/  MOV R58, R52 ;  /* 0x00000034003a7202 */ /* 0x000fe40000000f00 */
.L_x_4041:
[----:B------:R-:W-:Y:S05]  /*1650*/  BSYNC B2 ;  /* 0x0000000000027941 */ /* 0x000fea0003800000 */
.L_x_4039:
        /* <DEDUP_REMOVED lines=16> */
.L_x_4045:
[----:B------:R-:W-:Y:S05]  /*1760*/  BSYNC B3 ;  /* 0x0000000000037941 */ /* 0x000fea0003800000 */
.L_x_4044:
        /* <DEDUP_REMOVED lines=43> */
.L_x_4043:
[----:B------:R-:W-:Y:S05]  /*1a20*/  BSYNC B2 ;  /* 0x0000000000027941 */ /* 0x000fea0003800000 */
.L_x_4042:
        /* <DEDUP_REMOVED lines=11> */
.L_x_4038:
[----:B------:R-:W-:Y:S05]  /*1ae0*/  BSYNC B1 ;  /* 0x0000000000017941 */ /* 0x000fea0003800000 */
.L_x_4037:
        /* <DEDUP_REMOVED lines=18> */
.L_x_4049:
[----:B------:R-:W-:Y:S02]  /*1c10*/  IMAD.MOV.U32 R58, RZ, RZ, R52 ;  /* 0x000000ffff3a7224 */ /* 0x000fe400078e0034 */
.L_x_4050:
[----:B------:R-:W-:Y:S05]  /*1c20*/  BSYNC B2 ;  /* 0x0000000000027941 */ /* 0x000fea0003800000 */
.L_x_4048:
        /* <DEDUP_REMOVED lines=16> */
.L_x_4054:
[----:B------:R-:W-:Y:S05]  /*1d30*/  BSYNC B3 ;  /* 0x0000000000037941 */ /* 0x000fea0003800000 */
.L_x_4053:
        /* <DEDUP_REMOVED lines=43> */
.L_x_4052:
[----:B------:R-:W-:Y:S05]  /*1ff0*/  BSYNC B2 ;  /* 0x0000000000027941 */ /* 0x000fea0003800000 */
.L_x_4051:
        /* <DEDUP_REMOVED lines=11> */
.L_x_4047:
[----:B------:R-:W-:Y:S05]  /*20b0*/  BSYNC B1 ;  /* 0x0000000000017941 */ /* 0x000fea0003800000 */
.L_x_4046:
        /* <DEDUP_REMOVED lines=18> */
.L_x_4058:
[----:B------:R-:W-:Y:S02]  /*21e0*/  IMAD.MOV.U32 R58, RZ, RZ, R52 ;  /* 0x000000ffff3a7224 */ /* 0x000fe400078e0034 */
.L_x_4059:
[----:B------:R-:W-:Y:S05]  /*21f0*/  BSYNC B2 ;  /* 0x0000000000027941 */ /* 0x000fea0003800000 */
.L_x_4057:
        /* <DEDUP_REMOVED lines=16> */
.L_x_4063:
[----:B------:R-:W-:Y:S05]  /*2300*/  BSYNC B3 ;  /* 0x0000000000037941 */ /* 0x000fea0003800000 */
.L_x_4062:
        /* <DEDUP_REMOVED lines=43> */
.L_x_4061:
[----:B------:R-:W-:Y:S05]  /*25c0*/  BSYNC B2 ;  /* 0x0000000000027941 */ /* 0x000fea0003800000 */
.L_x_4060:
        /* <DEDUP_REMOVED lines=11> */
.L_x_4056:
[----:B------:R-:W-:Y:S05]  /*2680*/  BSYNC B1 ;  /* 0x0000000000017941 */ /* 0x000fea0003800000 */
.L_x_4055:
        /* <DEDUP_REMOVED lines=18> */
.L_x_4067:
[----:B------:R-:W-:Y:S02]  /*27b0*/  MOV R60, R52 ;  /* 0x00000034003c7202 */ /* 0x000fe40000000f00 */
.L_x_4068:
[----:B------:R-:W-:Y:S05]  /*27c0*/  BSYNC B2 ;  /* 0x0000000000027941 */ /* 0x000fea0003800000 */
.L_x_4066:
        /* <DEDUP_REMOVED lines=16> */
.L_x_4072:
[----:B------:R-:W-:Y:S05]  /*28d0*/  BSYNC B3 ;  /* 0x0000000000037941 */ /* 0x000fea0003800000 */
.L_x_4071:
        /* <DEDUP_REMOVED lines=43> */
.L_x_4070:
[----:B------:R-:W-:Y:S05]  /*2b90*/  BSYNC B2 ;  /* 0x0000000000027941 */ /* 0x000fea0003800000 */
.L_x_4069:
        /* <DEDUP_REMOVED lines=11> */
.L_x_4065:
[----:B------:R-:W-:Y:S05]  /*2c50*/  BSYNC B1 ;  /* 0x0000000000017941 */ /* 0x000fea0003800000 */
.L_x_4064:
        /* <DEDUP_REMOVED lines=18> */
.L_x_4076:
[----:B------:R-:W-:Y:S02]  /*2d80*/  IMAD.MOV.U32 R60, RZ, RZ, R52 ;  /* 0x000000ffff3c7224 */ /* 0x000fe400078e0034 */
.L_x_4077:
[----:B------:R-:W-:Y:S05]  /*2d90*/  BSYNC B2 ;  /* 0x0000000000027941 */ /* 0x000fea0003800000 */
.L_x_4075:
        /* <DEDUP_REMOVED lines=16> */
.L_x_4081:
[----:B------:R-:W-:Y:S05]  /*2ea0*/  BSYNC B3 ;  /* 0x0000000000037941 */ /* 0x000fea0003800000 */
.L_x_4080:
        /* <DEDUP_REMOVED lines=43> */
.L_x_4079:
[----:B------:R-:W-:Y:S05]  /*3160*/  BSYNC B2 ;  /* 0x0000000000027941 */ /* 0x000fea0003800000 */
.L_x_4078:
        /* <DEDUP_REMOVED lines=11> */
.L_x_4074:
[----:B------:R-:W-:Y:S05]  /*3220*/  BSYNC B1 ;  /* 0x0000000000017941 */ /* 0x000fea0003800000 */
.L_x_4073:
        /* <DEDUP_REMOVED lines=18> */
.L_x_4085:
[----:B------:R-:W-:Y:S02]  /*3350*/  IMAD.MOV.U32 R63, RZ, RZ, R52 ;  /* 0x000000ffff3f7224 */ /* 0x000fe400078e0034 */
.L_x_4086:
[----:B------:R-:W-:Y:S05]  /*3360*/  BSYNC B2 ;  /* 0x0000000000027941 */ /* 0x000fea0003800000 */
.L_x_4084:
        /* <DEDUP_REMOVED lines=16> */
.L_x_4090:
[----:B------:R-:W-:Y:S05]  /*3470*/  BSYNC B3 ;  /* 0x0000000000037941 */ /* 0x000fea0003800000 */
.L_x_4089:
        /* <DEDUP_REMOVED lines=43> */
.L_x_4088:
[----:B------:R-:W-:Y:S05]  /*3730*/  BSYNC B2 ;  /* 0x0000000000027941 */ /* 0x000fea0003800000 */
.L_x_4087:
        /* <DEDUP_REMOVED lines=11> */
.L_x_4083:
[----:B------:R-:W-:Y:S05]  /*37f0*/  BSYNC B1 ;  /* 0x0000000000017941 */ /* 0x000fea0003800000 */
.L_x_4082:
        /* <DEDUP_REMOVED lines=22> */
.L_x_4092:
[----:B------:R-:W-:Y:S05]  /*3960*/  BSYNC B1 ;  /* 0x0000000000017941 */ /* 0x000fea0003800000 */
.L_x_4091:
        /* <DEDUP_REMOVED lines=11> */
.L_x_4099:
        /* <DEDUP_REMOVED lines=36> */
.L_x_4100:
        /* <DEDUP_REMOVED lines=54> */
.L_x_4096:
[----:B-1----:R-:W-:Y:S05]  /*3fc0*/  BSYNC B1 ;  /* 0x0000000000017941 */ /* 0x002fea0003800000 */
.L_x_4095:
[----:B0-----:R-:W-:-:S05]  /*3fd0*/  MOV R45, c[0x0][0x160] ;  /* 0x00005800002d7a02 */ /* 0x001fca0000000f00 */
[----:B------:R-:W-:-:S05]  /*3fe0*/  IMAD R2, R45, 0x4, R2 ;  /* 0x000000042d027824 */ /* 0x000fca00078e0202 */
[----:B------:R-:W-:-:S13]  /*3ff0*/  ISETP.GE.AND P0, PT, R2, c[0x0][0x164], PT ;  /* 0x0000590002007a0c */ /* 0x000fda0003f06270 */
[----:B------:R-:W-:Y:S01]  /*4000*/  @P0 CALL.REL.NOINC `(.L_x_4097) ;  /* 0x0000001000000944 */ /* 0x000fe20003c00000 */
[----:B------:R-:W-:Y:S05]  /*4010*/  BRA `(.L_x_4098) ;  /* 0xffffc7c000007947 */ /* 0x000fea000383ffff */
.L_x_4097:
[----:B------:R-:W-:Y:S05]  /*4020*/  BSYNC B0 ;  /* 0x0000000000007941 */ /* 0x000fea0003800000 */
.L_x_4018:
[----:B------:R-:W-:Y:S05]  /*4030*/  EXIT ;  /* 0x000000000000794d */ /* 0x000fea0003800000 */
.L_x_4093:
[----:B------:R-:W-:Y:S01]  /*4040*/  HFMA2.MMA R62, -RZ, RZ, 0, 5.9604644775390625e-08 ;  /* 0x00000001ff3e7435 */ /* 0x000fe200000001ff */
[----:B------:R-:W-:Y:S01]  /*4050*/  IMAD.MOV.U32 R61, RZ, RZ, 0x1f ;  /* 0x0000001fff3d7424 */ /* 0x000fe200078e00ff */
[----:B------:R-:W-:Y:S02]  /*4060*/  MOV R60, 0xffffffff ;  /* 0xffffffff003c7802 */ /* 0x000fe40000000f00 */
[----:B------:R-:W-:Y:S02]  /*4070*/  MOV R58, 0x4090 ;  /* 0x00004090003a7802 */ /* 0x000fe40000000f00 */
[----:B------:R-:W-:Y:S05]  /*4080*/  CALL.REL.NOINC `($__internal_79_$__cuda_sm70_shflsync_bfly_p) ;  /* 0x0000048000007944 */ /* 0x000fea0003c00000 */
[----:B01----:R-:W-:Y:S05]  /*4090*/  BRA `(.L_x_4099) ;  /* 0xfffff98000007947 */ /* 0x003fea000383ffff */
.L_x_4094:
[----:B------:R-:W-:Y:S01]  /*40a0*/  HFMA2.MMA R61, -RZ, RZ, 0, 1.847743988037109375e-06 ;  /* 0x0000001fff3d7435 */ /* 0x000fe200000001ff */
[----:B------:R-:W-:Y:S01]  /*40b0*/  IMAD.MOV.U32 R62, RZ, RZ, 0x2 ;  /* 0x00000002ff3e7424 */ /* 0x000fe200078e00ff */
[----:B------:R-:W-:Y:S01]  /*40c0*/  MOV R58, 0x40f0 ;  /* 0x000040f0003a7802 */ /* 0x000fe20000000f00 */
[----:B------:R-:W-:-:S03]  /*40d0*/  IMAD.MOV.U32 R60, RZ, RZ, -0x1 ;  /* 0xffffffffff3c7424 */ /* 0x000fc600078e00ff */
[----:B------:R-:W-:Y:S05]  /*40e0*/  CALL.REL.NOINC `($__internal_79_$__cuda_sm70_shflsync_bfly_p) ;  /* 0x0000042000007944 */ /* 0x000fea0003c00000 */
[----:B01----:R-:W-:Y:S01]  /*40f0*/  FADD.FTZ R73, R73, R60 ;  /* 0x0000003c49497221 */ /* 0x003fe20000010000 */
[----:B------:R-:W-:Y:S01]  /*4100*/  MOV R62, 0x4 ;  /* 0x00000004003e7802 */ /* 0x000fe20000000f00 */
[----:B------:R-:W-:Y:S01]  /*4110*/  IMAD.MOV.U32 R61, RZ, RZ, 0x1f ;  /* 0x0000001fff3d7424 */ /* 0x000fe200078e00ff */
[----:B------:R-:W-:-:S02]  /*4120*/  MOV R60, 0xffffffff ;  /* 0xffffffff003c7802 */ /* 0x000fc40000000f00 */
[----:B------:R-:W-:Y:S02]  /*4130*/  MOV R58, 0x4150 ;  /* 0x00004150003a7802 */ /* 0x000fe40000000f00 */
[----:B------:R-:W-:Y:S05]  /*4140*/  CALL.REL.NOINC `($__internal_79_$__cuda_sm70_shflsync_bfly_p) ;  /* 0x000003c000007944 */ /* 0x000fea0003c00000 */
[----:B0-----:R-:W-:Y:S01]  /*4150*/  HFMA2.MMA R61, -RZ, RZ, 0, 1.847743988037109375e-06 ;  /* 0x0000001fff3d7435 */ /* 0x001fe200000001ff */
[----:B-1----:R-:W-:Y:S01]  /*4160*/  FADD.FTZ R73, R73, R60 ;  /* 0x0000003c49497221 */ /* 0x002fe20000010000 */
[----:B------:R-:W-:Y:S01]  /*4170*/  MOV R58, 0x41b0 ;  /* 0x000041b0003a7802 */ /* 0x000fe20000000f00 */
[----:B------:R-:W-:Y:S02]  /*4180*/  IMAD.MOV.U32 R62, RZ, RZ, 0x8 ;  /* 0x00000008ff3e7424 */ /* 0x000fe400078e00ff */
[----:B------:R-:W-:Y:S02]  /*4190*/  IMAD.MOV.U32 R60, RZ, RZ, -0x1 ;  /* 0xffffffffff3c7424 */ /* 0x000fe400078e00ff */
[----:B------:R-:W-:Y:S05]  /*41a0*/  CALL.REL.NOINC `($__internal_79_$__cuda_sm70_shflsync_bfly_p) ;  /* 0x0000036000007944 */ /* 0x000fea0003c00000 */
[----:B01----:R-:W-:Y:S01]  /*41b0*/  FADD.FTZ R73, R73, R60 ;  /* 0x0000003c49497221 */ /* 0x003fe20000010000 */
[----:B------:R-:W-:Y:S01]  /*41c0*/  MOV R62, 0x10 ;  /* 0x00000010003e7802 */ /* 0x000fe20000000f00 */
[----:B------:R-:W-:Y:S01]  /*41d0*/  IMAD.MOV.U32 R61, RZ, RZ, 0x1f ;  /* 0x0000001fff3d7424 */ /* 0x000fe200078e00ff */
[----:B------:R-:W-:Y:S02]  /*41e0*/  MOV R60, 0xffffffff ;  /* 0xffffffff003c7802 */ /* 0x000fe40000000f00 */
[----:B------:R-:W-:-:S02]  /*41f0*/  MOV R58, 0x4210 ;  /* 0x00004210003a7802 */ /* 0x000fc40000000f00 */
[----:B------:R-:W-:Y:S05]  /*4200*/  CALL.REL.NOINC `($__internal_79_$__cuda_sm70_shflsync_bfly_p) ;  /* 0x0000030000007944 */ /* 0x000fea0003c00000 */
[----:B-1----:R-:W-:Y:S01]  /*4210*/  FADD.FTZ R60, R73, R60 ;  /* 0x0000003c493c7221 */ /* 0x002fe20000010000 */
[----:B0-----:R-:W-:Y:S01]  /*4220*/  HFMA2.MMA R61, -RZ, RZ, 0, 1.847743988037109375e-06 ;  /* 0x0000001fff3d7435 */ /* 0x001fe200000001ff */
[----:B------:R-:W-:-:S02]  /*4230*/  IMAD.MOV.U32 R62, RZ, RZ, 0x1 ;  /* 0x00000001ff3e7424 */ /* 0x000fc400078e00ff */
[----:B------:R-:W-:Y:S02]  /*4240*/  FMUL.FTZ R63, R60, c[0x0][0x1e0] ;  /* 0x000078003c3f7a20 */ /* 0x000fe40000410000 */
[----:B------:R-:W-:Y:S02]  /*4250*/  IMAD.MOV.U32 R60, RZ, RZ, -0x1 ;  /* 0xffffffffff3c7424 */ /* 0x000fe400078e00ff */
        /* <DEDUP_REMOVED lines=17> */
[----:B------:R-:W-:Y:S05]  /*4370*/  CALL.REL.NOINC `($__internal_79_$__cuda_sm70_shflsync_bfly_p) ;  /* 0x0000019000007944 */ /* 0x000fea0003c00000 */
[----:B01----:R-:W-:Y:S01]  /*4380*/  FADD.FTZ R73, R73, R60 ;  /* 0x0000003c49497221 */ /* 0x003fe20000010000 */
[----:B------:R-:W-:Y:S01]  /*4390*/  MOV R62, 0x2 ;  /* 0x00000002003e7802 */ /* 0x000fe20000000f00 */
[----:B------:R-:W-:Y:S01]  /*43a0*/  IMAD.MOV.U32 R61, RZ, RZ, 0x1f ;  /* 0x0000001fff3d7424 */ /* 0x000fe200078e00ff */
[----:B------:R-:W-:Y:S02]  /*43b0*/  MOV R60, 0xffffffff ;  /* 0xffffffff003c7802 */ /* 0x000fe40000000f00 */
[----:B------:R-:W-:Y:S02]  /*43c0*/  MOV R58, 0x43e0 ;  /* 0x000043e0003a7802 */ /* 0x000fe40000000f00 */
[----:B------:R-:W-:Y:S05]  /*43d0*/  CALL.REL.NOINC `($__internal_79_$__cuda_sm70_shflsync_bfly_p) ;  /* 0x0000013000007944 */ /* 0x000fea0003c00000 */
[----:B0-----:R-:W-:Y:S01]  /*43e0*/  HFMA2.MMA R61, -RZ, RZ, 0, 1.847743988037109375e-06 ;  /* 0x0000001fff3d7435 */ /* 0x001fe200000001ff */
[----:B-1----:R-:W-:Y:S01]  /*43f0*/  FADD.FTZ R73, R73, R60 ;  /* 0x0000003c49497221 */ /* 0x002fe20000010000 */
[----:B------:R-:W-:Y:S01]  /*4400*/  MOV R58, 0x4440 ;  /* 0x00004440003a7802 */ /* 0x000fe20000000f00 */
[----:B------:R-:W-:Y:S02]  /*4410*/  IMAD.MOV.U32 R62, RZ, RZ, 0x4 ;  /* 0x00000004ff3e7424 */ /* 0x000fe400078e00ff */
[----:B------:R-:W-:-:S02]  /*4420*/  IMAD.MOV.U32 R60, RZ, RZ, -0x1 ;  /* 0xffffffffff3c7424 */ /* 0x000fc400078e00ff */
        /* <DEDUP_REMOVED lines=13> */
[----:B01----:R-:W-:Y:S05]  /*4500*/  BRA `(.L_x_4100) ;  /* 0xfffff75000007947 */ /* 0x003fea000383ffff */
        .weak           $__internal_79_$__cuda_sm70_shflsync_bfly_p
        .type           $__internal_79_$__cuda_sm70_shflsync_bfly_p,@function
        .size           $__internal_79_$__cuda_sm70_shflsync_bfly_p,(.L_x_8267 - $__internal_79_$__cuda_sm70_shflsync_bfly_p)
$__internal_79_$__cuda_sm70_shflsync_bfly_p:
[----:B------:R-:W-:Y:S01]  /*4510*/  MOV R59, 0x0 ;  /* 0x00000000003b7802 */ /* 0x000fe20000000f00 */
[----:B------:R-:W-:Y:S04]  /*4520*/  WARPSYNC R60 ;  /* 0x0000003c00007348 */ /* 0x000fe80003800000 */
[----:B------:R0:W1:Y:S01]  /*4530*/  SHFL.BFLY PT, R60, R73, R62, R61 ;  /* 0x0c00003e493c7389 */ /* 0x00006200000e003d */
[----:B------:R-:W-:Y:S05]  /*4540*/  RET.REL.NODEC R58 `(_ZN10layer_norm13ln_fwd_kernelINS_13Kernel_traitsIf13__nv_bfloat16fS2_fjLj256ELj1ELj4ELj1ELj16ENS_18Kernel_traits_baseILj256EfS2_fS2_fjLj128EEEEELb1ELb1ELb1ELb1EEEvNS_9FwdParamsE) ;  /* 0xffffbab03a007950 */ /* 0x000fea0003c3ffff */
.L_x_4101:
        /* <DEDUP_REMOVED lines=11> */
.L_x_8267:


//--------------------- .text._ZN10layer_norm13ln_fwd_kernelINS_13Kernel_traitsIf6__halfS2_S2_fjLj256ELj1ELj4ELj1ELj16ENS_18Kernel_traits_baseILj256EfS2_S2_S2_fjLj128EEEEELb0ELb0ELb0ELb0EEEvNS_9FwdParamsE --------------------------
	.section	.text._ZN10layer_norm13ln_fwd_kernelINS_13Kernel_traitsIf6__halfS2_S2_fjLj256ELj1ELj4ELj1ELj16ENS_18Kernel_traits_baseILj256EfS2_S2_S2_fjLj128EEEEELb0ELb0ELb0ELb0EEEvNS_9FwdParamsE,"ax",@progbits
	.sectioninfo	@"SHI_REGISTERS=48"
	.align	128
        .global         _ZN10layer_norm13ln_fwd_kernelINS_13Kernel_traitsIf6__halfS2_S2_fjLj256ELj1ELj4ELj1ELj16ENS_18Kernel_traits_baseILj256EfS2_S2_S2_fjLj128EEEEELb0ELb0ELb0ELb0EEEvNS_9FwdParamsE
        .type           _ZN10layer_norm13ln_fwd_kernelINS_13Kernel_traitsIf6__halfS2_S2_fjLj256ELj1ELj4ELj1ELj16ENS_18Kernel_traits_baseILj256EfS2_S2_S2_fjLj128EEEEELb0ELb0ELb0ELb0EEEvNS_9FwdParamsE,@function
        .size           _ZN10layer_norm13ln_fwd_kernelINS_13Kernel_traitsIf6__halfS2_S2_fjLj256ELj1ELj4ELj1ELj16ENS_18Kernel_traits_baseILj256EfS2_S2_S2_fjLj128EEEEELb0ELb0ELb0ELb0EEEvNS_9FwdParamsE,(.L_x_8268 - _ZN10layer_norm13ln_fwd_kernelINS_13Kernel_traitsIf6__halfS2_S2_fjLj256ELj1ELj4ELj1ELj16ENS_18Kernel_traits_baseILj256EfS2_S2_S2_fjLj128EEEEELb0ELb0ELb0ELb0EEEvNS_9FwdParamsE)
        .other          _ZN10layer_norm13ln_fwd_kernelINS_13Kernel_traitsIf6__halfS2_S2_fjLj256ELj1ELj4ELj1ELj16ENS_18Kernel_traits_baseILj256EfS2_S2_S2_fjLj128EEEEELb0ELb0ELb0ELb0EEEvNS_9FwdParamsE,@"STO_CUDA_ENTRY STV_DEFAULT"
_ZN10layer_norm13ln_fwd_kernelINS_13Kernel_traitsIf6__halfS2_S2_fjLj256ELj1ELj4ELj1ELj16ENS_18Kernel_traits_baseILj256EfS2_S2_S2_fjLj128EEEEELb0ELb0ELb0ELb0EEEvNS_9FwdParamsE:
.text._ZN10layer_norm13ln_fwd_kernelINS_13Kernel_traitsIf6__halfS2_S2_fjLj256ELj1ELj4ELj1ELj16ENS_18Kernel_traits_baseILj256EfS2_S2_S2_fjLj128EEEEELb0ELb0ELb0ELb0EEEvNS_9FwdParamsE:
        /* <DEDUP_REMOVED lines=30> */
.L_x_4103:
[----:B------:R-:W-:Y:S05]  /*01e0*/  BSYNC B0 ;  /* 0x0000000000007941 */ /* 0x000fea0003800000 */
.L_x_4102:
[----:B------:R-:W-:Y:S05]  /*01f0*/  @P1 EXIT ;  /* 0x000000000000194d */ /* 0x000fea0003800000 */
[----:B------:R-:W-:Y:S02]  /*0200*/  ULDC.U8 UR6, c[0x0][0x1f0] ;  /* 0x00007c0000067ab9 */ /* 0x000fe40000000000 */
.L_x_4135:
        /* <DEDUP_REMOVED lines=20> */
[----:B0-----:R0:W5:Y:S01]  /*0350*/  @P0 LDG.E.128 R20, [R34.64] ;  /* 0x0000000422140981 */ /* 0x001162000c1e1d00 */
        /* <DEDUP_REMOVED lines=11> */
.L_x_4106:
[----:B0----5:R-:W-:-:S05]  /*0410*/  HADD2.F32 R34, -RZ, R20.H0_H0 ;  /* 0x20000014ff227230 */ /* 0x021fca0000004100 */
[----:B------:R-:W-:-:S05]  /*0420*/  FADD.FTZ R3, R34, R3 ;  /* 0x0000000322037221 */ /* 0x000fca0000010000 */
.L_x_4107:
[----:B------:R-:W-:-:S04]  /*0430*/  F2FP.PACK_AB R33, RZ, R3 ;  /* 0x00000003ff21723e */ /* 0x000fc800000000ff */
[----:B------:R-:W-:Y:S02]  /*0440*/  PRMT R24, R33, 0x7610, R24 ;  /* 0x0000761021187816 */ /* 0x000fe40000000018 */
.L_x_4108:
        /* <DEDUP_REMOVED lines=9> */
.L_x_4109:
[----:B-----5:R-:W-:-:S05]  /*04e0*/  HADD2.F32 R33, -RZ, R20.H1_H1 ;  /* 0x30000014ff217230 */ /* 0x020fca0000004100 */
[----:B------:R-:W-:-:S05]  /*04f0*/  FADD.FTZ R34, R33, R34 ;  /* 0x0000002221227221 */ /* 0x000fca0000010000 */
.L_x_4110:
[----:B------:R-:W-:-:S04]  /*0500*/  F2FP.PACK_AB R28, RZ, R34 ;  /* 0x00000022ff1c723e */ /* 0x000fc800000000ff */
[----:B------:R-:W-:Y:S02]  /*0510*/  PRMT R24, R24, 0x5410, R28 ;  /* 0x0000541018187816 */ /* 0x000fe4000000001c */
.L_x_4111:
        /* <DEDUP_REMOVED lines=9> */
.L_x_4112:
[----:B-----5:R-:W-:-:S05]  /*05b0*/  HADD2.F32 R28, -RZ, R21.H0_H0 ;  /* 0x20000015ff1c7230 */ /* 0x020fca0000004100 */
[----:B------:R-:W-:-:S05]  /*05c0*/  FADD.FTZ R33, R28, R33 ;  /* 0x000000211c217221 */ /* 0x000fca0000010000 */
.L_x_4113:
[----:B------:R-:W-:-:S04]  /*05d0*/  F2FP.PACK_AB R28, RZ, R33 ;  /* 0x00000021ff1c723e */ /* 0x000fc800000000ff */
[----:B------:R-:W-:Y:S02]  /*05e0*/  PRMT R25, R28, 0x7610, R25 ;  /* 0x000076101c197816 */ /* 0x000fe40000000019 */
.L_x_4114:
        /* <DEDUP_REMOVED lines=9> */
.L_x_4115:
[----:B-----5:R-:W-:-:S05]  /*0680*/  HADD2.F32 R29, -RZ, R21.H1_H1 ;  /* 0x30000015ff1d7230 */ /* 0x020fca0000004100 */
[----:B------:R-:W-:-:S05]  /*0690*/  FADD.FTZ R36, R29, R36 ;  /* 0x000000241d247221 */ /* 0x000fca0000010000 */
.L_x_4116:
[----:B------:R-:W-:-:S04]  /*06a0*/  F2FP.PACK_AB R28, RZ, R36 ;  /* 0x00000024ff1c723e */ /* 0x000fc800000000ff */
[----:B------:R-:W-:Y:S02]  /*06b0*/  PRMT R25, R25, 0x5410, R28 ;  /* 0x0000541019197816 */ /* 0x000fe4000000001c */
.L_x_4117:
        /* <DEDUP_REMOVED lines=9> */
.L_x_4118:
[----:B-----5:R-:W-:-:S05]  /*0750*/  HADD2.F32 R28, -RZ, R22.H0_H0 ;  /* 0x20000016ff1c7230 */ /* 0x020fca0000004100 */
[----:B------:R-:W-:-:S05]  /*0760*/  FADD.FTZ R35, R28, R35 ;  /* 0x000000231c237221 */ /* 0x000fca0000010000 */
.L_x_4119:
[----:B------:R-:W-:-:S04]  /*0770*/  F2FP.PACK_AB R28, RZ, R35 ;  /* 0x00000023ff1c723e */ /* 0x000fc800000000ff */
[----:B------:R-:W-:Y:S02]  /*0780*/  PRMT R26, R28, 0x7610, R26 ;  /* 0x000076101c1a7816 */ /* 0x000fe4000000001a */
.L_x_4120:
        /* <DEDUP_REMOVED lines=9> */
.L_x_4121:
[----:B-----5:R-:W-:-:S05]  /*0820*/  HADD2.F32 R29, -RZ, R22.H1_H1 ;  /* 0x30000016ff1d7230 */ /* 0x020fca0000004100 */
[----:B------:R-:W-:-:S05]  /*0830*/  FADD.FTZ R40, R29, R40 ;  /* 0x000000281d287221 */ /* 0x000fca0000010000 */
.L_x_4122:
[----:B------:R-:W-:-:S04]  /*0840*/  F2FP.PACK_AB R28, RZ, R40 ;  /* 0x00000028ff1c723e */ /* 0x000fc800000000ff */
[----:B------:R-:W-:Y:S02]  /*0850*/  PRMT R26, R26, 0x5410, R28 ;  /* 0x000054101a1a7816 */ /* 0x000fe4000000001c */
.L_x_4123:
        /* <DEDUP_REMOVED lines=9> */
.L_x_4124:
[----:B-----5:R-:W-:-:S05]  /*08f0*/  HADD2.F32 R28, -RZ, R23.H0_H0 ;  /* 0x20000017ff1c7230 */ /* 0x020fca0000004100 */
[----:B------:R-:W-:-:S05]  /*0900*/  FADD.FTZ R37, R28, R37 ;  /* 0x000000251c257221 */ /* 0x000fca0000010000 */
.L_x_4125:
[----:B------:R-:W-:-:S04]  /*0910*/  F2FP.PACK_AB R28, RZ, R37 ;  /* 0x00000025ff1c723e */ /* 0x000fc800000000ff */
[----:B------:R-:W-:Y:S02]  /*0920*/  PRMT R27, R28, 0x7610, R27 ;  /* 0x000076101c1b7816 */ /* 0x000fe4000000001b */
.L_x_4126:
        /* <DEDUP_REMOVED lines=9> */
.L_x_4127:
[----:B-----5:R-:W-:-:S05]  /*09c0*/  HADD2.F32 R28, -RZ, R23.H1_H1 ;  /* 0x30000017ff1c7230 */ /* 0x020fca0000004100 */
[----:B------:R-:W-:-:S05]  /*09d0*/  FADD.FTZ R41, R28, R41 ;  /* 0x000000291c297221 */ /* 0x000fca0000010000 */
.L_x_4128:
[----:B------:R-:W-:-:S04]  /*09e0*/  F2FP.PACK_AB R28, RZ, R41 ;  /* 0x00000029ff1c723e */ /* 0x000fc800000000ff */
[----:B------:R-:W-:Y:S02]  /*09f0*/  PRMT R27, R27, 0x5410, R28 ;  /* 0x000054101b1b7816 */ /* 0x000fe4000000001c */
.L_x_4129:
[----:B------:R-:W-:Y:S02]  /*0a00*/  MOV R28, c[0x0][0x180] ;  /* 0x00006000001c7a02 */ /* 0x000fe40000000f00 */
[----:B------:R-:W-:Y:S02]  /*0a10*/  MOV R29, c[0x0][0x184] ;  /* 0x00006100001d7a02 */ /* 0x000fe40000000f00 */
[----:B------:R-:W-:-:S04]  /*0a20*/  LOP3.LUT P0, RZ, R28, c[0x0][0x1c0], RZ, 0xfc, !PT ;  /* 0x000070001cff7a12 */ /* 0x000fc8000780fcff */
[----:B------:R-:W-:-:S13]  /*0a30*/  LOP3.LUT P0, RZ, R29, c[0x0][0x1c4], RZ, 0xfc, P0 ;  /* 0x000071001dff7a12 */ /* 0x000fda000000fcff */
[----:B------:R-:W-:-:S04]  /*0a40*/  @P0 LEA R28, P1, R32, c[0x0][0x188], 0x4 ;  /* 0x00006200201c0a11 */ /* 0x000fc800078220ff */
[----:B------:R-:W-:-:S05]  /*0a50*/  @P0 LEA.HI.X R29, R32, c[0x0][0x18c], RZ, 0x4, P1 ;  /* 0x00006300201d0a11 */ /* 0x000fca00008f24ff */
[----:B------:R0:W-:Y:S04]  /*0a60*/  @P0 STG.E.128 [R28.64], R24 ;  /* 0x000000181c000986 */ /* 0x0001e8000c101d04 */
.L_x_4105:
[----:B------:R-:W-:Y:S05]  /*0a70*/  BSYNC B0 ;  /* 0x0000000000007941 */ /* 0x000fea0003800000 */
.L_x_4104:
        /* <DEDUP_REMOVED lines=12> */
.L_x_4136:
        /* <DEDUP_REMOVED lines=37> */
.L_x_4137:
        /* <DEDUP_REMOVED lines=37> */
[----:B------:R-:W-:Y:S01]  /*0fe0*/  F2FP.PACK_AB R30, R44, R29 ;  /* 0x0000001d2c1e723e */ /* 0x000fe200000000ff */
[----:B------:R-:W-:Y:S02]  /*0ff0*/  FFMA.FTZ R31, R18, R45, R10 ;  /* 0x0000002d121f7223 */ /* 0x000fe4000001000a */
        /* <DEDUP_REMOVED lines=9> */
.L_x_4133:
[----:B------:R-:W-:Y:S05]  /*1090*/  BSYNC B0 ;  /* 0x0000000000007941 */ /* 0x000fea0003800000 */
.L_x_4132:
[----:B01----:R-:W-:-:S04]  /*10a0*/  IMAD.MOV.U32 R29, RZ, RZ, 0x4 ;  /* 0x00000004ff1d7424 */ /* 0x003fc800078e00ff */
[----:B------:R-:W-:-:S05]  /*10b0*/  IMAD R0, R29, c[0x0][0x160], R0 ;  /* 0x000058001d007a24 */ /* 0x000fca00078e0200 */
[----:B------:R-:W-:-:S13]  /*10c0*/  ISETP.GE.AND P0, PT, R0, c[0x0][0x164], PT ;  /* 0x0000590000007a0c */ /* 0x000fda0003f06270 */
[----:B-----5:R-:W-:Y:S01]  /*10d0*/  @P0 CALL.REL.NOINC `(.L_x_4134) ;  /* 0x0000001000000944 */ /* 0x020fe20003c00000 */
[----:B------:R-:W-:Y:S05]  /*10e0*/  BRA `(.L_x_4135) ;  /* 0xfffff12000007947 */ /* 0x000fea000383ffff */
.L_x_4134:
[----:B------:R-:W-:Y:S05]  /*10f0*/  EXIT ;  /* 0x000000000000794d */ /* 0x000fea0003800000 */
.L_x_4130:
[----:B------:R-:W-:Y:S01]  /*1100*/  HFMA2.MMA R39, -RZ, RZ, 0, 1.847743988037109375e-06 ;  /* 0x0000001fff277435 */ /* 0x000fe200000001ff */
[----:B------:R-:W-:Y:S02]  /*1110*/  MOV R30, 0x1 ;  /* 0x00000001001e7802 */ /* 0x000fe40000000f00 */
[----:B------:R-:W-:Y:S02]  /*1120*/  MOV R42, 0xffffffff ;  /* 0xffffffff002a7802 */ /* 0x000fe40000000f00 */
[----:B------:R-:W-:Y:S02]  /*1130*/  MOV R28, 0x1150 ;  /* 0x00001150001c7802 */ /* 0x000fe40000000f00 */
[----:B-----5:R-:W-:Y:S05]  /*1140*/  CALL.REL.NOINC `($__internal_80_$__cuda_sm70_shflsync_bfly_p) ;  /* 0x0000049000007944 */ /* 0x020fea0003c00000 */
[----:B01----:R-:W-:Y:S05]  /*1150*/  BRA `(.L_x_4136) ;  /* 0xfffff9e000007947 */ /* 0x003fea000383ffff */
.L_x_4131:
[----:B------:R-:W-:Y:S01]  /*1160*/  HFMA2.MMA R39, -RZ, RZ, 0, 1.847743988037109375e-06 ;  /* 0x0000001fff277435 */ /* 0x000fe200000001ff */
[----:B------:R-:W-:Y:S01]  /*1170*/  IMAD.MOV.U32 R30, RZ, RZ, 0x2 ;  /* 0x00000002ff1e7424 */ /* 0x000fe200078e00ff */
[----:B------:R-:W-:Y:S02]  /*1180*/  MOV R42, 0xffffffff ;  /* 0xffffffff002a7802 */ /* 0x000fe40000000f00 */
[----:B------:R-:W-:Y:S02]  /*1190*/  MOV R28, 0x11b0 ;  /* 0x000011b0001c7802 */ /* 0x000fe40000000f00 */
[----:B-----5:R-:W-:Y:S05]  /*11a0*/  CALL.REL.NOINC `($__internal_80_$__cuda_sm70_shflsync_bfly_p) ;  /* 0x0000043000007944 */ /* 0x020fea0003c00000 */
[----:B01----:R-:W-:Y:S01]  /*11b0*/  FADD.FTZ R31, R31, R30 ;  /* 0x0000001e1f1f7221 */ /* 0x003fe20000010000 */
[----:B------:R-:W-:Y:S01]  /*11c0*/  HFMA2.MMA R30, -RZ, RZ, 0, 2.384185791015625e-07 ;  /* 0x00000004ff1e7435 */ /* 0x000fe200000001ff */
[----:B------:R-:W-:Y:S01]  /*11d0*/  IMAD.MOV.U32 R39, RZ, RZ, 0x1f ;  /* 0x0000001fff277424 */ /* 0x000fe200078e00ff */
[----:B------:R-:W-:-:S02]  /*11e0*/  MOV R42, 0xffffffff ;  /* 0xffffffff002a7802 */ /* 0x000fc40000000f00 */
[----:B------:R-:W-:Y:S02]  /*11f0*/  MOV R28, 0x1210 ;  /* 0x00001210001c7802 */ /* 0x000fe40000000f00 */
[----:B------:R-:W-:Y:S05]  /*1200*/  CALL.REL.NOINC `($__internal_80_$__cuda_sm70_shflsync_bfly_p) ;  /* 0x000003d000007944 */ /* 0x000fea0003c00000 */
[----:B01----:R-:W-:Y:S01]  /*1210*/  FADD.FTZ R31, R31, R30 ;  /* 0x0000001e1f1f7221 */ /* 0x003fe20000010000 */
[----:B------:R-:W-:Y:S01]  /*1220*/  HFMA2.MMA R30, -RZ, RZ, 0, 4.76837158203125e-07 ;  /* 0x00000008ff1e7435 */ /* 0x000fe200000001ff */
[----:B------:R-:W-:Y:S01]  /*1230*/  MOV R39, 0x1f ;  /* 0x0000001f00277802 */ /* 0x000fe20000000f00 */
[----:B------:R-:W-:Y:S01]  /*1240*/  IMAD.MOV.U32 R42, RZ, RZ, -0x1 ;  /* 0xffffffffff2a7424 */ /* 0x000fe200078e00ff */
[----:B------:R-:W-:-:S03]  /*1250*/  MOV R28, 0x1270 ;  /* 0x00001270001c7802 */ /* 0x000fc60000000f00 */
[----:B------:R-:W-:Y:S05]  /*1260*/  CALL.REL.NOINC `($__internal_80_$__cuda_sm70_shflsync_bfly_p) ;  /* 0x0000037000007944 */ /* 0x000fea0003c00000 */
[----:B01----:R-:W-:Y:S01]  /*1270*/  FADD.FTZ R31, R31, R30 ;  /* 0x0000001e1f1f7221 */ /* 0x003fe20000010000 */
[----:B------:R-:W-:Y:S01]  /*1280*/  HFMA2.MMA R30, -RZ, RZ, 0, 9.5367431640625e-07 ;  /* 0x00000010ff1e7435 */ /* 0x000fe200000001ff */
[----:B------:R-:W-:Y:S02]  /*1290*/  MOV R39, 0x1f ;  /* 0x0000001f00277802 */ /* 0x000fe40000000f00 */
[----:B------:R-:W-:Y:S02]  /*12a0*/  MOV R42, 0xffffffff ;  /* 0xffffffff002a7802 */ /* 0x000fe40000000f00 */
[----:B------:R-:W-:-:S02]  /*12b0*/  MOV R28, 0x12d0 ;  /* 0x000012d0001c7802 */ /* 0x000fc40000000f00 */
[----:B------:R-:W-:Y:S05]  /*12c0*/  CALL.REL.NOINC `($__internal_80_$__cuda_sm70_shflsync_bfly_p) ;  /* 0x0000031000007944 */ /* 0x000fea0003c00000 */
        /* <DEDUP_REMOVED lines=17> */
[----:B------:R-:W-:Y:S02]  /*13e0*/  FFMA.FTZ R28, R29, R29, R28 ;  /* 0x0000001d1d1c7223 */ /* 0x000fe4000001001c */
[----:B------:R-:W-:Y:S02]  /*13f0*/  FADD.FTZ R29, R41, -R38 ;  /* 0x80000026291d7221 */ /* 0x000fe40000010000 */
[----:B------:R-:W-:-:S04]  /*1400*/  FFMA.FTZ R28, R31, R31, R28 ;  /* 0x0000001f1f1c7223 */ /* 0x000fc8000001001c */
[----:B------:R-:W-:-:S05]  /*1410*/  FFMA.FTZ R28, R29, R29, R28 ;  /* 0x0000001d1d1c7223 */ /* 0x000fca000001001c */
[----:B------:R-:W-:Y:S02]  /*1420*/  FSEL R31, R28, RZ, P2 ;  /* 0x000000ff1c1f7208 */ /* 0x000fe40001000000 */
[----:B------:R-:W-:Y:S02]  /*1430*/  MOV R28, 0x1450 ;  /* 0x00001450001c7802 */ /* 0x000fe40000000f00 */
[----:B------:R-:W-:Y:S05]  /*1440*/  CALL.REL.NOINC `($__internal_80_$__cuda_sm70_shflsync_bfly_p) ;  /* 0x0000019000007944 */ /* 0x000fea0003c00000 */
[----:B01----:R-:W-:Y:S01]  /*1450*/  FADD.FTZ R31, R31, R30 ;  /* 0x0000001e1f1f7221 */ /* 0x003fe20000010000 */
[----:B------:R-:W-:Y:S01]  /*1460*/  HFMA2.MMA R30, -RZ, RZ, 0, 1.1920928955078125e-07 ;  /* 0x00000002ff1e7435 */ /* 0x000fe200000001ff */
[----:B------:R-:W-:Y:S01]  /*1470*/  IMAD.MOV.U32 R39, RZ, RZ, 0x1f ;  /* 0x0000001fff277424 */ /* 0x000fe200078e00ff */
[----:B------:R-:W-:Y:S02]  /*1480*/  MOV R42, 0xffffffff ;  /* 0xffffffff002a7802 */ /* 0x000fe40000000f00 */
[----:B------:R-:W-:Y:S02]  /*1490*/  MOV R28, 0x14b0 ;  /* 0x000014b0001c7802 */ /* 0x000fe40000000f00 */
[----:B------:R-:W-:Y:S05]  /*14a0*/  CALL.REL.NOINC `($__internal_80_$__cuda_sm70_shflsync_bfly_p) ;  /* 0x0000013000007944 */ /* 0x000fea0003c00000 */
[----:B01----:R-:W-:Y:S01]  /*14b0*/  FADD.FTZ R31, R31, R30 ;  /* 0x0000001e1f1f7221 */ /* 0x003fe20000010000 */
[----:B------:R-:W-:Y:S01]  /*14c0*/  HFMA2.MMA R30, -RZ, RZ, 0, 2.384185791015625e-07 ;  /* 0x00000004ff1e7435 */ /* 0x000fe200000001ff */
[----:B------:R-:W-:Y:S01]  /*14d0*/  MOV R39, 0x1f ;  /* 0x0000001f00277802 */ /* 0x000fe20000000f00 */
[----:B------:R-:W-:Y:S01]  /*14e0*/  IMAD.MOV.U32 R42, RZ, RZ, -0x1 ;  /* 0xffffffffff2a7424 */ /* 0x000fe200078e00ff */
[----:B------:R-:W-:-:S03]  /*14f0*/  MOV R28, 0x1510 ;  /* 0x00001510001c7802 */ /* 0x000fc60000000f00 */
[----:B------:R-:W-:Y:S05]  /*1500*/  CALL.REL.NOINC `($__internal_80_$__cuda_sm70_shflsync_bfly_p) ;  /* 0x000000d000007944 */ /* 0x000fea0003c00000 */
[----:B01----:R-:W-:Y:S01]  /*1510*/  FADD.FTZ R31, R31, R30 ;  /* 0x0000001e1f1f7221 */ /* 0x003fe20000010000 */
[----:B------:R-:W-:Y:S01]  /*1520*/  HFMA2.MMA R30, -RZ, RZ, 0, 4.76837158203125e-07 ;  /* 0x00000008ff1e7435 */ /* 0x000fe200000001ff */
[----:B------:R-:W-:-:S02]  /*1530*/  MOV R39, 0x1f ;  /* 0x0000001f00277802 */ /* 0x000fc40000000f00 */
[----:B------:R-:W-:Y:S02]  /*1540*/  MOV R42, 0xffffffff ;  /* 0xffffffff002a7802 */ /* 0x000fe40000000f00 */
[----:B------:R-:W-:Y:S02]  /*1550*/  MOV R28, 0x1570 ;  /* 0x00001570001c7802 */ /* 0x000fe40000000f00 */
[----:B------:R-:W-:Y:S05]  /*1560*/  CALL.REL.NOINC `($__internal_80_$__cuda_sm70_shflsync_bfly_p) ;  /* 0x0000007000007944 */ /* 0x000fea0003c00000 */
[----:B0-----:R-:W-:Y:S01]  /*1570*/  HFMA2.MMA R39, -RZ, RZ, 0, 1.847743988037109375e-06 ;  /* 0x0000001fff277435 */ /* 0x001fe200000001ff */
[----:B-1----:R-:W-:Y:S01]  /*1580*/  FADD.FTZ R31, R31, R30 ;  /* 0x0000001e1f1f7221 */ /* 0x002fe20000010000 */
[----:B------:R-:W-:Y:S01]  /*1590*/  MOV R42, 0xffffffff ;  /* 0xffffffff002a7802 */ /* 0x000fe20000000f00 */
[----:B------:R-:W-:Y:S01]  /*15a0*/  IMAD.MOV.U32 R30, RZ, RZ, 0x10 ;  /* 0x00000010ff1e7424 */ /* 0x000fe200078e00ff */
[----:B------:R-:W-:Y:S02]  /*15b0*/  MOV R28, 0x15d0 ;  /* 0x000015d0001c7802 */ /* 0x000fe40000000f00 */
[----:B------:R-:W-:Y:S05]  /*15c0*/  CALL.REL.NOINC `($__internal_80_$__cuda_sm70_shflsync_bfly_p) ;  /* 0x0000001000007944 */ /* 0x000fea0003c00000 */
[----:B01----:R-:W-:Y:S05]  /*15d0*/  BRA `(.L_x_4137) ;  /* 0xfffff7b000007947 */ /* 0x003fea000383ffff */
        .weak           $__internal_80_$__cuda_sm70_shflsync_bfly_p
        .type           $__internal_80_$__cuda_sm70_shflsync_bfly_p,@function
        .size           $__internal_80_$__cuda_sm70_shflsync_bfly_p,(.L_x_8268 - $__internal_80_$__cuda_sm70_shflsync_bfly_p)
$__internal_80_$__cuda_sm70_shflsync_bfly_p:
[----:B------:R-:W-:Y:S01]  /*15e0*/  HFMA2.MMA R29, -RZ, RZ, 0, 0 ;  /* 0x00000000ff1d7435 */ /* 0x000fe200000001ff */
[----:B------:R-:W-:Y:S04]  /*15f0*/  WARPSYNC R42 ;  /* 0x0000002a00007348 */ /* 0x000fe80003800000 */
[----:B------:R0:W1:Y:S01]  /*1600*/  SHFL.BFLY PT, R30, R31, R30, R39 ;  /* 0x0c00001e1f1e7389 */ /* 0x00006200000e0027 */
[----:B------:R-:W-:Y:S05]  /*1610*/  RET.REL.NODEC R28 `(_ZN10layer_norm13ln_fwd_kernelINS_13Kernel_traitsIf6__halfS2_S2_fjLj256ELj1ELj4ELj1ELj16ENS_18Kernel_traits_baseILj256EfS2_S2_S2_fjLj128EEEEELb0ELb0ELb0ELb0EEEvNS_9FwdParamsE) ;  /* 0xffffe9e01c007950 */ /* 0x000fea0003c3ffff */
.L_x_4138:
        /* <DEDUP_REMOVED lines=14> */
.L_x_8268:


//--------------------- .text._ZN10layer_norm13ln_fwd_kernelINS_13Kernel_traitsIf6__halfS2_S2_fjLj256ELj1ELj4ELj1ELj16ENS_18Kernel_traits_baseILj256EfS2_S2_S2_fjLj128EEEEELb0ELb0ELb0ELb1EEEvNS_9FwdParamsE --------------------------
	.section	.text._ZN10layer_norm13ln_fwd_kernelINS_13Kernel_traitsIf6__halfS2_S2_fjLj256ELj1ELj4ELj1ELj16ENS_18Kernel_traits_baseILj256EfS2_S2_S2_fjLj128EEEEELb0ELb0ELb0ELb1EEEvNS_9FwdParamsE,"ax",@progbits
	.sectioninfo	@"SHI_REGISTERS=47"
	.align	128
        .global         _ZN10layer_norm13ln_fwd_kernelINS_13Kernel_traitsIf6__halfS2_S2_fjLj256ELj1ELj4ELj1ELj16ENS_18Kernel_traits_baseILj256EfS2_S2_S2_fjLj128EEEEELb0ELb0ELb0ELb1EEEvNS_9FwdParamsE
        .type           _ZN10layer_norm13ln_fwd_kernelINS_13Kernel_traitsIf6__halfS2_S2_fjLj256ELj1ELj4ELj1ELj16ENS_18Kernel_traits_baseILj256EfS2_S2_S2_fjLj128EEEEELb0ELb0ELb0ELb1EEEvNS_9FwdParamsE,@function
        .size           _ZN10layer_norm13ln_fwd_kernelINS_13Kernel_traitsIf6__halfS2_S2_fjLj256ELj1ELj4ELj1ELj16ENS_18Kernel_traits_baseILj256EfS2_S2_S2_fjLj128EEEEELb0ELb0ELb0ELb1EEEvNS_9FwdParamsE,(.L_x_8269 - _ZN10layer_norm13ln_fwd_kernelINS_13Kernel_traitsIf6__halfS2_S2_fjLj256ELj1ELj4ELj1ELj16ENS_18Kernel_traits_baseILj256EfS2_S2_S2_fjLj128EEEEELb0ELb0ELb0ELb1EEEvNS_9FwdParamsE)
        .other          _ZN10layer_norm13ln_fwd_kernelINS_13Kernel_traitsIf6__halfS2_S2_fjLj256ELj1ELj4ELj1ELj16ENS_18Kernel_traits_baseILj256EfS2_S2_S2_fjLj128EEEEELb0ELb0ELb0ELb1EEEvNS_9FwdParamsE,@"STO_CUDA_ENTRY STV_DEFAULT"
_ZN10layer_norm13ln_fwd_kernelINS_13Kernel_traitsIf6__halfS2_S2_fjLj256ELj1ELj4ELj1ELj16ENS_18Kernel_traits_baseILj256EfS2_S2_S2_fjLj128EEEEELb0ELb0ELb0ELb1EEEvNS_9FwdParamsE:
.text._ZN10layer_norm13ln_fwd_kernelINS_13Kernel_traitsIf6__halfS2_S2_fjLj256ELj1ELj4ELj1ELj16ENS_18Kernel_traits_baseILj256EfS2_S2_S2_fjLj128EEEEELb0ELb0ELb0ELb1EEEvNS_9FwdParamsE:
        /* <DEDUP_REMOVED lines=27> */
[----:B------:R-:W-:Y:S02]  /*01b0*/  LOP3.LUT P0, RZ, R3, c[0x0][0x1c0], RZ, 0xfc, !PT ;  /* 0x0000700003ff7a12 */ /* 0x000fe4000780fcff */
[----:B------:R-:W-:-:S04]  /*01c0*/  MOV R3, c[0x0][0x184] ;  /* 0x0000610000037a02 */ /* 0x000fc80000000f00 */
[----:B-1----:R-:W-:Y:S02]  /*01d0*/  LOP3.LUT P0, RZ, R3, c[0x0][0x1c4], RZ, 0xfc, P0 ;  /* 0x0000710003ff7a12 */ /* 0x002fe4000000fcff */
.L_x_4166:
        /* <DEDUP_REMOVED lines=17> */
[----:B-----5:R0:W5:Y:S01]  /*02f0*/  @P2 LDG.E.128 R20, [R36.64] ;  /* 0x0000000424142981 */ /* 0x020162000c1e1d00 */
        /* <DEDUP_REMOVED lines=8> */
.L_x_4139:
[----:B0----5:R-:W-:-:S05]  /*0380*/  HADD2.F32 R33, -RZ, R20.H0_H0 ;  /* 0x20000014ff217230 */ /* 0x021fca0000004100 */
[----:B------:R-:W-:-:S05]  /*0390*/  FADD.FTZ R32, R32, R33 ;  /* 0x0000002120207221 */ /* 0x000fca0000010000 */
.L_x_4140:
[----:B------:R-:W-:-:S04]  /*03a0*/  F2FP.PACK_AB R33, RZ, R32 ;  /* 0x00000020ff21723e */ /* 0x000fc800000000ff */
[----:B------:R-:W-:Y:S02]  /*03b0*/  PRMT R24, R33, 0x7610, R24 ;  /* 0x0000761021187816 */ /* 0x000fe40000000018 */
.L_x_4141:
[----:B------:R-:W-:-:S05]  /*03c0*/  HADD2.F32 R33, -RZ, R28.H1_H1 ;  /* 0x3000001cff217230 */ /* 0x000fca0000004100 */
[----:B------:R-:W-:Y:S01]  /*03d0*/  FMUL.FTZ R34, R33, R40 ;  /* 0x0000002821227220 */ /* 0x000fe20000410000 */
[----:B------:R-:W-:Y:S05]  /*03e0*/  @P1 BRA `(.L_x_4142) ;  /* 0x0000002000001947 */ /* 0x000fea0003800000 */
[----:B------:R-:W-:Y:S05]  /*03f0*/  @P0 BRA `(.L_x_4143) ;  /* 0x0000003000000947 */ /* 0x000fea0003800000 */
[----:B------:R-:W-:Y:S05]  /*0400*/  BRA `(.L_x_4144) ;  /* 0x0000004000007947 */ /* 0x000fea0003800000 */
.L_x_4142:
[----:B-----5:R-:W-:-:S05]  /*0410*/  HADD2.F32 R33, -RZ, R20.H1_H1 ;  /* 0x30000014ff217230 */ /* 0x020fca0000004100 */
[----:B------:R-:W-:-:S05]  /*0420*/  FADD.FTZ R34, R34, R33 ;  /* 0x0000002122227221 */ /* 0x000fca0000010000 */
.L_x_4143:
[----:B------:R-:W-:-:S04]  /*0430*/  F2FP.PACK_AB R28, RZ, R34 ;  /* 0x00000022ff1c723e */ /* 0x000fc800000000ff */
[----:B------:R-:W-:Y:S02]  /*0440*/  PRMT R24, R24, 0x5410, R28 ;  /* 0x0000541018187816 */ /* 0x000fe4000000001c */
.L_x_4144:
[----:B------:R-:W-:-:S05]  /*0450*/  HADD2.F32 R33, -RZ, R29.H0_H0 ;  /* 0x2000001dff217230 */ /* 0x000fca0000004100 */
[----:B------:R-:W-:Y:S01]  /*0460*/  FMUL.FTZ R33, R33, R40 ;  /* 0x0000002821217220 */ /* 0x000fe20000410000 */
[----:B------:R-:W-:Y:S05]  /*0470*/  @P1 BRA `(.L_x_4145) ;  /* 0x0000002000001947 */ /* 0x000fea0003800000 */
[----:B------:R-:W-:Y:S05]  /*0480*/  @P0 BRA `(.L_x_4146) ;  /* 0x0000003000000947 */ /* 0x000fea0003800000 */
[----:B------:R-:W-:Y:S05]  /*0490*/  BRA `(.L_x_4147) ;  /* 0x0000004000007947 */ /* 0x000fea0003800000 */
.L_x_4145:
[----:B-----5:R-:W-:-:S05]  /*04a0*/  HADD2.F32 R28, -RZ, R21.H0_H0 ;  /* 0x20000015ff1c7230 */ /* 0x020fca0000004100 */
[----:B------:R-:W-:-:S05]  /*04b0*/  FADD.FTZ R33, R33, R28 ;  /* 0x0000001c21217221 */ /* 0x000fca0000010000 */
.L_x_4146:
[----:B------:R-:W-:-:S04]  /*04c0*/  F2FP.PACK_AB R28, RZ, R33 ;  /* 0x00000021ff1c723e */ /* 0x000fc800000000ff */
[----:B------:R-:W-:Y:S02]  /*04d0*/  PRMT R25, R28, 0x7610, R25 ;  /* 0x000076101c197816 */ /* 0x000fe40000000019 */
.L_x_4147:
[----:B------:R-:W-:-:S05]  /*04e0*/  HADD2.F32 R29, -RZ, R29.H1_H1 ;  /* 0x3000001dff1d7230 */ /* 0x000fca0000004100 */
[----:B------:R-:W-:Y:S01]  /*04f0*/  FMUL.FTZ R35, R29, R40 ;  /* 0x000000281d237220 */ /* 0x000fe20000410000 */
[----:B------:R-:W-:Y:S05]  /*0500*/  @P1 BRA `(.L_x_4148) ;  /* 0x0000002000001947 */ /* 0x000fea0003800000 */
[----:B------:R-:W-:Y:S05]  /*0510*/  @P0 BRA `(.L_x_4149) ;  /* 0x0000003000000947 */ /* 0x000fea0003800000 */
[----:B------:R-:W-:Y:S05]  /*0520*/  BRA `(.L_x_4150) ;  /* 0x0000004000007947 */ /* 0x000fea0003800000 */
.L_x_4148:
[----:B-----5:R-:W-:-:S05]  /*0530*/  HADD2.F32 R28, -RZ, R21.H1_H1 ;  /* 0x30000015ff1c7230 */ /* 0x020fca0000004100 */
[----:B------:R-:W-:-:S05]  /*0540*/  FADD.FTZ R35, R35, R28 ;  /* 0x0000001c23237221 */ /* 0x000fca0000010000 */
.L_x_4149:
[----:B------:R-:W-:-:S04]  /*0550*/  F2FP.PACK_AB R28, RZ, R35 ;  /* 0x00000023ff1c723e */ /* 0x000fc800000000ff */
[----:B------:R-:W-:Y:S02]  /*0560*/  PRMT R25, R25, 0x5410, R28 ;  /* 0x0000541019197816 */ /* 0x000fe4000000001c */
.L_x_4150:
[----:B------:R-:W-:-:S05]  /*0570*/  HADD2.F32 R29, -RZ, R30.H0_H0 ;  /* 0x2000001eff1d7230 */ /* 0x000fca0000004100 */
[----:B------:R-:W-:Y:S01]  /*0580*/  FMUL.FTZ R36, R29, R40 ;  /* 0x000000281d247220 */ /* 0x000fe20000410000 */
[----:B------:R-:W-:Y:S05]  /*0590*/  @P1 BRA `(.L_x_4151) ;  /* 0x0000002000001947 */ /* 0x000fea0003800000 */
[----:B------:R-:W-:Y:S05]  /*05a0*/  @P0 BRA `(.L_x_4152) ;  /* 0x0000003000000947 */ /* 0x000fea0003800000 */
[----:B------:R-:W-:Y:S05]  /*05b0*/  BRA `(.L_x_4153) ;  /* 0x0000004000007947 */ /* 0x000fea0003800000 */
.L_x_4151:
[----:B-----5:R-:W-:-:S05]  /*05c0*/  HADD2.F32 R29, -RZ, R22.H0_H0 ;  /* 0x20000016ff1d7230 */ /* 0x020fca0000004100 */
[----:B------:R-:W-:-:S05]  /*05d0*/  FADD.FTZ R36, R36, R29 ;  /* 0x0000001d24247221 */ /* 0x000fca0000010000 */
.L_x_4152:
[----:B------:R-:W-:-:S04]  /*05e0*/  F2FP.PACK_AB R28, RZ, R36 ;  /* 0x00000024ff1c723e */ /* 0x000fc800000000ff */
[----:B------:R-:W-:Y:S02]  /*05f0*/  PRMT R26, R28, 0x7610, R26 ;  /* 0x000076101c1a7816 */ /* 0x000fe4000000001a */
.L_x_4153:
[----:B------:R-:W-:-:S05]  /*0600*/  HADD2.F32 R29, -RZ, R30.H1_H1 ;  /* 0x3000001eff1d7230 */ /* 0x000fca0000004100 */
[----:B------:R-:W-:Y:S01]  /*0610*/  FMUL.FTZ R38, R29, R40 ;  /* 0x000000281d267220 */ /* 0x000fe20000410000 */
[----:B------:R-:W-:Y:S05]  /*0620*/  @P1 BRA `(.L_x_4154) ;  /* 0x0000002000001947 */ /* 0x000fea0003800000 */
[----:B------:R-:W-:Y:S05]  /*0630*/  @P0 BRA `(.L_x_4155) ;  /* 0x0000003000000947 */ /* 0x000fea0003800000 */
[----:B------:R-:W-:Y:S05]  /*0640*/  BRA `(.L_x_4156) ;  /* 0x0000004000007947 */ /* 0x000fea0003800000 */
.L_x_4154:
[----:B-----5:R-:W-:-:S05]  /*0650*/  HADD2.F32 R29, -RZ, R22.H1_H1 ;  /* 0x30000016ff1d7230 */ /* 0x020fca0000004100 */
[----:B------:R-:W-:-:S05]  /*0660*/  FADD.FTZ R38, R38, R29 ;  /* 0x0000001d26267221 */ /* 0x000fca0000010000 */
.L_x_4155:
[----:B------:R-:W-:-:S04]  /*0670*/  F2FP.PACK_AB R28, RZ, R38 ;  /* 0x00000026ff1c723e */ /* 0x000fc800000000ff */
[----:B------:R-:W-:Y:S02]  /*0680*/  PRMT R26, R26, 0x5410, R28 ;  /* 0x000054101a1a7816 */ /* 0x000fe4000000001c */
.L_x_4156:
[----:B------:R-:W-:-:S05]  /*0690*/  HADD2.F32 R29, -RZ, R31.H0_H0 ;  /* 0x2000001fff1d7230 */ /* 0x000fca0000004100 */
[----:B------:R-:W-:Y:S01]  /*06a0*/  FMUL.FTZ R30, R29, R40 ;  /* 0x000000281d1e7220 */ /* 0x000fe20000410000 */
[----:B------:R-:W-:Y:S05]  /*06b0*/  @P1 BRA `(.L_x_4157) ;  /* 0x0000002000001947 */ /* 0x000fea0003800000 */
[----:B------:R-:W-:Y:S05]  /*06c0*/  @P0 BRA `(.L_x_4158) ;  /* 0x0000003000000947 */ /* 0x000fea0003800000 */
[----:B------:R-:W-:Y:S05]  /*06d0*/  BRA `(.L_x_4159) ;  /* 0x0000004000007947 */ /* 0x000fea0003800000 */
.L_x_4157:
[----:B-----5:R-:W-:-:S05]  /*06e0*/  HADD2.F32 R29, -RZ, R23.H0_H0 ;  /* 0x20000017ff1d7230 */ /* 0x020fca0000004100 */
[----:B------:R-:W-:-:S05]  /*06f0*/  FADD.FTZ R30, R30, R29 ;  /* 0x0000001d1e1e7221 */ /* 0x000fca0000010000 */
.L_x_4158:
[----:B------:R-:W-:-:S04]  /*0700*/  F2FP.PACK_AB R28, RZ, R30 ;  /* 0x0000001eff1c723e */ /* 0x000fc800000000ff */
[----:B------:R-:W-:Y:S02]  /*0710*/  PRMT R27, R28, 0x7610, R27 ;  /* 0x000076101c1b7816 */ /* 0x000fe4000000001b */
.L_x_4159:
[----:B------:R-:W-:-:S05]  /*0720*/  HADD2.F32 R31, -RZ, R31.H1_H1 ;  /* 0x3000001fff1f7230 */ /* 0x000fca0000004100 */
[----:B------:R-:W-:Y:S01]  /*0730*/  FMUL.FTZ R40, R31, R40 ;  /* 0x000000281f287220 */ /* 0x000fe20000410000 */
[----:B------:R-:W-:Y:S05]  /*0740*/  @P1 BRA `(.L_x_4160) ;  /* 0x0000002000001947 */ /* 0x000fea0003800000 */
[----:B------:R-:W-:Y:S05]  /*0750*/  @P0 BRA `(.L_x_4161) ;  /* 0x0000003000000947 */ /* 0x000fea0003800000 */
[----:B------:R-:W-:Y:S05]  /*0760*/  BRA `(.L_x_4162) ;  /* 0x0000004000007947 */ /* 0x000fea0003800000 */
.L_x_4160:
[----:B-----5:R-:W-:-:S05]  /*0770*/  HADD2.F32 R29, -RZ, R23.H1_H1 ;  /* 0x30000017ff1d7230 */ /* 0x020fca0000004100 */
[----:B------:R-:W-:-:S05]  /*0780*/  FADD.FTZ R40, R40, R29 ;  /* 0x0000001d28287221 */ /* 0x000fca0000010000 */
.L_x_4161:
[----:B------:R-:W-:-:S04]  /*0790*/  F2FP.PACK_AB R28, RZ, R40 ;  /* 0x00000028ff1c723e */ /* 0x000fc800000000ff */
[----:B------:R-:W-:Y:S02]  /*07a0*/  PRMT R27, R27, 0x5410, R28 ;  /* 0x000054101b1b7816 */ /* 0x000fe4000000001c */
.L_x_4162:
        /* <DEDUP_REMOVED lines=14> */
.L_x_4167:
        /* <DEDUP_REMOVED lines=36> */
.L_x_4168:
        /* <DEDUP_REMOVED lines=33> */
[----:B------:R-:W-:Y:S01]  /*0ce0*/  F2FP.PACK_AB R29, R35, R32 ;  /* 0x00000020231d723e */ /* 0x000fe200000000ff */
[----:B------:R-:W-:Y:S01]  /*0cf0*/  FFMA.FTZ R33, R9, R34, R17 ;  /* 0x0000002209217223 */ /* 0x000fe20000010011 */
[----:B------:R-:W-:Y:S01]  /*0d00*/  LEA R32, P1, R3, c[0x0][0x208], 0x4 ;  /* 0x0000820003207a11 */ /* 0x000fe200078220ff */
[----:B------:R-:W-:Y:S01]  /*0d10*/  @!P2 IMAD.WIDE R34, R0, R43, c[0x0][0x1a0] ;  /* 0x000068000022a625 */ /* 0x000fe200078e022b */
[----:B------:R-:W-:-:S02]  /*0d20*/  F2FP.PACK_AB R31, R40, R31 ;  /* 0x0000001f281f723e */ /* 0x000fc400000000ff */
[----:B------:R-:W-:Y:S01]  /*0d30*/  F2FP.PACK_AB R30, R41, R30 ;  /* 0x0000001e291e723e */ /* 0x000fe200000000ff */
[----:B------:R-:W-:Y:S01]  /*0d40*/  @!P2 IMAD.WIDE R40, R0, R43, c[0x0][0x1a8] ;  /* 0x00006a000028a625 */ /* 0x000fe200078e022b */
[----:B------:R-:W-:Y:S01]  /*0d50*/  F2FP.PACK_AB R28, R33, R28 ;  /* 0x0000001c211c723e */ /* 0x000fe200000000ff */
        /* <DEDUP_REMOVED lines=8> */
.L_x_4165:
[----:B------:R-:W-:Y:S05]  /*0de0*/  EXIT ;  /* 0x000000000000794d */ /* 0x000fea0003800000 */
.L_x_4163:
[----:B0-----:R-:W-:Y:S01]  /*0df0*/  HFMA2.MMA R31, -RZ, RZ, 0, 5.9604644775390625e-08 ;  /* 0x00000001ff1f7435 */ /* 0x001fe200000001ff */
[----:B------:R-:W-:Y:S02]  /*0e00*/  MOV R42, R37 ;  /* 0x00000025002a7202 */ /* 0x000fe40000000f00 */
[----:B------:R-:W-:Y:S02]  /*0e10*/  MOV R44, 0x1f ;  /* 0x0000001f002c7802 */ /* 0x000fe40000000f00 */
[----:B------:R-:W-:Y:S02]  /*0e20*/  MOV R39, 0xffffffff ;  /* 0xffffffff00277802 */ /* 0x000fe40000000f00 */
[----:B------:R-:W-:Y:S02]  /*0e30*/  MOV R28, 0xe50 ;  /* 0x00000e50001c7802 */ /* 0x000fe40000000f00 */
[----:B-----5:R-:W-:Y:S05]  /*0e40*/  CALL.REL.NOINC `($__internal_81_$__cuda_sm70_shflsync_bfly_p) ;  /* 0x0000048000007944 */ /* 0x020fea0003c00000 */
[----:B01----:R-:W-:Y:S05]  /*0e50*/  BRA `(.L_x_4167) ;  /* 0xfffffa3000007947 */ /* 0x003fea000383ffff */
.L_x_4164:
[----:B------:R-:W-:Y:S01]  /*0e60*/  HFMA2.MMA R31, -RZ, RZ, 0, 1.1920928955078125e-07 ;  /* 0x00000002ff1f7435 */ /* 0x000fe200000001ff */
[----:B------:R-:W-:Y:S02]  /*0e70*/  MOV R44, 0x1f ;  /* 0x0000001f002c7802 */ /* 0x000fe40000000f00 */
[----:B------:R-:W-:-:S02]  /*0e80*/  MOV R39, 0xffffffff ;  /* 0xffffffff00277802 */ /* 0x000fc40000000f00 */
[----:B------:R-:W-:Y:S02]  /*0e90*/  MOV R28, 0xeb0 ;  /* 0x00000eb0001c7802 */ /* 0x000fe40000000f00 */
[----:B0----5:R-:W-:Y:S05]  /*0ea0*/  CALL.REL.NOINC `($__internal_81_$__cuda_sm70_shflsync_bfly_p) ;  /* 0x0000042000007944 */ /* 0x021fea0003c00000 */
[----:B01----:R-:W-:Y:S01]  /*0eb0*/  FADD.FTZ R42, R42, R31 ;  /* 0x0000001f2a2a7221 */ /* 0x003fe20000010000 */
[----:B------:R-:W-:Y:S01]  /*0ec0*/  HFMA2.MMA R31, -RZ, RZ, 0, 2.384185791015625e-07 ;  /* 0x00000004ff1f7435 */ /* 0x000fe200000001ff */
[----:B------:R-:W-:Y:S02]  /*0ed0*/  MOV R44, 0x1f ;  /* 0x0000001f002c7802 */ /* 0x000fe40000000f00 */
[----:B------:R-:W-:Y:S02]  /*0ee0*/  MOV R39, 0xffffffff ;  /* 0xffffffff00277802 */ /* 0x000fe40000000f00 */
[----:B------:R-:W-:Y:S02]  /*0ef0*/  MOV R28, 0xf10 ;  /* 0x00000f10001c7802 */ /* 0x000fe40000000f00 */
[----:B------:R-:W-:Y:S05]  /*0f00*/  CALL.REL.NOINC `($__internal_81_$__cuda_sm70_shflsync_bfly_p) ;  /* 0x000003c000007944 */ /* 0x000fea0003c00000 */
[----:B01----:R-:W-:Y:S01]  /*0f10*/  FADD.FTZ R42, R42, R31 ;  /* 0x0000001f2a2a7221 */ /* 0x003fe20000010000 */
[----:B------:R-:W-:Y:S01]  /*0f20*/  HFMA2.MMA R31, -RZ, RZ, 0, 4.76837158203125e-07 ;  /* 0x00000008ff1f7435 */ /* 0x000fe200000001ff */
[----:B------:R-:W-:Y:S02]  /*0f30*/  MOV R44, 0x1f ;  /* 0x0000001f002c7802 */ /* 0x000fe40000000f00 */
[----:B------:R-:W-:-:S02]  /*0f40*/  MOV R39, 0xffffffff ;  /* 0xffffffff00277802 */ /* 0x000fc40000000f00 */
[----:B------:R-:W-:Y:S02]  /*0f50*/  MOV R28, 0xf70 ;  /* 0x00000f70001c7802 */ /* 0x000fe40000000f00 */
[----:B------:R-:W-:Y:S05]  /*0f60*/  CALL.REL.NOINC `($__internal_81_$__cuda_sm70_shflsync_bfly_p) ;  /* 0x0000036000007944 */ /* 0x000fea0003c00000 */
[----:B01----:R-:W-:Y:S01]  /*0f70*/  FADD.FTZ R42, R42, R31 ;  /* 0x0000001f2a2a7221 */ /* 0x003fe20000010000 */
[----:B------:R-:W-:Y:S01]  /*0f80*/  HFMA2.MMA R31, -RZ, RZ, 0, 9.5367431640625e-07 ;  /* 0x00000010ff1f7435 */ /* 0x000fe200000001ff */
[----:B------:R-:W-:Y:S02]  /*0f90*/  MOV R44, 0x1f ;  /* 0x0000001f002c7802 */ /* 0x000fe40000000f00 */
[----:B------:R-:W-:Y:S02]  /*0fa0*/  MOV R39, 0xffffffff ;  /* 0xffffffff00277802 */ /* 0x000fe40000000f00 */
[----:B------:R-:W-:Y:S02]  /*0fb0*/  MOV R28, 0xfd0 ;  /* 0x00000fd0001c7802 */ /* 0x000fe40000000f00 */
[----:B------:R-:W-:Y:S05]  /*0fc0*/  CALL.REL.NOINC `($__internal_81_$__cuda_sm70_shflsync_bfly_p) ;  /* 0x0000030000007944 */ /* 0x000fea0003c00000 */
        /* <DEDUP_REMOVED lines=22> */
[----:B------:R-:W-:Y:S05]  /*1130*/  CALL.REL.NOINC `($__internal_81_$__cuda_sm70_shflsync_bfly_p) ;  /* 0x0000019000007944 */ /* 0x000fea0003c00000 */
[----:B01----:R-:W-:Y:S01]  /*1140*/  FADD.FTZ R42, R42, R31 ;  /* 0x0000001f2a2a7221 */ /* 0x003fe20000010000 */
[----:B------:R-:W-:Y:S01]  /*1150*/  HFMA2.MMA R31, -RZ, RZ, 0, 1.1920928955078125e-07 ;  /* 0x00000002ff1f7435 */ /* 0x000fe200000001ff */
[----:B------:R-:W-:Y:S02]  /*1160*/  MOV R44, 0x1f ;  /* 0x0000001f002c7802 */ /* 0x000fe40000000f00 */
[----:B------:R-:W-:Y:S02]  /*1170*/  MOV R39, 0xffffffff ;  /* 0xffffffff00277802 */ /* 0x000fe40000000f00 */
[----:B------:R-:W-:Y:S02]  /*1180*/  MOV R28, 0x11a0 ;  /* 0x000011a0001c7802 */ /* 0x000fe40000000f00 */
[----:B------:R-:W-:Y:S05]  /*1190*/  CALL.REL.NOINC `($__internal_81_$__cuda_sm70_shflsync_bfly_p) ;  /* 0x0000013000007944 */ /* 0x000fea0003c00000 */
[----:B01----:R-:W-:Y:S01]  /*11a0*/  FADD.FTZ R42, R42, R31 ;  /* 0x0000001f2a2a7221 */ /* 0x003fe20000010000 */
[----:B------:R-:W-:Y:S01]  /*11b0*/  HFMA2.MMA R31, -RZ, RZ, 0, 2.384185791015625e-07 ;  /* 0x00000004ff1f7435 */ /* 0x000fe200000001ff */
[----:B------:R-:W-:Y:S02]  /*11c0*/  MOV R44, 0x1f ;  /* 0x0000001f002c7802 */ /* 0x000fe40000000f00 */
[----:B------:R-:W-:-:S02]  /*11d0*/  MOV R39, 0xffffffff ;  /* 0xffffffff00277802 */ /* 0x000fc40000000f00 */
[----:B------:R-:W-:Y:S02]  /*11e0*/  MOV R28, 0x1200 ;  /* 0x00001200001c7802 */ /* 0x000fe40000000f00 */
[----:B------:R-:W-:Y:S05]  /*11f0*/  CALL.REL.NOINC `($__internal_81_$__cuda_sm70_shflsync_bfly_p) ;  /* 0x000000d000007944 */ /* 0x000fea0003c00000 */
[----:B01----:R-:W-:Y:S01]  /*1200*/  FADD.FTZ R42, R42, R31 ;  /* 0x0000001f2a2a7221 */ /* 0x003fe20000010000 */
[----:B------:R-:W-:Y:S01]  /*1210*/  HFMA2.MMA R31, -RZ, RZ, 0, 4.76837158203125e-07 ;  /* 0x00000008ff1f7435 */ /* 0x000fe200000001ff */
[----:B------:R-:W-:Y:S02]  /*1220*/  MOV R44, 0x1f ;  /* 0x0000001f002c7802 */ /* 0x000fe40000000f00 */
[----:B------:R-:W-:Y:S02]  /*1230*/  MOV R39, 0xffffffff ;  /* 0xffffffff00277802 */ /* 0x000fe40000000f00 */
[----:B------:R-:W-:Y:S02]  /*1240*/  MOV R28, 0x1260 ;  /* 0x00001260001c7802 */ /* 0x000fe40000000f00 */
[----:B------:R-:W-:Y:S05]  /*1250*/  CALL.REL.NOINC `($__internal_81_$__cuda_sm70_shflsync_bfly_p) ;  /* 0x0000007000007944 */ /* 0x000fea0003c00000 */
[----:B01----:R-:W-:Y:S01]  /*1260*/  FADD.FTZ R42, R42, R31 ;  /* 0x0000001f2a2a7221 */ /* 0x003fe20000010000 */
[----:B------:R-:W-:Y:S01]  /*1270*/  HFMA2.MMA R31, -RZ, RZ, 0, 9.5367431640625e-07 ;  /* 0x00000010ff1f7435 */ /* 0x000fe200000001ff */
[----:B------:R-:W-:Y:S02]  /*1280*/  MOV R44, 0x1f ;  /* 0x0000001f002c7802 */ /* 0x000fe40000000f00 */
[----:B------:R-:W-:-:S02]  /*1290*/  MOV R39, 0xffffffff ;  /* 0xffffffff00277802 */ /* 0x000fc40000000f00 */
[----:B------:R-:W-:Y:S02]  /*12a0*/  MOV R28, 0x12c0 ;  /* 0x000012c0001c7802 */ /* 0x000fe40000000f00 */
[----:B------:R-:W-:Y:S05]  /*12b0*/  CALL.REL.NOINC `($__internal_81_$__cuda_sm70_shflsync_bfly_p) ;  /* 0x0000001000007944 */ /* 0x000fea0003c00000 */
[----:B01----:R-:W-:Y:S05]  /*12c0*/  BRA `(.L_x_4168) ;  /* 0xfffff80000007947 */ /* 0x003fea000383ffff */
        .weak           $__internal_81_$__cuda_sm70_shflsync_bfly_p
        .type           $__internal_81_$__cuda_sm70_shflsync_bfly_p,@function
        .size           $__internal_81_$__cuda_sm70_shflsync_bfly_p,(.L_x_8269 - $__internal_81_$__cuda_sm70_shflsync_bfly_p)
$__internal_81_$__cuda_sm70_shflsync_bfly_p:
[----:B------:R-:W-:Y:S01]  /*12d0*/  HFMA2.MMA R29, -RZ, RZ, 0, 0 ;  /* 0x00000000ff1d7435 */ /* 0x000fe200000001ff */
[----:B------:R-:W-:Y:S04]  /*12e0*/  WARPSYNC R39 ;  /* 0x0000002700007348 */ /* 0x000fe80003800000 */
[----:B------:R0:W1:Y:S01]  /*12f0*/  SHFL.BFLY PT, R31, R42, R31, R44 ;  /* 0x0c00001f2a1f7389 */ /* 0x00006200000e002c */
[----:B------:R-:W-:Y:S05]  /*1300*/  RET.REL.NODEC R28 `(_ZN10layer_norm13ln_fwd_kernelINS_13Kernel_traitsIf6__halfS2_S2_fjLj256ELj1ELj4ELj1ELj16ENS_18Kernel_traits_baseILj256EfS2_S2_S2_fjLj128EEEEELb0ELb0ELb0ELb1EEEvNS_9FwdParamsE) ;  /* 0xffffecf01c007950 */ /* 0x000fea0003c3ffff */
.L_x_4169:
        /* <DEDUP_REMOVED lines=15> */
.L_x_8269:


//--------------------- .text._ZN10layer_norm13ln_fwd_kernelINS_13Kernel_traitsIf6__halfS2_S2_fjLj256ELj1ELj4ELj1ELj16ENS_18Kernel_traits_baseILj256EfS2_S2_S2_fjLj128EEEEELb0ELb0ELb1ELb0EEEvNS_9FwdParamsE --------------------------
	.section	.text._ZN10layer_norm13ln_fwd_kernelINS_13Kernel_traitsIf6__halfS2_S2_fjLj256ELj1ELj4ELj1ELj16ENS_18Kernel_traits_baseILj256EfS2_S2_S2_fjLj128EEEEELb0ELb0ELb1ELb0EEEvNS_9FwdParamsE,"ax",@progbits
	.sectioninfo	@"SHI_REGISTERS=48"
	.align	128
        .global         _ZN10layer_norm13ln_fwd_kernelINS_13Kernel_traitsIf6__halfS2_S2_fjLj256ELj1ELj4ELj1ELj16ENS_18Kernel_traits_baseILj256EfS2_S2_S2_fjLj128EEEEELb0ELb0ELb1ELb0EEEvNS_9FwdParamsE
        .type           _ZN10layer_norm13ln_fwd_kernelINS_13Kernel_traitsIf6__halfS2_S2_fjLj256ELj1ELj4ELj1ELj16ENS_18Kernel_traits_baseILj256EfS2_S2_S2_fjLj128EEEEELb0ELb0ELb1ELb0EEEvNS_9FwdParamsE,@function
        .size           _ZN10layer_norm13ln_fwd_kernelINS_13Kernel_traitsIf6__halfS2_S2_fjLj256ELj1ELj4ELj1ELj16ENS_18Kernel_traits_baseILj256EfS2_S2_S2_fjLj128EEEEELb0ELb0ELb1ELb0EEEvNS_9FwdParamsE,(.L_x_8270 - _ZN10layer_norm13ln_fwd_kernelINS_13Kernel_traitsIf6__halfS2_S2_fjLj256ELj1ELj4ELj1ELj16ENS_18Kernel_traits_baseILj256EfS2_S2_S2_fjLj128EEEEELb0ELb0ELb1ELb0EEEvNS_9FwdParamsE)
        .other          _ZN10layer_norm13ln_fwd_kernelINS_13Kernel_traitsIf6__halfS2_S2_fjLj256ELj1ELj4ELj1ELj16ENS_18Kernel_traits_baseILj256EfS2_S2_S2_fjLj128EEEEELb0ELb0ELb1ELb0EEEvNS_9FwdParamsE,@"STO_CUDA_ENTRY STV_DEFAULT"
_ZN10layer_norm13ln_fwd_kernelINS_13Kernel_traitsIf6__halfS2_S2_fjLj256ELj1ELj4ELj1ELj16ENS_18Kernel_traits_baseILj256EfS2_S2_S2_fjLj128EEEEELb0ELb0ELb1ELb0EEEvNS_9FwdParamsE:
.text._ZN10layer_norm13ln_fwd_kernelINS_13Kernel_traitsIf6__halfS2_S2_fjLj256ELj1ELj4ELj1ELj16ENS_18Kernel_traits_baseILj256EfS2_S2_S2_fjLj128EEEEELb0ELb0ELb1ELb0EEEvNS_9FwdParamsE:
        /* <DEDUP_REMOVED lines=30> */
.L_x_4171:
[----:B------:R-:W-:Y:S05]  /*01e0*/  BSYNC B0 ;  /* 0x0000000000007941 */ /* 0x000fea0003800000 */
.L_x_4170:
[----:B------:R-:W-:Y:S05]  /*01f0*/  @P2 EXIT ;  /* 0x000000000000294d */ /* 0x000fea0003800000 */
[----:B------:R-:W-:Y:S02]  /*0200*/  ULDC.U8 UR6, c[0x0][0x1f0] ;  /* 0x00007c0000067ab9 */ /* 0x000fe40000000000 */
.L_x_4203:
        /* <DEDUP_REMOVED lines=32> */
[----:B-----5:R-:W-:Y:S01]  /*0410*/  HADD2.F32 R3, -RZ, R20.H0_H0 ;  /* 0x20000014ff037230 */ /* 0x020fe20000004100 */
[----:B------:R-:W-:Y:S05]  /*0420*/  BRA `(.L_x_4176) ;  /* 0x0000004000007947 */ /* 0x000fea0003800000 */
.L_x_4175:
[----:B0----5:R-:W-:Y:S02]  /*0430*/  HADD2.F32 R3, -RZ, R24.H0_H0 ;  /* 0x20000018ff037230 */ /* 0x021fe40000004100 */
[----:B------:R-:W-:-:S03]  /*0440*/  @P0 HADD2.F32 R28, -RZ, R20.H0_H0 ;  /* 0x20000014ff1c0230 */ /* 0x000fc60000004100 */
[----:B------:R-:W-:-:S04]  /*0450*/  FMUL.FTZ R3, R3, c[0x0][0x1ec] ;  /* 0x00007b0003037a20 */ /* 0x000fc80000410000 */
[----:B------:R-:W-:Y:S02]  /*0460*/  @P0 FADD.FTZ R3, R28, R3 ;  /* 0x000000031c030221 */ /* 0x000fe40000010000 */
.L_x_4176:
[----:B------:R-:W-:Y:S05]  /*0470*/  BSYNC B1 ;  /* 0x0000000000017941 */ /* 0x000fea0003800000 */
.L_x_4174:
[----:B------:R-:W-:Y:S01]  /*0480*/  BSSY B1, `(.L_x_4177) ;  /* 0x000000a000017945 */ /* 0x000fe20003800000 */
[----:B------:R-:W-:Y:S05]  /*0490*/  @P2 BRA `(.L_x_4178) ;  /* 0x0000004000002947 */ /* 0x000fea0003800000 */
[----:B------:R-:W-:Y:S01]  /*04a0*/  HFMA2.MMA R32, -RZ, RZ, 0, 0 ;  /* 0x00000000ff207435 */ /* 0x000fe200000001ff */
[----:B------:R-:W-:Y:S05]  /*04b0*/  @!P0 BRA `(.L_x_4179) ;  /* 0x0000006000008947 */ /* 0x000fea0003800000 */
[----:B-----5:R-:W-:Y:S01]  /*04c0*/  HADD2.F32 R32, -RZ, R20.H1_H1 ;  /* 0x30000014ff207230 */ /* 0x020fe20000004100 */
[----:B------:R-:W-:Y:S05]  /*04d0*/  BRA `(.L_x_4179) ;  /* 0x0000004000007947 */ /* 0x000fea0003800000 */
.L_x_4178:
[----:B-----5:R-:W-:Y:S02]  /*04e0*/  HADD2.F32 R32, -RZ, R24.H1_H1 ;  /* 0x30000018ff207230 */ /* 0x020fe40000004100 */
[----:B------:R-:W-:-:S03]  /*04f0*/  @P0 HADD2.F32 R29, -RZ, R20.H1_H1 ;  /* 0x30000014ff1d0230 */ /* 0x000fc60000004100 */
[----:B------:R-:W-:-:S04]  /*0500*/  FMUL.FTZ R32, R32, c[0x0][0x1ec] ;  /* 0x00007b0020207a20 */ /* 0x000fc80000410000 */
[----:B------:R-:W-:Y:S02]  /*0510*/  @P0 FADD.FTZ R32, R29, R32 ;  /* 0x000000201d200221 */ /* 0x000fe40000010000 */
.L_x_4179:
[----:B------:R-:W-:Y:S05]  /*0520*/  BSYNC B1 ;  /* 0x0000000000017941 */ /* 0x000fea0003800000 */
.L_x_4177:
[----:B------:R-:W-:Y:S01]  /*0530*/  BSSY B1, `(.L_x_4180) ;  /* 0x000000a000017945 */ /* 0x000fe20003800000 */
[----:B------:R-:W-:Y:S05]  /*0540*/  @P2 BRA `(.L_x_4181) ;  /* 0x0000004000002947 */ /* 0x000fea0003800000 */
[----:B------:R-:W-:Y:S01]  /*0550*/  MOV R33, RZ ;  /* 0x000000ff00217202 */ /* 0x000fe20000000f00 */
[----:B------:R-:W-:Y:S05]  /*0560*/  @!P0 BRA `(.L_x_4182) ;  /* 0x0000006000008947 */ /* 0x000fea0003800000 */
[----:B-----5:R-:W-:Y:S01]  /*0570*/  HADD2.F32 R33, -RZ, R21.H0_H0 ;  /* 0x20000015ff217230 */ /* 0x020fe20000004100 */
[----:B------:R-:W-:Y:S05]  /*0580*/  BRA `(.L_x_4182) ;  /* 0x0000004000007947 */ /* 0x000fea0003800000 */
.L_x_4181:
[----:B-----5:R-:W-:Y:S02]  /*0590*/  HADD2.F32 R33, -RZ, R25.H0_H0 ;  /* 0x20000019ff217230 */ /* 0x020fe40000004100 */
[----:B------:R-:W-:-:S03]  /*05a0*/  @P0 HADD2.F32 R28, -RZ, R21.H0_H0 ;  /* 0x20000015ff1c0230 */ /* 0x000fc60000004100 */
[----:B------:R-:W-:-:S04]  /*05b0*/  FMUL.FTZ R33, R33, c[0x0][0x1ec] ;  /* 0x00007b0021217a20 */ /* 0x000fc80000410000 */
[----:B------:R-:W-:Y:S02]  /*05c0*/  @P0 FADD.FTZ R33, R28, R33 ;  /* 0x000000211c210221 */ /* 0x000fe40000010000 */
.L_x_4182:
[----:B------:R-:W-:Y:S05]  /*05d0*/  BSYNC B1 ;  /* 0x0000000000017941 */ /* 0x000fea0003800000 */
.L_x_4180:
[----:B------:R-:W-:Y:S01]  /*05e0*/  BSSY B1, `(.L_x_4183) ;  /* 0x000000a000017945 */ /* 0x000fe20003800000 */
[----:B------:R-:W-:Y:S05]  /*05f0*/  @P2 BRA `(.L_x_4184) ;  /* 0x0000004000002947 */ /* 0x000fea0003800000 */
[----:B------:R-:W-:Y:S01]  /*0600*/  HFMA2.MMA R34, -RZ, RZ, 0, 0 ;  /* 0x00000000ff227435 */ /* 0x000fe200000001ff */
[----:B------:R-:W-:Y:S05]  /*0610*/  @!P0 BRA `(.L_x_4185) ;  /* 0x0000006000008947 */ /* 0x000fea0003800000 */
[----:B-----5:R-:W-:Y:S01]  /*0620*/  HADD2.F32 R34, -RZ, R21.H1_H1 ;  /* 0x30000015ff227230 */ /* 0x020fe20000004100 */
[----:B------:R-:W-:Y:S05]  /*0630*/  BRA `(.L_x_4185) ;  /* 0x0000004000007947 */ /* 0x000fea0003800000 */
.L_x_4184:
[----:B-----5:R-:W-:Y:S02]  /*0640*/  HADD2.F32 R34, -RZ, R25.H1_H1 ;  /* 0x30000019ff227230 */ /* 0x020fe40000004100 */
[----:B------:R-:W-:-:S03]  /*0650*/  @P0 HADD2.F32 R29, -RZ, R21.H1_H1 ;  /* 0x30000015ff1d0230 */ /* 0x000fc60000004100 */
[----:B------:R-:W-:-:S04]  /*0660*/  FMUL.FTZ R34, R34, c[0x0][0x1ec] ;  /* 0x00007b0022227a20 */ /* 0x000fc80000410000 */
[----:B------:R-:W-:Y:S02]  /*0670*/  @P0 FADD.FTZ R34, R29, R34 ;  /* 0x000000221d220221 */ /* 0x000fe40000010000 */
.L_x_4185:
[----:B------:R-:W-:Y:S05]  /*0680*/  BSYNC B1 ;  /* 0x0000000000017941 */ /* 0x000fea0003800000 */
.L_x_4183:
[----:B------:R-:W-:Y:S01]  /*0690*/  BSSY B1, `(.L_x_4186) ;  /* 0x000000a000017945 */ /* 0x000fe20003800000 */
[----:B------:R-:W-:Y:S05]  /*06a0*/  @P2 BRA `(.L_x_4187) ;  /* 0x0000004000002947 */ /* 0x000fea0003800000 */
[----:B------:R-:W-:Y:S01]  /*06b0*/  MOV R35, RZ ;  /* 0x000000ff00237202 */ /* 0x000fe20000000f00 */
[----:B------:R-:W-:Y:S05]  /*06c0*/  @!P0 BRA `(.L_x_4188) ;  /* 0x0000006000008947 */ /* 0x000fea0003800000 */
[----:B-----5:R-:W-:Y:S01]  /*06d0*/  HADD2.F32 R35, -RZ, R22.H0_H0 ;  /* 0x20000016ff237230 */ /* 0x020fe20000004100 */
[----:B------:R-:W-:Y:S05]  /*06e0*/  BRA `(.L_x_4188) ;  /* 0x0000004000007947 */ /* 0x000fea0003800000 */
.L_x_4187:
[----:B-----5:R-:W-:Y:S02]  /*06f0*/  HADD2.F32 R35, -RZ, R26.H0_H0 ;  /* 0x2000001aff237230 */ /* 0x020fe40000004100 */
[----:B------:R-:W-:-:S03]  /*0700*/  @P0 HADD2.F32 R28, -RZ, R22.H0_H0 ;  /* 0x20000016ff1c0230 */ /* 0x000fc60000004100 */
[----:B------:R-:W-:-:S04]  /*0710*/  FMUL.FTZ R35, R35, c[0x0][0x1ec] ;  /* 0x00007b0023237a20 */ /* 0x000fc80000410000 */
[----:B------:R-:W-:Y:S02]  /*0720*/  @P0 FADD.FTZ R35, R28, R35 ;  /* 0x000000231c230221 */ /* 0x000fe40000010000 */
.L_x_4188:
[----:B------:R-:W-:Y:S05]  /*0730*/  BSYNC B1 ;  /* 0x0000000000017941 */ /* 0x000fea0003800000 */
.L_x_4186:
[----:B------:R-:W-:Y:S01]  /*0740*/  BSSY B1, `(.L_x_4189) ;  /* 0x000000a000017945 */ /* 0x000fe20003800000 */
[----:B------:R-:W-:Y:S05]  /*0750*/  @P2 BRA `(.L_x_4190) ;  /* 0x0000004000002947 */ /* 0x000fea0003800000 */
[----:B------:R-:W-:Y:S01]  /*0760*/  HFMA2.MMA R36, -RZ, RZ, 0, 0 ;  /* 0x00000000ff247435 */ /* 0x000fe200000001ff */
[----:B------:R-:W-:Y:S05]  /*0770*/  @!P0 BRA `(.L_x_4191) ;  /* 0x0000006000008947 */ /* 0x000fea0003800000 */
[----:B-----5:R-:W-:Y:S01]  /*0780*/  HADD2.F32 R36, -RZ, R22.H1_H1 ;  /* 0x30000016ff247230 */ /* 0x020fe20000004100 */
[----:B------:R-:W-:Y:S05]  /*0790*/  BRA `(.L_x_4191) ;  /* 0x0000004000007947 */ /* 0x000fea0003800000 */
.L_x_4190:
[----:B-----5:R-:W-:Y:S02]  /*07a0*/  HADD2.F32 R36, -RZ, R26.H1_H1 ;  /* 0x3000001aff247230 */ /* 0x020fe40000004100 */
[----:B------:R-:W-:-:S03]  /*07b0*/  @P0 HADD2.F32 R29, -RZ, R22.H1_H1 ;  /* 0x30000016ff1d0230 */ /* 0x000fc60000004100 */
[----:B------:R-:W-:-:S04]  /*07c0*/  FMUL.FTZ R36, R36, c[0x0][0x1ec] ;  /* 0x00007b0024247a20 */ /* 0x000fc80000410000 */
[----:B------:R-:W-:Y:S02]  /*07d0*/  @P0 FADD.FTZ R36, R29, R36 ;  /* 0x000000241d240221 */ /* 0x000fe40000010000 */
.L_x_4191:
[----:B------:R-:W-:Y:S05]  /*07e0*/  BSYNC B1 ;  /* 0x0000000000017941 */ /* 0x000fea0003800000 */
.L_x_4189:
[----:B------:R-:W-:Y:S01]  /*07f0*/  BSSY B1, `(.L_x_4192) ;  /* 0x000000a000017945 */ /* 0x000fe20003800000 */
[----:B------:R-:W-:Y:S05]  /*0800*/  @P2 BRA `(.L_x_4193) ;  /* 0x0000004000002947 */ /* 0x000fea0003800000 */
[----:B------:R-:W-:Y:S01]  /*0810*/  MOV R37, RZ ;  /* 0x000000ff00257202 */ /* 0x000fe20000000f00 */
[----:B------:R-:W-:Y:S05]  /*0820*/  @!P0 BRA `(.L_x_4194) ;  /* 0x0000006000008947 */ /* 0x000fea0003800000 */
[----:B-----5:R-:W-:Y:S01]  /*0830*/  HADD2.F32 R37, -RZ, R23.H0_H0 ;  /* 0x20000017ff257230 */ /* 0x020fe20000004100 */
[----:B------:R-:W-:Y:S05]  /*0840*/  BRA `(.L_x_4194) ;  /* 0x0000004000007947 */ /* 0x000fea0003800000 */
.L_x_4193:
[----:B-----5:R-:W-:Y:S02]  /*0850*/  HADD2.F32 R37, -RZ, R27.H0_H0 ;  /* 0x2000001bff257230 */ /* 0x020fe40000004100 */
[----:B------:R-:W-:-:S03]  /*0860*/  @P0 HADD2.F32 R28, -RZ, R23.H0_H0 ;  /* 0x20000017ff1c0230 */ /* 0x000fc60000004100 */
[----:B------:R-:W-:-:S04]  /*0870*/  FMUL.FTZ R37, R37, c[0x0][0x1ec] ;  /* 0x00007b0025257a20 */ /* 0x000fc80000410000 */
[----:B------:R-:W-:Y:S02]  /*0880*/  @P0 FADD.FTZ R37, R28, R37 ;  /* 0x000000251c250221 */ /* 0x000fe40000010000 */
.L_x_4194:
[----:B------:R-:W-:Y:S05]  /*0890*/  BSYNC B1 ;  /* 0x0000000000017941 */ /* 0x000fea0003800000 */
.L_x_4192:
[----:B------:R-:W-:Y:S01]  /*08a0*/  BSSY B1, `(.L_x_4195) ;  /* 0x000000a000017945 */ /* 0x000fe20003800000 */
[----:B------:R-:W-:Y:S05]  /*08b0*/  @P2 BRA `(.L_x_4196) ;  /* 0x0000004000002947 */ /* 0x000fea0003800000 */
[----:B------:R-:W-:Y:S01]  /*08c0*/  HFMA2.MMA R38, -RZ, RZ, 0, 0 ;  /* 0x00000000ff267435 */ /* 0x000fe200000001ff */
[----:B------:R-:W-:Y:S05]  /*08d0*/  @!P0 BRA `(.L_x_4197) ;  /* 0x0000006000008947 */ /* 0x000fea0003800000 */
[----:B-----5:R-:W-:Y:S01]  /*08e0*/  HADD2.F32 R38, -RZ, R23.H1_H1 ;  /* 0x30000017ff267230 */ /* 0x020fe20000004100 */
[----:B------:R-:W-:Y:S05]  /*08f0*/  BRA `(.L_x_4197) ;  /* 0x0000004000007947 */ /* 0x000fea0003800000 */
.L_x_4196:
[----:B-----5:R-:W-:Y:S02]  /*0900*/  HADD2.F32 R38, -RZ, R27.H1_H1 ;  /* 0x3000001bff267230 */ /* 0x020fe40000004100 */
[----:B------:R-:W-:-:S03]  /*0910*/  @P0 HADD2.F32 R29, -RZ, R23.H1_H1 ;  /* 0x30000017ff1d0230 */ /* 0x000fc60000004100 */
[----:B------:R-:W-:-:S04]  /*0920*/  FMUL.FTZ R38, R38, c[0x0][0x1ec] ;  /* 0x00007b0026267a20 */ /* 0x000fc80000410000 */
[----:B------:R-:W-:Y:S02]  /*0930*/  @P0 FADD.FTZ R38, R29, R38 ;  /* 0x000000261d260221 */ /* 0x000fe40000010000 */
.L_x_4197:
[----:B------:R-:W-:Y:S05]  /*0940*/  BSYNC B1 ;  /* 0x0000000000017941 */ /* 0x000fea0003800000 */
.L_x_4195:
[----:B------:R-:W-:Y:S02]  /*0950*/  MOV R43, 0x10 ;  /* 0x00000010002b7802 */ /* 0x000fe40000000f00 */
[----:B------:R-:W-:Y:S02]  /*0960*/  F2FP.PACK_AB R31, R38, R37 ;  /* 0x00000025261f723e */ /* 0x000fe400000000ff */
[----:B------:R-:W-:Y:S01]  /*0970*/  F2FP.PACK_AB R30, R36, R35 ;  /* 0x00000023241e723e */ /* 0x000fe200000000ff */
[----:B------:R-:W-:Y:S01]  /*0980*/  IMAD.WIDE.U32 R42, R42, R43, c[0x0][0x188] ;  /* 0x000062002a2a7625 */ /* 0x000fe200078e002b */
[----:B------:R-:W-:Y:S02]  /*0990*/  F2FP.PACK_AB R29, R34, R33 ;  /* 0x00000021221d723e */ /* 0x000fe400000000ff */
[----:B------:R-:W-:-:S05]  /*09a0*/  F2FP.PACK_AB R28, R32, R3 ;  /* 0x00000003201c723e */ /* 0x000fca00000000ff */
[----:B------:R0:W-:Y:S02]  /*09b0*/  STG.E.128 [R42.64], R28 ;  /* 0x0000001c2a007986 */ /* 0x0001e4000c101d04 */
.L_x_4173:
[----:B------:R-:W-:Y:S05]  /*09c0*/  BSYNC B0 ;  /* 0x0000000000007941 */ /* 0x000fea0003800000 */
.L_x_4172:
        /* <DEDUP_REMOVED lines=12> */
.L_x_4204:
        /* <DEDUP_REMOVED lines=37> */
.L_x_4205:
        /* <DEDUP_REMOVED lines=36> */
[----:B------:R-:W-:Y:S01]  /*0f20*/  F2FP.PACK_AB R30, R41, R30 ;  /* 0x0000001e291e723e */ /* 0x000fe200000000ff */
[----:B------:R-:W-:Y:S02]  /*0f30*/  IMAD R41, R40, c[0x0][0x168], RZ ;  /* 0x00005a0028297a24 */ /* 0x000fe400078e02ff */
[----:B------:R-:W-:-:S02]  /*0f40*/  FMUL.FTZ R29, R31, R29 ;  /* 0x0000001d1f1d7220 */ /* 0x000fc40000410000 */
[----:B------:R-:W-:Y:S01]  /*0f50*/  FMUL.FTZ R42, R31, R42 ;  /* 0x0000002a1f2a7220 */ /* 0x000fe20000410000 */
[----:B------:R-:W-:Y:S01]  /*0f60*/  SHF.R.S32.HI R40, RZ, 0x1f, R41 ;  /* 0x0000001fff287819 */ /* 0x000fe20000011429 */
[----:B------:R-:W-:Y:S02]  /*0f70*/  FFMA.FTZ R31, R18, R45, R10 ;  /* 0x0000002d121f7223 */ /* 0x000fe4000001000a */
[----:B------:R-:W-:Y:S01]  /*0f80*/  FFMA.FTZ R44, R19, R44, R11 ;  /* 0x0000002c132c7223 */ /* 0x000fe2000001000b */
[----:B------:R-:W-:Y:S01]  /*0f90*/  LEA.HI R41, R40, R41, RZ, 0x3 ;  /* 0x0000002928297211 */ /* 0x000fe200078f18ff */
[----:B------:R-:W-:Y:S01]  /*0fa0*/  HFMA2.MMA R40, -RZ, RZ, 0, 9.5367431640625e-07 ;  /* 0x00000010ff287435 */ /* 0x000fe200000001ff */
[----:B------:R-:W-:Y:S02]  /*0fb0*/  FFMA.FTZ R29, R14, R29, R6 ;  /* 0x0000001d0e1d7223 */ /* 0x000fe40000010006 */
[----:B------:R-:W-:Y:S01]  /*0fc0*/  FFMA.FTZ R42, R15, R42, R7 ;  /* 0x0000002a0f2a7223 */ /* 0x000fe20000010007 */
[----:B------:R-:W-:Y:S01]  /*0fd0*/  LEA.HI.SX32 R41, R41, R0, 0x1d ;  /* 0x0000000029297211 */ /* 0x000fe200078feaff */
[----:B------:R-:W-:Y:S01]  /*0fe0*/  FFMA.FTZ R39, R12, R39, R4 ;  /* 0x000000270c277223 */ /* 0x000fe20000010004 */
[----:B------:R-:W-:Y:S01]  /*0ff0*/  F2FP.PACK_AB R31, R44, R31 ;  /* 0x0000001f2c1f723e */ /* 0x000fe200000000ff */
[----:B------:R-:W-:Y:S01]  /*1000*/  FFMA.FTZ R28, R13, R28, R5 ;  /* 0x0000001c0d1c7223 */ /* 0x000fe20000010005 */
[----:B------:R-:W-:-:S02]  /*1010*/  F2FP.PACK_AB R29, R42, R29 ;  /* 0x0000001d2a1d723e */ /* 0x000fc400000000ff */
[----:B------:R-:W-:Y:S02]  /*1020*/  IMAD.WIDE.U32 R40, R41, R40, c[0x0][0x208] ;  /* 0x0000820029287625 */ /* 0x000fe400078e0028 */
[----:B------:R-:W-:-:S05]  /*1030*/  F2FP.PACK_AB R28, R28, R39 ;  /* 0x000000271c1c723e */ /* 0x000fca00000000ff */
[----:B------:R0:W-:Y:S02]  /*1040*/  STG.E.128 [R40.64], R28 ;  /* 0x0000001c28007986 */ /* 0x0001e4000c101d04 */
.L_x_4201:
[----:B-1----:R-:W-:Y:S05]  /*1050*/  BSYNC B0 ;  /* 0x0000000000007941 */ /* 0x002fea0003800000 */
.L_x_4200:
[----:B0-----:R-:W-:-:S04]  /*1060*/  MOV R29, c[0x0][0x160] ;  /* 0x00005800001d7a02 */ /* 0x001fc80000000f00 */
[----:B------:R-:W-:-:S04]  /*1070*/  LEA R2, R29, R2, 0x2 ;  /* 0x000000021d027211 */ /* 0x000fc800078e10ff */
[----:B------:R-:W-:-:S13]  /*1080*/  ISETP.GE.AND P0, PT, R2, c[0x0][0x164], PT ;  /* 0x0000590002007a0c */ /* 0x000fda0003f06270 */
[----:B------:R-:W-:Y:S01]  /*1090*/  @P0 CALL.REL.NOINC `(.L_x_4202) ;  /* 0x0000001000000944 */ /* 0x000fe20003c00000 */
[----:B------:R-:W-:Y:S05]  /*10a0*/  BRA `(.L_x_4203) ;  /* 0xfffff16000007947 */ /* 0x000fea000383ffff */
.L_x_4202:
[----:B------:R-:W-:Y:S05]  /*10b0*/  EXIT ;  /* 0x000000000000794d */ /* 0x000fea0003800000 */
.L_x_4198:
[----:B-1----:R-:W-:Y:S01]  /*10c0*/  HFMA2.MMA R41, -RZ, RZ, 0, 5.9604644775390625e-08 ;  /* 0x00000001ff297435 */ /* 0x002fe200000001ff */
[----:B------:R-:W-:Y:S02]  /*10d0*/  MOV R42, R30 ;  /* 0x0000001e002a7202 */ /* 0x000fe40000000f00 */
[----:B------:R-:W-:Y:S02]  /*10e0*/  MOV R44, 0x1f ;  /* 0x0000001f002c7802 */ /* 0x000fe40000000f00 */
[----:B------:R-:W-:Y:S02]  /*10f0*/  MOV R31, 0xffffffff ;  /* 0xffffffff001f7802 */ /* 0x000fe40000000f00 */
[----:B------:R-:W-:Y:S02]  /*1100*/  MOV R28, 0x1120 ;  /* 0x00001120001c7802 */ /* 0x000fe40000000f00 */
[----:B-----5:R-:W-:Y:S05]  /*1110*/  CALL.REL.NOINC `($__internal_82_$__cuda_sm70_shflsync_bfly_p) ;  /* 0x0000049000007944 */ /* 0x020fea0003c00000 */
[----:B01----:R-:W-:Y:S05]  /*1120*/  BRA `(.L_x_4204) ;  /* 0xfffff96000007947 */ /* 0x003fea000383ffff */
.L_x_4199:
[----:B-1----:R-:W-:Y:S01]  /*1130*/  HFMA2.MMA R41, -RZ, RZ, 0, 1.1920928955078125e-07 ;  /* 0x00000002ff297435 */ /* 0x002fe200000001ff */
[----:B------:R-:W-:Y:S02]  /*1140*/  MOV R44, 0x1f ;  /* 0x0000001f002c7802 */ /* 0x000fe40000000f00 */
[----:B------:R-:W-:-:S02]  /*1150*/  MOV R31, 0xffffffff ;  /* 0xffffffff001f7802 */ /* 0x000fc40000000f00 */
[----:B------:R-:W-:Y:S02]  /*1160*/  MOV R28, 0x1180 ;  /* 0x00001180001c7802 */ /* 0x000fe40000000f00 */
[----:B0----5:R-:W-:Y:S05]  /*1170*/  CALL.REL.NOINC `($__internal_82_$__cuda_sm70_shflsync_bfly_p) ;  /* 0x0000043000007944 */ /* 0x021fea0003c00000 */
[----:B0-----:R-:W-:Y:S01]  /*1180*/  HFMA2.MMA R41, -RZ, RZ, 0, 2.384185791015625e-07 ;  /* 0x00000004ff297435 */ /* 0x001fe200000001ff */
[----:B-1----:R-:W-:Y:S01]  /*1190*/  FADD.FTZ R42, R42, R31 ;  /* 0x0000001f2a2a7221 */ /* 0x002fe20000010000 */
[----:B------:R-:W-:Y:S02]  /*11a0*/  MOV R44, 0x1f ;  /* 0x0000001f002c7802 */ /* 0x000fe40000000f00 */
[----:B------:R-:W-:Y:S02]  /*11b0*/  MOV R31, 0xffffffff ;  /* 0xffffffff001f7802 */ /* 0x000fe40000000f00 */
[----:B------:R-:W-:Y:S02]  /*11c0*/  MOV R28, 0x11e0 ;  /* 0x000011e0001c7802 */ /* 0x000fe40000000f00 */
[----:B------:R-:W-:Y:S05]  /*11d0*/  CALL.REL.NOINC `($__internal_82_$__cuda_sm70_shflsync_bfly_p) ;  /* 0x000003d000007944 */ /* 0x000fea0003c00000 */
[----:B0-----:R-:W-:Y:S01]  /*11e0*/  HFMA2.MMA R41, -RZ, RZ, 0, 4.76837158203125e-07 ;  /* 0x00000008ff297435 */ /* 0x001fe200000001ff */
[----:B-1----:R-:W-:Y:S01]  /*11f0*/  FADD.FTZ R42, R42, R31 ;  /* 0x0000001f2a2a7221 */ /* 0x002fe20000010000 */
[----:B------:R-:W-:Y:S02]  /*1200*/  MOV R44, 0x1f ;  /* 0x0000001f002c7802 */ /* 0x000fe40000000f00 */
[----:B------:R-:W-:-:S02]  /*1210*/  MOV R31, 0xffffffff ;  /* 0xffffffff001f7802 */ /* 0x000fc40000000f00 */
[----:B------:R-:W-:Y:S02]  /*1220*/  MOV R28, 0x1240 ;  /* 0x00001240001c7802 */ /* 0x000fe40000000f00 */
[----:B------:R-:W-:Y:S05]  /*1230*/  CALL.REL.NOINC `($__internal_82_$__cuda_sm70_shflsync_bfly_p) ;  /* 0x0000037000007944 */ /* 0x000fea0003c00000 */
[----:B0-----:R-:W-:Y:S01]  /*1240*/  HFMA2.MMA R41, -RZ, RZ, 0, 9.5367431640625e-07 ;  /* 0x00000010ff297435 */ /* 0x001fe200000001ff */
[----:B-1----:R-:W-:Y:S01]  /*1250*/  FADD.FTZ R42, R42, R31 ;  /* 0x0000001f2a2a7221 */ /* 0x002fe20000010000 */
[----:B------:R-:W-:Y:S02]  /*1260*/  MOV R44, 0x1f ;  /* 0x0000001f002c7802 */ /* 0x000fe40000000f00 */
[----:B------:R-:W-:Y:S02]  /*1270*/  MOV R31, 0xffffffff ;  /* 0xffffffff001f7802 */ /* 0x000fe40000000f00 */
[----:B------:R-:W-:Y:S02]  /*1280*/  MOV R28, 0x12a0 ;  /* 0x000012a0001c7802 */ /* 0x000fe40000000f00 */
[----:B------:R-:W-:Y:S05]  /*1290*/  CALL.REL.NOINC `($__internal_82_$__cuda_sm70_shflsync_bfly_p) ;  /* 0x0000031000007944 */ /* 0x000fea0003c00000 */
        /* <DEDUP_REMOVED lines=23> */
[----:B------:R-:W-:Y:S05]  /*1410*/  CALL.REL.NOINC `($__internal_82_$__cuda_sm70_shflsync_bfly_p) ;  /* 0x0000019000007944 */ /* 0x000fea0003c00000 */
[----:B0-----:R-:W-:Y:S01]  /*1420*/  HFMA2.MMA R41, -RZ, RZ, 0, 1.1920928955078125e-07 ;  /* 0x00000002ff297435 */ /* 0x001fe200000001ff */
[----:B-1----:R-:W-:Y:S01]  /*1430*/  FADD.FTZ R42, R42, R31 ;  /* 0x0000001f2a2a7221 */ /* 0x002fe20000010000 */
[----:B------:R-:W-:Y:S02]  /*1440*/  MOV R44, 0x1f ;  /* 0x0000001f002c7802 */ /* 0x000fe40000000f00 */
[----:B------:R-:W-:Y:S02]  /*1450*/  MOV R31, 0xffffffff ;  /* 0xffffffff001f7802 */ /* 0x000fe40000000f00 */
[----:B------:R-:W-:Y:S02]  /*1460*/  MOV R28, 0x1480 ;  /* 0x00001480001c7802 */ /* 0x000fe40000000f00 */
[----:B------:R-:W-:Y:S05]  /*1470*/  CALL.REL.NOINC `($__internal_82_$__cuda_sm70_shflsync_bfly_p) ;  /* 0x0000013000007944 */ /* 0x000fea0003c00000 */
[----:B0-----:R-:W-:Y:S01]  /*1480*/  HFMA2.MMA R41, -RZ, RZ, 0, 2.384185791015625e-07 ;  /* 0x00000004ff297435 */ /* 0x001fe200000001ff */
[----:B-1----:R-:W-:Y:S01]  /*1490*/  FADD.FTZ R42, R42, R31 ;  /* 0x0000001f2a2a7221 */ /* 0x002fe20000010000 */
[----:B------:R-:W-:-:S02]  /*14a0*/  MOV R44, 0x1f ;  /* 0x0000001f002c7802 */ /* 0x000fc40000000f00 */
[----:B------:R-:W-:Y:S02]  /*14b0*/  MOV R31, 0xffffffff ;  /* 0xffffffff001f7802 */ /* 0x000fe40000000f00 */
[----:B------:R-:W-:Y:S02]  /*14c0*/  MOV R28, 0x14e0 ;  /* 0x000014e0001c7802 */ /* 0x000fe40000000f00 */
[----:B------:R-:W-:Y:S05]  /*14d0*/  CALL.REL.NOINC `($__internal_82_$__cuda_sm70_shflsync_bfly_p) ;  /* 0x000000d000007944 */ /* 0x000fea0003c00000 */
[----:B0-----:R-:W-:Y:S01]  /*14e0*/  HFMA2.MMA R41, -RZ, RZ, 0, 4.76837158203125e-07 ;  /* 0x00000008ff297435 */ /* 0x001fe200000001ff */
[----:B-1----:R-:W-:Y:S01]  /*14f0*/  FADD.FTZ R42, R42, R31 ;  /* 0x0000001f2a2a7221 */ /* 0x002fe20000010000 */
[----:B------:R-:W-:Y:S02]  /*1500*/  MOV R44, 0x1f ;  /* 0x0000001f002c7802 */ /* 0x000fe40000000f00 */
[----:B------:R-:W-:Y:S02]  /*1510*/  MOV R31, 0xffffffff ;  /* 0xffffffff001f7802 */ /* 0x000fe40000000f00 */
[----:B------:R-:W-:Y:S02]  /*1520*/  MOV R28, 0x1540 ;  /* 0x00001540001c7802 */ /* 0x000fe40000000f00 */
[----:B------:R-:W-:Y:S05]  /*1530*/  CALL.REL.NOINC `($__internal_82_$__cuda_sm70_shflsync_bfly_p) ;  /* 0x0000007000007944 */ /* 0x000fea0003c00000 */
[----:B0-----:R-:W-:Y:S01]  /*1540*/  HFMA2.MMA R41, -RZ, RZ, 0, 9.5367431640625e-07 ;  /* 0x00000010ff297435 */ /* 0x001fe200000001ff */
[----:B-1----:R-:W-:Y:S01]  /*1550*/  FADD.FTZ R42, R42, R31 ;  /* 0x0000001f2a2a7221 */ /* 0x002fe20000010000 */
[----:B------:R-:W-:-:S02]  /*1560*/  MOV R44, 0x1f ;  /* 0x0000001f002c7802 */ /* 0x000fc40000000f00 */
[----:B------:R-:W-:Y:S02]  /*1570*/  MOV R31, 0xffffffff ;  /* 0xffffffff001f7802 */ /* 0x000fe40000000f00 */
[----:B------:R-:W-:Y:S02]  /*1580*/  MOV R28, 0x15a0 ;  /* 0x000015a0001c7802 */ /* 0x000fe40000000f00 */
[----:B------:R-:W-:Y:S05]  /*1590*/  CALL.REL.NOINC `($__internal_82_$__cuda_sm70_shflsync_bfly_p) ;  /* 0x0000001000007944 */ /* 0x000fea0003c00000 */
[----:B01----:R-:W-:Y:S05]  /*15a0*/  BRA `(.L_x_4205) ;  /* 0xfffff73000007947 */ /* 0x003fea000383ffff */
        .weak           $__internal_82_$__cuda_sm70_shflsync_bfly_p
        .type           $__internal_82_$__cuda_sm70_shflsync_bfly_p,@function
        .size           $__internal_82_$__cuda_sm70_shflsync_bfly_p,(.L_x_8270 - $__internal_82_$__cuda_sm70_shflsync_bfly_p)
$__internal_82_$__cuda_sm70_shflsync_bfly_p:
[----:B------:R-:W-:Y:S01]  /*15b0*/  HFMA2.MMA R29, -RZ, RZ, 0, 0 ;  /* 0x00000000ff1d7435 */ /* 0x000fe200000001ff */
[----:B------:R-:W-:Y:S04]  /*15c0*/  WARPSYNC R31 ;  /* 0x0000001f00007348 */ /* 0x000fe80003800000 */
[----:B------:R0:W1:Y:S01]  /*15d0*/  SHFL.BFLY PT, R31, R42, R41, R44 ;  /* 0x0c0000292a1f7389 */ /* 0x00006200000e002c */
[----:B------:R-:W-:Y:S05]  /*15e0*/  RET.REL.NODEC R28 `(_ZN10layer_norm13ln_fwd_kernelINS_13Kernel_traitsIf6__halfS2_S2_fjLj256ELj1ELj4ELj1ELj16ENS_18Kernel_traits_baseILj256EfS2_S2_S2_fjLj128EEEEELb0ELb0ELb1ELb0EEEvNS_9FwdParamsE) ;  /* 0xffffea101c007950 */ /* 0x000fea0003c3ffff */
.L_x_4206:
        /* <DEDUP_REMOVED lines=9> */
.L_x_8270:


//--------------------- .text._ZN10layer_norm13ln_fwd_kernelINS_13Kernel_traitsIf6__halfS2_S2_fjLj256ELj1ELj4ELj1ELj16ENS_18Kernel_traits_baseILj256EfS2_S2_S2_fjLj128EEEEELb0ELb0ELb1ELb1EEEvNS_9FwdParamsE --------------------------
	.section	.text._ZN10layer_norm13ln_fwd_kernelINS_13Kernel_traitsIf6__halfS2_S2_fjLj256ELj1ELj4ELj1ELj16ENS_18Kernel_traits_baseILj256EfS2_S2_S2_fjLj128EEEEELb0ELb0ELb1ELb1EEEvNS_9FwdParamsE,"ax",@progbits
	.sectioninfo	@"SHI_REGISTERS=48"
	.align	128
        .global         _ZN10layer_norm13ln_fwd_kernelINS_13Kernel_traitsIf6__halfS2_S2_fjLj256ELj1ELj4ELj1ELj16ENS_18Kernel_traits_baseILj256EfS2_S2_S2_fjLj128EEEEELb0ELb0ELb1ELb1EEEvNS_9FwdParamsE
        .type           _ZN10layer_norm13ln_fwd_kernelINS_13Kernel_traitsIf6__halfS2_S2_fjLj256ELj1ELj4ELj1ELj16ENS_18Kernel_traits_baseILj256EfS2_S2_S2_fjLj128EEEEELb0ELb0ELb1ELb1EEEvNS_9FwdParamsE,@function
        .size           _ZN10layer_norm13ln_fwd_kernelINS_13Kernel_traitsIf6__halfS2_S2_fjLj256ELj1ELj4ELj1ELj16ENS_18Kernel_traits_baseILj256EfS2_S2_S2_fjLj128EEEEELb0ELb0ELb1ELb1EEEvNS_9FwdParamsE,(.L_x_8271 - _ZN10layer_norm13ln_fwd_kernelINS_13Kernel_traitsIf6__halfS2_S2_fjLj256ELj1ELj4ELj1ELj16ENS_18Kernel_traits_baseILj256EfS2_S2_S2_fjLj128EEEEELb0ELb0ELb1ELb1EEEvNS_9FwdParamsE)
        .other          _ZN10layer_norm13ln_fwd_kernelINS_13Kernel_traitsIf6__halfS2_S2_fjLj256ELj1ELj4ELj1ELj16ENS_18Kernel_traits_baseILj256EfS2_S2_S2_fjLj128EEEEELb0ELb0ELb1ELb1EEEvNS_9FwdParamsE,@"STO_CUDA_ENTRY STV_DEFAULT"
_ZN10layer_norm13ln_fwd_kernelINS_13Kernel_traitsIf6__halfS2_S2_fjLj256ELj1ELj4ELj1ELj16ENS_18Kernel_traits_baseILj256EfS2_S2_S2_fjLj128EEEEELb0ELb0ELb1ELb1EEEvNS_9FwdParamsE:
.text._ZN10layer_norm13ln_fwd_kernelINS_13Kernel_traitsIf6__halfS2_S2_fjLj256ELj1ELj4ELj1ELj16ENS_18Kernel_traits_baseILj256EfS2_S2_S2_fjLj128EEEEELb0ELb0ELb1ELb1EEEvNS_9FwdParamsE:
        /* <DEDUP_REMOVED lines=26> */
.L_x_4236:
[----:B------:R-:W-:-:S10]  /*01a0*/  HFMA2.MMA R32, -RZ, RZ, 0, 2.384185791015625e-07 ;  /* 0x00000004ff207435 */ /* 0x000fd400000001ff */
        /* <DEDUP_REMOVED lines=12> */
[----:B------:R-:W-:Y:S02]  /*0270*/  LEA.HI R42, R29, R28, RZ, 0x3 ;  /* 0x0000001c1d2a7211 */ /* 0x000fe400078f18ff */
[----:B------:R-:W-:Y:S02]  /*0280*/  @P1 LEA.HI R30, R31, R30, RZ, 0x3 ;  /* 0x0000001e1f1e1211 */ /* 0x000fe400078f18ff */
[----:B------:R-:W-:Y:S02]  /*0290*/  @P0 MOV R31, 0x10 ;  /* 0x00000010001f0802 */ /* 0x000fe40000000f00 */
[----:B------:R-:W-:Y:S02]  /*02a0*/  LEA.HI.SX32 R42, R42, R39, 0x1d ;  /* 0x000000272a2a7211 */ /* 0x000fe400078feaff */
[----:B------:R-:W-:-:S02]  /*02b0*/  MOV R28, RZ ;  /* 0x000000ff001c7202 */ /* 0x000fc40000000f00 */
[----:B------:R-:W-:Y:S01]  /*02c0*/  @P1 LEA.HI.SX32 R28, R30, R39, 0x1d ;  /* 0x000000271e1c1211 */ /* 0x000fe200078feaff */
[----:B------:R-:W-:Y:S01]  /*02d0*/  @P0 IMAD.WIDE.U32 R30, R42, R31, c[0x0][0x180] ;  /* 0x000060002a1e0625 */ /* 0x000fe200078e001f */
[----:B------:R-:W-:-:S04]  /*02e0*/  @P1 MOV R29, 0x10 ;  /* 0x00000010001d1802 */ /* 0x000fc80000000f00 */
[----:B------:R1:W5:Y:S01]  /*02f0*/  @P0 LDG.E.128 R8, [R30.64] ;  /* 0x000000041e080981 */ /* 0x000362000c1e1d00 */
[----:B------:R-:W-:-:S05]  /*0300*/  @P1 IMAD.WIDE.U32 R28, R28, R29, c[0x0][0x170] ;  /* 0x00005c001c1c1625 */ /* 0x000fca00078e001d */
[----:B0-----:R1:W5:Y:S01]  /*0310*/  @P1 LDG.E.128 R4, [R28.64] ;  /* 0x000000041c041981 */ /* 0x001362000c1e1d00 */
        /* <DEDUP_REMOVED lines=8> */
.L_x_4208:
[----:B-1---5:R-:W-:Y:S02]  /*03a0*/  HADD2.F32 R37, -RZ, R4.H0_H0 ;  /* 0x20000004ff257230 */ /* 0x022fe40000004100 */
[----:B------:R-:W-:-:S03]  /*03b0*/  @P0 HADD2.F32 R0, -RZ, R8.H0_H0 ;  /* 0x20000008ff000230 */ /* 0x000fc60000004100 */
[----:B------:R-:W-:-:S04]  /*03c0*/  FMUL.FTZ R37, R37, c[0x0][0x1ec] ;  /* 0x00007b0025257a20 */ /* 0x000fc80000410000 */
[----:B------:R-:W-:Y:S02]  /*03d0*/  @P0 FADD.FTZ R37, R37, R0 ;  /* 0x0000000025250221 */ /* 0x000fe40000010000 */
.L_x_4209:
[----:B------:R-:W-:Y:S05]  /*03e0*/  BSYNC B0 ;  /* 0x0000000000007941 */ /* 0x000fea0003800000 */
.L_x_4207:
[----:B------:R-:W-:Y:S01]  /*03f0*/  BSSY B0, `(.L_x_4210) ;  /* 0x000000a000007945 */ /* 0x000fe20003800000 */
[----:B------:R-:W-:Y:S05]  /*0400*/  @P1 BRA `(.L_x_4211) ;  /* 0x0000004000001947 */ /* 0x000fea0003800000 */
[----:B------:R-:W-:Y:S01]  /*0410*/  HFMA2.MMA R34, -RZ, RZ, 0, 0 ;  /* 0x00000000ff227435 */ /* 0x000fe200000001ff */
[----:B------:R-:W-:Y:S05]  /*0420*/  @!P0 BRA `(.L_x_4212) ;  /* 0x0000006000008947 */ /* 0x000fea0003800000 */
[----:B-----5:R-:W-:Y:S01]  /*0430*/  HADD2.F32 R34, -RZ, R8.H1_H1 ;  /* 0x30000008ff227230 */ /* 0x020fe20000004100 */
[----:B------:R-:W-:Y:S05]  /*0440*/  BRA `(.L_x_4212) ;  /* 0x0000004000007947 */ /* 0x000fea0003800000 */
.L_x_4211:
[----:B-----5:R-:W-:Y:S02]  /*0450*/  HADD2.F32 R34, -RZ, R4.H1_H1 ;  /* 0x30000004ff227230 */ /* 0x020fe40000004100 */
[----:B------:R-:W-:-:S03]  /*0460*/  @P0 HADD2.F32 R3, -RZ, R8.H1_H1 ;  /* 0x30000008ff030230 */ /* 0x000fc60000004100 */
[----:B------:R-:W-:-:S04]  /*0470*/  FMUL.FTZ R34, R34, c[0x0][0x1ec] ;  /* 0x00007b0022227a20 */ /* 0x000fc80000410000 */
[----:B------:R-:W-:Y:S02]  /*0480*/  @P0 FADD.FTZ R34, R34, R3 ;  /* 0x0000000322220221 */ /* 0x000fe40000010000 */
.L_x_4212:
[----:B------:R-:W-:Y:S05]  /*0490*/  BSYNC B0 ;  /* 0x0000000000007941 */ /* 0x000fea0003800000 */
.L_x_4210:
[----:B------:R-:W-:Y:S01]  /*04a0*/  BSSY B0, `(.L_x_4213) ;  /* 0x000000a000007945 */ /* 0x000fe20003800000 */
[----:B------:R-:W-:Y:S05]  /*04b0*/  @P1 BRA `(.L_x_4214) ;  /* 0x0000004000001947 */ /* 0x000fea0003800000 */
[----:B------:R-:W-:Y:S01]  /*04c0*/  MOV R35, RZ ;  /* 0x000000ff00237202 */ /* 0x000fe20000000f00 */
[----:B------:R-:W-:Y:S05]  /*04d0*/  @!P0 BRA `(.L_x_4215) ;  /* 0x0000006000008947 */ /* 0x000fea0003800000 */
[----:B-----5:R-:W-:Y:S01]  /*04e0*/  HADD2.F32 R35, -RZ, R9.H0_H0 ;  /* 0x20000009ff237230 */ /* 0x020fe20000004100 */
[----:B------:R-:W-:Y:S05]  /*04f0*/  BRA `(.L_x_4215) ;  /* 0x0000004000007947 */ /* 0x000fea0003800000 */
.L_x_4214:
[----:B-----5:R-:W-:Y:S02]  /*0500*/  HADD2.F32 R35, -RZ, R5.H0_H0 ;  /* 0x20000005ff237230 */ /* 0x020fe40000004100 */
[----:B------:R-:W-:-:S03]  /*0510*/  @P0 HADD2.F32 R0, -RZ, R9.H0_H0 ;  /* 0x20000009ff000230 */ /* 0x000fc60000004100 */
[----:B------:R-:W-:-:S04]  /*0520*/  FMUL.FTZ R35, R35, c[0x0][0x1ec] ;  /* 0x00007b0023237a20 */ /* 0x000fc80000410000 */
[----:B------:R-:W-:Y:S02]  /*0530*/  @P0 FADD.FTZ R35, R35, R0 ;  /* 0x0000000023230221 */ /* 0x000fe40000010000 */
.L_x_4215:
[----:B------:R-:W-:Y:S05]  /*0540*/  BSYNC B0 ;  /* 0x0000000000007941 */ /* 0x000fea0003800000 */
.L_x_4213:
[----:B------:R-:W-:Y:S01]  /*0550*/  BSSY B0, `(.L_x_4216) ;  /* 0x000000a000007945 */ /* 0x000fe20003800000 */
[----:B------:R-:W-:Y:S05]  /*0560*/  @P1 BRA `(.L_x_4217) ;  /* 0x0000004000001947 */ /* 0x000fea0003800000 */
[----:B------:R-:W-:Y:S01]  /*0570*/  HFMA2.MMA R32, -RZ, RZ, 0, 0 ;  /* 0x00000000ff207435 */ /* 0x000fe200000001ff */
[----:B------:R-:W-:Y:S05]  /*0580*/  @!P0 BRA `(.L_x_4218) ;  /* 0x0000006000008947 */ /* 0x000fea0003800000 */
[----:B-----5:R-:W-:Y:S01]  /*0590*/  HADD2.F32 R32, -RZ, R9.H1_H1 ;  /* 0x30000009ff207230 */ /* 0x020fe20000004100 */
[----:B------:R-:W-:Y:S05]  /*05a0*/  BRA `(.L_x_4218) ;  /* 0x0000004000007947 */ /* 0x000fea0003800000 */
.L_x_4217:
[----:B-----5:R-:W-:Y:S02]  /*05b0*/  HADD2.F32 R32, -RZ, R5.H1_H1 ;  /* 0x30000005ff207230 */ /* 0x020fe40000004100 */
[----:B------:R-:W-:-:S03]  /*05c0*/  @P0 HADD2.F32 R3, -RZ, R9.H1_H1 ;  /* 0x30000009ff030230 */ /* 0x000fc60000004100 */
[----:B------:R-:W-:-:S04]  /*05d0*/  FMUL.FTZ R32, R32, c[0x0][0x1ec] ;  /* 0x00007b0020207a20 */ /* 0x000fc80000410000 */
[----:B------:R-:W-:Y:S02]  /*05e0*/  @P0 FADD.FTZ R32, R32, R3 ;  /* 0x0000000320200221 */ /* 0x000fe40000010000 */
.L_x_4218:
[----:B------:R-:W-:Y:S05]  /*05f0*/  BSYNC B0 ;  /* 0x0000000000007941 */ /* 0x000fea0003800000 */
.L_x_4216:
[----:B------:R-:W-:Y:S01]  /*0600*/  BSSY B0, `(.L_x_4219) ;  /* 0x000000a000007945 */ /* 0x000fe20003800000 */
[----:B------:R-:W-:Y:S05]  /*0610*/  @P1 BRA `(.L_x_4220) ;  /* 0x0000004000001947 */ /* 0x000fea0003800000 */
[----:B------:R-:W-:Y:S01]  /*0620*/  MOV R33, RZ ;  /* 0x000000ff00217202 */ /* 0x000fe20000000f00 */
[----:B------:R-:W-:Y:S05]  /*0630*/  @!P0 BRA `(.L_x_4221) ;  /* 0x0000006000008947 */ /* 0x000fea0003800000 */
[----:B-----5:R-:W-:Y:S01]  /*0640*/  HADD2.F32 R33, -RZ, R10.H0_H0 ;  /* 0x2000000aff217230 */ /* 0x020fe20000004100 */
[----:B------:R-:W-:Y:S05]  /*0650*/  BRA `(.L_x_4221) ;  /* 0x0000004000007947 */ /* 0x000fea0003800000 */
.L_x_4220:
[----:B-----5:R-:W-:Y:S02]  /*0660*/  HADD2.F32 R33, -RZ, R6.H0_H0 ;  /* 0x20000006ff217230 */ /* 0x020fe40000004100 */
[----:B------:R-:W-:-:S03]  /*0670*/  @P0 HADD2.F32 R0, -RZ, R10.H0_H0 ;  /* 0x2000000aff000230 */ /* 0x000fc60000004100 */
[----:B------:R-:W-:-:S04]  /*0680*/  FMUL.FTZ R33, R33, c[0x0][0x1ec] ;  /* 0x00007b0021217a20 */ /* 0x000fc80000410000 */
[----:B------:R-:W-:Y:S02]  /*0690*/  @P0 FADD.FTZ R33, R33, R0 ;  /* 0x0000000021210221 */ /* 0x000fe40000010000 */
.L_x_4221:
[----:B------:R-:W-:Y:S05]  /*06a0*/  BSYNC B0 ;  /* 0x0000000000007941 */ /* 0x000fea0003800000 */
.L_x_4219:
[----:B------:R-:W-:Y:S01]  /*06b0*/  BSSY B0, `(.L_x_4222) ;  /* 0x000000a000007945 */ /* 0x000fe20003800000 */
[----:B------:R-:W-:Y:S05]  /*06c0*/  @P1 BRA `(.L_x_4223) ;  /* 0x0000004000001947 */ /* 0x000fea0003800000 */
[----:B------:R-:W-:Y:S01]  /*06d0*/  HFMA2.MMA R2, -RZ, RZ, 0, 0 ;  /* 0x00000000ff027435 */ /* 0x000fe200000001ff */
[----:B------:R-:W-:Y:S05]  /*06e0*/  @!P0 BRA `(.L_x_4224) ;  /* 0x0000006000008947 */ /* 0x000fea0003800000 */
[----:B-----5:R-:W-:Y:S01]  /*06f0*/  HADD2.F32 R2, -RZ, R10.H1_H1 ;  /* 0x3000000aff027230 */ /* 0x020fe20000004100 */
[----:B------:R-:W-:Y:S05]  /*0700*/  BRA `(.L_x_4224) ;  /* 0x0000004000007947 */ /* 0x000fea0003800000 */
.L_x_4223:
[----:B-----5:R-:W-:Y:S02]  /*0710*/  HADD2.F32 R2, -RZ, R6.H1_H1 ;  /* 0x30000006ff027230 */ /* 0x020fe40000004100 */
[----:B------:R-:W-:-:S03]  /*0720*/  @P0 HADD2.F32 R3, -RZ, R10.H1_H1 ;  /* 0x3000000aff030230 */ /* 0x000fc60000004100 */
[----:B------:R-:W-:-:S04]  /*0730*/  FMUL.FTZ R2, R2, c[0x0][0x1ec] ;  /* 0x00007b0002027a20 */ /* 0x000fc80000410000 */
[----:B------:R-:W-:Y:S02]  /*0740*/  @P0 FADD.FTZ R2, R2, R3 ;  /* 0x0000000302020221 */ /* 0x000fe40000010000 */
.L_x_4224:
[----:B------:R-:W-:Y:S05]  /*0750*/  BSYNC B0 ;  /* 0x0000000000007941 */ /* 0x000fea0003800000 */
.L_x_4222:
[----:B------:R-:W-:Y:S01]  /*0760*/  BSSY B0, `(.L_x_4225) ;  /* 0x000000a000007945 */ /* 0x000fe20003800000 */
[----:B------:R-:W-:Y:S05]  /*0770*/  @P1 BRA `(.L_x_4226) ;  /* 0x0000004000001947 */ /* 0x000fea0003800000 */
[----:B------:R-:W-:Y:S01]  /*0780*/  MOV R3, RZ ;  /* 0x000000ff00037202 */ /* 0x000fe20000000f00 */
[----:B------:R-:W-:Y:S05]  /*0790*/  @!P0 BRA `(.L_x_4227) ;  /* 0x0000006000008947 */ /* 0x000fea0003800000 */
[----:B-----5:R-:W-:Y:S01]  /*07a0*/  HADD2.F32 R3, -RZ, R11.H0_H0 ;  /* 0x2000000bff037230 */ /* 0x020fe20000004100 */
[----:B------:R-:W-:Y:S05]  /*07b0*/  BRA `(.L_x_4227) ;  /* 0x0000004000007947 */ /* 0x000fea0003800000 */
.L_x_4226:
[----:B-----5:R-:W-:Y:S02]  /*07c0*/  HADD2.F32 R3, -RZ, R7.H0_H0 ;  /* 0x20000007ff037230 */ /* 0x020fe40000004100 */
[----:B------:R-:W-:-:S03]  /*07d0*/  @P0 HADD2.F32 R0, -RZ, R11.H0_H0 ;  /* 0x2000000bff000230 */ /* 0x000fc60000004100 */
[----:B------:R-:W-:-:S04]  /*07e0*/  FMUL.FTZ R3, R3, c[0x0][0x1ec] ;  /* 0x00007b0003037a20 */ /* 0x000fc80000410000 */
[----:B------:R-:W-:Y:S02]  /*07f0*/  @P0 FADD.FTZ R3, R3, R0 ;  /* 0x0000000003030221 */ /* 0x000fe40000010000 */
.L_x_4227:
[----:B------:R-:W-:Y:S05]  /*0800*/  BSYNC B0 ;  /* 0x0000000000007941 */ /* 0x000fea0003800000 */
.L_x_4225:
[----:B------:R-:W-:Y:S01]  /*0810*/  BSSY B0, `(.L_x_4228) ;  /* 0x000000a000007945 */ /* 0x000fe20003800000 */
[----:B------:R-:W-:Y:S05]  /*0820*/  @P1 BRA `(.L_x_4229) ;  /* 0x0000004000001947 */ /* 0x000fea0003800000 */
[----:B------:R-:W-:Y:S01]  /*0830*/  HFMA2.MMA R0, -RZ, RZ, 0, 0 ;  /* 0x00000000ff007435 */ /* 0x000fe200000001ff */
[----:B------:R-:W-:Y:S05]  /*0840*/  @!P0 BRA `(.L_x_4230) ;  /* 0x0000006000008947 */ /* 0x000fea0003800000 */
[----:B-----5:R-:W-:Y:S01]  /*0850*/  HADD2.F32 R0, -RZ, R11.H1_H1 ;  /* 0x3000000bff007230 */ /* 0x020fe20000004100 */
[----:B------:R-:W-:Y:S05]  /*0860*/  BRA `(.L_x_4230) ;  /* 0x0000004000007947 */ /* 0x000fea0003800000 */
.L_x_4229:
[----:B-----5:R-:W-:Y:S02]  /*0870*/  HADD2.F32 R0, -RZ, R7.H1_H1 ;  /* 0x30000007ff007230 */ /* 0x020fe40000004100 */
[----:B------:R-:W-:-:S03]  /*0880*/  @P0 HADD2.F32 R29, -RZ, R11.H1_H1 ;  /* 0x3000000bff1d0230 */ /* 0x000fc60000004100 */
[----:B------:R-:W-:-:S04]  /*0890*/  FMUL.FTZ R0, R0, c[0x0][0x1ec] ;  /* 0x00007b0000007a20 */ /* 0x000fc80000410000 */
[----:B------:R-:W-:Y:S02]  /*08a0*/  @P0 FADD.FTZ R0, R0, R29 ;  /* 0x0000001d00000221 */ /* 0x000fe40000010000 */
.L_x_4230:
[----:B------:R-:W-:Y:S05]  /*08b0*/  BSYNC B0 ;  /* 0x0000000000007941 */ /* 0x000fea0003800000 */
.L_x_4228:
        /* <DEDUP_REMOVED lines=18> */
.L_x_4237:
        /* <DEDUP_REMOVED lines=36> */
.L_x_4238:
        /* <DEDUP_REMOVED lines=44> */
[----:B------:R-:W-:Y:S01]  /*0ee0*/  F2FP.PACK_AB R29, R28, R29 ;  /* 0x0000001d1c1d723e */ /* 0x000fe200000000ff */
[----:B------:R-:W-:Y:S02]  /*0ef0*/  FFMA.FTZ R35, R12, R35, R20 ;  /* 0x000000230c237223 */ /* 0x000fe40000010014 */
[----:B------:R-:W-:Y:S01]  /*0f00*/  FFMA.FTZ R31, R14, R37, R22 ;  /* 0x000000250e1f7223 */ /* 0x000fe20000010016 */
[----:B------:R-:W-:Y:S01]  /*0f10*/  F2FP.PACK_AB R28, R0, R3 ;  /* 0x00000003001c723e */ /* 0x000fe200000000ff */
[----:B------:R-:W-:Y:S02]  /*0f20*/  FFMA.FTZ R44, R15, R44, R23 ;  /* 0x0000002c0f2c7223 */ /* 0x000fe40000010017 */
[----:B------:R-:W-:-:S02]  /*0f30*/  FFMA.FTZ R30, R13, R30, R21 ;  /* 0x0000001e0d1e7223 */ /* 0x000fc40000010015 */
[----:B------:R-:W-:Y:S01]  /*0f40*/  IMAD.WIDE.U32 R2, R33, R2, c[0x0][0x208] ;  /* 0x0000820021027625 */ /* 0x000fe200078e0002 */
[----:B------:R-:W-:Y:S02]  /*0f50*/  F2FP.PACK_AB R31, R44, R31 ;  /* 0x0000001f2c1f723e */ /* 0x000fe400000000ff */
[----:B------:R-:W-:-:S05]  /*0f60*/  F2FP.PACK_AB R30, R30, R35 ;  /* 0x000000231e1e723e */ /* 0x000fca00000000ff */
[----:B------:R0:W-:Y:S02]  /*0f70*/  STG.E.128 [R2.64], R28 ;  /* 0x0000001c02007986 */ /* 0x0001e4000c101d04 */
.L_x_4234:
[----:B0-----:R-:W-:Y:S05]  /*0f80*/  BSYNC B0 ;  /* 0x0000000000007941 */ /* 0x001fea0003800000 */
.L_x_4233:
[----:B------:R-:W-:-:S04]  /*0f90*/  MOV R0, c[0x0][0x160] ;  /* 0x0000580000007a02 */ /* 0x000fc80000000f00 */
[----:B------:R-:W-:-:S04]  /*0fa0*/  LEA R41, R0, R41, 0x2 ;  /* 0x0000002900297211 */ /* 0x000fc800078e10ff */
[----:B------:R-:W-:-:S13]  /*0fb0*/  ISETP.GE.AND P0, PT, R41, c[0x0][0x164], PT ;  /* 0x0000590029007a0c */ /* 0x000fda0003f06270 */
[----:B------:R-:W-:Y:S01]  /*0fc0*/  @P0 CALL.REL.NOINC `(.L_x_4235) ;  /* 0x0000001000000944 */ /* 0x000fe20003c00000 */
[----:B------:R-:W-:Y:S05]  /*0fd0*/  BRA `(.L_x_4236) ;  /* 0xfffff1c000007947 */ /* 0x000fea000383ffff */
.L_x_4235:
[----:B------:R-:W-:Y:S05]  /*0fe0*/  EXIT ;  /* 0x000000000000794d */ /* 0x000fea0003800000 */
.L_x_4231:
[----:B0-----:R-:W-:Y:S01]  /*0ff0*/  HFMA2.MMA R43, -RZ, RZ, 0, 5.9604644775390625e-08 ;  /* 0x00000001ff2b7435 */ /* 0x001fe200000001ff */
[----:B------:R-:W-:Y:S02]  /*1000*/  MOV R42, 0x1f ;  /* 0x0000001f002a7802 */ /* 0x000fe40000000f00 */
[----:B------:R-:W-:Y:S02]  /*1010*/  MOV R31, 0xffffffff ;  /* 0xffffffff001f7802 */ /* 0x000fe40000000f00 */
[----:B------:R-:W-:Y:S02]  /*1020*/  MOV R28, 0x1040 ;  /* 0x00001040001c7802 */ /* 0x000fe40000000f00 */
[----:B-----5:R-:W-:Y:S05]  /*1030*/  CALL.REL.NOINC `($__internal_83_$__cuda_sm70_shflsync_bfly_p) ;  /* 0x0000048000007944 */ /* 0x020fea0003c00000 */
[----:B01----:R-:W-:Y:S05]  /*1040*/  BRA `(.L_x_4237) ;  /* 0xfffff99000007947 */ /* 0x003fea000383ffff */
.L_x_4232:
[----:B------:R-:W-:Y:S01]  /*1050*/  HFMA2.MMA R43, -RZ, RZ, 0, 1.1920928955078125e-07 ;  /* 0x00000002ff2b7435 */ /* 0x000fe200000001ff */
[----:B------:R-:W-:Y:S02]  /*1060*/  MOV R42, 0x1f ;  /* 0x0000001f002a7802 */ /* 0x000fe40000000f00 */
[----:B------:R-:W-:Y:S02]  /*1070*/  MOV R31, 0xffffffff ;  /* 0xffffffff001f7802 */ /* 0x000fe40000000f00 */
[----:B------:R-:W-:-:S02]  /*1080*/  MOV R28, 0x10a0 ;  /* 0x000010a0001c7802 */ /* 0x000fc40000000f00 */
[----:B-----5:R-:W-:Y:S05]  /*1090*/  CALL.REL.NOINC `($__internal_83_$__cuda_sm70_shflsync_bfly_p) ;  /* 0x0000042000007944 */ /* 0x020fea0003c00000 */
[----:B0-----:R-:W-:Y:S01]  /*10a0*/  HFMA2.MMA R43, -RZ, RZ, 0, 2.384185791015625e-07 ;  /* 0x00000004ff2b7435 */ /* 0x001fe200000001ff */
[----:B-1----:R-:W-:Y:S01]  /*10b0*/  FADD.FTZ R40, R40, R31 ;  /* 0x0000001f28287221 */ /* 0x002fe20000010000 */
[----:B------:R-:W-:-:S02]  /*10c0*/  MOV R42, 0x1f ;  /* 0x0000001f002a7802 */ /* 0x000fc40000000f00 */
[----:B------:R-:W-:Y:S02]  /*10d0*/  MOV R31, 0xffffffff ;  /* 0xffffffff001f7802 */ /* 0x000fe40000000f00 */
[----:B------:R-:W-:Y:S02]  /*10e0*/  MOV R28, 0x1100 ;  /* 0x00001100001c7802 */ /* 0x000fe40000000f00 */
[----:B------:R-:W-:Y:S05]  /*10f0*/  CALL.REL.NOINC `($__internal_83_$__cuda_sm70_shflsync_bfly_p) ;  /* 0x000003c000007944 */ /* 0x000fea0003c00000 */
[----:B0-----:R-:W-:Y:S01]  /*1100*/  HFMA2.MMA R43, -RZ, RZ, 0, 4.76837158203125e-07 ;  /* 0x00000008ff2b7435 */ /* 0x001fe200000001ff */
[----:B-1----:R-:W-:Y:S01]  /*1110*/  FADD.FTZ R40, R40, R31 ;  /* 0x0000001f28287221 */ /* 0x002fe20000010000 */
[----:B------:R-:W-:Y:S02]  /*1120*/  MOV R42, 0x1f ;  /* 0x0000001f002a7802 */ /* 0x000fe40000000f00 */
[----:B------:R-:W-:Y:S02]  /*1130*/  MOV R31, 0xffffffff ;  /* 0xffffffff001f7802 */ /* 0x000fe40000000f00 */
[----:B------:R-:W-:Y:S02]  /*1140*/  MOV R28, 0x1160 ;  /* 0x00001160001c7802 */ /* 0x000fe40000000f00 */
[----:B------:R-:W-:Y:S05]  /*1150*/  CALL.REL.NOINC `($__internal_83_$__cuda_sm70_shflsync_bfly_p) ;  /* 0x0000036000007944 */ /* 0x000fea0003c00000 */
[----:B0-----:R-:W-:Y:S01]  /*1160*/  HFMA2.MMA R43, -RZ, RZ, 0, 9.5367431640625e-07 ;  /* 0x00000010ff2b7435 */ /* 0x001fe200000001ff */
[----:B-1----:R-:W-:Y:S01]  /*1170*/  FADD.FTZ R40, R40, R31 ;  /* 0x0000001f28287221 */ /* 0x002fe20000010000 */
[----:B------:R-:W-:-:S02]  /*1180*/  MOV R42, 0x1f ;  /* 0x0000001f002a7802 */ /* 0x000fc40000000f00 */
[----:B------:R-:W-:Y:S02]  /*1190*/  MOV R31, 0xffffffff ;  /* 0xffffffff001f7802 */ /* 0x000fe40000000f00 */
[----:B------:R-:W-:Y:S02]  /*11a0*/  MOV R28, 0x11c0 ;  /* 0x000011c0001c7802 */ /* 0x000fe40000000f00 */
[----:B------:R-:W-:Y:S05]  /*11b0*/  CALL.REL.NOINC `($__internal_83_$__cuda_sm70_shflsync_bfly_p) ;  /* 0x0000030000007944 */ /* 0x000fea0003c00000 */
        /* <DEDUP_REMOVED lines=22> */
[----:B------:R-:W-:Y:S05]  /*1320*/  CALL.REL.NOINC `($__internal_83_$__cuda_sm70_shflsync_bfly_p) ;  /* 0x0000019000007944 */ /* 0x000fea0003c00000 */
[----:B0-----:R-:W-:Y:S01]  /*1330*/  HFMA2.MMA R43, -RZ, RZ, 0, 1.1920928955078125e-07 ;  /* 0x00000002ff2b7435 */ /* 0x001fe200000001ff */
[----:B-1----:R-:W-:Y:S01]  /*1340*/  FADD.FTZ R40, R40, R31 ;  /* 0x0000001f28287221 */ /* 0x002fe20000010000 */
[----:B------:R-:W-:Y:S02]  /*1350*/  MOV R42, 0x1f ;  /* 0x0000001f002a7802 */ /* 0x000fe40000000f00 */
[----:B------:R-:W-:Y:S02]  /*1360*/  MOV R31, 0xffffffff ;  /* 0xffffffff001f7802 */ /* 0x000fe40000000f00 */
[----:B------:R-:W-:Y:S02]  /*1370*/  MOV R28, 0x1390 ;  /* 0x00001390001c7802 */ /* 0x000fe40000000f00 */
[----:B------:R-:W-:Y:S05]  /*1380*/  CALL.REL.NOINC `($__internal_83_$__cuda_sm70_shflsync_bfly_p) ;  /* 0x0000013000007944 */ /* 0x000fea0003c00000 */
[----:B0-----:R-:W-:Y:S01]  /*1390*/  HFMA2.MMA R43, -RZ, RZ, 0, 2.384185791015625e-07 ;  /* 0x00000004ff2b7435 */ /* 0x001fe200000001ff */
[----:B-1----:R-:W-:Y:S01]  /*13a0*/  FADD.FTZ R40, R40, R31 ;  /* 0x0000001f28287221 */ /* 0x002fe20000010000 */
[----:B------:R-:W-:Y:S02]  /*13b0*/  MOV R42, 0x1f ;  /* 0x0000001f002a7802 */ /* 0x000fe40000000f00 */
[----:B------:R-:W-:-:S02]  /*13c0*/  MOV R31, 0xffffffff ;  /* 0xffffffff001f7802 */ /* 0x000fc40000000f00 */
        /* <DEDUP_REMOVED lines=10> */
[----:B------:R-:W-:Y:S02]  /*1470*/  MOV R42, 0x1f ;  /* 0x0000001f002a7802 */ /* 0x000fe40000000f00 */
[----:B------:R-:W-:-:S02]  /*1480*/  MOV R31, 0xffffffff ;  /* 0xffffffff001f7802 */ /* 0x000fc40000000f00 */
[----:B------:R-:W-:Y:S02]  /*1490*/  MOV R28, 0x14b0 ;  /* 0x000014b0001c7802 */ /* 0x000fe40000000f00 */
[----:B------:R-:W-:Y:S05]  /*14a0*/  CALL.REL.NOINC `($__internal_83_$__cuda_sm70_shflsync_bfly_p) ;  /* 0x0000001000007944 */ /* 0x000fea0003c00000 */
[----:B01----:R-:W-:Y:S05]  /*14b0*/  BRA `(.L_x_4238) ;  /* 0xfffff76000007947 */ /* 0x003fea000383ffff */
        .weak           $__internal_83_$__cuda_sm70_shflsync_bfly_p
        .type           $__internal_83_$__cuda_sm70_shflsync_bfly_p,@function
        .size           $__internal_83_$__cuda_sm70_shflsync_bfly_p,(.L_x_8271 - $__internal_83_$__cuda_sm70_shflsync_bfly_p)
$__internal_83_$__cuda_sm70_shflsync_bfly_p:
[----:B------:R-:W-:Y:S01]  /*14c0*/  HFMA2.MMA R29, -RZ, RZ, 0, 0 ;  /* 0x00000000ff1d7435 */ /* 0x000fe200000001ff */
[----:B------:R-:W-:Y:S04]  /*14d0*/  WARPSYNC R31 ;  /* 0x0000001f00007348 */ /* 0x000fe80003800000 */
[----:B------:R0:W1:Y:S01]  /*14e0*/  SHFL.BFLY PT, R31, R40, R43, R42 ;  /* 0x0c00002b281f7389 */ /* 0x00006200000e002a */
[----:B------:R-:W-:Y:S05]  /*14f0*/  RET.REL.NODEC R28 `(_ZN10layer_norm13ln_fwd_kernelINS_13Kernel_traitsIf6__halfS2_S2_fjLj256ELj1ELj4ELj1ELj16ENS_18Kernel_traits_baseILj256EfS2_S2_S2_fjLj128EEEEELb0ELb0ELb1ELb1EEEvNS_9FwdParamsE) ;  /* 0xffffeb001c007950 */ /* 0x000fea0003c3ffff */
.L_x_4239:
        /* <DEDUP_REMOVED lines=16> */
.L_x_8271:


//--------------------- .text._ZN10layer_norm13ln_fwd_kernelINS_13Kernel_traitsIf6__halfS2_S2_fjLj256ELj1ELj4ELj1ELj16ENS_18Kernel_traits_baseILj256EfS2_S2_S2_fjLj128EEEEELb0ELb1ELb0ELb0EEEvNS_9FwdParamsE --------------------------
	.section	.text._ZN10layer_norm13ln_fwd_kernelINS_13Kernel_traitsIf6__halfS2_S2_fjLj256ELj1ELj4ELj1ELj16ENS_18Kernel_traits_baseILj256EfS2_S2_S2_fjLj128EEEEELb0ELb1ELb0ELb0EEEvNS_9FwdParamsE,"ax",@progbits
	.sectioninfo	@"SHI_REGISTERS=55"
	.align	128
        .global         _ZN10layer_norm13ln_fwd_kernelINS_13Kernel_traitsIf6__halfS2_S2_fjLj256ELj1ELj4ELj1ELj16ENS_18Kernel_traits_baseILj256EfS2_S2_S2_fjLj128EEEEELb0ELb1ELb0ELb0EEEvNS_9FwdParamsE
        .type           _ZN10layer_norm13ln_fwd_kernelINS_13Kernel_traitsIf6__halfS2_S2_fjLj256ELj1ELj4ELj1ELj16ENS_18Kernel_traits_baseILj256EfS2_S2_S2_fjLj128EEEEELb0ELb1ELb0ELb0EEEvNS_9FwdParamsE,@function
        .size           _ZN10layer_norm13ln_fwd_kernelINS_13Kernel_traitsIf6__halfS2_S2_fjLj256ELj1ELj4ELj1ELj16ENS_18Kernel_traits_baseILj256EfS2_S2_S2_fjLj128EEEEELb0ELb1ELb0ELb0EEEvNS_9FwdParamsE,(.L_x_8272 - _ZN10layer_norm13ln_fwd_kernelINS_13Kernel_traitsIf6__halfS2_S2_fjLj256ELj1ELj4ELj1ELj16ENS_18Kernel_traits_baseILj256EfS2_S2_S2_fjLj128EEEEELb0ELb1ELb0ELb0EEEvNS_9FwdParamsE)
        .other          _ZN10layer_norm13ln_fwd_kernelINS_13Kernel_traitsIf6__halfS2_S2_fjLj256ELj1ELj4ELj1ELj16ENS_18Kernel_traits_baseILj256EfS2_S2_S2_fjLj128EEEEELb0ELb1ELb0ELb0EEEvNS_9FwdParamsE,@"STO_CUDA_ENTRY STV_DEFAULT"
_ZN10layer_norm13ln_fwd_kernelINS_13Kernel_traitsIf6__halfS2_S2_fjLj256ELj1ELj4ELj1ELj16ENS_18Kernel_traits_baseILj256EfS2_S2_S2_fjLj128EEEEELb0ELb1ELb0ELb0EEEvNS_9FwdParamsE:
.text._ZN10layer_norm13ln_fwd_kernelINS_13Kernel_traitsIf6__halfS2_S2_fjLj256ELj1ELj4ELj1ELj16ENS_18Kernel_traits_baseILj256EfS2_S2_S2_fjLj128EEEEELb0ELb1ELb0ELb0EEEvNS_9FwdParamsE:
        /* <DEDUP_REMOVED lines=34> */
.L_x_4241:
[----:B------:R-:W-:Y:S05]  /*0220*/  BSYNC B0 ;  /* 0x0000000000007941 */ /* 0x000fea0003800000 */
.L_x_4240:
[----:B------:R-:W-:Y:S05]  /*0230*/  @P2 EXIT ;  /* 0x000000000000294d */ /* 0x000fea0003800000 */
[----:B------:R-:W-:Y:S02]  /*0240*/  ULDC.U8 UR6, c[0x0][0x1f0] ;  /* 0x00007c0000067ab9 */ /* 0x000fe40000000000 */
.L_x_4248:
        /* <DEDUP_REMOVED lines=19> */
[----:B------:R-:W3:Y:S01]  /*0380*/  @P0 LDG.E.128 R28, [R38.64] ;  /* 0x00000004261c0981 */ /* 0x000ee2000c1e1d00 */
[----:B--2---:R-:W-:Y:S02]  /*0390*/  HADD2.F32 R3, -RZ, R32.H0_H0 ;  /* 0x20000020ff037230 */ /* 0x004fe40000004100 */
[----:B------:R-:W-:Y:S02]  /*03a0*/  HADD2.F32 R41, -RZ, R33.H0_H0 ;  /* 0x20000021ff297230 */ /* 0x000fe40000004100 */
[----:B------:R-:W-:Y:S01]  /*03b0*/  HADD2.F32 R47, -RZ, R34.H0_H0 ;  /* 0x20000022ff2f7230 */ /* 0x000fe20000004100 */
[-C--:B------:R-:W-:Y:S01]  /*03c0*/  FMUL.FTZ R3, R3, R2.reuse ;  /* 0x0000000203037220 */ /* 0x080fe20000410000 */
[----:B------:R-:W-:Y:S01]  /*03d0*/  HADD2.F32 R51, -RZ, R35.H0_H0 ;  /* 0x20000023ff337230 */ /* 0x000fe20000004100 */
[-C--:B------:R-:W-:Y:S01]  /*03e0*/  FMUL.FTZ R41, R41, R2.reuse ;  /* 0x0000000229297220 */ /* 0x080fe20000410000 */
[----:B------:R-:W-:Y:S01]  /*03f0*/  HADD2.F32 R37, -RZ, R32.H1_H1 ;  /* 0x30000020ff257230 */ /* 0x000fe20000004100 */
[-C--:B------:R-:W-:Y:S01]  /*0400*/  FMUL.FTZ R47, R47, R2.reuse ;  /* 0x000000022f2f7220 */ /* 0x080fe20000410000 */
[----:B------:R-:W-:Y:S01]  /*0410*/  HADD2.F32 R43, -RZ, R33.H1_H1 ;  /* 0x30000021ff2b7230 */ /* 0x000fe20000004100 */
[-C--:B------:R-:W-:Y:S01]  /*0420*/  FMUL.FTZ R51, R51, R2.reuse ;  /* 0x0000000233337220 */ /* 0x080fe20000410000 */
[----:B------:R-:W-:Y:S01]  /*0430*/  HADD2.F32 R49, -RZ, R34.H1_H1 ;  /* 0x30000022ff317230 */ /* 0x000fe20000004100 */
[-C--:B------:R-:W-:Y:S01]  /*0440*/  FMUL.FTZ R44, R37, R2.reuse ;  /* 0x00000002252c7220 */ /* 0x080fe20000410000 */
[----:B------:R-:W-:Y:S01]  /*0450*/  HADD2.F32 R35, -RZ, R35.H1_H1 ;  /* 0x30000023ff237230 */ /* 0x000fe20000004100 */
[-C--:B------:R-:W-:Y:S01]  /*0460*/  FMUL.FTZ R32, R43, R2.reuse ;  /* 0x000000022b207220 */ /* 0x080fe20000410000 */
[----:B---3--:R-:W-:Y:S01]  /*0470*/  @P0 HADD2.F32 R33, -RZ, R29.H0_H0 ;  /* 0x2000001dff210230 */ /* 0x008fe20000004100 */
[-C--:B------:R-:W-:Y:S01]  /*0480*/  FMUL.FTZ R42, R49, R2.reuse ;  /* 0x00000002312a7220 */ /* 0x080fe20000410000 */
[----:B------:R-:W-:Y:S01]  /*0490*/  @P0 HADD2.F32 R34, -RZ, R30.H0_H0 ;  /* 0x2000001eff220230 */ /* 0x000fe20000004100 */
[----:B------:R-:W-:Y:S01]  /*04a0*/  FMUL.FTZ R48, R35, R2 ;  /* 0x0000000223307220 */ /* 0x000fe20000410000 */
[--C-:B------:R-:W-:Y:S01]  /*04b0*/  @P0 HADD2.F32 R2, -RZ, R28.reuse.H0_H0 ;  /* 0x2000001cff020230 */ /* 0x100fe20000004100 */
[----:B-----5:R-:W-:Y:S01]  /*04c0*/  FMUL.FTZ R37, R20, R3 ;  /* 0x0000000314257220 */ /* 0x020fe20000410000 */
[----:B------:R-:W-:Y:S01]  /*04d0*/  @P0 HADD2.F32 R35, -RZ, R31.H0_H0 ;  /* 0x2000001fff230230 */ /* 0x000fe20000004100 */
[----:B------:R-:W-:Y:S01]  /*04e0*/  FMUL.FTZ R38, R22, R41 ;  /* 0x0000002916267220 */ /* 0x000fe20000410000 */
[----:B------:R-:W-:Y:S01]  /*04f0*/  @P0 HADD2.F32 R3, -RZ, R28.H1_H1 ;  /* 0x3000001cff030230 */ /* 0x000fe20000004100 */
[----:B------:R-:W-:-:S02]  /*0500*/  FMUL.FTZ R39, R24, R47 ;  /* 0x0000002f18277220 */ /* 0x000fc40000410000 */
[----:B------:R-:W-:Y:S01]  /*0510*/  @P0 FADD.FTZ R37, R2, R37 ;  /* 0x0000002502250221 */ /* 0x000fe20000010000 */
[----:B------:R-:W-:Y:S01]  /*0520*/  @P0 HADD2.F32 R2, -RZ, R29.H1_H1 ;  /* 0x3000001dff020230 */ /* 0x000fe20000004100 */
[----:B------:R-:W-:Y:S01]  /*0530*/  @P0 FADD.FTZ R38, R33, R38 ;  /* 0x0000002621260221 */ /* 0x000fe20000010000 */
[----:B------:R-:W-:Y:S01]  /*0540*/  @P0 HADD2.F32 R33, -RZ, R30.H1_H1 ;  /* 0x3000001eff210230 */ /* 0x000fe20000004100 */
[----:B------:R-:W-:Y:S01]  /*0550*/  @P0 FADD.FTZ R39, R34, R39 ;  /* 0x0000002722270221 */ /* 0x000fe20000010000 */
[----:B------:R-:W-:Y:S01]  /*0560*/  @P0 HADD2.F32 R34, -RZ, R31.H1_H1 ;  /* 0x3000001fff220230 */ /* 0x000fe20000004100 */
[----:B------:R-:W-:Y:S02]  /*0570*/  FMUL.FTZ R40, R26, R51 ;  /* 0x000000331a287220 */ /* 0x000fe40000410000 */
[----:B------:R-:W-:Y:S02]  /*0580*/  FMUL.FTZ R41, R27, R48 ;  /* 0x000000301b297220 */ /* 0x000fe40000410000 */
[----:B------:R-:W-:-:S02]  /*0590*/  FMUL.FTZ R42, R25, R42 ;  /* 0x0000002a192a7220 */ /* 0x000fc40000410000 */
[----:B------:R-:W-:Y:S02]  /*05a0*/  FMUL.FTZ R43, R23, R32 ;  /* 0x00000020172b7220 */ /* 0x000fe40000410000 */
[----:B------:R-:W-:Y:S02]  /*05b0*/  FMUL.FTZ R44, R21, R44 ;  /* 0x0000002c152c7220 */ /* 0x000fe40000410000 */
[----:B------:R-:W-:Y:S02]  /*05c0*/  @P0 FADD.FTZ R40, R35, R40 ;  /* 0x0000002823280221 */ /* 0x000fe40000010000 */
[----:B------:R-:W-:Y:S02]  /*05d0*/  @P0 FADD.FTZ R41, R34, R41 ;  /* 0x0000002922290221 */ /* 0x000fe40000010000 */
[----:B------:R-:W-:Y:S02]  /*05e0*/  @P0 FADD.FTZ R42, R33, R42 ;  /* 0x0000002a212a0221 */ /* 0x000fe40000010000 */
[----:B------:R-:W-:Y:S01]  /*05f0*/  @P0 FADD.FTZ R43, R2, R43 ;  /* 0x0000002b022b0221 */ /* 0x000fe20000010000 */
[----:B------:R-:W-:Y:S01]  /*0600*/  F2FP.PACK_AB R35, R41, R40 ;  /* 0x000000282923723e */ /* 0x000fe200000000ff */
[----:B------:R-:W-:Y:S01]  /*0610*/  @P0 FADD.FTZ R44, R3, R44 ;  /* 0x0000002c032c0221 */ /* 0x000fe20000010000 */
[----:B------:R-:W-:Y:S01]  /*0620*/  F2FP.PACK_AB R34, R42, R39 ;  /* 0x000000272a22723e */ /* 0x000fe200000000ff */
[----:B------:R-:W-:Y:S01]  /*0630*/  IMAD.WIDE.U32 R2, R45, R46, c[0x0][0x188] ;  /* 0x000062002d027625 */ /* 0x000fe200078e002e */
[----:B------:R-:W-:-:S02]  /*0640*/  F2FP.PACK_AB R33, R43, R38 ;  /* 0x000000262b21723e */ /* 0x000fc400000000ff */
[----:B------:R-:W-:-:S05]  /*0650*/  F2FP.PACK_AB R32, R44, R37 ;  /* 0x000000252c20723e */ /* 0x000fca00000000ff */
[----:B------:R0:W-:Y:S02]  /*0660*/  STG.E.128 [R2.64], R32 ;  /* 0x0000002002007986 */ /* 0x0001e4000c101d04 */
.L_x_4243:
[----:B------:R-:W-:Y:S05]  /*0670*/  BSYNC B0 ;  /* 0x0000000000007941 */ /* 0x000fea0003800000 */
.L_x_4242:
        /* <DEDUP_REMOVED lines=12> */
.L_x_4249:
        /* <DEDUP_REMOVED lines=37> */
.L_x_4250:
        /* <DEDUP_REMOVED lines=48> */
.L_x_4247:
[----:B------:R-:W-:Y:S05]  /*0c90*/  BSYNC B0 ;  /* 0x0000000000007941 */ /* 0x000fea0003800000 */
.L_x_4246:
[----:B01----:R-:W-:-:S05]  /*0ca0*/  MOV R3, 0x4 ;  /* 0x0000000400037802 */ /* 0x003fca0000000f00 */
[----:B------:R-:W-:-:S05]  /*0cb0*/  IMAD R0, R3, c[0x0][0x160], R0 ;  /* 0x0000580003007a24 */ /* 0x000fca00078e0200 */
[----:B------:R-:W-:-:S13]  /*0cc0*/  ISETP.GE.AND P0, PT, R0, c[0x0][0x164], PT ;  /* 0x0000590000007a0c */ /* 0x000fda0003f06270 */
[----:B-----5:R-:W-:Y:S05]  /*0cd0*/  @!P0 BRA `(.L_x_4248) ;  /* 0xfffff57000008947 */ /* 0x020fea000383ffff */
[----:B------:R-:W-:Y:S05]  /*0ce0*/  EXIT ;  /* 0x000000000000794d */ /* 0x000fea0003800000 */
.L_x_4244:
[----:B------:R-:W-:Y:S01]  /*0cf0*/  HFMA2.MMA R34, -RZ, RZ, 0, 5.9604644775390625e-08 ;  /* 0x00000001ff227435 */ /* 0x000fe200000001ff */
[----:B------:R-:W-:Y:S02]  /*0d00*/  MOV R33, 0x1f ;  /* 0x0000001f00217802 */ /* 0x000fe40000000f00 */
[----:B------:R-:W-:Y:S02]  /*0d10*/  MOV R32, 0xffffffff ;  /* 0xffffffff00207802 */ /* 0x000fe40000000f00 */
[----:B------:R-:W-:Y:S02]  /*0d20*/  MOV R2, 0xd40 ;  /* 0x00000d4000027802 */ /* 0x000fe40000000f00 */
[----:B-----5:R-:W-:Y:S05]  /*0d30*/  CALL.REL.NOINC `($__internal_84_$__cuda_sm70_shflsync_bfly_p) ;  /* 0x0000049000007944 */ /* 0x020fea0003c00000 */
[----:B01----:R-:W-:Y:S05]  /*0d40*/  BRA `(.L_x_4249) ;  /* 0xfffff9f000007947 */ /* 0x003fea000383ffff */
.L_x_4245:
[----:B------:R-:W-:Y:S01]  /*0d50*/  HFMA2.MMA R34, -RZ, RZ, 0, 1.1920928955078125e-07 ;  /* 0x00000002ff227435 */ /* 0x000fe200000001ff */
[----:B------:R-:W-:Y:S02]  /*0d60*/  MOV R33, 0x1f ;  /* 0x0000001f00217802 */ /* 0x000fe40000000f00 */
[----:B------:R-:W-:Y:S02]  /*0d70*/  MOV R32, 0xffffffff ;  /* 0xffffffff00207802 */ /* 0x000fe40000000f00 */
[----:B------:R-:W-:-:S02]  /*0d80*/  MOV R2, 0xda0 ;  /* 0x00000da000027802 */ /* 0x000fc40000000f00 */
[----:B-----5:R-:W-:Y:S05]  /*0d90*/  CALL.REL.NOINC `($__internal_84_$__cuda_sm70_shflsync_bfly_p) ;  /* 0x0000043000007944 */ /* 0x020fea0003c00000 */
[----:B0-----:R-:W-:Y:S01]  /*0da0*/  HFMA2.MMA R34, -RZ, RZ, 0, 2.384185791015625e-07 ;  /* 0x00000004ff227435 */ /* 0x001fe200000001ff */
[----:B-1----:R-:W-:Y:S01]  /*0db0*/  FADD.FTZ R47, R47, R32 ;  /* 0x000000202f2f7221 */ /* 0x002fe20000010000 */
[----:B------:R-:W-:-:S02]  /*0dc0*/  MOV R33, 0x1f ;  /* 0x0000001f00217802 */ /* 0x000fc40000000f00 */
[----:B------:R-:W-:Y:S02]  /*0dd0*/  MOV R32, 0xffffffff ;  /* 0xffffffff00207802 */ /* 0x000fe40000000f00 */
[----:B------:R-:W-:Y:S02]  /*0de0*/  MOV R2, 0xe00 ;  /* 0x00000e0000027802 */ /* 0x000fe40000000f00 */
[----:B------:R-:W-:Y:S05]  /*0df0*/  CALL.REL.NOINC `($__internal_84_$__cuda_sm70_shflsync_bfly_p) ;  /* 0x000003d000007944 */ /* 0x000fea0003c00000 */
[----:B0-----:R-:W-:Y:S01]  /*0e00*/  HFMA2.MMA R34, -RZ, RZ, 0, 4.76837158203125e-07 ;  /* 0x00000008ff227435 */ /* 0x001fe200000001ff */
[----:B-1----:R-:W-:Y:S01]  /*0e10*/  FADD.FTZ R47, R47, R32 ;  /* 0x000000202f2f7221 */ /* 0x002fe20000010000 */
[----:B------:R-:W-:Y:S02]  /*0e20*/  MOV R33, 0x1f ;  /* 0x0000001f00217802 */ /* 0x000fe40000000f00 */
[----:B------:R-:W-:Y:S02]  /*0e30*/  MOV R32, 0xffffffff ;  /* 0xffffffff00207802 */ /* 0x000fe40000000f00 */
[----:B------:R-:W-:Y:S02]  /*0e40*/  MOV R2, 0xe60 ;  /* 0x00000e6000027802 */ /* 0x000fe40000000f00 */
[----:B------:R-:W-:Y:S05]  /*0e50*/  CALL.REL.NOINC `($__internal_84_$__cuda_sm70_shflsync_bfly_p) ;  /* 0x0000037000007944 */ /* 0x000fea0003c00000 */
[----:B0-----:R-:W-:Y:S01]  /*0e60*/  HFMA2.MMA R34, -RZ, RZ, 0, 9.5367431640625e-07 ;  /* 0x00000010ff227435 */ /* 0x001fe200000001ff */
[----:B-1----:R-:W-:Y:S01]  /*0e70*/  FADD.FTZ R47, R47, R32 ;  /* 0x000000202f2f7221 */ /* 0x002fe20000010000 */
[----:B------:R-:W-:-:S02]  /*0e80*/  MOV R33, 0x1f ;  /* 0x0000001f00217802 */ /* 0x000fc40000000f00 */
[----:B------:R-:W-:Y:S02]  /*0e90*/  MOV R32, 0xffffffff ;  /* 0xffffffff00207802 */ /* 0x000fe40000000f00 */
[----:B------:R-:W-:Y:S02]  /*0ea0*/  MOV R2, 0xec0 ;  /* 0x00000ec000027802 */ /* 0x000fe40000000f00 */
[----:B------:R-:W-:Y:S05]  /*0eb0*/  CALL.REL.NOINC `($__internal_84_$__cuda_sm70_shflsync_bfly_p) ;  /* 0x0000031000007944 */ /* 0x000fea0003c00000 */
        /* <DEDUP_REMOVED lines=23> */
[----:B------:R-:W-:Y:S05]  /*1030*/  CALL.REL.NOINC `($__internal_84_$__cuda_sm70_shflsync_bfly_p) ;  /* 0x0000019000007944 */ /* 0x000fea0003c00000 */
[----:B0-----:R-:W-:Y:S01]  /*1040*/  HFMA2.MMA R34, -RZ, RZ, 0, 1.1920928955078125e-07 ;  /* 0x00000002ff227435 */ /* 0x001fe200000001ff */
[----:B-1----:R-:W-:Y:S01]  /*1050*/  FADD.FTZ R47, R47, R32 ;  /* 0x000000202f2f7221 */ /* 0x002fe20000010000 */
[----:B------:R-:W-:Y:S02]  /*1060*/  MOV R33, 0x1f ;  /* 0x0000001f00217802 */ /* 0x000fe40000000f00 */
[----:B------:R-:W-:Y:S02]  /*1070*/  MOV R32, 0xffffffff ;  /* 0xffffffff00207802 */ /* 0x000fe40000000f00 */
[----:B------:R-:W-:Y:S02]  /*1080*/  MOV R2, 0x10a0 ;  /* 0x000010a000027802 */ /* 0x000fe40000000f00 */
[----:B------:R-:W-:Y:S05]  /*1090*/  CALL.REL.NOINC `($__internal_84_$__cuda_sm70_shflsync_bfly_p) ;  /* 0x0000013000007944 */ /* 0x000fea0003c00000 */
        /* <DEDUP_REMOVED lines=18> */
[----:B01----:R-:W-:Y:S05]  /*11c0*/  BRA `(.L_x_4250) ;  /* 0xfffff7c000007947 */ /* 0x003fea000383ffff */
        .weak           $__internal_84_$__cuda_sm70_shflsync_bfly_p
        .type           $__internal_84_$__cuda_sm70_shflsync_bfly_p,@function
        .size           $__internal_84_$__cuda_sm70_shflsync_bfly_p,(.L_x_8272 - $__internal_84_$__cuda_sm70_shflsync_bfly_p)
$__internal_84_$__cuda_sm70_shflsync_bfly_p:
[----:B------:R-:W-:Y:S01]  /*11d0*/  HFMA2.MMA R3, -RZ, RZ, 0, 0 ;  /* 0x00000000ff037435 */ /* 0x000fe200000001ff */
[----:B------:R-:W-:Y:S04]  /*11e0*/  WARPSYNC R32 ;  /* 0x0000002000007348 */ /* 0x000fe80003800000 */
[----:B------:R0:W1:Y:S01]  /*11f0*/  SHFL.BFLY PT, R32, R47, R34, R33 ;  /* 0x0c0000222f207389 */ /* 0x00006200000e0021 */
[----:B------:R-:W-:Y:S05]  /*1200*/  RET.REL.NODEC R2 `(_ZN10layer_norm13ln_fwd_kernelINS_13Kernel_traitsIf6__halfS2_S2_fjLj256ELj1ELj4ELj1ELj16ENS_18Kernel_traits_baseILj256EfS2_S2_S2_fjLj128EEEEELb0ELb1ELb0ELb0EEEvNS_9FwdParamsE) ;  /* 0xffffedf002007950 */ /* 0x000fea0003c3ffff */
.L_x_4251:
        /* <DEDUP_REMOVED lines=15> */
.L_x_8272:


//--------------------- .text._ZN10layer_norm13ln_fwd_kernelINS_13Kernel_traitsIf6__halfS2_S2_fjLj256ELj1ELj4ELj1ELj16ENS_18Kernel_traits_baseILj256EfS2_S2_S2_fjLj128EEEEELb0ELb1ELb0ELb1EEEvNS_9FwdParamsE --------------------------
	.section	.text._ZN10layer_norm13ln_fwd_kernelINS_13Kernel_traitsIf6__halfS2_S2_fjLj256ELj1ELj4ELj1ELj16ENS_18Kernel_traits_baseILj256EfS2_S2_S2_fjLj128EEEEELb0ELb1ELb0ELb1EEEvNS_9FwdParamsE,"ax",@progbits
	.sectioninfo	@"SHI_REGISTERS=52"
	.align	128
        .global         _ZN10layer_norm13ln_fwd_kernelINS_13Kernel_traitsIf6__halfS2_S2_fjLj256ELj1ELj4ELj1ELj16ENS_18Kernel_traits_baseILj256EfS2_S2_S2_fjLj128EEEEELb0ELb1ELb0ELb1EEEvNS_9FwdParamsE
        .type           _ZN10layer_norm13ln_fwd_kernelINS_13Kernel_traitsIf6__halfS2_S2_fjLj256ELj1ELj4ELj1ELj16ENS_18Kernel_traits_baseILj256EfS2_S2_S2_fjLj128EEEEELb0ELb1ELb0ELb1EEEvNS_9FwdParamsE,@function
        .size           _ZN10layer_norm13ln_fwd_kernelINS_13Kernel_traitsIf6__halfS2_S2_fjLj256ELj1ELj4ELj1ELj16ENS_18Kernel_traits_baseILj256EfS2_S2_S2_fjLj128EEEEELb0ELb1ELb0ELb1EEEvNS_9FwdParamsE,(.L_x_8273 - _ZN10layer_norm13ln_fwd_kernelINS_13Kernel_traitsIf6__halfS2_S2_fjLj256ELj1ELj4ELj1ELj16ENS_18Kernel_traits_baseILj256EfS2_S2_S2_fjLj128EEEEELb0ELb1ELb0ELb1EEEvNS_9FwdParamsE)
        .other          _ZN10layer_norm13ln_fwd_kernelINS_13Kernel_traitsIf6__halfS2_S2_fjLj256ELj1ELj4ELj1ELj16ENS_18Kernel_traits_baseILj256EfS2_S2_S2_fjLj128EEEEELb0ELb1ELb0ELb1EEEvNS_9FwdParamsE,@"STO_CUDA_ENTRY STV_DEFAULT"
_ZN10layer_norm13ln_fwd_kernelINS_13Kernel_traitsIf6__halfS2_S2_fjLj256ELj1ELj4ELj1ELj16ENS_18Kernel_traits_baseILj256EfS2_S2_S2_fjLj128EEEEELb0ELb1ELb0ELb1EEEvNS_9FwdParamsE:
.text._ZN10layer_norm13ln_fwd_kernelINS_13Kernel_traitsIf6__halfS2_S2_fjLj256ELj1ELj4ELj1ELj16ENS_18Kernel_traits_baseILj256EfS2_S2_S2_fjLj128EEEEELb0ELb1ELb0ELb1EEEvNS_9FwdParamsE:
        /* <DEDUP_REMOVED lines=30> */
.L_x_4254:
        /* <DEDUP_REMOVED lines=22> */
[----:B------:R-:W-:Y:S01]  /*0340*/  HADD2.F32 R47, -RZ, R33.H1_H1 ;  /* 0x30000021ff2f7230 */ /* 0x000fe20000004100 */
[-C--:B------:R-:W-:Y:S01]  /*0350*/  FMUL.FTZ R3, R3, R2.reuse ;  /* 0x0000000203037220 */ /* 0x080fe20000410000 */
[--C-:B------:R-:W-:Y:S01]  /*0360*/  HADD2.F32 R39, -RZ, R34.reuse.H0_H0 ;  /* 0x20000022ff277230 */ /* 0x100fe20000004100 */
[-C--:B------:R-:W-:Y:S01]  /*0370*/  FMUL.FTZ R44, R43, R2.reuse ;  /* 0x000000022b2c7220 */ /* 0x080fe20000410000 */
[--C-:B------:R-:W-:Y:S01]  /*0380*/  HADD2.F32 R49, -RZ, R35.reuse.H0_H0 ;  /* 0x20000023ff317230 */ /* 0x100fe20000004100 */
[-C--:B------:R-:W-:Y:S01]  /*0390*/  FMUL.FTZ R43, R45, R2.reuse ;  /* 0x000000022d2b7220 */ /* 0x080fe20000410000 */
[----:B------:R-:W-:Y:S01]  /*03a0*/  HADD2.F32 R33, -RZ, R34.H1_H1 ;  /* 0x30000022ff217230 */ /* 0x000fe20000004100 */
[----:B-----5:R-:W-:Y:S01]  /*03b0*/  FMUL.FTZ R45, R12, R3 ;  /* 0x000000030c2d7220 */ /* 0x020fe20000410000 */
[----:B----4-:R-:W-:Y:S01]  /*03c0*/  @P1 HADD2.F32 R34, -RZ, R4.H0_H0 ;  /* 0x20000004ff221230 */ /* 0x010fe20000004100 */
[-C--:B------:R-:W-:Y:S01]  /*03d0*/  FMUL.FTZ R39, R39, R2.reuse ;  /* 0x0000000227277220 */ /* 0x080fe20000410000 */
[----:B------:R-:W-:Y:S01]  /*03e0*/  HADD2.F32 R35, -RZ, R35.H1_H1 ;  /* 0x30000023ff237230 */ /* 0x000fe20000004100 */
[----:B------:R-:W-:-:S02]  /*03f0*/  FMUL.FTZ R49, R49, R2 ;  /* 0x0000000231317220 */ /* 0x000fc40000410000 */
[----:B------:R-:W-:Y:S01]  /*0400*/  FMUL.FTZ R32, R33, R2 ;  /* 0x0000000221207220 */ /* 0x000fe20000410000 */
[----:B------:R-:W-:Y:S01]  /*0410*/  @P1 HADD2.F32 R33, -RZ, R4.H1_H1 ;  /* 0x30000004ff211230 */ /* 0x000fe20000004100 */
[----:B------:R-:W-:Y:S01]  /*0420*/  @P1 FADD.FTZ R45, R45, R34 ;  /* 0x000000222d2d1221 */ /* 0x000fe20000010000 */
[----:B------:R-:W-:Y:S01]  /*0430*/  @P1 HADD2.F32 R3, -RZ, R6.H0_H0 ;  /* 0x20000006ff031230 */ /* 0x000fe20000004100 */
[----:B------:R-:W-:Y:S01]  /*0440*/  FMUL.FTZ R44, R13, R44 ;  /* 0x0000002c0d2c7220 */ /* 0x000fe20000410000 */
[----:B------:R-:W-:Y:S01]  /*0450*/  @P1 HADD2.F32 R34, -RZ, R7.H0_H0 ;  /* 0x20000007ff221230 */ /* 0x000fe20000004100 */
[----:B------:R-:W-:Y:S02]  /*0460*/  FMUL.FTZ R42, R8, R39 ;  /* 0x00000027082a7220 */ /* 0x000fe40000410000 */
[----:B------:R-:W-:Y:S02]  /*0470*/  FMUL.FTZ R41, R10, R49 ;  /* 0x000000310a297220 */ /* 0x000fe40000410000 */
[----:B------:R-:W-:-:S02]  /*0480*/  FMUL.FTZ R40, R35, R2 ;  /* 0x0000000223287220 */ /* 0x000fc40000410000 */
[----:B------:R-:W-:Y:S02]  /*0490*/  FMUL.FTZ R46, R47, R2 ;  /* 0x000000022f2e7220 */ /* 0x000fe40000410000 */
[----:B------:R-:W-:Y:S01]  /*04a0*/  @P1 FADD.FTZ R44, R44, R33 ;  /* 0x000000212c2c1221 */ /* 0x000fe20000010000 */
[----:B------:R-:W-:Y:S01]  /*04b0*/  @P1 HADD2.F32 R33, -RZ, R7.H1_H1 ;  /* 0x30000007ff211230 */ /* 0x000fe20000004100 */
[----:B------:R-:W-:Y:S01]  /*04c0*/  @P1 FADD.FTZ R42, R42, R3 ;  /* 0x000000032a2a1221 */ /* 0x000fe20000010000 */
[--C-:B------:R-:W-:Y:S01]  /*04d0*/  @P1 HADD2.F32 R2, -RZ, R5.reuse.H0_H0 ;  /* 0x20000005ff021230 */ /* 0x100fe20000004100 */
[----:B------:R-:W-:Y:S01]  /*04e0*/  @P1 FADD.FTZ R41, R41, R34 ;  /* 0x0000002229291221 */ /* 0x000fe20000010000 */
[----:B------:R-:W-:Y:S01]  /*04f0*/  @P1 HADD2.F32 R3, -RZ, R5.H1_H1 ;  /* 0x30000005ff031230 */ /* 0x000fe20000004100 */
[----:B------:R-:W-:Y:S01]  /*0500*/  FMUL.FTZ R40, R11, R40 ;  /* 0x000000280b287220 */ /* 0x000fe20000410000 */
[----:B------:R-:W-:Y:S01]  /*0510*/  @P1 HADD2.F32 R34, -RZ, R6.H1_H1 ;  /* 0x30000006ff221230 */ /* 0x000fe20000004100 */
[----:B------:R-:W-:Y:S01]  /*0520*/  FMUL.FTZ R43, R14, R43 ;  /* 0x0000002b0e2b7220 */ /* 0x000fe20000410000 */
[----:B------:R-:W-:Y:S01]  /*0530*/  SHF.L.U32 R38, R37, 0x4, RZ ;  /* 0x0000000425267819 */ /* 0x000fe200000006ff */
[----:B------:R-:W-:-:S02]  /*0540*/  FMUL.FTZ R39, R9, R32 ;  /* 0x0000002009277220 */ /* 0x000fc40000410000 */
[----:B------:R-:W-:Y:S02]  /*0550*/  FMUL.FTZ R46, R15, R46 ;  /* 0x0000002e0f2e7220 */ /* 0x000fe40000410000 */
[----:B------:R-:W-:Y:S01]  /*0560*/  @P1 FADD.FTZ R40, R40, R33 ;  /* 0x0000002128281221 */ /* 0x000fe20000010000 */
[----:B------:R-:W-:Y:S01]  /*0570*/  SHF.R.U32.HI R37, RZ, 0x1c, R37 ;  /* 0x0000001cff257819 */ /* 0x000fe20000011625 */
[----:B------:R-:W-:Y:S01]  /*0580*/  @P1 FADD.FTZ R43, R43, R2 ;  /* 0x000000022b2b1221 */ /* 0x000fe20000010000 */
[----:B------:R-:W-:Y:S01]  /*0590*/  IADD3 R2, P0, R38, c[0x0][0x188], RZ ;  /* 0x0000620026027a10 */ /* 0x000fe20007f1e0ff */
[----:B------:R-:W-:Y:S02]  /*05a0*/  @P1 FADD.FTZ R39, R39, R34 ;  /* 0x0000002227271221 */ /* 0x000fe40000010000 */
[----:B------:R-:W-:Y:S02]  /*05b0*/  @P1 FADD.FTZ R46, R46, R3 ;  /* 0x000000032e2e1221 */ /* 0x000fe40000010000 */
[----:B------:R-:W-:Y:S01]  /*05c0*/  FADD.FTZ R33, RZ, R45 ;  /* 0x0000002dff217221 */ /* 0x000fe20000010000 */
[----:B------:R-:W-:-:S02]  /*05d0*/  IADD3.X R3, R37, c[0x0][0x18c], RZ, P0, !PT ;  /* 0x0000630025037a10 */ /* 0x000fc400007fe4ff */
[----:B------:R-:W-:Y:S01]  /*05e0*/  F2FP.PACK_AB R35, R40, R41 ;  /* 0x000000292823723e */ /* 0x000fe200000000ff */
[----:B------:R-:W-:Y:S01]  /*05f0*/  FADD.FTZ R48, R33, R44 ;  /* 0x0000002c21307221 */ /* 0x000fe20000010000 */
[----:B------:R-:W-:Y:S02]  /*0600*/  F2FP.PACK_AB R34, R39, R42 ;  /* 0x0000002a2722723e */ /* 0x000fe400000000ff */
        /* <DEDUP_REMOVED lines=12> */
.L_x_4255:
        /* <DEDUP_REMOVED lines=36> */
.L_x_4256:
        /* <DEDUP_REMOVED lines=27> */
[----:B------:R-:W-:Y:S01]  /*0ac0*/  F2FP.PACK_AB R35, R40, R35 ;  /* 0x000000232823723e */ /* 0x000fe200000000ff */
[C---:B------:R-:W-:Y:S02]  /*0ad0*/  FMUL.FTZ R43, R2.reuse, R43 ;  /* 0x0000002b022b7220 */ /* 0x040fe40000410000 */
[C---:B------:R-:W-:Y:S01]  /*0ae0*/  FMUL.FTZ R32, R2.reuse, R3 ;  /* 0x0000000302207220 */ /* 0x040fe20000410000 */
[----:B------:R-:W-:Y:S01]  /*0af0*/  F2FP.PACK_AB R34, R39, R34 ;  /* 0x000000222722723e */ /* 0x000fe200000000ff */
[C---:B------:R-:W-:Y:S01]  /*0b00*/  FMUL.FTZ R45, R2.reuse, R45 ;  /* 0x0000002d022d7220 */ /* 0x040fe20000410000 */
[----:B------:R-:W-:Y:S01]  /*0b10*/  IADD3.X R39, R37, c[0x0][0x20c], RZ, P0, !PT ;  /* 0x0000830025277a10 */ /* 0x000fe200007fe4ff */
[----:B------:R-:W-:-:S02]  /*0b20*/  FMUL.FTZ R40, R2, R33 ;  /* 0x0000002102287220 */ /* 0x000fc40000410000 */
[----:B------:R-:W-:Y:S02]  /*0b30*/  FFMA.FTZ R33, R22, R43, R30 ;  /* 0x0000002b16217223 */ /* 0x000fe4000001001e */
[----:B------:R-:W-:Y:S02]  /*0b40*/  FFMA.FTZ R42, R23, R32, R31 ;  /* 0x00000020172a7223 */ /* 0x000fe4000001001f */
[----:B------:R-:W-:Y:S02]  /*0b50*/  FFMA.FTZ R32, R20, R45, R28 ;  /* 0x0000002d14207223 */ /* 0x000fe4000001001c */
        /* <DEDUP_REMOVED lines=12> */
.L_x_4252:
[----:B0-----:R-:W-:Y:S02]  /*0c20*/  MOV R32, R48 ;  /* 0x0000003000207202 */ /* 0x001fe40000000f00 */
[----:B------:R-:W-:Y:S02]  /*0c30*/  MOV R35, 0x1 ;  /* 0x0000000100237802 */ /* 0x000fe40000000f00 */
[----:B------:R-:W-:Y:S02]  /*0c40*/  MOV R34, 0x1f ;  /* 0x0000001f00227802 */ /* 0x000fe40000000f00 */
[----:B------:R-:W-:Y:S02]  /*0c50*/  MOV R33, 0xffffffff ;  /* 0xffffffff00217802 */ /* 0x000fe40000000f00 */
[----:B------:R-:W-:Y:S02]  /*0c60*/  MOV R2, 0xc80 ;  /* 0x00000c8000027802 */ /* 0x000fe40000000f00 */
[----:B------:R-:W-:Y:S05]  /*0c70*/  CALL.REL.NOINC `($__internal_85_$__cuda_sm70_shflsync_bfly_p) ;  /* 0x0000049000007944 */ /* 0x000fea0003c00000 */
[----:B01----:R-:W-:Y:S05]  /*0c80*/  BRA `(.L_x_4255) ;  /* 0xfffffa4000007947 */ /* 0x003fea000383ffff */
.L_x_4253:
[----:B------:R-:W-:Y:S01]  /*0c90*/  HFMA2.MMA R35, -RZ, RZ, 0, 1.1920928955078125e-07 ;  /* 0x00000002ff237435 */ /* 0x000fe200000001ff */
[----:B------:R-:W-:Y:S02]  /*0ca0*/  MOV R32, R48 ;  /* 0x0000003000207202 */ /* 0x000fe40000000f00 */
[----:B------:R-:W-:-:S02]  /*0cb0*/  MOV R34, 0x1f ;  /* 0x0000001f00227802 */ /* 0x000fc40000000f00 */
[----:B------:R-:W-:Y:S02]  /*0cc0*/  MOV R33, 0xffffffff ;  /* 0xffffffff00217802 */ /* 0x000fe40000000f00 */
[----:B------:R-:W-:Y:S02]  /*0cd0*/  MOV R2, 0xcf0 ;  /* 0x00000cf000027802 */ /* 0x000fe40000000f00 */
[----:B------:R-:W-:Y:S05]  /*0ce0*/  CALL.REL.NOINC `($__internal_85_$__cuda_sm70_shflsync_bfly_p) ;  /* 0x0000042000007944 */ /* 0x000fea0003c00000 */
[----:B0-----:R-:W-:Y:S01]  /*0cf0*/  HFMA2.MMA R35, -RZ, RZ, 0, 2.384185791015625e-07 ;  /* 0x00000004ff237435 */ /* 0x001fe200000001ff */
[----:B-1----:R-:W-:Y:S01]  /*0d00*/  FADD.FTZ R32, R48, R33 ;  /* 0x0000002130207221 */ /* 0x002fe20000010000 */
[----:B------:R-:W-:Y:S02]  /*0d10*/  MOV R34, 0x1f ;  /* 0x0000001f00227802 */ /* 0x000fe40000000f00 */
[----:B------:R-:W-:Y:S02]  /*0d20*/  MOV R33, 0xffffffff ;  /* 0xffffffff00217802 */ /* 0x000fe40000000f00 */
[----:B------:R-:W-:Y:S02]  /*0d30*/  MOV R2, 0xd50 ;  /* 0x00000d5000027802 */ /* 0x000fe40000000f00 */
[----:B------:R-:W-:Y:S05]  /*0d40*/  CALL.REL.NOINC `($__internal_85_$__cuda_sm70_shflsync_bfly_p) ;  /* 0x000003c000007944 */ /* 0x000fea0003c00000 */
[----:B0-----:R-:W-:Y:S01]  /*0d50*/  HFMA2.MMA R35, -RZ, RZ, 0, 4.76837158203125e-07 ;  /* 0x00000008ff237435 */ /* 0x001fe200000001ff */
[----:B-1----:R-:W-:Y:S01]  /*0d60*/  FADD.FTZ R32, R32, R33 ;  /* 0x0000002120207221 */ /* 0x002fe20000010000 */
[----:B------:R-:W-:-:S02]  /*0d70*/  MOV R34, 0x1f ;  /* 0x0000001f00227802 */ /* 0x000fc40000000f00 */
[----:B------:R-:W-:Y:S02]  /*0d80*/  MOV R33, 0xffffffff ;  /* 0xffffffff00217802 */ /* 0x000fe40000000f00 */
[----:B------:R-:W-:Y:S02]  /*0d90*/  MOV R2, 0xdb0 ;  /* 0x00000db000027802 */ /* 0x000fe40000000f00 */
[----:B------:R-:W-:Y:S05]  /*0da0*/  CALL.REL.NOINC `($__internal_85_$__cuda_sm70_shflsync_bfly_p) ;  /* 0x0000036000007944 */ /* 0x000fea0003c00000 */
[----:B0-----:R-:W-:Y:S01]  /*0db0*/  HFMA2.MMA R35, -RZ, RZ, 0, 9.5367431640625e-07 ;  /* 0x00000010ff237435 */ /* 0x001fe200000001ff */
[----:B-1----:R-:W-:Y:S01]  /*0dc0*/  FADD.FTZ R32, R32, R33 ;  /* 0x0000002120207221 */ /* 0x002fe20000010000 */
[----:B------:R-:W-:Y:S02]  /*0dd0*/  MOV R34, 0x1f ;  /* 0x0000001f00227802 */ /* 0x000fe40000000f00 */
[----:B------:R-:W-:Y:S02]  /*0de0*/  MOV R33, 0xffffffff ;  /* 0xffffffff00217802 */ /* 0x000fe40000000f00 */
[----:B------:R-:W-:Y:S02]  /*0df0*/  MOV R2, 0xe10 ;  /* 0x00000e1000027802 */ /* 0x000fe40000000f00 */
[----:B------:R-:W-:Y:S05]  /*0e00*/  CALL.REL.NOINC `($__internal_85_$__cuda_sm70_shflsync_bfly_p) ;  /* 0x0000030000007944 */ /* 0x000fea0003c00000 */
        /* <DEDUP_REMOVED lines=22> */
[----:B------:R-:W-:Y:S05]  /*0f70*/  CALL.REL.NOINC `($__internal_85_$__cuda_sm70_shflsync_bfly_p) ;  /* 0x0000019000007944 */ /* 0x000fea0003c00000 */
[----:B0-----:R-:W-:Y:S01]  /*0f80*/  HFMA2.MMA R35, -RZ, RZ, 0, 1.1920928955078125e-07 ;  /* 0x00000002ff237435 */ /* 0x001fe200000001ff */
[----:B-1----:R-:W-:Y:S01]  /*0f90*/  FADD.FTZ R32, R32, R33 ;  /* 0x0000002120207221 */ /* 0x002fe20000010000 */
[----:B------:R-:W-:Y:S02]  /*0fa0*/  MOV R34, 0x1f ;  /* 0x0000001f00227802 */ /* 0x000fe40000000f00 */
[----:B------:R-:W-:Y:S02]  /*0fb0*/  MOV R33, 0xffffffff ;  /* 0xffffffff00217802 */ /* 0x000fe40000000f00 */
[----:B------:R-:W-:Y:S02]  /*0fc0*/  MOV R2, 0xfe0 ;  /* 0x00000fe000027802 */ /* 0x000fe40000000f00 */
[----:B------:R-:W-:Y:S05]  /*0fd0*/  CALL.REL.NOINC `($__internal_85_$__cuda_sm70_shflsync_bfly_p) ;  /* 0x0000013000007944 */ /* 0x000fea0003c00000 */
[----:B0-----:R-:W-:Y:S01]  /*0fe0*/  HFMA2.MMA R35, -RZ, RZ, 0, 2.384185791015625e-07 ;  /* 0x00000004ff237435 */ /* 0x001fe200000001ff */
[----:B-1----:R-:W-:Y:S01]  /*0ff0*/  FADD.FTZ R32, R32, R33 ;  /* 0x0000002120207221 */ /* 0x002fe20000010000 */
[----:B------:R-:W-:Y:S02]  /*1000*/  MOV R34, 0x1f ;  /* 0x0000001f00227802 */ /* 0x000fe40000000f00 */
[----:B------:R-:W-:-:S02]  /*1010*/  MOV R33, 0xffffffff ;  /* 0xffffffff00217802 */ /* 0x000fc40000000f00 */
[----:B------:R-:W-:Y:S02]  /*1020*/  MOV R2, 0x1040 ;  /* 0x0000104000027802 */ /* 0x000fe40000000f00 */
[----:B------:R-:W-:Y:S05]  /*1030*/  CALL.REL.NOINC `($__internal_85_$__cuda_sm70_shflsync_bfly_p) ;  /* 0x000000d000007944 */ /* 0x000fea0003c00000 */
[----:B0-----:R-:W-:Y:S01]  /*1040*/  HFMA2.MMA R35, -RZ, RZ, 0, 4.76837158203125e-07 ;  /* 0x00000008ff237435 */ /* 0x001fe200000001ff */
[----:B-1----:R-:W-:Y:S01]  /*1050*/  FADD.FTZ R32, R32, R33 ;  /* 0x0000002120207221 */ /* 0x002fe20000010000 */
[----:B------:R-:W-:Y:S02]  /*1060*/  MOV R34, 0x1f ;  /* 0x0000001f00227802 */ /* 0x000fe40000000f00 */
[----:B------:R-:W-:Y:S02]  /*1070*/  MOV R33, 0xffffffff ;  /* 0xffffffff00217802 */ /* 0x000fe40000000f00 */
[----:B------:R-:W-:Y:S02]  /*1080*/  MOV R2, 0x10a0 ;  /* 0x000010a000027802 */ /* 0x000fe40000000f00 */
[----:B------:R-:W-:Y:S05]  /*1090*/  CALL.REL.NOINC `($__internal_85_$__cuda_sm70_shflsync_bfly_p) ;  /* 0x0000007000007944 */ /* 0x000fea0003c00000 */
[----:B0-----:R-:W-:Y:S01]  /*10a0*/  HFMA2.MMA R35, -RZ, RZ, 0, 9.5367431640625e-07 ;  /* 0x00000010ff237435 */ /* 0x001fe200000001ff */
[----:B-1----:R-:W-:Y:S01]  /*10b0*/  FADD.FTZ R32, R32, R33 ;  /* 0x0000002120207221 */ /* 0x002fe20000010000 */
[----:B------:R-:W-:Y:S02]  /*10c0*/  MOV R34, 0x1f ;  /* 0x0000001f00227802 */ /* 0x000fe40000000f00 */
[----:B------:R-:W-:-:S02]  /*10d0*/  MOV R33, 0xffffffff ;  /* 0xffffffff00217802 */ /* 0x000fc40000000f00 */
[----:B------:R-:W-:Y:S02]  /*10e0*/  MOV R2, 0x1100 ;  /* 0x0000110000027802 */ /* 0x000fe40000000f00 */
[----:B------:R-:W-:Y:S05]  /*10f0*/  CALL.REL.NOINC `($__internal_85_$__cuda_sm70_shflsync_bfly_p) ;  /* 0x0000001000007944 */ /* 0x000fea0003c00000 */
[----:B01----:R-:W-:Y:S05]  /*1100*/  BRA `(.L_x_4256) ;  /* 0xfffff80000007947 */ /* 0x003fea000383ffff */
        .weak           $__internal_85_$__cuda_sm70_shflsync_bfly_p
        .type           $__internal_85_$__cuda_sm70_shflsync_bfly_p,@function
        .size           $__internal_85_$__cuda_sm70_shflsync_bfly_p,(.L_x_8273 - $__internal_85_$__cuda_sm70_shflsync_bfly_p)
$__internal_85_$__cuda_sm70_shflsync_bfly_p:
[----:B------:R-:W-:Y:S01]  /*1110*/  HFMA2.MMA R3, -RZ, RZ, 0, 0 ;  /* 0x00000000ff037435 */ /* 0x000fe200000001ff */
[----:B------:R-:W-:Y:S04]  /*1120*/  WARPSYNC R33 ;  /* 0x0000002100007348 */ /* 0x000fe80003800000 */
[----:B------:R0:W1:Y:S01]  /*1130*/  SHFL.BFLY PT, R33, R32, R35, R34 ;  /* 0x0c00002320217389 */ /* 0x00006200000e0022 */
[----:B------:R-:W-:Y:S05]  /*1140*/  RET.REL.NODEC R2 `(_ZN10layer_norm13ln_fwd_kernelINS_13Kernel_traitsIf6__halfS2_S2_fjLj256ELj1ELj4ELj1ELj16ENS_18Kernel_traits_baseILj256EfS2_S2_S2_fjLj128EEEEELb0ELb1ELb0ELb1EEEvNS_9FwdParamsE) ;  /* 0xffffeeb002007950 */ /* 0x000fea0003c3ffff */
.L_x_4257:
        /* <DEDUP_REMOVED lines=11> */
.L_x_8273:


//--------------------- .text._ZN10layer_norm13ln_fwd_kernelINS_13Kernel_traitsIf6__halfS2_S2_fjLj256ELj1ELj4ELj1ELj16ENS_18Kernel_traits_baseILj256EfS2_S2_S2_fjLj128EEEEELb0ELb1ELb1ELb0EEEvNS_9FwdParamsE --------------------------
	.section	.text._ZN10layer_norm13ln_fwd_kernelINS_13Kernel_traitsIf6__halfS2_S2_fjLj256ELj1ELj4ELj1ELj16ENS_18Kernel_traits_baseILj256EfS2_S2_S2_fjLj128EEEEELb0ELb1ELb1ELb0EEEvNS_9FwdParamsE,"ax",@progbits
	.sectioninfo	@"SHI_REGISTERS=56"
	.align	128
        .global         _ZN10layer_norm13ln_fwd_kernelINS_13Kernel_traitsIf6__halfS2_S2_fjLj256ELj1ELj4ELj1ELj16ENS_18Kernel_traits_baseILj256EfS2_S2_S2_fjLj128EEEEELb0ELb1ELb1ELb0EEEvNS_9FwdParamsE
        .type           _ZN10layer_norm13ln_fwd_kernelINS_13Kernel_traitsIf6__halfS2_S2_fjLj256ELj1ELj4ELj1ELj16ENS_18Kernel_traits_baseILj256EfS2_S2_S2_fjLj128EEEEELb0ELb1ELb1ELb0EEEvNS_9FwdParamsE,@function
        .size           _ZN10layer_norm13ln_fwd_kernelINS_13Kernel_traitsIf6__halfS2_S2_fjLj256ELj1ELj4ELj1ELj16ENS_18Kernel_traits_baseILj256EfS2_S2_S2_fjLj128EEEEELb0ELb1ELb1ELb0EEEvNS_9FwdParamsE,(.L_x_8274 - _ZN10layer_norm13ln_fwd_kernelINS_13Kernel_traitsIf6__halfS2_S2_fjLj256ELj1ELj4ELj1ELj16ENS_18Kernel_traits_baseILj256EfS2_S2_S2_fjLj128EEEEELb0ELb1ELb1ELb0EEEvNS_9FwdParamsE)
        .other          _ZN10layer_norm13ln_fwd_kernelINS_13Kernel_traitsIf6__halfS2_S2_fjLj256ELj1ELj4ELj1ELj16ENS_18Kernel_traits_baseILj256EfS2_S2_S2_fjLj128EEEEELb0ELb1ELb1ELb0EEEvNS_9FwdParamsE,@"STO_CUDA_ENTRY STV_DEFAULT"
_ZN10layer_norm13ln_fwd_kernelINS_13Kernel_traitsIf6__halfS2_S2_fjLj256ELj1ELj4ELj1ELj16ENS_18Kernel_traits_baseILj256EfS2_S2_S2_fjLj128EEEEELb0ELb1ELb1ELb0EEEvNS_9FwdParamsE:
.text._ZN10layer_norm13ln_fwd_kernelINS_13Kernel_traitsIf6__halfS2_S2_fjLj256ELj1ELj4ELj1ELj16ENS_18Kernel_traits_baseILj256EfS2_S2_S2_fjLj128EEEEELb0ELb1ELb1ELb0EEEvNS_9FwdParamsE:
        /* <DEDUP_REMOVED lines=34> */
.L_x_4259:
[----:B------:R-:W-:Y:S05]  /*0220*/  BSYNC B0 ;  /* 0x0000000000007941 */ /* 0x000fea0003800000 */
.L_x_4258:
[----:B------:R-:W-:Y:S05]  /*0230*/  @P2 EXIT ;  /* 0x000000000000294d */ /* 0x000fea0003800000 */
[----:B------:R-:W-:Y:S02]  /*0240*/  ULDC.U8 UR6, c[0x0][0x1f0] ;  /* 0x00007c0000067ab9 */ /* 0x000fe40000000000 */
.L_x_4291:
        /* <DEDUP_REMOVED lines=34> */
.L_x_4263:
[----:B0----5:R-:W-:Y:S02]  /*0470*/  HADD2.F32 R3, -RZ, R32.H0_H0 ;  /* 0x20000020ff037230 */ /* 0x021fe40000004100 */
[----:B------:R-:W-:-:S03]  /*0480*/  @P0 HADD2.F32 R36, -RZ, R28.H0_H0 ;  /* 0x2000001cff240230 */ /* 0x000fc60000004100 */
[----:B------:R-:W-:-:S04]  /*0490*/  FMUL.FTZ R3, R3, c[0x0][0x1ec] ;  /* 0x00007b0003037a20 */ /* 0x000fc80000410000 */
[----:B------:R-:W-:-:S04]  /*04a0*/  FMUL.FTZ R3, R24, R3 ;  /* 0x0000000318037220 */ /* 0x000fc80000410000 */
[----:B------:R-:W-:Y:S02]  /*04b0*/  @P0 FADD.FTZ R3, R36, R3 ;  /* 0x0000000324030221 */ /* 0x000fe40000010000 */
.L_x_4264:
[----:B------:R-:W-:Y:S05]  /*04c0*/  BSYNC B1 ;  /* 0x0000000000017941 */ /* 0x000fea0003800000 */
.L_x_4262:
[----:B------:R-:W-:Y:S01]  /*04d0*/  BSSY B1, `(.L_x_4265) ;  /* 0x000000b000017945 */ /* 0x000fe20003800000 */
[----:B------:R-:W-:Y:S05]  /*04e0*/  @P2 BRA `(.L_x_4266) ;  /* 0x0000004000002947 */ /* 0x000fea0003800000 */
[----:B------:R-:W-:Y:S01]  /*04f0*/  HFMA2.MMA R40, -RZ, RZ, 0, 0 ;  /* 0x00000000ff287435 */ /* 0x000fe200000001ff */
[----:B------:R-:W-:Y:S05]  /*0500*/  @!P0 BRA `(.L_x_4267) ;  /* 0x0000007000008947 */ /* 0x000fea0003800000 */
[----:B-----5:R-:W-:Y:S01]  /*0510*/  HADD2.F32 R40, -RZ, R28.H1_H1 ;  /* 0x3000001cff287230 */ /* 0x020fe20000004100 */
[----:B------:R-:W-:Y:S05]  /*0520*/  BRA `(.L_x_4267) ;  /* 0x0000005000007947 */ /* 0x000fea0003800000 */
.L_x_4266:
[----:B-----5:R-:W-:Y:S02]  /*0530*/  HADD2.F32 R36, -RZ, R32.H1_H1 ;  /* 0x30000020ff247230 */ /* 0x020fe40000004100 */
[----:B------:R-:W-:-:S03]  /*0540*/  @P0 HADD2.F32 R37, -RZ, R28.H1_H1 ;  /* 0x3000001cff250230 */ /* 0x000fc60000004100 */
[----:B------:R-:W-:-:S04]  /*0550*/  FMUL.FTZ R36, R36, c[0x0][0x1ec] ;  /* 0x00007b0024247a20 */ /* 0x000fc80000410000 */
[----:B------:R-:W-:-:S04]  /*0560*/  FMUL.FTZ R40, R25, R36 ;  /* 0x0000002419287220 */ /* 0x000fc80000410000 */
[----:B------:R-:W-:Y:S02]  /*0570*/  @P0 FADD.FTZ R40, R37, R40 ;  /* 0x0000002825280221 */ /* 0x000fe40000010000 */
.L_x_4267:
[----:B------:R-:W-:Y:S05]  /*0580*/  BSYNC B1 ;  /* 0x0000000000017941 */ /* 0x000fea0003800000 */
.L_x_4265:
[----:B------:R-:W-:Y:S01]  /*0590*/  BSSY B1, `(.L_x_4268) ;  /* 0x000000b000017945 */ /* 0x000fe20003800000 */
[----:B------:R-:W-:Y:S05]  /*05a0*/  @P2 BRA `(.L_x_4269) ;  /* 0x0000004000002947 */ /* 0x000fea0003800000 */
[----:B------:R-:W-:Y:S01]  /*05b0*/  MOV R41, RZ ;  /* 0x000000ff00297202 */ /* 0x000fe20000000f00 */
[----:B------:R-:W-:Y:S05]  /*05c0*/  @!P0 BRA `(.L_x_4270) ;  /* 0x0000007000008947 */ /* 0x000fea0003800000 */
[----:B-----5:R-:W-:Y:S01]  /*05d0*/  HADD2.F32 R41, -RZ, R29.H0_H0 ;  /* 0x2000001dff297230 */ /* 0x020fe20000004100 */
[----:B------:R-:W-:Y:S05]  /*05e0*/  BRA `(.L_x_4270) ;  /* 0x0000005000007947 */ /* 0x000fea0003800000 */
.L_x_4269:
[----:B-----5:R-:W-:-:S05]  /*05f0*/  HADD2.F32 R36, -RZ, R33.H0_H0 ;  /* 0x20000021ff247230 */ /* 0x020fca0000004100 */
[----:B------:R-:W-:Y:S01]  /*0600*/  FMUL.FTZ R41, R36, c[0x0][0x1ec] ;  /* 0x00007b0024297a20 */ /* 0x000fe20000410000 */
[----:B------:R-:W-:-:S03]  /*0610*/  @P0 HADD2.F32 R36, -RZ, R29.H0_H0 ;  /* 0x2000001dff240230 */ /* 0x000fc60000004100 */
[----:B------:R-:W-:-:S04]  /*0620*/  FMUL.FTZ R41, R26, R41 ;  /* 0x000000291a297220 */ /* 0x000fc80000410000 */
[----:B------:R-:W-:Y:S02]  /*0630*/  @P0 FADD.FTZ R41, R36, R41 ;  /* 0x0000002924290221 */ /* 0x000fe40000010000 */
.L_x_4270:
[----:B------:R-:W-:Y:S05]  /*0640*/  BSYNC B1 ;  /* 0x0000000000017941 */ /* 0x000fea0003800000 */
.L_x_4268:
[----:B------:R-:W-:Y:S01]  /*0650*/  BSSY B1, `(.L_x_4271) ;  /* 0x000000b000017945 */ /* 0x000fe20003800000 */
[----:B------:R-:W-:Y:S05]  /*0660*/  @P2 BRA `(.L_x_4272) ;  /* 0x0000004000002947 */ /* 0x000fea0003800000 */
[----:B------:R-:W-:Y:S01]  /*0670*/  HFMA2.MMA R42, -RZ, RZ, 0, 0 ;  /* 0x00000000ff2a7435 */ /* 0x000fe200000001ff */
[----:B------:R-:W-:Y:S05]  /*0680*/  @!P0 BRA `(.L_x_4273) ;  /* 0x0000007000008947 */ /* 0x000fea0003800000 */
[----:B-----5:R-:W-:Y:S01]  /*0690*/  HADD2.F32 R42, -RZ, R29.H1_H1 ;  /* 0x3000001dff2a7230 */ /* 0x020fe20000004100 */
[----:B------:R-:W-:Y:S05]  /*06a0*/  BRA `(.L_x_4273) ;  /* 0x0000005000007947 */ /* 0x000fea0003800000 */
.L_x_4272:
[----:B-----5:R-:W-:Y:S02]  /*06b0*/  HADD2.F32 R36, -RZ, R33.H1_H1 ;  /* 0x30000021ff247230 */ /* 0x020fe40000004100 */
[----:B------:R-:W-:-:S03]  /*06c0*/  @P0 HADD2.F32 R37, -RZ, R29.H1_H1 ;  /* 0x3000001dff250230 */ /* 0x000fc60000004100 */
[----:B------:R-:W-:-:S04]  /*06d0*/  FMUL.FTZ R36, R36, c[0x0][0x1ec] ;  /* 0x00007b0024247a20 */ /* 0x000fc80000410000 */
[----:B------:R-:W-:-:S04]  /*06e0*/  FMUL.FTZ R42, R27, R36 ;  /* 0x000000241b2a7220 */ /* 0x000fc80000410000 */
[----:B------:R-:W-:Y:S02]  /*06f0*/  @P0 FADD.FTZ R42, R37, R42 ;  /* 0x0000002a252a0221 */ /* 0x000fe40000010000 */
.L_x_4273:
[----:B------:R-:W-:Y:S05]  /*0700*/  BSYNC B1 ;  /* 0x0000000000017941 */ /* 0x000fea0003800000 */
.L_x_4271:
[----:B------:R-:W-:Y:S01]  /*0710*/  BSSY B1, `(.L_x_4274) ;  /* 0x000000b000017945 */ /* 0x000fe20003800000 */
[----:B------:R-:W-:Y:S05]  /*0720*/  @P2 BRA `(.L_x_4275) ;  /* 0x0000004000002947 */ /* 0x000fea0003800000 */
[----:B------:R-:W-:Y:S01]  /*0730*/  MOV R43, RZ ;  /* 0x000000ff002b7202 */ /* 0x000fe20000000f00 */
[----:B------:R-:W-:Y:S05]  /*0740*/  @!P0 BRA `(.L_x_4276) ;  /* 0x0000007000008947 */ /* 0x000fea0003800000 */
[----:B-----5:R-:W-:Y:S01]  /*0750*/  HADD2.F32 R43, -RZ, R30.H0_H0 ;  /* 0x2000001eff2b7230 */ /* 0x020fe20000004100 */
[----:B------:R-:W-:Y:S05]  /*0760*/  BRA `(.L_x_4276) ;  /* 0x0000005000007947 */ /* 0x000fea0003800000 */
.L_x_4275:
[----:B-----5:R-:W-:-:S05]  /*0770*/  HADD2.F32 R36, -RZ, R34.H0_H0 ;  /* 0x20000022ff247230 */ /* 0x020fca0000004100 */
[----:B------:R-:W-:Y:S01]  /*0780*/  FMUL.FTZ R43, R36, c[0x0][0x1ec] ;  /* 0x00007b00242b7a20 */ /* 0x000fe20000410000 */
[----:B------:R-:W-:-:S03]  /*0790*/  @P0 HADD2.F32 R36, -RZ, R30.H0_H0 ;  /* 0x2000001eff240230 */ /* 0x000fc60000004100 */
[----:B------:R-:W-:-:S04]  /*07a0*/  FMUL.FTZ R43, R20, R43 ;  /* 0x0000002b142b7220 */ /* 0x000fc80000410000 */
[----:B------:R-:W-:Y:S02]  /*07b0*/  @P0 FADD.FTZ R43, R36, R43 ;  /* 0x0000002b242b0221 */ /* 0x000fe40000010000 */
.L_x_4276:
[----:B------:R-:W-:Y:S05]  /*07c0*/  BSYNC B1 ;  /* 0x0000000000017941 */ /* 0x000fea0003800000 */
.L_x_4274:
[----:B------:R-:W-:Y:S01]  /*07d0*/  BSSY B1, `(.L_x_4277) ;  /* 0x000000b000017945 */ /* 0x000fe20003800000 */
[----:B------:R-:W-:Y:S05]  /*07e0*/  @P2 BRA `(.L_x_4278) ;  /* 0x0000004000002947 */ /* 0x000fea0003800000 */
[----:B------:R-:W-:Y:S01]  /*07f0*/  HFMA2.MMA R44, -RZ, RZ, 0, 0 ;  /* 0x00000000ff2c7435 */ /* 0x000fe200000001ff */
[----:B------:R-:W-:Y:S05]  /*0800*/  @!P0 BRA `(.L_x_4279) ;  /* 0x0000007000008947 */ /* 0x000fea0003800000 */
[----:B-----5:R-:W-:Y:S01]  /*0810*/  HADD2.F32 R44, -RZ, R30.H1_H1 ;  /* 0x3000001eff2c7230 */ /* 0x020fe20000004100 */
[----:B------:R-:W-:Y:S05]  /*0820*/  BRA `(.L_x_4279) ;  /* 0x0000005000007947 */ /* 0x000fea0003800000 */
.L_x_4278:
[----:B-----5:R-:W-:Y:S02]  /*0830*/  HADD2.F32 R36, -RZ, R34.H1_H1 ;  /* 0x30000022ff247230 */ /* 0x020fe40000004100 */
[----:B------:R-:W-:-:S03]  /*0840*/  @P0 HADD2.F32 R37, -RZ, R30.H1_H1 ;  /* 0x3000001eff250230 */ /* 0x000fc60000004100 */
[----:B------:R-:W-:-:S04]  /*0850*/  FMUL.FTZ R36, R36, c[0x0][0x1ec] ;  /* 0x00007b0024247a20 */ /* 0x000fc80000410000 */
[----:B------:R-:W-:-:S04]  /*0860*/  FMUL.FTZ R44, R21, R36 ;  /* 0x00000024152c7220 */ /* 0x000fc80000410000 */
[----:B------:R-:W-:Y:S02]  /*0870*/  @P0 FADD.FTZ R44, R37, R44 ;  /* 0x0000002c252c0221 */ /* 0x000fe40000010000 */
.L_x_4279:
[----:B------:R-:W-:Y:S05]  /*0880*/  BSYNC B1 ;  /* 0x0000000000017941 */ /* 0x000fea0003800000 */
.L_x_4277:
[----:B------:R-:W-:Y:S01]  /*0890*/  BSSY B1, `(.L_x_4280) ;  /* 0x000000b000017945 */ /* 0x000fe20003800000 */
[----:B------:R-:W-:Y:S05]  /*08a0*/  @P2 BRA `(.L_x_4281) ;  /* 0x0000004000002947 */ /* 0x000fea0003800000 */
[----:B------:R-:W-:Y:S01]  /*08b0*/  MOV R45, RZ ;  /* 0x000000ff002d7202 */ /* 0x000fe20000000f00 */
[----:B------:R-:W-:Y:S05]  /*08c0*/  @!P0 BRA `(.L_x_4282) ;  /* 0x0000007000008947 */ /* 0x000fea0003800000 */
[----:B-----5:R-:W-:Y:S01]  /*08d0*/  HADD2.F32 R45, -RZ, R31.H0_H0 ;  /* 0x2000001fff2d7230 */ /* 0x020fe20000004100 */
[----:B------:R-:W-:Y:S05]  /*08e0*/  BRA `(.L_x_4282) ;  /* 0x0000005000007947 */ /* 0x000fea0003800000 */
.L_x_4281:
[----:B-----5:R-:W-:-:S05]  /*08f0*/  HADD2.F32 R36, -RZ, R35.H0_H0 ;  /* 0x20000023ff247230 */ /* 0x020fca0000004100 */
[----:B------:R-:W-:Y:S01]  /*0900*/  FMUL.FTZ R45, R36, c[0x0][0x1ec] ;  /* 0x00007b00242d7a20 */ /* 0x000fe20000410000 */
[----:B------:R-:W-:-:S03]  /*0910*/  @P0 HADD2.F32 R36, -RZ, R31.H0_H0 ;  /* 0x2000001fff240230 */ /* 0x000fc60000004100 */
[----:B------:R-:W-:-:S04]  /*0920*/  FMUL.FTZ R45, R22, R45 ;  /* 0x0000002d162d7220 */ /* 0x000fc80000410000 */
[----:B------:R-:W-:Y:S02]  /*0930*/  @P0 FADD.FTZ R45, R36, R45 ;  /* 0x0000002d242d0221 */ /* 0x000fe40000010000 */
.L_x_4282:
[----:B------:R-:W-:Y:S05]  /*0940*/  BSYNC B1 ;  /* 0x0000000000017941 */ /* 0x000fea0003800000 */
.L_x_4280:
[----:B------:R-:W-:Y:S01]  /*0950*/  BSSY B1, `(.L_x_4283) ;  /* 0x000000b000017945 */ /* 0x000fe20003800000 */
[----:B------:R-:W-:Y:S05]  /*0960*/  @P2 BRA `(.L_x_4284) ;  /* 0x0000004000002947 */ /* 0x000fea0003800000 */
[----:B------:R-:W-:Y:S01]  /*0970*/  HFMA2.MMA R46, -RZ, RZ, 0, 0 ;  /* 0x00000000ff2e7435 */ /* 0x000fe200000001ff */
[----:B------:R-:W-:Y:S05]  /*0980*/  @!P0 BRA `(.L_x_4285) ;  /* 0x0000007000008947 */ /* 0x000fea0003800000 */
[----:B-----5:R-:W-:Y:S01]  /*0990*/  HADD2.F32 R46, -RZ, R31.H1_H1 ;  /* 0x3000001fff2e7230 */ /* 0x020fe20000004100 */
[----:B------:R-:W-:Y:S05]  /*09a0*/  BRA `(.L_x_4285) ;  /* 0x0000005000007947 */ /* 0x000fea0003800000 */
.L_x_4284:
[----:B-----5:R-:W-:Y:S02]  /*09b0*/  HADD2.F32 R36, -RZ, R35.H1_H1 ;  /* 0x30000023ff247230 */ /* 0x020fe40000004100 */
[----:B------:R-:W-:-:S03]  /*09c0*/  @P0 HADD2.F32 R37, -RZ, R31.H1_H1 ;  /* 0x3000001fff250230 */ /* 0x000fc60000004100 */
[----:B------:R-:W-:-:S04]  /*09d0*/  FMUL.FTZ R36, R36, c[0x0][0x1ec] ;  /* 0x00007b0024247a20 */ /* 0x000fc80000410000 */
[----:B------:R-:W-:-:S04]  /*09e0*/  FMUL.FTZ R46, R23, R36 ;  /* 0x00000024172e7220 */ /* 0x000fc80000410000 */
[----:B------:R-:W-:Y:S02]  /*09f0*/  @P0 FADD.FTZ R46, R37, R46 ;  /* 0x0000002e252e0221 */ /* 0x000fe40000010000 */
.L_x_4285:
[----:B------:R-:W-:Y:S05]  /*0a00*/  BSYNC B1 ;  /* 0x0000000000017941 */ /* 0x000fea0003800000 */
.L_x_4283:
[----:B------:R-:W-:Y:S02]  /*0a10*/  MOV R51, 0x10 ;  /* 0x0000001000337802 */ /* 0x000fe40000000f00 */
[----:B------:R-:W-:Y:S02]  /*0a20*/  F2FP.PACK_AB R39, R46, R45 ;  /* 0x0000002d2e27723e */ /* 0x000fe400000000ff */
[----:B------:R-:W-:Y:S01]  /*0a30*/  F2FP.PACK_AB R38, R44, R43 ;  /* 0x0000002b2c26723e */ /* 0x000fe200000000ff */
[----:B------:R-:W-:Y:S01]  /*0a40*/  IMAD.WIDE.U32 R50, R50, R51, c[0x0][0x188] ;  /* 0x0000620032327625 */ /* 0x000fe200078e0033 */
[----:B------:R-:W-:Y:S02]  /*0a50*/  F2FP.PACK_AB R37, R42, R41 ;  /* 0x000000292a25723e */ /* 0x000fe400000000ff */
[----:B------:R-:W-:-:S05]  /*0a60*/  F2FP.PACK_AB R36, R40, R3 ;  /* 0x000000032824723e */ /* 0x000fca00000000ff */
[----:B------:R0:W-:Y:S02]  /*0a70*/  STG.E.128 [R50.64], R36 ;  /* 0x0000002432007986 */ /* 0x0001e4000c101d04 */
.L_x_4261:
[----:B------:R-:W-:Y:S05]  /*0a80*/  BSYNC B0 ;  /* 0x0000000000007941 */ /* 0x000fea0003800000 */
.L_x_4260:
        /* <DEDUP_REMOVED lines=12> */
.L_x_4292:
        /* <DEDUP_REMOVED lines=37> */
.L_x_4293:
        /* <DEDUP_REMOVED lines=40> */
[----:B------:R-:W-:Y:S01]  /*1020*/  F2FP.PACK_AB R39, R52, R39 ;  /* 0x000000273427723e */ /* 0x000fe200000000ff */
[----:B------:R-:W-:Y:S02]  /*1030*/  FFMA.FTZ R52, R15, R38, R7 ;  /* 0x000000260f347223 */ /* 0x000fe40000010007 */
[----:B------:R-:W-:Y:S02]  /*1040*/  FFMA.FTZ R38, R16, R47, R8 ;  /* 0x0000002f10267223 */ /* 0x000fe40000010008 */
[----:B------:R-:W-:Y:S02]  /*1050*/  FFMA.FTZ R47, R13, R36, R5 ;  /* 0x000000240d2f7223 */ /* 0x000fe40000010005 */
[----:B------:R-:W-:Y:S01]  /*1060*/  FFMA.FTZ R37, R14, R49, R6 ;  /* 0x000000310e257223 */ /* 0x000fe20000010006 */
[----:B------:R-:W-:Y:S01]  /*1070*/  SHF.R.S32.HI R49, RZ, 0x1f, R50 ;  /* 0x0000001fff317819 */ /* 0x000fe20000011432 */
[----:B------:R-:W-:Y:S01]  /*1080*/  FFMA.FTZ R51, R17, R51, R9 ;  /* 0x0000003311337223 */ /* 0x000fe20000010009 */
[----:B------:R-:W-:Y:S01]  /*1090*/  F2FP.PACK_AB R36, R47, R48 ;  /* 0x000000302f24723e */ /* 0x000fe200000000ff */
[----:B------:R-:W-:Y:S01]  /*10a0*/  HFMA2.MMA R48, -RZ, RZ, 0, 9.5367431640625e-07 ;  /* 0x00000010ff307435 */ /* 0x000fe200000001ff */
[----:B------:R-:W-:-:S02]  /*10b0*/  LEA.HI R49, R49, R50, RZ, 0x3 ;  /* 0x0000003231317211 */ /* 0x000fc400078f18ff */
[----:B------:R-:W-:Y:S02]  /*10c0*/  F2FP.PACK_AB R38, R51, R38 ;  /* 0x000000263326723e */ /* 0x000fe400000000ff */
[----:B------:R-:W-:Y:S02]  /*10d0*/  LEA.HI.SX32 R49, R49, R0, 0x1d ;  /* 0x0000000031317211 */ /* 0x000fe400078feaff */
[----:B------:R-:W-:-:S03]  /*10e0*/  F2FP.PACK_AB R37, R52, R37 ;  /* 0x000000253425723e */ /* 0x000fc600000000ff */
[----:B------:R-:W-:-:S05]  /*10f0*/  IMAD.WIDE.U32 R48, R49, R48, c[0x0][0x208] ;  /* 0x0000820031307625 */ /* 0x000fca00078e0030 */
[----:B------:R0:W-:Y:S02]  /*1100*/  STG.E.128 [R48.64], R36 ;  /* 0x0000002430007986 */ /* 0x0001e4000c101d04 */
.L_x_4289:
[----:B0-----:R-:W-:Y:S05]  /*1110*/  BSYNC B0 ;  /* 0x0000000000007941 */ /* 0x001fea0003800000 */
.L_x_4288:
[----:B------:R-:W-:-:S04]  /*1120*/  MOV R37, c[0x0][0x160] ;  /* 0x0000580000257a02 */ /* 0x000fc80000000f00 */
[----:B------:R-:W-:-:S04]  /*1130*/  LEA R2, R37, R2, 0x2 ;  /* 0x0000000225027211 */ /* 0x000fc800078e10ff */
[----:B------:R-:W-:-:S13]  /*1140*/  ISETP.GE.AND P0, PT, R2, c[0x0][0x164], PT ;  /* 0x0000590002007a0c */ /* 0x000fda0003f06270 */
[----:B------:R-:W-:Y:S01]  /*1150*/  @P0 CALL.REL.NOINC `(.L_x_4290) ;  /* 0x0000001000000944 */ /* 0x000fe20003c00000 */
[----:B------:R-:W-:Y:S05]  /*1160*/  BRA `(.L_x_4291) ;  /* 0xfffff0e000007947 */ /* 0x000fea000383ffff */
.L_x_4290:
[----:B------:R-:W-:Y:S05]  /*1170*/  EXIT ;  /* 0x000000000000794d */ /* 0x000fea0003800000 */
.L_x_4286:
[----:B-1----:R-:W-:Y:S01]  /*1180*/  HFMA2.MMA R49, -RZ, RZ, 0, 5.9604644775390625e-08 ;  /* 0x00000001ff317435 */ /* 0x002fe200000001ff */
[----:B------:R-:W-:Y:S02]  /*1190*/  MOV R50, R38 ;  /* 0x0000002600327202 */ /* 0x000fe40000000f00 */
[----:B------:R-:W-:Y:S02]  /*11a0*/  MOV R52, 0x1f ;  /* 0x0000001f00347802 */ /* 0x000fe40000000f00 */
[----:B------:R-:W-:Y:S02]  /*11b0*/  MOV R39, 0xffffffff ;  /* 0xffffffff00277802 */ /* 0x000fe40000000f00 */
[----:B------:R-:W-:Y:S02]  /*11c0*/  MOV R36, 0x11e0 ;  /* 0x000011e000247802 */ /* 0x000fe40000000f00 */
[----:B-----5:R-:W-:Y:S05]  /*11d0*/  CALL.REL.NOINC `($__internal_86_$__cuda_sm70_shflsync_bfly_p) ;  /* 0x0000049000007944 */ /* 0x020fea0003c00000 */
[----:B01----:R-:W-:Y:S05]  /*11e0*/  BRA `(.L_x_4292) ;  /* 0xfffff96000007947 */ /* 0x003fea000383ffff */
.L_x_4287:
[----:B-1----:R-:W-:Y:S01]  /*11f0*/  HFMA2.MMA R49, -RZ, RZ, 0, 1.1920928955078125e-07 ;  /* 0x00000002ff317435 */ /* 0x002fe200000001ff */
[----:B------:R-:W-:Y:S02]  /*1200*/  MOV R52, 0x1f ;  /* 0x0000001f00347802 */ /* 0x000fe40000000f00 */
[----:B------:R-:W-:-:S02]  /*1210*/  MOV R39, 0xffffffff ;  /* 0xffffffff00277802 */ /* 0x000fc40000000f00 */
[----:B------:R-:W-:Y:S02]  /*1220*/  MOV R36, 0x1240 ;  /* 0x0000124000247802 */ /* 0x000fe40000000f00 */
[----:B0----5:R-:W-:Y:S05]  /*1230*/  CALL.REL.NOINC `($__internal_86_$__cuda_sm70_shflsync_bfly_p) ;  /* 0x0000043000007944 */ /* 0x021fea0003c00000 */
[----:B0-----:R-:W-:Y:S01]  /*1240*/  HFMA2.MMA R49, -RZ, RZ, 0, 2.384185791015625e-07 ;  /* 0x00000004ff317435 */ /* 0x001fe200000001ff */
[----:B-1----:R-:W-:Y:S01]  /*1250*/  FADD.FTZ R50, R50, R39 ;  /* 0x0000002732327221 */ /* 0x002fe20000010000 */
[----:B------:R-:W-:Y:S02]  /*1260*/  MOV R52, 0x1f ;  /* 0x0000001f00347802 */ /* 0x000fe40000000f00 */
[----:B------:R-:W-:Y:S02]  /*1270*/  MOV R39, 0xffffffff ;  /* 0xffffffff00277802 */ /* 0x000fe40000000f00 */
[----:B------:R-:W-:Y:S02]  /*1280*/  MOV R36, 0x12a0 ;  /* 0x000012a000247802 */ /* 0x000fe40000000f00 */
[----:B------:R-:W-:Y:S05]  /*1290*/  CALL.REL.NOINC `($__internal_86_$__cuda_sm70_shflsync_bfly_p) ;  /* 0x000003d000007944 */ /* 0x000fea0003c00000 */
[----:B0-----:R-:W-:Y:S01]  /*12a0*/  HFMA2.MMA R49, -RZ, RZ, 0, 4.76837158203125e-07 ;  /* 0x00000008ff317435 */ /* 0x001fe200000001ff */
[----:B-1----:R-:W-:Y:S01]  /*12b0*/  FADD.FTZ R50, R50, R39 ;  /* 0x0000002732327221 */ /* 0x002fe20000010000 */
[----:B------:R-:W-:Y:S02]  /*12c0*/  MOV R52, 0x1f ;  /* 0x0000001f00347802 */ /* 0x000fe40000000f00 */
[----:B------:R-:W-:-:S02]  /*12d0*/  MOV R39, 0xffffffff ;  /* 0xffffffff00277802 */ /* 0x000fc40000000f00 */
[----:B------:R-:W-:Y:S02]  /*12e0*/  MOV R36, 0x1300 ;  /* 0x0000130000247802 */ /* 0x000fe40000000f00 */
[----:B------:R-:W-:Y:S05]  /*12f0*/  CALL.REL.NOINC `($__internal_86_$__cuda_sm70_shflsync_bfly_p) ;  /* 0x0000037000007944 */ /* 0x000fea0003c00000 */
[----:B0-----:R-:W-:Y:S01]  /*1300*/  HFMA2.MMA R49, -RZ, RZ, 0, 9.5367431640625e-07 ;  /* 0x00000010ff317435 */ /* 0x001fe200000001ff */
[----:B-1----:R-:W-:Y:S01]  /*1310*/  FADD.FTZ R50, R50, R39 ;  /* 0x0000002732327221 */ /* 0x002fe20000010000 */
[----:B------:R-:W-:Y:S02]  /*1320*/  MOV R52, 0x1f ;  /* 0x0000001f00347802 */ /* 0x000fe40000000f00 */
[----:B------:R-:W-:Y:S02]  /*1330*/  MOV R39, 0xffffffff ;  /* 0xffffffff00277802 */ /* 0x000fe40000000f00 */
[----:B------:R-:W-:Y:S02]  /*1340*/  MOV R36, 0x1360 ;  /* 0x0000136000247802 */ /* 0x000fe40000000f00 */
[----:B------:R-:W-:Y:S05]  /*1350*/  CALL.REL.NOINC `($__internal_86_$__cuda_sm70_shflsync_bfly_p) ;  /* 0x0000031000007944 */ /* 0x000fea0003c00000 */
        /* <DEDUP_REMOVED lines=23> */
[----:B------:R-:W-:Y:S05]  /*14d0*/  CALL.REL.NOINC `($__internal_86_$__cuda_sm70_shflsync_bfly_p) ;  /* 0x0000019000007944 */ /* 0x000fea0003c00000 */
[----:B0-----:R-:W-:Y:S01]  /*14e0*/  HFMA2.MMA R49, -RZ, RZ, 0, 1.1920928955078125e-07 ;  /* 0x00000002ff317435 */ /* 0x001fe200000001ff */
[----:B-1----:R-:W-:Y:S01]  /*14f0*/  FADD.FTZ R50, R50, R39 ;  /* 0x0000002732327221 */ /* 0x002fe20000010000 */
[----:B------:R-:W-:Y:S02]  /*1500*/  MOV R52, 0x1f ;  /* 0x0000001f00347802 */ /* 0x000fe40000000f00 */
[----:B------:R-:W-:Y:S02]  /*1510*/  MOV R39, 0xffffffff ;  /* 0xffffffff00277802 */ /* 0x000fe40000000f00 */
[----:B------:R-:W-:Y:S02]  /*1520*/  MOV R36, 0x1540 ;  /* 0x0000154000247802 */ /* 0x000fe40000000f00 */
[----:B------:R-:W-:Y:S05]  /*1530*/  CALL.REL.NOINC `($__internal_86_$__cuda_sm70_shflsync_bfly_p) ;  /* 0x0000013000007944 */ /* 0x000fea0003c00000 */
[----:B0-----:R-:W-:Y:S01]  /*1540*/  HFMA2.MMA R49, -RZ, RZ, 0, 2.384185791015625e-07 ;  /* 0x00000004ff317435 */ /* 0x001fe200000001ff */
[----:B-1----:R-:W-:Y:S01]  /*1550*/  FADD.FTZ R50, R50, R39 ;  /* 0x0000002732327221 */ /* 0x002fe20000010000 */
[----:B------:R-:W-:-:S02]  /*1560*/  MOV R52, 0x1f ;  /* 0x0000001f00347802 */ /* 0x000fc40000000f00 */
[----:B------:R-:W-:Y:S02]  /*1570*/  MOV R39, 0xffffffff ;  /* 0xffffffff00277802 */ /* 0x000fe40000000f00 */
[----:B------:R-:W-:Y:S02]  /*1580*/  MOV R36, 0x15a0 ;  /* 0x000015a000247802 */ /* 0x000fe40000000f00 */
[----:B------:R-:W-:Y:S05]  /*1590*/  CALL.REL.NOINC `($__internal_86_$__cuda_sm70_shflsync_bfly_p) ;  /* 0x000000d000007944 */ /* 0x000fea0003c00000 */
[----:B0-----:R-:W-:Y:S01]  /*15a0*/  HFMA2.MMA R49, -RZ, RZ, 0, 4.76837158203125e-07 ;  /* 0x00000008ff317435 */ /* 0x001fe200000001ff */
[----:B-1----:R-:W-:Y:S01]  /*15b0*/  FADD.FTZ R50, R50, R39 ;  /* 0x0000002732327221 */ /* 0x002fe20000010000 */
[----:B------:R-:W-:Y:S02]  /*15c0*/  MOV R52, 0x1f ;  /* 0x0000001f00347802 */ /* 0x000fe40000000f00 */
[----:B------:R-:W-:Y:S02]  /*15d0*/  MOV R39, 0xffffffff ;  /* 0xffffffff00277802 */ /* 0x000fe40000000f00 */
[----:B------:R-:W-:Y:S02]  /*15e0*/  MOV R36, 0x1600 ;  /* 0x0000160000247802 */ /* 0x000fe40000000f00 */
[----:B------:R-:W-:Y:S05]  /*15f0*/  CALL.REL.NOINC `($__internal_86_$__cuda_sm70_shflsync_bfly_p) ;  /* 0x0000007000007944 */ /* 0x000fea0003c00000 */
[----:B0-----:R-:W-:Y:S01]  /*1600*/  HFMA2.MMA R49, -RZ, RZ, 0, 9.5367431640625e-07 ;  /* 0x00000010ff317435 */ /* 0x001fe200000001ff */
[----:B-1----:R-:W-:Y:S01]  /*1610*/  FADD.FTZ R50, R50, R39 ;  /* 0x0000002732327221 */ /* 0x002fe20000010000 */
[----:B------:R-:W-:-:S02]  /*1620*/  MOV R52, 0x1f ;  /* 0x0000001f00347802 */ /* 0x000fc40000000f00 */
[----:B------:R-:W-:Y:S02]  /*1630*/  MOV R39, 0xffffffff ;  /* 0xffffffff00277802 */ /* 0x000fe40000000f00 */
[----:B------:R-:W-:Y:S02]  /*1640*/  MOV R36, 0x1660 ;  /* 0x0000166000247802 */ /* 0x000fe40000000f00 */
[----:B------:R-:W-:Y:S05]  /*1650*/  CALL.REL.NOINC `($__internal_86_$__cuda_sm70_shflsync_bfly_p) ;  /* 0x0000001000007944 */ /* 0x000fea0003c00000 */
[----:B01----:R-:W-:Y:S05]  /*1660*/  BRA `(.L_x_4293) ;  /* 0xfffff73000007947 */ /* 0x003fea000383ffff */
        .weak           $__internal_86_$__cuda_sm70_shflsync_bfly_p
        .type           $__internal_86_$__cuda_sm70_shflsync_bfly_p,@function
        .size           $__internal_86_$__cuda_sm70_shflsync_bfly_p,(.L_x_8274 - $__internal_86_$__cuda_sm70_shflsync_bfly_p)
$__internal_86_$__cuda_sm70_shflsync_bfly_p:
[----:B------:R-:W-:Y:S01]  /*1670*/  HFMA2.MMA R37, -RZ, RZ, 0, 0 ;  /* 0x00000000ff257435 */ /* 0x000fe200000001ff */
[----:B------:R-:W-:Y:S04]  /*1680*/  WARPSYNC R39 ;  /* 0x0000002700007348 */ /* 0x000fe80003800000 */
[----:B------:R0:W1:Y:S01]  /*1690*/  SHFL.BFLY PT, R39, R50, R49, R52 ;  /* 0x0c00003132277389 */ /* 0x00006200000e0034 */
[----:B------:R-:W-:Y:S05]  /*16a0*/  RET.REL.NODEC R36 `(_ZN10layer_norm13ln_fwd_kernelINS_13Kernel_traitsIf6__halfS2_S2_fjLj256ELj1ELj4ELj1ELj16ENS_18Kernel_traits_baseILj256EfS2_S2_S2_fjLj128EEEEELb0ELb1ELb1ELb0EEEvNS_9FwdParamsE) ;  /* 0xffffe95024007950 */ /* 0x000fea0003c3ffff */
.L_x_4294:
        /* <DEDUP_REMOVED lines=13> */
.L_x_8274:


//--------------------- .text._ZN10layer_norm13ln_fwd_kernelINS_13Kernel_traitsIf6__halfS2_S2_fjLj256ELj1ELj4ELj1ELj16ENS_18Kernel_traits_baseILj256EfS2_S2_S2_fjLj128EEEEELb0ELb1ELb1ELb1EEEvNS_9FwdParamsE --------------------------
	.section	.text._ZN10layer_norm13ln_fwd_kernelINS_13Kernel_traitsIf6__halfS2_S2_fjLj256ELj1ELj4ELj1ELj16ENS_18Kernel_traits_baseILj256EfS2_S2_S2_fjLj128EEEEELb0ELb1ELb1ELb1EEEvNS_9FwdParamsE,"ax",@progbits
	.sectioninfo	@"SHI_REGISTERS=56"
	.align	128
        .global         _ZN10layer_norm13ln_fwd_kernelINS_13Kernel_traitsIf6__halfS2_S2_fjLj256ELj1ELj4ELj1ELj16ENS_18Kernel_traits_baseILj256EfS2_S2_S2_fjLj128EEEEELb0ELb1ELb1ELb1EEEvNS_9FwdParamsE
        .type           _ZN10layer_norm13ln_fwd_kernelINS_13Kernel_traitsIf6__halfS2_S2_fjLj256ELj1ELj4ELj1ELj16ENS_18Kernel_traits_baseILj256EfS2_S2_S2_fjLj128EEEEELb0ELb1ELb1ELb1EEEvNS_9FwdParamsE,@function
        .size           _ZN10layer_norm13ln_fwd_kernelINS_13Kernel_traitsIf6__halfS2_S2_fjLj256ELj1ELj4ELj1ELj16ENS_18Kernel_traits_baseILj256EfS2_S2_S2_fjLj128EEEEELb0ELb1ELb1ELb1EEEvNS_9FwdParamsE,(.L_x_8275 - _ZN10layer_norm13ln_fwd_kernelINS_13Kernel_traitsIf6__halfS2_S2_fjLj256ELj1ELj4ELj1ELj16ENS_18Kernel_traits_baseILj256EfS2_S2_S2_fjLj128EEEEELb0ELb1ELb1ELb1EEEvNS_9FwdParamsE)
        .other          _ZN10layer_norm13ln_fwd_kernelINS_13Kernel_traitsIf6__halfS2_S2_fjLj256ELj1ELj4ELj1ELj16ENS_18Kernel_traits_baseILj256EfS2_S2_S2_fjLj128EEEEELb0ELb1ELb1ELb1EEEvNS_9FwdParamsE,@"STO_CUDA_ENTRY STV_DEFAULT"
_ZN10layer_norm13ln_fwd_kernelINS_13Kernel_traitsIf6__halfS2_S2_fjLj256ELj1ELj4ELj1ELj16ENS_18Kernel_traits_baseILj256EfS2_S2_S2_fjLj128EEEEELb0ELb1ELb1ELb1EEEvNS_9FwdParamsE:
.text._ZN10layer_norm13ln_fwd_kernelINS_13Kernel_traitsIf6__halfS2_S2_fjLj256ELj1ELj4ELj1ELj16ENS_18Kernel_traits_baseILj256EfS2_S2_S2_fjLj128EEEEELb0ELb1ELb1ELb1EEEvNS_9FwdParamsE:
        /* <DEDUP_REMOVED lines=30> */
.L_x_4324:
        /* <DEDUP_REMOVED lines=23> */
[----:B------:R0:W5:Y:S01]  /*0350*/  @P1 LDG.E.128 R4, [R36.64] ;  /* 0x0000000424041981 */ /* 0x000162000c1e1d00 */
[----:B------:R-:W-:Y:S01]  /*0360*/  ISETP.GT.AND P1, PT, R0, RZ, PT ;  /* 0x000000ff0000720c */ /* 0x000fe20003f24270 */
[----:B------:R-:W-:Y:S01]  /*0370*/  BSSY B0, `(.L_x_4295) ;  /* 0x000000c000007945 */ /* 0x000fe20003800000 */
[----:B------:R-:W-:-:S11]  /*0380*/  SHF.R.S32.HI R44, RZ, 0x1f, R49 ;  /* 0x0000001fff2c7819 */ /* 0x000fd60000011431 */
[----:B------:R-:W-:Y:S05]  /*0390*/  @P1 BRA `(.L_x_4296) ;  /* 0x0000004000001947 */ /* 0x000fea0003800000 */
[----:B0-----:R-:W-:Y:S01]  /*03a0*/  MOV R45, RZ ;  /* 0x000000ff002d7202 */ /* 0x001fe20000000f00 */
[----:B------:R-:W-:Y:S05]  /*03b0*/  @!P0 BRA `(.L_x_4297) ;  /* 0x0000007000008947 */ /* 0x000fea0003800000 */
[----:B-----5:R-:W-:Y:S01]  /*03c0*/  HADD2.F32 R45, -RZ, R8.H0_H0 ;  /* 0x20000008ff2d7230 */ /* 0x020fe20000004100 */
[----:B------:R-:W-:Y:S05]  /*03d0*/  BRA `(.L_x_4297) ;  /* 0x0000005000007947 */ /* 0x000fea0003800000 */
.L_x_4296:
[----:B0----5:R-:W-:-:S05]  /*03e0*/  HADD2.F32 R0, -RZ, R4.H0_H0 ;  /* 0x20000004ff007230 */ /* 0x021fca0000004100 */
[----:B------:R-:W-:Y:S01]  /*03f0*/  FMUL.FTZ R45, R0, c[0x0][0x1ec] ;  /* 0x00007b00002d7a20 */ /* 0x000fe20000410000 */
[----:B------:R-:W-:-:S03]  /*0400*/  @P0 HADD2.F32 R0, -RZ, R8.H0_H0 ;  /* 0x20000008ff000230 */ /* 0x000fc60000004100 */
[----:B------:R-:W-:-:S04]  /*0410*/  FMUL.FTZ R45, R16, R45 ;  /* 0x0000002d102d7220 */ /* 0x000fc80000410000 */
[----:B------:R-:W-:Y:S02]  /*0420*/  @P0 FADD.FTZ R45, R45, R0 ;  /* 0x000000002d2d0221 */ /* 0x000fe40000010000 */
.L_x_4297:
[----:B------:R-:W-:Y:S05]  /*0430*/  BSYNC B0 ;  /* 0x0000000000007941 */ /* 0x000fea0003800000 */
.L_x_4295:
[----:B------:R-:W-:Y:S01]  /*0440*/  BSSY B0, `(.L_x_4298) ;  /* 0x000000b000007945 */ /* 0x000fe20003800000 */
[----:B------:R-:W-:Y:S05]  /*0450*/  @P1 BRA `(.L_x_4299) ;  /* 0x0000004000001947 */ /* 0x000fea0003800000 */
[----:B------:R-:W-:Y:S01]  /*0460*/  HFMA2.MMA R42, -RZ, RZ, 0, 0 ;  /* 0x00000000ff2a7435 */ /* 0x000fe200000001ff */
[----:B------:R-:W-:Y:S05]  /*0470*/  @!P0 BRA `(.L_x_4300) ;  /* 0x0000007000008947 */ /* 0x000fea0003800000 */
[----:B-----5:R-:W-:Y:S01]  /*0480*/  HADD2.F32 R42, -RZ, R8.H1_H1 ;  /* 0x30000008ff2a7230 */ /* 0x020fe20000004100 */
[----:B------:R-:W-:Y:S05]  /*0490*/  BRA `(.L_x_4300) ;  /* 0x0000005000007947 */ /* 0x000fea0003800000 */
.L_x_4299:
[----:B-----5:R-:W-:Y:S02]  /*04a0*/  HADD2.F32 R0, -RZ, R4.H1_H1 ;  /* 0x30000004ff007230 */ /* 0x020fe40000004100 */
[----:B------:R-:W-:-:S03]  /*04b0*/  @P0 HADD2.F32 R3, -RZ, R8.H1_H1 ;  /* 0x30000008ff030230 */ /* 0x000fc60000004100 */
[----:B------:R-:W-:-:S04]  /*04c0*/  FMUL.FTZ R0, R0, c[0x0][0x1ec] ;  /* 0x00007b0000007a20 */ /* 0x000fc80000410000 */
[----:B------:R-:W-:-:S04]  /*04d0*/  FMUL.FTZ R42, R17, R0 ;  /* 0x00000000112a7220 */ /* 0x000fc80000410000 */
[----:B------:R-:W-:Y:S02]  /*04e0*/  @P0 FADD.FTZ R42, R42, R3 ;  /* 0x000000032a2a0221 */ /* 0x000fe40000010000 */
.L_x_4300:
[----:B------:R-:W-:Y:S05]  /*04f0*/  BSYNC B0 ;  /* 0x0000000000007941 */ /* 0x000fea0003800000 */
.L_x_4298:
[----:B------:R-:W-:Y:S01]  /*0500*/  BSSY B0, `(.L_x_4301) ;  /* 0x000000b000007945 */ /* 0x000fe20003800000 */
[----:B------:R-:W-:Y:S05]  /*0510*/  @P1 BRA `(.L_x_4302) ;  /* 0x0000004000001947 */ /* 0x000fea0003800000 */
[----:B------:R-:W-:Y:S01]  /*0520*/  MOV R43, RZ ;  /* 0x000000ff002b7202 */ /* 0x000fe20000000f00 */
[----:B------:R-:W-:Y:S05]  /*0530*/  @!P0 BRA `(.L_x_4303) ;  /* 0x0000007000008947 */ /* 0x000fea0003800000 */
[----:B-----5:R-:W-:Y:S01]  /*0540*/  HADD2.F32 R43, -RZ, R9.H0_H0 ;  /* 0x20000009ff2b7230 */ /* 0x020fe20000004100 */
[----:B------:R-:W-:Y:S05]  /*0550*/  BRA `(.L_x_4303) ;  /* 0x0000005000007947 */ /* 0x000fea0003800000 */
.L_x_4302:
[----:B-----5:R-:W-:-:S05]  /*0560*/  HADD2.F32 R0, -RZ, R5.H0_H0 ;  /* 0x20000005ff007230 */ /* 0x020fca0000004100 */
[----:B------:R-:W-:Y:S01]  /*0570*/  FMUL.FTZ R43, R0, c[0x0][0x1ec] ;  /* 0x00007b00002b7a20 */ /* 0x000fe20000410000 */
[----:B------:R-:W-:-:S03]  /*0580*/  @P0 HADD2.F32 R0, -RZ, R9.H0_H0 ;  /* 0x20000009ff000230 */ /* 0x000fc60000004100 */
[----:B------:R-:W-:-:S04]  /*0590*/  FMUL.FTZ R43, R18, R43 ;  /* 0x0000002b122b7220 */ /* 0x000fc80000410000 */
[----:B------:R-:W-:Y:S02]  /*05a0*/  @P0 FADD.FTZ R43, R43, R0 ;  /* 0x000000002b2b0221 */ /* 0x000fe40000010000 */
.L_x_4303:
[----:B------:R-:W-:Y:S05]  /*05b0*/  BSYNC B0 ;  /* 0x0000000000007941 */ /* 0x000fea0003800000 */
.L_x_4301:
[----:B------:R-:W-:Y:S01]  /*05c0*/  BSSY B0, `(.L_x_4304) ;  /* 0x000000b000007945 */ /* 0x000fe20003800000 */
[----:B------:R-:W-:Y:S05]  /*05d0*/  @P1 BRA `(.L_x_4305) ;  /* 0x0000004000001947 */ /* 0x000fea0003800000 */
[----:B------:R-:W-:Y:S01]  /*05e0*/  HFMA2.MMA R40, -RZ, RZ, 0, 0 ;  /* 0x00000000ff287435 */ /* 0x000fe200000001ff */
[----:B------:R-:W-:Y:S05]  /*05f0*/  @!P0 BRA `(.L_x_4306) ;  /* 0x0000007000008947 */ /* 0x000fea0003800000 */
[----:B-----5:R-:W-:Y:S01]  /*0600*/  HADD2.F32 R40, -RZ, R9.H1_H1 ;  /* 0x30000009ff287230 */ /* 0x020fe20000004100 */
[----:B------:R-:W-:Y:S05]  /*0610*/  BRA `(.L_x_4306) ;  /* 0x0000005000007947 */ /* 0x000fea0003800000 */
.L_x_4305:
[----:B-----5:R-:W-:Y:S02]  /*0620*/  HADD2.F32 R0, -RZ, R5.H1_H1 ;  /* 0x30000005ff007230 */ /* 0x020fe40000004100 */
[----:B------:R-:W-:-:S03]  /*0630*/  @P0 HADD2.F32 R3, -RZ, R9.H1_H1 ;  /* 0x30000009ff030230 */ /* 0x000fc60000004100 */
[----:B------:R-:W-:-:S04]  /*0640*/  FMUL.FTZ R0, R0, c[0x0][0x1ec] ;  /* 0x00007b0000007a20 */ /* 0x000fc80000410000 */
[----:B------:R-:W-:-:S04]  /*0650*/  FMUL.FTZ R40, R19, R0 ;  /* 0x0000000013287220 */ /* 0x000fc80000410000 */
[----:B------:R-:W-:Y:S02]  /*0660*/  @P0 FADD.FTZ R40, R40, R3 ;  /* 0x0000000328280221 */ /* 0x000fe40000010000 */
.L_x_4306:
[----:B------:R-:W-:Y:S05]  /*0670*/  BSYNC B0 ;  /* 0x0000000000007941 */ /* 0x000fea0003800000 */
.L_x_4304:
[----:B------:R-:W-:Y:S01]  /*0680*/  BSSY B0, `(.L_x_4307) ;  /* 0x000000b000007945 */ /* 0x000fe20003800000 */
[----:B------:R-:W-:Y:S05]  /*0690*/  @P1 BRA `(.L_x_4308) ;  /* 0x0000004000001947 */ /* 0x000fea0003800000 */
[----:B------:R-:W-:Y:S01]  /*06a0*/  MOV R41, RZ ;  /* 0x000000ff00297202 */ /* 0x000fe20000000f00 */
[----:B------:R-:W-:Y:S05]  /*06b0*/  @!P0 BRA `(.L_x_4309) ;  /* 0x0000007000008947 */ /* 0x000fea0003800000 */
[----:B-----5:R-:W-:Y:S01]  /*06c0*/  HADD2.F32 R41, -RZ, R10.H0_H0 ;  /* 0x2000000aff297230 */ /* 0x020fe20000004100 */
[----:B------:R-:W-:Y:S05]  /*06d0*/  BRA `(.L_x_4309) ;  /* 0x0000005000007947 */ /* 0x000fea0003800000 */
.L_x_4308:
[----:B-----5:R-:W-:-:S05]  /*06e0*/  HADD2.F32 R0, -RZ, R6.H0_H0 ;  /* 0x20000006ff007230 */ /* 0x020fca0000004100 */
[----:B------:R-:W-:Y:S01]  /*06f0*/  FMUL.FTZ R41, R0, c[0x0][0x1ec] ;  /* 0x00007b0000297a20 */ /* 0x000fe20000410000 */
[----:B------:R-:W-:-:S03]  /*0700*/  @P0 HADD2.F32 R0, -RZ, R10.H0_H0 ;  /* 0x2000000aff000230 */ /* 0x000fc60000004100 */
[----:B------:R-:W-:-:S04]  /*0710*/  FMUL.FTZ R41, R12, R41 ;  /* 0x000000290c297220 */ /* 0x000fc80000410000 */
[----:B------:R-:W-:Y:S02]  /*0720*/  @P0 FADD.FTZ R41, R41, R0 ;  /* 0x0000000029290221 */ /* 0x000fe40000010000 */
.L_x_4309:
[----:B------:R-:W-:Y:S05]  /*0730*/  BSYNC B0 ;  /* 0x0000000000007941 */ /* 0x000fea0003800000 */
.L_x_4307:
[----:B------:R-:W-:Y:S01]  /*0740*/  BSSY B0, `(.L_x_4310) ;  /* 0x000000b000007945 */ /* 0x000fe20003800000 */
[----:B------:R-:W-:Y:S05]  /*0750*/  @P1 BRA `(.L_x_4311) ;  /* 0x0000004000001947 */ /* 0x000fea0003800000 */
[----:B------:R-:W-:Y:S01]  /*0760*/  HFMA2.MMA R2, -RZ, RZ, 0, 0 ;  /* 0x00000000ff027435 */ /* 0x000fe200000001ff */
[----:B------:R-:W-:Y:S05]  /*0770*/  @!P0 BRA `(.L_x_4312) ;  /* 0x0000007000008947 */ /* 0x000fea0003800000 */
[----:B-----5:R-:W-:Y:S01]  /*0780*/  HADD2.F32 R2, -RZ, R10.H1_H1 ;  /* 0x3000000aff027230 */ /* 0x020fe20000004100 */
[----:B------:R-:W-:Y:S05]  /*0790*/  BRA `(.L_x_4312) ;  /* 0x0000005000007947 */ /* 0x000fea0003800000 */
.L_x_4311:
[----:B-----5:R-:W-:Y:S02]  /*07a0*/  HADD2.F32 R0, -RZ, R6.H1_H1 ;  /* 0x30000006ff007230 */ /* 0x020fe40000004100 */
[----:B------:R-:W-:-:S03]  /*07b0*/  @P0 HADD2.F32 R3, -RZ, R10.H1_H1 ;  /* 0x3000000aff030230 */ /* 0x000fc60000004100 */
[----:B------:R-:W-:-:S04]  /*07c0*/  FMUL.FTZ R0, R0, c[0x0][0x1ec] ;  /* 0x00007b0000007a20 */ /* 0x000fc80000410000 */
[----:B------:R-:W-:-:S04]  /*07d0*/  FMUL.FTZ R2, R13, R0 ;  /* 0x000000000d027220 */ /* 0x000fc80000410000 */
[----:B------:R-:W-:Y:S02]  /*07e0*/  @P0 FADD.FTZ R2, R2, R3 ;  /* 0x0000000302020221 */ /* 0x000fe40000010000 */
.L_x_4312:
[----:B------:R-:W-:Y:S05]  /*07f0*/  BSYNC B0 ;  /* 0x0000000000007941 */ /* 0x000fea0003800000 */
.L_x_4310:
[----:B------:R-:W-:Y:S01]  /*0800*/  BSSY B0, `(.L_x_4313) ;  /* 0x000000b000007945 */ /* 0x000fe20003800000 */
[----:B------:R-:W-:Y:S05]  /*0810*/  @P1 BRA `(.L_x_4314) ;  /* 0x0000004000001947 */ /* 0x000fea0003800000 */
[----:B------:R-:W-:Y:S01]  /*0820*/  MOV R3, RZ ;  /* 0x000000ff00037202 */ /* 0x000fe20000000f00 */
[----:B------:R-:W-:Y:S05]  /*0830*/  @!P0 BRA `(.L_x_4315) ;  /* 0x0000007000008947 */ /* 0x000fea0003800000 */
[----:B-----5:R-:W-:Y:S01]  /*0840*/  HADD2.F32 R3, -RZ, R11.H0_H0 ;  /* 0x2000000bff037230 */ /* 0x020fe20000004100 */
[----:B------:R-:W-:Y:S05]  /*0850*/  BRA `(.L_x_4315) ;  /* 0x0000005000007947 */ /* 0x000fea0003800000 */
.L_x_4314:
[----:B-----5:R-:W-:-:S05]  /*0860*/  HADD2.F32 R0, -RZ, R7.H0_H0 ;  /* 0x20000007ff007230 */ /* 0x020fca0000004100 */
[----:B------:R-:W-:Y:S01]  /*0870*/  FMUL.FTZ R3, R0, c[0x0][0x1ec] ;  /* 0x00007b0000037a20 */ /* 0x000fe20000410000 */
[----:B------:R-:W-:-:S03]  /*0880*/  @P0 HADD2.F32 R0, -RZ, R11.H0_H0 ;  /* 0x2000000bff000230 */ /* 0x000fc60000004100 */
[----:B------:R-:W-:-:S04]  /*0890*/  FMUL.FTZ R3, R14, R3 ;  /* 0x000000030e037220 */ /* 0x000fc80000410000 */
[----:B------:R-:W-:Y:S02]  /*08a0*/  @P0 FADD.FTZ R3, R3, R0 ;  /* 0x0000000003030221 */ /* 0x000fe40000010000 */
.L_x_4315:
[----:B------:R-:W-:Y:S05]  /*08b0*/  BSYNC B0 ;  /* 0x0000000000007941 */ /* 0x000fea0003800000 */
.L_x_4313:
[----:B------:R-:W-:Y:S01]  /*08c0*/  BSSY B0, `(.L_x_4316) ;  /* 0x000000b000007945 */ /* 0x000fe20003800000 */
[----:B------:R-:W-:Y:S05]  /*08d0*/  @P1 BRA `(.L_x_4317) ;  /* 0x0000004000001947 */ /* 0x000fea0003800000 */
[----:B------:R-:W-:Y:S01]  /*08e0*/  HFMA2.MMA R0, -RZ, RZ, 0, 0 ;  /* 0x00000000ff007435 */ /* 0x000fe200000001ff */
[----:B------:R-:W-:Y:S05]  /*08f0*/  @!P0 BRA `(.L_x_4318) ;  /* 0x0000007000008947 */ /* 0x000fea0003800000 */
[----:B-----5:R-:W-:Y:S01]  /*0900*/  HADD2.F32 R0, -RZ, R11.H1_H1 ;  /* 0x3000000bff007230 */ /* 0x020fe20000004100 */
[----:B------:R-:W-:Y:S05]  /*0910*/  BRA `(.L_x_4318) ;  /* 0x0000005000007947 */ /* 0x000fea0003800000 */
.L_x_4317:
[----:B-----5:R-:W-:Y:S02]  /*0920*/  HADD2.F32 R0, -RZ, R7.H1_H1 ;  /* 0x30000007ff007230 */ /* 0x020fe40000004100 */
[----:B------:R-:W-:-:S03]  /*0930*/  @P0 HADD2.F32 R37, -RZ, R11.H1_H1 ;  /* 0x3000000bff250230 */ /* 0x000fc60000004100 */
[----:B------:R-:W-:-:S04]  /*0940*/  FMUL.FTZ R0, R0, c[0x0][0x1ec] ;  /* 0x00007b0000007a20 */ /* 0x000fc80000410000 */
[----:B------:R-:W-:-:S04]  /*0950*/  FMUL.FTZ R0, R15, R0 ;  /* 0x000000000f007220 */ /* 0x000fc80000410000 */
[----:B------:R-:W-:Y:S02]  /*0960*/  @P0 FADD.FTZ R0, R0, R37 ;  /* 0x0000002500000221 */ /* 0x000fe40000010000 */
.L_x_4318:
[----:B------:R-:W-:Y:S05]  /*0970*/  BSYNC B0 ;  /* 0x0000000000007941 */ /* 0x000fea0003800000 */
.L_x_4316:
        /* <DEDUP_REMOVED lines=18> */
.L_x_4325:
        /* <DEDUP_REMOVED lines=36> */
.L_x_4326:
        /* <DEDUP_REMOVED lines=54> */
.L_x_4322:
[----:B-1----:R-:W-:Y:S05]  /*1040*/  BSYNC B0 ;  /* 0x0000000000007941 */ /* 0x002fea0003800000 */
.L_x_4321:
[----:B------:R-:W-:-:S04]  /*1050*/  MOV R0, c[0x0][0x160] ;  /* 0x0000580000007a02 */ /* 0x000fc80000000f00 */
[----:B------:R-:W-:-:S04]  /*1060*/  LEA R49, R0, R49, 0x2 ;  /* 0x0000003100317211 */ /* 0x000fc800078e10ff */
[----:B------:R-:W-:-:S13]  /*1070*/  ISETP.GE.AND P0, PT, R49, c[0x0][0x164], PT ;  /* 0x0000590031007a0c */ /* 0x000fda0003f06270 */
[----:B0-----:R-:W-:Y:S01]  /*1080*/  @P0 CALL.REL.NOINC `(.L_x_4323) ;  /* 0x0000001000000944 */ /* 0x001fe20003c00000 */
[----:B------:R-:W-:Y:S05]  /*1090*/  BRA `(.L_x_4324) ;  /* 0xfffff14000007947 */ /* 0x000fea000383ffff */
.L_x_4323:
[----:B------:R-:W-:Y:S05]  /*10a0*/  EXIT ;  /* 0x000000000000794d */ /* 0x000fea0003800000 */
.L_x_4319:
[----:B0-----:R-:W-:Y:S01]  /*10b0*/  HFMA2.MMA R51, -RZ, RZ, 0, 5.9604644775390625e-08 ;  /* 0x00000001ff337435 */ /* 0x001fe200000001ff */
[----:B------:R-:W-:Y:S02]  /*10c0*/  MOV R50, 0x1f ;  /* 0x0000001f00327802 */ /* 0x000fe40000000f00 */
[----:B------:R-:W-:Y:S02]  /*10d0*/  MOV R39, 0xffffffff ;  /* 0xffffffff00277802 */ /* 0x000fe40000000f00 */
[----:B------:R-:W-:Y:S02]  /*10e0*/  MOV R36, 0x1100 ;  /* 0x0000110000247802 */ /* 0x000fe40000000f00 */
[----:B-----5:R-:W-:Y:S05]  /*10f0*/  CALL.REL.NOINC `($__internal_87_$__cuda_sm70_shflsync_bfly_p) ;  /* 0x0000048000007944 */ /* 0x020fea0003c00000 */
[----:B01----:R-:W-:Y:S05]  /*1100*/  BRA `(.L_x_4325) ;  /* 0xfffff99000007947 */ /* 0x003fea000383ffff */
.L_x_4320:
[----:B------:R-:W-:Y:S01]  /*1110*/  HFMA2.MMA R51, -RZ, RZ, 0, 1.1920928955078125e-07 ;  /* 0x00000002ff337435 */ /* 0x000fe200000001ff */
[----:B------:R-:W-:Y:S02]  /*1120*/  MOV R50, 0x1f ;  /* 0x0000001f00327802 */ /* 0x000fe40000000f00 */
[----:B------:R-:W-:Y:S02]  /*1130*/  MOV R39, 0xffffffff ;  /* 0xffffffff00277802 */ /* 0x000fe40000000f00 */
[----:B------:R-:W-:-:S02]  /*1140*/  MOV R36, 0x1160 ;  /* 0x0000116000247802 */ /* 0x000fc40000000f00 */
[----:B-----5:R-:W-:Y:S05]  /*1150*/  CALL.REL.NOINC `($__internal_87_$__cuda_sm70_shflsync_bfly_p) ;  /* 0x0000042000007944 */ /* 0x020fea0003c00000 */
[----:B0-----:R-:W-:Y:S01]  /*1160*/  HFMA2.MMA R51, -RZ, RZ, 0, 2.384185791015625e-07 ;  /* 0x00000004ff337435 */ /* 0x001fe200000001ff */
[----:B-1----:R-:W-:Y:S01]  /*1170*/  FADD.FTZ R48, R48, R39 ;  /* 0x0000002730307221 */ /* 0x002fe20000010000 */
[----:B------:R-:W-:-:S02]  /*1180*/  MOV R50, 0x1f ;  /* 0x0000001f00327802 */ /* 0x000fc40000000f00 */
[----:B------:R-:W-:Y:S02]  /*1190*/  MOV R39, 0xffffffff ;  /* 0xffffffff00277802 */ /* 0x000fe40000000f00 */
[----:B------:R-:W-:Y:S02]  /*11a0*/  MOV R36, 0x11c0 ;  /* 0x000011c000247802 */ /* 0x000fe40000000f00 */
[----:B------:R-:W-:Y:S05]  /*11b0*/  CALL.REL.NOINC `($__internal_87_$__cuda_sm70_shflsync_bfly_p) ;  /* 0x000003c000007944 */ /* 0x000fea0003c00000 */
[----:B0-----:R-:W-:Y:S01]  /*11c0*/  HFMA2.MMA R51, -RZ, RZ, 0, 4.76837158203125e-07 ;  /* 0x00000008ff337435 */ /* 0x001fe200000001ff */
[----:B-1----:R-:W-:Y:S01]  /*11d0*/  FADD.FTZ R48, R48, R39 ;  /* 0x0000002730307221 */ /* 0x002fe20000010000 */
[----:B------:R-:W-:Y:S02]  /*11e0*/  MOV R50, 0x1f ;  /* 0x0000001f00327802 */ /* 0x000fe40000000f00 */
[----:B------:R-:W-:Y:S02]  /*11f0*/  MOV R39, 0xffffffff ;  /* 0xffffffff00277802 */ /* 0x000fe40000000f00 */
[----:B------:R-:W-:Y:S02]  /*1200*/  MOV R36, 0x1220 ;  /* 0x0000122000247802 */ /* 0x000fe40000000f00 */
[----:B------:R-:W-:Y:S05]  /*1210*/  CALL.REL.NOINC `($__internal_87_$__cuda_sm70_shflsync_bfly_p) ;  /* 0x0000036000007944 */ /* 0x000fea0003c00000 */
[----:B0-----:R-:W-:Y:S01]  /*1220*/  HFMA2.MMA R51, -RZ, RZ, 0, 9.5367431640625e-07 ;  /* 0x00000010ff337435 */ /* 0x001fe200000001ff */
[----:B-1----:R-:W-:Y:S01]  /*1230*/  FADD.FTZ R48, R48, R39 ;  /* 0x0000002730307221 */ /* 0x002fe20000010000 */
[----:B------:R-:W-:-:S02]  /*1240*/  MOV R50, 0x1f ;  /* 0x0000001f00327802 */ /* 0x000fc40000000f00 */
[----:B------:R-:W-:Y:S02]  /*1250*/  MOV R39, 0xffffffff ;  /* 0xffffffff00277802 */ /* 0x000fe40000000f00 */
[----:B------:R-:W-:Y:S02]  /*1260*/  MOV R36, 0x1280 ;  /* 0x0000128000247802 */ /* 0x000fe40000000f00 */
[----:B------:R-:W-:Y:S05]  /*1270*/  CALL.REL.NOINC `($__internal_87_$__cuda_sm70_shflsync_bfly_p) ;  /* 0x0000030000007944 */ /* 0x000fea0003c00000 */
        /* <DEDUP_REMOVED lines=22> */
[----:B------:R-:W-:Y:S05]  /*13e0*/  CALL.REL.NOINC `($__internal_87_$__cuda_sm70_shflsync_bfly_p) ;  /* 0x0000019000007944 */ /* 0x000fea0003c00000 */
[----:B0-----:R-:W-:Y:S01]  /*13f0*/  HFMA2.MMA R51, -RZ, RZ, 0, 1.1920928955078125e-07 ;  /* 0x00000002ff337435 */ /* 0x001fe200000001ff */
[----:B-1----:R-:W-:Y:S01]  /*1400*/  FADD.FTZ R48, R48, R39 ;  /* 0x0000002730307221 */ /* 0x002fe20000010000 */
[----:B------:R-:W-:Y:S02]  /*1410*/  MOV R50, 0x1f ;  /* 0x0000001f00327802 */ /* 0x000fe40000000f00 */
[----:B------:R-:W-:Y:S02]  /*1420*/  MOV R39, 0xffffffff ;  /* 0xffffffff00277802 */ /* 0x000fe40000000f00 */
[----:B------:R-:W-:Y:S02]  /*1430*/  MOV R36, 0x1450 ;  /* 0x0000145000247802 */ /* 0x000fe40000000f00 */
[----:B------:R-:W-:Y:S05]  /*1440*/  CALL.REL.NOINC `($__internal_87_$__cuda_sm70_shflsync_bfly_p) ;  /* 0x0000013000007944 */ /* 0x000fea0003c00000 */
[----:B0-----:R-:W-:Y:S01]  /*1450*/  HFMA2.MMA R51, -RZ, RZ, 0, 2.384185791015625e-07 ;  /* 0x00000004ff337435 */ /* 0x001fe200000001ff */
[----:B-1----:R-:W-:Y:S01]  /*1460*/  FADD.FTZ R48, R48, R39 ;  /* 0x0000002730307221 */ /* 0x002fe20000010000 */
[----:B------:R-:W-:Y:S02]  /*1470*/  MOV R50, 0x1f ;  /* 0x0000001f00327802 */ /* 0x000fe40000000f00 */
[----:B------:R-:W-:-:S02]  /*1480*/  MOV R39, 0xffffffff ;  /* 0xffffffff00277802 */ /* 0x000fc40000000f00 */
        /* <DEDUP_REMOVED lines=10> */
[----:B------:R-:W-:Y:S02]  /*1530*/  MOV R50, 0x1f ;  /* 0x0000001f00327802 */ /* 0x000fe40000000f00 */
[----:B------:R-:W-:-:S02]  /*1540*/  MOV R39, 0xffffffff ;  /* 0xffffffff00277802 */ /* 0x000fc40000000f00 */
[----:B------:R-:W-:Y:S02]  /*1550*/  MOV R36, 0x1570 ;  /* 0x0000157000247802 */ /* 0x000fe40000000f00 */
[----:B------:R-:W-:Y:S05]  /*1560*/  CALL.REL.NOINC `($__internal_87_$__cuda_sm70_shflsync_bfly_p) ;  /* 0x0000001000007944 */ /* 0x000fea0003c00000 */
[----:B01----:R-:W-:Y:S05]  /*1570*/  BRA `(.L_x_4326) ;  /* 0xfffff76000007947 */ /* 0x003fea000383ffff */
        .weak           $__internal_87_$__cuda_sm70_shflsync_bfly_p
        .type           $__internal_87_$__cuda_sm70_shflsync_bfly_p,@function
        .size           $__internal_87_$__cuda_sm70_shflsync_bfly_p,(.L_x_8275 - $__internal_87_$__cuda_sm70_shflsync_bfly_p)
$__internal_87_$__cuda_sm70_shflsync_bfly_p:
[----:B------:R-:W-:Y:S01]  /*1580*/  HFMA2.MMA R37, -RZ, RZ, 0, 0 ;  /* 0x00000000ff257435 */ /* 0x000fe200000001ff */
[----:B------:R-:W-:Y:S04]  /*1590*/  WARPSYNC R39 ;  /* 0x0000002700007348 */ /* 0x000fe80003800000 */
[----:B------:R0:W1:Y:S01]  /*15a0*/  SHFL.BFLY PT, R39, R48, R51, R50 ;  /* 0x0c00003330277389 */ /* 0x00006200000e0032 */
[----:B------:R-:W-:Y:S05]  /*15b0*/  RET.REL.NODEC R36 `(_ZN10layer_norm13ln_fwd_kernelINS_13Kernel_traitsIf6__halfS2_S2_fjLj256ELj1ELj4ELj1ELj16ENS_18Kernel_traits_baseILj256EfS2_S2_S2_fjLj128EEEEELb0ELb1ELb1ELb1EEEvNS_9FwdParamsE) ;  /* 0xffffea4024007950 */ /* 0x000fea0003c3ffff */
.L_x_4327:
        /* <DEDUP_REMOVED lines=12> */
.L_x_8275:


//--------------------- .text._ZN10layer_norm13ln_fwd_kernelINS_13Kernel_traitsIf6__halfS2_S2_fjLj256ELj1ELj4ELj1ELj16ENS_18Kernel_traits_baseILj256EfS2_S2_S2_fjLj128EEEEELb1ELb0ELb0ELb0EEEvNS_9FwdParamsE --------------------------
	.section	.text._ZN10layer_norm13ln_fwd_kernelINS_13Kernel_traitsIf6__halfS2_S2_fjLj256ELj1ELj4ELj1ELj16ENS_18Kernel_traits_baseILj256EfS2_S2_S2_fjLj128EEEEELb1ELb0ELb0ELb0EEEvNS_9FwdParamsE,"ax",@progbits
	.sectioninfo	@"SHI_REGISTERS=56"
	.align	128
        .global         _ZN10layer_norm13ln_fwd_kernelINS_13Kernel_traitsIf6__halfS2_S2_fjLj256ELj1ELj4ELj1ELj16ENS_18Kernel_traits_baseILj256EfS2_S2_S2_fjLj128EEEEELb1ELb0ELb0ELb0EEEvNS_9FwdParamsE
        .type           _ZN10layer_norm13ln_fwd_kernelINS_13Kernel_traitsIf6__halfS2_S2_fjLj256ELj1ELj4ELj1ELj16ENS_18Kernel_traits_baseILj256EfS2_S2_S2_fjLj128EEEEELb1ELb0ELb0ELb0EEEvNS_9FwdParamsE,@function
        .size           _ZN10layer_norm13ln_fwd_kernelINS_13Kernel_traitsIf6__halfS2_S2_fjLj256ELj1ELj4ELj1ELj16ENS_18Kernel_traits_baseILj256EfS2_S2_S2_fjLj128EEEEELb1ELb0ELb0ELb0EEEvNS_9FwdParamsE,(.L_x_8276 - _ZN10layer_norm13ln_fwd_kernelINS_13Kernel_traitsIf6__halfS2_S2_fjLj256ELj1ELj4ELj1ELj16ENS_18Kernel_traits_baseILj256EfS2_S2_S2_fjLj128EEEEELb1ELb0ELb0ELb0EEEvNS_9FwdParamsE)
        .other          _ZN10layer_norm13ln_fwd_kernelINS_13Kernel_traitsIf6__halfS2_S2_fjLj256ELj1ELj4ELj1ELj16ENS_18Kernel_traits_baseILj256EfS2_S2_S2_fjLj128EEEEELb1ELb0ELb0ELb0EEEvNS_9FwdParamsE,@"STO_CUDA_ENTRY STV_DEFAULT"
_ZN10layer_norm13ln_fwd_kernelINS_13Kernel_traitsIf6__halfS2_S2_fjLj256ELj1ELj4ELj1ELj16ENS_18Kernel_traits_baseILj256EfS2_S2_S2_fjLj128EEEEELb1ELb0ELb0ELb0EEEvNS_9FwdParamsE:
.text._ZN10layer_norm13ln_fwd_kernelINS_13Kernel_traitsIf6__halfS2_S2_fjLj256ELj1ELj4ELj1ELj16ENS_18Kernel_traits_baseILj256EfS2_S2_S2_fjLj128EEEEELb1ELb0ELb0ELb0EEEvNS_9FwdParamsE:
        /* <DEDUP_REMOVED lines=47> */
.L_x_4329:
[----:B------:R-:W-:Y:S05]  /*02f0*/  BSYNC B0 ;  /* 0x0000000000007941 */ /* 0x000fea0003800000 */
.L_x_4328:
        /* <DEDUP_REMOVED lines=83> */
.L_x_4394:
        /* <DEDUP_REMOVED lines=32> */
.L_x_4334:
[----:B0-----:R-:W-:Y:S02]  /*0a30*/  IMAD.MOV.U32 R42, RZ, RZ, R2 ;  /* 0x000000ffff2a7224 */ /* 0x001fe400078e0002 */
.L_x_4335:
[----:B------:R-:W-:Y:S05]  /*0a40*/  BSYNC B2 ;  /* 0x0000000000027941 */ /* 0x000fea0003800000 */
.L_x_4333:
        /* <DEDUP_REMOVED lines=16> */
.L_x_4339:
[----:B------:R-:W-:Y:S05]  /*0b50*/  BSYNC B3 ;  /* 0x0000000000037941 */ /* 0x000fea0003800000 */
.L_x_4338:
        /* <DEDUP_REMOVED lines=43> */
.L_x_4337:
[----:B------:R-:W-:Y:S05]  /*0e10*/  BSYNC B2 ;  /* 0x0000000000027941 */ /* 0x000fea0003800000 */
.L_x_4336:
[----:B------:R-:W0:Y:S01]  /*0e20*/  I2F.U32 R34, R42 ;  /* 0x0000002a00227306 */ /* 0x000e220000201000 */
[----:B-----5:R-:W-:Y:S01]  /*0e30*/  HADD2.F32 R37, -RZ, R28.H0_H0 ;  /* 0x2000001cff257230 */ /* 0x020fe20000004100 */
[----:B------:R-:W-:Y:S01]  /*0e40*/  IMAD.MOV.U32 R45, RZ, RZ, 0x2f800000 ;  /* 0x2f800000ff2d7424 */ /* 0x000fe200078e00ff */
[C---:B------:R-:W-:Y:S01]  /*0e50*/  ISETP.NE.AND P2, PT, R38.reuse, 0x1, PT ;  /* 0x000000012600780c */ /* 0x040fe20003f45270 */
[----:B------:R-:W-:Y:S01]  /*0e60*/  @P1 HADD2.F32 R39, -RZ, R24.H0_H0 ;  /* 0x20000018ff271230 */ /* 0x000fe20000004100 */
[----:B------:R-:W-:Y:S01]  /*0e70*/  BSSY B2, `(.L_x_4340) ;  /* 0x0000013000027945 */ /* 0x000fe20003800000 */
        /* <DEDUP_REMOVED lines=17> */
.L_x_4341:
[----:B------:R-:W-:Y:S02]  /*0f90*/  MOV R42, R2 ;  /* 0x00000002002a7202 */ /* 0x000fe40000000f00 */
.L_x_4342:
[----:B------:R-:W-:Y:S05]  /*0fa0*/  BSYNC B2 ;  /* 0x0000000000027941 */ /* 0x000fea0003800000 */
.L_x_4340:
        /* <DEDUP_REMOVED lines=16> */
.L_x_4346:
[----:B------:R-:W-:Y:S05]  /*10b0*/  BSYNC B3 ;  /* 0x0000000000037941 */ /* 0x000fea0003800000 */
.L_x_4345:
        /* <DEDUP_REMOVED lines=42> */
.L_x_4344:
[----:B------:R-:W-:Y:S05]  /*1360*/  BSYNC B2 ;  /* 0x0000000000027941 */ /* 0x000fea0003800000 */
.L_x_4343:
        /* <DEDUP_REMOVED lines=22> */
.L_x_4348:
[----:B------:R-:W-:Y:S02]  /*14d0*/  IMAD.MOV.U32 R28, RZ, RZ, R2 ;  /* 0x000000ffff1c7224 */ /* 0x000fe400078e0002 */
.L_x_4349:
[----:B------:R-:W-:Y:S05]  /*14e0*/  BSYNC B2 ;  /* 0x0000000000027941 */ /* 0x000fea0003800000 */
.L_x_4347:
        /* <DEDUP_REMOVED lines=16> */
.L_x_4353:
[----:B------:R-:W-:Y:S05]  /*15f0*/  BSYNC B3 ;  /* 0x0000000000037941 */ /* 0x000fea0003800000 */
.L_x_4352:
        /* <DEDUP_REMOVED lines=42> */
.L_x_4351:
[----:B------:R-:W-:Y:S05]  /*18a0*/  BSYNC B2 ;  /* 0x0000000000027941 */ /* 0x000fea0003800000 */
.L_x_4350:
        /* <DEDUP_REMOVED lines=22> */
.L_x_4355:
[----:B------:R-:W-:Y:S02]  /*1a10*/  IMAD.MOV.U32 R28, RZ, RZ, R2 ;  /* 0x000000ffff1c7224 */ /* 0x000fe400078e0002 */
.L_x_4356:
[----:B------:R-:W-:Y:S05]  /*1a20*/  BSYNC B2 ;  /* 0x0000000000027941 */ /* 0x000fea0003800000 */
.L_x_4354:
        /* <DEDUP_REMOVED lines=16> */
.L_x_4360:
[----:B------:R-:W-:Y:S05]  /*1b30*/  BSYNC B3 ;  /* 0x0000000000037941 */ /* 0x000fea0003800000 */
.L_x_4359:
        /* <DEDUP_REMOVED lines=42> */
.L_x_4358:
[----:B------:R-:W-:Y:S05]  /*1de0*/  BSYNC B2 ;  /* 0x0000000000027941 */ /* 0x000fea0003800000 */
.L_x_4357:
        /* <DEDUP_REMOVED lines=21> */
.L_x_4362:
[----:B------:R-:W-:Y:S02]  /*1f40*/  IMAD.MOV.U32 R50, RZ, RZ, R2 ;  /* 0x000000ffff327224 */ /* 0x000fe400078e0002 */
.L_x_4363:
[----:B------:R-:W-:Y:S05]  /*1f50*/  BSYNC B2 ;  /* 0x0000000000027941 */ /* 0x000fea0003800000 */
.L_x_4361:
        /* <DEDUP_REMOVED lines=16> */
.L_x_4367:
[----:B------:R-:W-:Y:S05]  /*2060*/  BSYNC B3 ;  /* 0x0000000000037941 */ /* 0x000fea0003800000 */
.L_x_4366:
        /* <DEDUP_REMOVED lines=42> */
.L_x_4365:
[----:B------:R-:W-:Y:S05]  /*2310*/  BSYNC B2 ;  /* 0x0000000000027941 */ /* 0x000fea0003800000 */
.L_x_4364:
        /* <DEDUP_REMOVED lines=21> */
.L_x_4369:
[----:B------:R-:W-:Y:S02]  /*2470*/  IMAD.MOV.U32 R50, RZ, RZ, R2 ;  /* 0x000000ffff327224 */ /* 0x000fe400078e0002 */
.L_x_4370:
[----:B------:R-:W-:Y:S05]  /*2480*/  BSYNC B2 ;  /* 0x0000000000027941 */ /* 0x000fea0003800000 */
.L_x_4368:
        /* <DEDUP_REMOVED lines=16> */
.L_x_4374:
[----:B------:R-:W-:Y:S05]  /*2590*/  BSYNC B3 ;  /* 0x0000000000037941 */ /* 0x000fea0003800000 */
.L_x_4373:
        /* <DEDUP_REMOVED lines=42> */
.L_x_4372:
[----:B------:R-:W-:Y:S05]  /*2840*/  BSYNC B2 ;  /* 0x0000000000027941 */ /* 0x000fea0003800000 */
.L_x_4371:
        /* <DEDUP_REMOVED lines=21> */
.L_x_4376:
[----:B------:R-:W-:Y:S02]  /*29a0*/  IMAD.MOV.U32 R30, RZ, RZ, R2 ;  /* 0x000000ffff1e7224 */ /* 0x000fe400078e0002 */
.L_x_4377:
[----:B------:R-:W-:Y:S05]  /*29b0*/  BSYNC B2 ;  /* 0x0000000000027941 */ /* 0x000fea0003800000 */
.L_x_4375:
        /* <DEDUP_REMOVED lines=16> */
.L_x_4381:
[----:B------:R-:W-:Y:S05]  /*2ac0*/  BSYNC B3 ;  /* 0x0000000000037941 */ /* 0x000fea0003800000 */
.L_x_4380:
        /* <DEDUP_REMOVED lines=42> */
.L_x_4379:
[----:B------:R-:W-:Y:S05]  /*2d70*/  BSYNC B2 ;  /* 0x0000000000027941 */ /* 0x000fea0003800000 */
.L_x_4378:
        /* <DEDUP_REMOVED lines=21> */
.L_x_4383:
[----:B------:R-:W-:Y:S02]  /*2ed0*/  IMAD.MOV.U32 R30, RZ, RZ, R2 ;  /* 0x000000ffff1e7224 */ /* 0x000fe400078e0002 */
.L_x_4384:
[----:B------:R-:W-:Y:S05]  /*2ee0*/  BSYNC B2 ;  /* 0x0000000000027941 */ /* 0x000fea0003800000 */
.L_x_4382:
        /* <DEDUP_REMOVED lines=18> */
.L_x_4388:
[----:B------:R-:W-:Y:S05]  /*3010*/  BSYNC B3 ;  /* 0x0000000000037941 */ /* 0x000fea0003800000 */
.L_x_4387:
        /* <DEDUP_REMOVED lines=43> */
.L_x_4386:
[----:B------:R-:W-:Y:S05]  /*32d0*/  BSYNC B2 ;  /* 0x0000000000027941 */ /* 0x000fea0003800000 */
.L_x_4385:
[----:B------:R0:W1:Y:S01]  /*32e0*/  I2F.U32 R28, R30 ;  /* 0x0000001e001c7306 */ /* 0x0000620000201000 */
[----:B------:R-:W-:Y:S01]  /*32f0*/  HADD2.F32 R31, -RZ, R31.H1_H1 ;  /* 0x3000001fff1f7230 */ /* 0x000fe20000004100 */
[----:B------:R-:W-:Y:S02]  /*3300*/  ISETP.NE.AND P6, PT, R47, RZ, PT ;  /* 0x000000ff2f00720c */ /* 0x000fe40003fc5270 */
[----:B------:R-:W-:Y:S02]  /*3310*/  SEL R47, RZ, 0x10000, P5 ;  /* 0x00010000ff2f7807 */ /* 0x000fe40002800000 */
[----:B------:R-:W-:Y:S01]  /*3320*/  FMUL.FTZ R31, R31, R44 ;  /* 0x0000002c1f1f7220 */ /* 0x000fe20000410000 */
[----:B------:R-:W-:Y:S02]  /*3330*/  SEL R52, RZ, 0x1, P2 ;  /* 0x00000001ff347807 */ /* 0x000fe40001000000 */
[----:B0-----:R-:W-:Y:S01]  /*3340*/  F2FP.PACK_AB R30, R43, R38 ;  /* 0x000000262b1e723e */ /* 0x001fe200000000ff */
[----:B------:R-:W-:Y:S01]  /*3350*/  FMUL.FTZ R31, R31, c[0x0][0x1e8] ;  /* 0x00007a001f1f7a20 */ /* 0x000fe20000410000 */
[----:B------:R-:W-:Y:S01]  /*3360*/  F2FP.PACK_AB R29, R39, R36 ;  /* 0x00000024271d723e */ /* 0x000fe200000000ff */
[----:B------:R-:W-:-:S04]  /*3370*/  IMAD.WIDE.U32 R52, R52, 0x1000000, RZ ;  /* 0x0100000034347825 */ /* 0x000fc800078e00ff */
[----:B-1----:R-:W-:-:S05]  /*3380*/  FFMA.FTZ R28, R28, R45, 1.1641532182693481445e-10 ;  /* 0x2f0000001c1c7423 */ /* 0x002fca000001002d */
[----:B------:R-:W-:Y:S01]  /*3390*/  FSETP.GTU.FTZ.AND P5, PT, R28, c[0x0][0x1e4], PT ;  /* 0x000079001c007a0b */ /* 0x000fe20003fbc000 */
[----:B------:R-:W-:-:S03]  /*33a0*/  @P1 HADD2.F32 R28, -RZ, R27.H1_H1 ;  /* 0x3000001bff1c1230 */ /* 0x000fc60000004100 */
[----:B------:R-:W-:Y:S02]  /*33b0*/  FSEL R45, R31, RZ, !P5 ;  /* 0x000000ff1f2d7208 */ /* 0x000fe40006800000 */
[----:B------:R-:W-:Y:S02]  /*33c0*/  SEL R44, RZ, 0x1000000, P5 ;  /* 0x01000000ff2c7807 */ /* 0x000fe40002800000 */
[----:B------:R-:W-:Y:S01]  /*33d0*/  ISETP.NE.AND P5, PT, R49, RZ, PT ;  /* 0x000000ff3100720c */ /* 0x000fe20003fa5270 */
[----:B------:R-:W-:Y:S01]  /*33e0*/  @P1 FADD.FTZ R45, R28, R45 ;  /* 0x0000002d1c2d1221 */ /* 0x000fe20000010000 */
[----:B------:R-:W-:Y:S01]  /*33f0*/  ISETP.NE.AND P1, PT, R48, RZ, PT ;  /* 0x000000ff3000720c */ /* 0x000fe20003f25270 */
[----:B------:R-:W-:Y:S01]  /*3400*/  IMAD.WIDE.U32 R48, R33, R46, c[0x0][0x188] ;  /* 0x0000620021307625 */ /* 0x000fe200078e002e */
[----:B------:R-:W-:Y:S02]  /*3410*/  SEL R46, RZ, 0x100, P4 ;  /* 0x00000100ff2e7807 */ /* 0x000fe40002000000 */
[----:B------:R-:W-:-:S02]  /*3420*/  SEL R50, RZ, 0x1, P1 ;  /* 0x00000001ff327807 */ /* 0x000fc40000800000 */
[----:B------:R-:W-:Y:S02]  /*3430*/  LOP3.LUT R44, R46, R44, R47, 0xfe, !PT ;  /* 0x0000002c2e2c7212 */ /* 0x000fe400078efe2f */
[----:B------:R-:W-:Y:S01]  /*3440*/  SEL R47, RZ, 0x1, P3 ;  /* 0x00000001ff2f7807 */ /* 0x000fe20001800000 */
[----:B------:R-:W-:Y:S01]  /*3450*/  IMAD.WIDE.U32 R50, R50, 0x10000, RZ ;  /* 0x0001000032327825 */ /* 0x000fe200078e00ff */
[----:B------:R-:W-:Y:S02]  /*3460*/  SEL R46, RZ, 0x1, P5 ;  /* 0x00000001ff2e7807 */ /* 0x000fe40002800000 */
[----:B------:R-:W-:Y:S02]  /*3470*/  F2FP.PACK_AB R28, R37, R34 ;  /* 0x00000022251c723e */ /* 0x000fe400000000ff */
[----:B------:R-:W-:Y:S02]  /*3480*/  F2FP.PACK_AB R31, R45, R42 ;  /* 0x0000002a2d1f723e */ /* 0x000fe400000000ff */
[----:B------:R-:W-:Y:S01]  /*3490*/  LOP3.LUT R53, R53, R44, R47, 0xfe, !PT ;  /* 0x0000002c35357212 */ /* 0x000fe200078efe2f */
[----:B------:R-:W-:-:S02]  /*34a0*/  IMAD.WIDE.U32 R46, R46, 0x100, RZ ;  /* 0x000001002e2e7825 */ /* 0x000fc400078e00ff */
        /* <DEDUP_REMOVED lines=8> */
.L_x_4332:
[----:B------:R-:W-:Y:S05]  /*3530*/  BSYNC B0 ;  /* 0x0000000000007941 */ /* 0x000fea0003800000 */
.L_x_4331:
        /* <DEDUP_REMOVED lines=12> */
.L_x_4395:
        /* <DEDUP_REMOVED lines=37> */
.L_x_4396:
        /* <DEDUP_REMOVED lines=36> */
[----:B------:R-:W-:Y:S01]  /*3a90*/  F2FP.PACK_AB R30, R51, R46 ;  /* 0x0000002e331e723e */ /* 0x000fe200000000ff */
[----:B------:R-:W-:Y:S02]  /*3aa0*/  FFMA.FTZ R44, R16, R29, R8 ;  /* 0x0000001d102c7223 */ /* 0x000fe40000010008 */
[----:B------:R-:W-:Y:S02]  /*3ab0*/  FFMA.FTZ R47, R17, R28, R9 ;  /* 0x0000001c112f7223 */ /* 0x000fe40000010009 */
[----:B------:R-:W-:Y:S02]  /*3ac0*/  FFMA.FTZ R50, R23, R50, R15 ;  /* 0x0000003217327223 */ /* 0x000fe4000001000f */
[----:B------:R-:W-:Y:S01]  /*3ad0*/  FFMA.FTZ R29, R18, R49, R10 ;  /* 0x00000031121d7223 */ /* 0x000fe2000001000a */
[----:B------:R-:W-:Y:S01]  /*3ae0*/  F2FP.PACK_AB R28, R47, R44 ;  /* 0x0000002c2f1c723e */ /* 0x000fe200000000ff */
[----:B------:R-:W-:Y:S01]  /*3af0*/  FFMA.FTZ R48, R19, R48, R11 ;  /* 0x0000003013307223 */ /* 0x000fe2000001000b */
[----:B------:R-:W-:Y:S01]  /*3b00*/  F2FP.PACK_AB R31, R50, R31 ;  /* 0x0000001f321f723e */ /* 0x000fe200000000ff */
[----:B------:R-:W-:-:S03]  /*3b10*/  IMAD.MOV.U32 R46, RZ, RZ, 0x10 ;  /* 0x00000010ff2e7424 */ /* 0x000fc600078e00ff */
[----:B------:R-:W-:Y:S01]  /*3b20*/  F2FP.PACK_AB R29, R48, R29 ;  /* 0x0000001d301d723e */ /* 0x000fe200000000ff */
[----:B------:R-:W-:-:S05]  /*3b30*/  IMAD.WIDE.U32 R46, R33, R46, c[0x0][0x208] ;  /* 0x00008200212e7625 */ /* 0x000fca00078e002e */
[----:B------:R0:W-:Y:S02]  /*3b40*/  STG.E.128 [R46.64], R28 ;  /* 0x0000001c2e007986 */ /* 0x0001e4000c101d06 */
.L_x_4392:
[----:B------:R-:W-:Y:S05]  /*3b50*/  BSYNC B0 ;  /* 0x0000000000007941 */ /* 0x000fea0003800000 */
.L_x_4391:
[----:B01----:R-:W-:-:S10]  /*3b60*/  HFMA2.MMA R29, -RZ, RZ, 0, 2.384185791015625e-07 ;  /* 0x00000004ff1d7435 */ /* 0x003fd400000001ff */
[----:B------:R-:W-:-:S05]  /*3b70*/  IMAD R32, R29, c[0x0][0x160], R32 ;  /* 0x000058001d207a24 */ /* 0x000fca00078e0220 */
[----:B------:R-:W-:-:S13]  /*3b80*/  ISETP.GE.AND P1, PT, R32, c[0x0][0x164], PT ;  /* 0x0000590020007a0c */ /* 0x000fda0003f26270 */
[----:B-----5:R-:W-:Y:S01]  /*3b90*/  @P1 CALL.REL.NOINC `(.L_x_4393) ;  /* 0x0000001000001944 */ /* 0x020fe20003c00000 */
[----:B------:R-:W-:Y:S05]  /*3ba0*/  BRA `(.L_x_4394) ;  /* 0xffffcc8000007947 */ /* 0x000fea000383ffff */
.L_x_4393:
[----:B------:R-:W-:Y:S05]  /*3bb0*/  BSYNC B1 ;  /* 0x0000000000017941 */ /* 0x000fea0003800000 */
.L_x_4330:
[----:B------:R-:W-:Y:S05]  /*3bc0*/  EXIT ;  /* 0x000000000000794d */ /* 0x000fea0003800000 */
.L_x_4389:
[----:B------:R-:W-:Y:S01]  /*3bd0*/  IMAD.MOV.U32 R46, RZ, RZ, 0x1 ;  /* 0x00000001ff2e7424 */ /* 0x000fe200078e00ff */
[----:B------:R-:W-:Y:S01]  /*3be0*/  MOV R44, 0x1f ;  /* 0x0000001f002c7802 */ /* 0x000fe20000000f00 */
[----:B------:R-:W-:Y:S01]  /*3bf0*/  IMAD.MOV.U32 R31, RZ, RZ, -0x1 ;  /* 0xffffffffff1f7424 */ /* 0x000fe200078e00ff */
[----:B------:R-:W-:Y:S02]  /*3c00*/  MOV R28, 0x3c20 ;  /* 0x00003c20001c7802 */ /* 0x000fe40000000f00 */
[----:B-----5:R-:W-:Y:S05]  /*3c10*/  CALL.REL.NOINC `($__internal_88_$__cuda_sm70_shflsync_bfly_p) ;  /* 0x000004a000007944 */ /* 0x020fea0003c00000 */
[----:B01----:R-:W-:Y:S05]  /*3c20*/  BRA `(.L_x_4395) ;  /* 0xfffff9d000007947 */ /* 0x003fea000383ffff */
.L_x_4390:
[----:B------:R-:W-:Y:S01]  /*3c30*/  HFMA2.MMA R44, -RZ, RZ, 0, 1.847743988037109375e-06 ;  /* 0x0000001fff2c7435 */ /* 0x000fe200000001ff */
[----:B0-----:R-:W-:Y:S01]  /*3c40*/  MOV R30, R47 ;  /* 0x0000002f001e7202 */ /* 0x001fe20000000f00 */
[----:B------:R-:W-:Y:S01]  /*3c50*/  IMAD.MOV.U32 R46, RZ, RZ, 0x2 ;  /* 0x00000002ff2e7424 */ /* 0x000fe200078e00ff */
[----:B------:R-:W-:Y:S01]  /*3c60*/  MOV R28, 0x3c90 ;  /* 0x00003c90001c7802 */ /* 0x000fe20000000f00 */
[----:B------:R-:W-:Y:S02]  /*3c70*/  IMAD.MOV.U32 R31, RZ, RZ, -0x1 ;  /* 0xffffffffff1f7424 */ /* 0x000fe400078e00ff */
[----:B-----5:R-:W-:Y:S05]  /*3c80*/  CALL.REL.NOINC `($__internal_88_$__cuda_sm70_shflsync_bfly_p) ;  /* 0x0000043000007944 */ /* 0x020fea0003c00000 */
[----:B01----:R-:W-:Y:S01]  /*3c90*/  FADD.FTZ R30, R47, R31 ;  /* 0x0000001f2f1e7221 */ /* 0x003fe20000010000 */
[----:B------:R-:W-:Y:S01]  /*3ca0*/  MOV R46, 0x4 ;  /* 0x00000004002e7802 */ /* 0x000fe20000000f00 */
[----:B------:R-:W-:Y:S01]  /*3cb0*/  IMAD.MOV.U32 R44, RZ, RZ, 0x1f ;  /* 0x0000001fff2c7424 */ /* 0x000fe200078e00ff */
[----:B------:R-:W-:-:S02]  /*3cc0*/  MOV R31, 0xffffffff ;  /* 0xffffffff001f7802 */ /* 0x000fc40000000f00 */
[----:B------:R-:W-:Y:S02]  /*3cd0*/  MOV R28, 0x3cf0 ;  /* 0x00003cf0001c7802 */ /* 0x000fe40000000f00 */
[----:B------:R-:W-:Y:S05]  /*3ce0*/  CALL.REL.NOINC `($__internal_88_$__cuda_sm70_shflsync_bfly_p) ;  /* 0x000003d000007944 */ /* 0x000fea0003c00000 */
[----:B0-----:R-:W-:Y:S01]  /*3cf0*/  HFMA2.MMA R44, -RZ, RZ, 0, 1.847743988037109375e-06 ;  /* 0x0000001fff2c7435 */ /* 0x001fe200000001ff */
[----:B-1----:R-:W-:Y:S01]  /*3d00*/  FADD.FTZ R30, R30, R31 ;  /* 0x0000001f1e1e7221 */ /* 0x002fe20000010000 */
[----:B------:R-:W-:Y:S01]  /*3d10*/  MOV R28, 0x3d50 ;  /* 0x00003d50001c7802 */ /* 0x000fe20000000f00 */
[----:B------:R-:W-:Y:S02]  /*3d20*/  IMAD.MOV.U32 R46, RZ, RZ, 0x8 ;  /* 0x00000008ff2e7424 */ /* 0x000fe400078e00ff */
[----:B------:R-:W-:Y:S02]  /*3d30*/  IMAD.MOV.U32 R31, RZ, RZ, -0x1 ;  /* 0xffffffffff1f7424 */ /* 0x000fe400078e00ff */
[----:B------:R-:W-:Y:S05]  /*3d40*/  CALL.REL.NOINC `($__internal_88_$__cuda_sm70_shflsync_bfly_p) ;  /* 0x0000037000007944 */ /* 0x000fea0003c00000 */
[----:B01----:R-:W-:Y:S01]  /*3d50*/  FADD.FTZ R30, R30, R31 ;  /* 0x0000001f1e1e7221 */ /* 0x003fe20000010000 */
[----:B------:R-:W-:Y:S01]  /*3d60*/  MOV R46, 0x10 ;  /* 0x00000010002e7802 */ /* 0x000fe20000000f00 */
[----:B------:R-:W-:Y:S01]  /*3d70*/  IMAD.MOV.U32 R44, RZ, RZ, 0x1f ;  /* 0x0000001fff2c7424 */ /* 0x000fe200078e00ff */
[----:B------:R-:W-:Y:S02]  /*3d80*/  MOV R31, 0xffffffff ;  /* 0xffffffff001f7802 */ /* 0x000fe40000000f00 */
[----:B------:R-:W-:-:S02]  /*3d90*/  MOV R28, 0x3db0 ;  /* 0x00003db0001c7802 */ /* 0x000fc40000000f00 */
[----:B------:R-:W-:Y:S05]  /*3da0*/  CALL.REL.NOINC `($__internal_88_$__cuda_sm70_shflsync_bfly_p) ;  /* 0x0000031000007944 */ /* 0x000fea0003c00000 */
        /* <DEDUP_REMOVED lines=23> */
[----:B------:R-:W-:Y:S05]  /*3f20*/  CALL.REL.NOINC `($__internal_88_$__cuda_sm70_shflsync_bfly_p) ;  /* 0x0000019000007944 */ /* 0x000fea0003c00000 */
[----:B01----:R-:W-:Y:S01]  /*3f30*/  FADD.FTZ R30, R30, R31 ;  /* 0x0000001f1e1e7221 */ /* 0x003fe20000010000 */
[----:B------:R-:W-:Y:S01]  /*3f40*/  MOV R46, 0x2 ;  /* 0x00000002002e7802 */ /* 0x000fe20000000f00 */
[----:B------:R-:W-:Y:S01]  /*3f50*/  IMAD.MOV.U32 R44, RZ, RZ, 0x1f ;  /* 0x0000001fff2c7424 */ /* 0x000fe200078e00ff */
[----:B------:R-:W-:Y:S02]  /*3f60*/  MOV R31, 0xffffffff ;  /* 0xffffffff001f7802 */ /* 0x000fe40000000f00 */
[----:B------:R-:W-:Y:S02]  /*3f70*/  MOV R28, 0x3f90 ;  /* 0x00003f90001c7802 */ /* 0x000fe40000000f00 */
[----:B------:R-:W-:Y:S05]  /*3f80*/  CALL.REL.NOINC `($__internal_88_$__cuda_sm70_shflsync_bfly_p) ;  /* 0x0000013000007944 */ /* 0x000fea0003c00000 */
[----:B0-----:R-:W-:Y:S01]  /*3f90*/  HFMA2.MMA R44, -RZ, RZ, 0, 1.847743988037109375e-06 ;  /* 0x0000001fff2c7435 */ /* 0x001fe200000001ff */
[----:B-1----:R-:W-:Y:S01]  /*3fa0*/  FADD.FTZ R30, R30, R31 ;  /* 0x0000001f1e1e7221 */ /* 0x002fe20000010000 */
[----:B------:R-:W-:Y:S01]  /*3fb0*/  MOV R28, 0x3ff0 ;  /* 0x00003ff0001c7802 */ /* 0x000fe20000000f00 */
[----:B------:R-:W-:-:S02]  /*3fc0*/  IMAD.MOV.U32 R46, RZ, RZ, 0x4 ;  /* 0x00000004ff2e7424 */ /* 0x000fc400078e00ff */
[----:B------:R-:W-:Y:S02]  /*3fd0*/  IMAD.MOV.U32 R31, RZ, RZ, -0x1 ;  /* 0xffffffffff1f7424 */ /* 0x000fe400078e00ff */
        /* <DEDUP_REMOVED lines=10> */
[----:B------:R-:W-:Y:S02]  /*4080*/  IMAD.MOV.U32 R46, RZ, RZ, 0x10 ;  /* 0x00000010ff2e7424 */ /* 0x000fe400078e00ff */
[----:B------:R-:W-:-:S02]  /*4090*/  IMAD.MOV.U32 R31, RZ, RZ, -0x1 ;  /* 0xffffffffff1f7424 */ /* 0x000fc400078e00ff */
[----:B------:R-:W-:Y:S05]  /*40a0*/  CALL.REL.NOINC `($__internal_88_$__cuda_sm70_shflsync_bfly_p) ;  /* 0x0000001000007944 */ /* 0x000fea0003c00000 */
[----:B01----:R-:W-:Y:S05]  /*40b0*/  BRA `(.L_x_4396) ;  /* 0xfffff79000007947 */ /* 0x003fea000383ffff */
        .weak           $__internal_88_$__cuda_sm70_shflsync_bfly_p
        .type           $__internal_88_$__cuda_sm70_shflsync_bfly_p,@function
        .size           $__internal_88_$__cuda_sm70_shflsync_bfly_p,(.L_x_8276 - $__internal_88_$__cuda_sm70_shflsync_bfly_p)
$__internal_88_$__cuda_sm70_shflsync_bfly_p:
[----:B------:R-:W-:Y:S01]  /*40c0*/  MOV R29, 0x0 ;  /* 0x00000000001d7802 */ /* 0x000fe20000000f00 */
[----:B------:R-:W-:Y:S04]  /*40d0*/  WARPSYNC R31 ;  /* 0x0000001f00007348 */ /* 0x000fe80003800000 */
[----:B------:R0:W1:Y:S01]  /*40e0*/  SHFL.BFLY PT, R31, R30, R46, R44 ;  /* 0x0c00002e1e1f7389 */ /* 0x00006200000e002c */
[----:B------:R-:W-:Y:S05]  /*40f0*/  RET.REL.NODEC R28 `(_ZN10layer_norm13ln_fwd_kernelINS_13Kernel_traitsIf6__halfS2_S2_fjLj256ELj1ELj4ELj1ELj16ENS_18Kernel_traits_baseILj256EfS2_S2_S2_fjLj128EEEEELb1ELb0ELb0ELb0EEEvNS_9FwdParamsE) ;  /* 0xffffbf001c007950 */ /* 0x000fea0003c3ffff */
.L_x_4397:
        /* <DEDUP_REMOVED lines=16> */
.L_x_8276:


//--------------------- .text._ZN10layer_norm13ln_fwd_kernelINS_13Kernel_traitsIf6__halfS2_S2_fjLj256ELj1ELj4ELj1ELj16ENS_18Kernel_traits_baseILj256EfS2_S2_S2_fjLj128EEEEELb1ELb0ELb0ELb1EEEvNS_9FwdParamsE --------------------------
	.section	.text._ZN10layer_norm13ln_fwd_kernelINS_13Kernel_traitsIf6__halfS2_S2_fjLj256ELj1ELj4ELj1ELj16ENS_18Kernel_traits_baseILj256EfS2_S2_S2_fjLj128EEEEELb1ELb0ELb0ELb1EEEvNS_9FwdParamsE,"ax",@progbits
	.sectioninfo	@"SHI_REGISTERS=56"
	.align	128
        .global         _ZN10layer_norm13ln_fwd_kernelINS_13Kernel_traitsIf6__halfS2_S2_fjLj256ELj1ELj4ELj1ELj16ENS_18Kernel_traits_baseILj256EfS2_S2_S2_fjLj128EEEEELb1ELb0ELb0ELb1EEEvNS_9FwdParamsE
        .type           _ZN10layer_norm13ln_fwd_kernelINS_13Kernel_traitsIf6__halfS2_S2_fjLj256ELj1ELj4ELj1ELj16ENS_18Kernel_traits_baseILj256EfS2_S2_S2_fjLj128EEEEELb1ELb0ELb0ELb1EEEvNS_9FwdParamsE,@function
        .size           _ZN10layer_norm13ln_fwd_kernelINS_13Kernel_traitsIf6__halfS2_S2_fjLj256ELj1ELj4ELj1ELj16ENS_18Kernel_traits_baseILj256EfS2_S2_S2_fjLj128EEEEELb1ELb0ELb0ELb1EEEvNS_9FwdParamsE,(.L_x_8277 - _ZN10layer_norm13ln_fwd_kernelINS_13Kernel_traitsIf6__halfS2_S2_fjLj256ELj1ELj4ELj1ELj16ENS_18Kernel_traits_baseILj256EfS2_S2_S2_fjLj128EEEEELb1ELb0ELb0ELb1EEEvNS_9FwdParamsE)
        .other          _ZN10layer_norm13ln_fwd_kernelINS_13Kernel_traitsIf6__halfS2_S2_fjLj256ELj1ELj4ELj1ELj16ENS_18Kernel_traits_baseILj256EfS2_S2_S2_fjLj128EEEEELb1ELb0ELb0ELb1EEEvNS_9FwdParamsE,@"STO_CUDA_ENTRY STV_DEFAULT"
_ZN10layer_norm13ln_fwd_kernelINS_13Kernel_traitsIf6__halfS2_S2_fjLj256ELj1ELj4ELj1ELj16ENS_18Kernel_traits_baseILj256EfS2_S2_S2_fjLj128EEEEELb1ELb0ELb0ELb1EEEvNS_9FwdParamsE:
.text._ZN10layer_norm13ln_fwd_kernelINS_13Kernel_traitsIf6__halfS2_S2_fjLj256ELj1ELj4ELj1ELj16ENS_18Kernel_traits_baseILj256EfS2_S2_S2_fjLj128EEEEELb1ELb0ELb0ELb1EEEvNS_9FwdParamsE:
        /* <DEDUP_REMOVED lines=122> */
.L_x_4458:
        /* <DEDUP_REMOVED lines=20> */
[----:B------:R-:W-:Y:S01]  /*08e0*/  IADD3 R42, R3, 0x1, RZ ;  /* 0x00000001032a7810 */ /* 0x000fe20007ffe0ff */
[----:B--2---:R-:W-:-:S08]  /*08f0*/  @P1 HADD2.F32 R43, -RZ, R40.H0_H0 ;  /* 0x20000028ff2b1230 */ /* 0x004fd00000004100 */
        /* <DEDUP_REMOVED lines=9> */
.L_x_4400:
[----:B0-----:R-:W-:Y:S02]  /*0990*/  IMAD.MOV.U32 R40, RZ, RZ, R4 ;  /* 0x000000ffff287224 */ /* 0x001fe400078e0004 */
.L_x_4401:
[----:B------:R-:W-:Y:S05]  /*09a0*/  BSYNC B1 ;  /* 0x0000000000017941 */ /* 0x000fea0003800000 */
.L_x_4399:
        /* <DEDUP_REMOVED lines=16> */
.L_x_4405:
[----:B------:R-:W-:Y:S05]  /*0ab0*/  BSYNC B2 ;  /* 0x0000000000027941 */ /* 0x000fea0003800000 */
.L_x_4404:
        /* <DEDUP_REMOVED lines=43> */
.L_x_4403:
[----:B------:R-:W-:Y:S05]  /*0d70*/  BSYNC B1 ;  /* 0x0000000000017941 */ /* 0x000fea0003800000 */
.L_x_4402:
        /* <DEDUP_REMOVED lines=23> */
.L_x_4407:
[----:B------:R-:W-:Y:S02]  /*0ef0*/  IMAD.MOV.U32 R3, RZ, RZ, R4 ;  /* 0x000000ffff037224 */ /* 0x000fe400078e0004 */
.L_x_4408:
[----:B------:R-:W-:Y:S05]  /*0f00*/  BSYNC B1 ;  /* 0x0000000000017941 */ /* 0x000fea0003800000 */
.L_x_4406:
        /* <DEDUP_REMOVED lines=16> */
.L_x_4412:
[----:B------:R-:W-:Y:S05]  /*1010*/  BSYNC B2 ;  /* 0x0000000000027941 */ /* 0x000fea0003800000 */
.L_x_4411:
        /* <DEDUP_REMOVED lines=43> */
.L_x_4410:
[----:B------:R-:W-:Y:S05]  /*12d0*/  BSYNC B1 ;  /* 0x0000000000017941 */ /* 0x000fea0003800000 */
.L_x_4409:
[----:B------:R-:W0:Y:S01]  /*12e0*/  I2F.U32 R3, R3 ;  /* 0x0000000300037306 */ /* 0x000e220000201000 */
[----:B------:R-:W-:Y:S01]  /*12f0*/  HADD2.F32 R40, -RZ, R28.H1_H1 ;  /* 0x3000001cff287230 */ /* 0x000fe20000004100 */
[C---:B------:R-:W-:Y:S01]  /*1300*/  ISETP.NE.AND P1, PT, R38.reuse, 0x1, PT ;  /* 0x000000012600780c */ /* 0x040fe20003f25270 */
[----:B------:R-:W-:Y:S01]  /*1310*/  BSSY B1, `(.L_x_4413) ;  /* 0x0000014000017945 */ /* 0x000fe20003800000 */
[----:B------:R-:W-:Y:S02]  /*1320*/  IADD3 R39, R38, 0x1, RZ ;  /* 0x0000000126277810 */ /* 0x000fe40007ffe0ff */
[----:B------:R-:W-:-:S04]  /*1330*/  FMUL.FTZ R40, R40, R43 ;  /* 0x0000002b28287220 */ /* 0x000fc80000410000 */
[----:B------:R-:W-:Y:S02]  /*1340*/  FMUL.FTZ R40, R40, c[0x0][0x1e8] ;  /* 0x00007a0028287a20 */ /* 0x000fe40000410000 */
[----:B0-----:R-:W-:-:S05]  /*1350*/  FFMA.FTZ R28, R3, R44, 1.1641532182693481445e-10 ;  /* 0x2f000000031c7423 */ /* 0x001fca000001002c */
[----:B------:R-:W-:Y:S01]  /*1360*/  FSETP.GTU.FTZ.AND P2, PT, R28, c[0x0][0x1e4], PT ;  /* 0x000079001c007a0b */ /* 0x000fe20003f5c000 */
[----:B------:R-:W-:-:S03]  /*1370*/  @P0 HADD2.F32 R28, -RZ, R24.H1_H1 ;  /* 0x30000018ff1c0230 */ /* 0x000fc60000004100 */
        /* <DEDUP_REMOVED lines=12> */
.L_x_4414:
[----:B------:R-:W-:Y:S02]  /*1440*/  IMAD.MOV.U32 R3, RZ, RZ, R4 ;  /* 0x000000ffff037224 */ /* 0x000fe400078e0004 */
.L_x_4415:
[----:B------:R-:W-:Y:S05]  /*1450*/  BSYNC B1 ;  /* 0x0000000000017941 */ /* 0x000fea0003800000 */
.L_x_4413:
        /* <DEDUP_REMOVED lines=16> */
.L_x_4419:
[----:B------:R-:W-:Y:S05]  /*1560*/  BSYNC B2 ;  /* 0x0000000000027941 */ /* 0x000fea0003800000 */
.L_x_4418:
        /* <DEDUP_REMOVED lines=43> */
.L_x_4417:
[----:B------:R-:W-:Y:S05]  /*1820*/  BSYNC B1 ;  /* 0x0000000000017941 */ /* 0x000fea0003800000 */
.L_x_4416:
        /* <DEDUP_REMOVED lines=21> */
.L_x_4421:
[----:B------:R-:W-:Y:S02]  /*1980*/  MOV R3, R4 ;  /* 0x0000000400037202 */ /* 0x000fe40000000f00 */
.L_x_4422:
[----:B------:R-:W-:Y:S05]  /*1990*/  BSYNC B1 ;  /* 0x0000000000017941 */ /* 0x000fea0003800000 */
.L_x_4420:
        /* <DEDUP_REMOVED lines=16> */
.L_x_4426:
[----:B------:R-:W-:Y:S05]  /*1aa0*/  BSYNC B2 ;  /* 0x0000000000027941 */ /* 0x000fea0003800000 */
.L_x_4425:
        /* <DEDUP_REMOVED lines=43> */
.L_x_4424:
[----:B------:R-:W-:Y:S05]  /*1d60*/  BSYNC B1 ;  /* 0x0000000000017941 */ /* 0x000fea0003800000 */
.L_x_4423:
        /* <DEDUP_REMOVED lines=21> */
.L_x_4428:
[----:B------:R-:W-:Y:S02]  /*1ec0*/  IMAD.MOV.U32 R3, RZ, RZ, R4 ;  /* 0x000000ffff037224 */ /* 0x000fe400078e0004 */
.L_x_4429:
[----:B------:R-:W-:Y:S05]  /*1ed0*/  BSYNC B1 ;  /* 0x0000000000017941 */ /* 0x000fea0003800000 */
.L_x_4427:
        /* <DEDUP_REMOVED lines=16> */
.L_x_4433:
[----:B------:R-:W-:Y:S05]  /*1fe0*/  BSYNC B2 ;  /* 0x0000000000027941 */ /* 0x000fea0003800000 */
.L_x_4432:
        /* <DEDUP_REMOVED lines=43> */
.L_x_4431:
[----:B------:R-:W-:Y:S05]  /*22a0*/  BSYNC B1 ;  /* 0x0000000000017941 */ /* 0x000fea0003800000 */
.L_x_4430:
        /* <DEDUP_REMOVED lines=21> */
.L_x_4435:
[----:B------:R-:W-:Y:S02]  /*2400*/  MOV R3, R4 ;  /* 0x0000000400037202 */ /* 0x000fe40000000f00 */
.L_x_4436:
[----:B------:R-:W-:Y:S05]  /*2410*/  BSYNC B1 ;  /* 0x0000000000017941 */ /* 0x000fea0003800000 */
.L_x_4434:
        /* <DEDUP_REMOVED lines=16> */
.L_x_4440:
[----:B------:R-:W-:Y:S05]  /*2520*/  BSYNC B2 ;  /* 0x0000000000027941 */ /* 0x000fea0003800000 */
.L_x_4439:
        /* <DEDUP_REMOVED lines=43> */
.L_x_4438:
[----:B------:R-:W-:Y:S05]  /*27e0*/  BSYNC B1 ;  /* 0x0000000000017941 */ /* 0x000fea0003800000 */
.L_x_4437:
        /* <DEDUP_REMOVED lines=21> */
.L_x_4442:
[----:B------:R-:W-:Y:S02]  /*2940*/  IMAD.MOV.U32 R30, RZ, RZ, R4 ;  /* 0x000000ffff1e7224 */ /* 0x000fe400078e0004 */
.L_x_4443:
[----:B------:R-:W-:Y:S05]  /*2950*/  BSYNC B1 ;  /* 0x0000000000017941 */ /* 0x000fea0003800000 */
.L_x_4441:
        /* <DEDUP_REMOVED lines=16> */
.L_x_4447:
[----:B------:R-:W-:Y:S05]  /*2a60*/  BSYNC B2 ;  /* 0x0000000000027941 */ /* 0x000fea0003800000 */
.L_x_4446:
        /* <DEDUP_REMOVED lines=43> */
.L_x_4445:
[----:B------:R-:W-:Y:S05]  /*2d20*/  BSYNC B1 ;  /* 0x0000000000017941 */ /* 0x000fea0003800000 */
.L_x_4444:
        /* <DEDUP_REMOVED lines=21> */
.L_x_4449:
[----:B------:R-:W-:Y:S02]  /*2e80*/  MOV R30, R4 ;  /* 0x00000004001e7202 */ /* 0x000fe40000000f00 */
.L_x_4450:
[----:B------:R-:W-:Y:S05]  /*2e90*/  BSYNC B1 ;  /* 0x0000000000017941 */ /* 0x000fea0003800000 */
.L_x_4448:
        /* <DEDUP_REMOVED lines=18> */
.L_x_4454:
[----:B------:R-:W-:Y:S05]  /*2fc0*/  BSYNC B2 ;  /* 0x0000000000027941 */ /* 0x000fea0003800000 */
.L_x_4453:
        /* <DEDUP_REMOVED lines=43> */
.L_x_4452:
[----:B------:R-:W-:Y:S05]  /*3280*/  BSYNC B1 ;  /* 0x0000000000017941 */ /* 0x000fea0003800000 */
.L_x_4451:
        /* <DEDUP_REMOVED lines=16> */
[----:B------:R-:W-:Y:S02]  /*3390*/  F2FP.PACK_AB R28, R41, R36 ;  /* 0x00000024291c723e */ /* 0x000fe400000000ff */
[----:B------:R-:W-:Y:S01]  /*33a0*/  SEL R43, RZ, 0x1000000, P5 ;  /* 0x01000000ff2b7807 */ /* 0x000fe20002800000 */
[----:B------:R-:W-:Y:S01]  /*33b0*/  @P0 FADD.FTZ R50, R50, R31 ;  /* 0x0000001f32320221 */ /* 0x000fe20000010000 */
[----:B------:R-:W-:-:S04]  /*33c0*/  IADD3 R38, P0, R46, c[0x0][0x188], RZ ;  /* 0x000062002e267a10 */ /* 0x000fc80007f1e0ff */
        /* <DEDUP_REMOVED lines=29> */
.L_x_4459:
        /* <DEDUP_REMOVED lines=36> */
.L_x_4460:
        /* <DEDUP_REMOVED lines=28> */
[----:B------:R-:W-:Y:S01]  /*39a0*/  F2FP.PACK_AB R30, R39, R30 ;  /* 0x0000001e271e723e */ /* 0x000fe200000000ff */
[C---:B------:R-:W-:Y:S02]  /*39b0*/  FMUL.FTZ R39, R43.reuse, R40 ;  /* 0x000000282b277220 */ /* 0x040fe40000410000 */
[C---:B------:R-:W-:Y:S02]  /*39c0*/  FMUL.FTZ R38, R43.reuse, R38 ;  /* 0x000000262b267220 */ /* 0x040fe40000410000 */
[----:B------:R-:W-:-:S02]  /*39d0*/  FMUL.FTZ R29, R43, R36 ;  /* 0x000000242b1d7220 */ /* 0x000fc40000410000 */
[----:B------:R-:W-:Y:S02]  /*39e0*/  FMUL.FTZ R36, R43, R28 ;  /* 0x0000001c2b247220 */ /* 0x000fe40000410000 */
[----:B------:R-:W-:Y:S02]  /*39f0*/  FFMA.FTZ R50, R23, R50, R15 ;  /* 0x0000003217327223 */ /* 0x000fe4000001000f */
[----:B------:R-:W-:Y:S02]  /*3a00*/  FFMA.FTZ R39, R18, R39, R10 ;  /* 0x0000002712277223 */ /* 0x000fe4000001000a */
[----:B------:R-:W-:Y:S01]  /*3a10*/  FFMA.FTZ R38, R19, R38, R11 ;  /* 0x0000002613267223 */ /* 0x000fe2000001000b */
[----:B------:R-:W-:Y:S01]  /*3a20*/  F2FP.PACK_AB R31, R50, R41 ;  /* 0x00000029321f723e */ /* 0x000fe200000000ff */
        /* <DEDUP_REMOVED lines=13> */
.L_x_4457:
[----:B------:R-:W-:Y:S05]  /*3b00*/  BSYNC B0 ;  /* 0x0000000000007941 */ /* 0x000fea0003800000 */
.L_x_4398:
[----:B------:R-:W-:Y:S05]  /*3b10*/  EXIT ;  /* 0x000000000000794d */ /* 0x000fea0003800000 */
.L_x_4455:
[----:B------:R-:W-:Y:S01]  /*3b20*/  IMAD.MOV.U32 R39, RZ, RZ, 0x1 ;  /* 0x00000001ff277424 */ /* 0x000fe200078e00ff */
[----:B------:R-:W-:Y:S01]  /*3b30*/  MOV R38, 0x1f ;  /* 0x0000001f00267802 */ /* 0x000fe20000000f00 */
[----:B------:R-:W-:Y:S01]  /*3b40*/  IMAD.MOV.U32 R31, RZ, RZ, -0x1 ;  /* 0xffffffffff1f7424 */ /* 0x000fe200078e00ff */
[----:B0-----:R-:W-:Y:S02]  /*3b50*/  MOV R28, 0x3b70 ;  /* 0x00003b70001c7802 */ /* 0x001fe40000000f00 */
[----:B------:R-:W-:Y:S05]  /*3b60*/  CALL.REL.NOINC `($__internal_89_$__cuda_sm70_shflsync_bfly_p) ;  /* 0x0000049000007944 */ /* 0x000fea0003c00000 */
[----:B01----:R-:W-:Y:S05]  /*3b70*/  BRA `(.L_x_4459) ;  /* 0xfffffa2000007947 */ /* 0x003fea000383ffff */
.L_x_4456:
[----:B------:R-:W-:Y:S01]  /*3b80*/  HFMA2.MMA R38, -RZ, RZ, 0, 1.847743988037109375e-06 ;  /* 0x0000001fff267435 */ /* 0x000fe200000001ff */
[----:B-1----:R-:W-:Y:S01]  /*3b90*/  MOV R30, R42 ;  /* 0x0000002a001e7202 */ /* 0x002fe20000000f00 */
[----:B------:R-:W-:Y:S01]  /*3ba0*/  IMAD.MOV.U32 R39, RZ, RZ, 0x2 ;  /* 0x00000002ff277424 */ /* 0x000fe200078e00ff */
[----:B------:R-:W-:Y:S01]  /*3bb0*/  MOV R28, 0x3be0 ;  /* 0x00003be0001c7802 */ /* 0x000fe20000000f00 */
[----:B------:R-:W-:Y:S02]  /*3bc0*/  IMAD.MOV.U32 R31, RZ, RZ, -0x1 ;  /* 0xffffffffff1f7424 */ /* 0x000fe400078e00ff */
[----:B------:R-:W-:Y:S05]  /*3bd0*/  CALL.REL.NOINC `($__internal_89_$__cuda_sm70_shflsync_bfly_p) ;  /* 0x0000042000007944 */ /* 0x000fea0003c00000 */
[----:B01----:R-:W-:Y:S01]  /*3be0*/  FADD.FTZ R30, R42, R31 ;  /* 0x0000001f2a1e7221 */ /* 0x003fe20000010000 */
[----:B------:R-:W-:Y:S01]  /*3bf0*/  MOV R39, 0x4 ;  /* 0x0000000400277802 */ /* 0x000fe20000000f00 */
[----:B------:R-:W-:Y:S01]  /*3c00*/  IMAD.MOV.U32 R38, RZ, RZ, 0x1f ;  /* 0x0000001fff267424 */ /* 0x000fe200078e00ff */
[----:B------:R-:W-:-:S02]  /*3c10*/  MOV R31, 0xffffffff ;  /* 0xffffffff001f7802 */ /* 0x000fc40000000f00 */
[----:B------:R-:W-:Y:S02]  /*3c20*/  MOV R28, 0x3c40 ;  /* 0x00003c40001c7802 */ /* 0x000fe40000000f00 */
[----:B------:R-:W-:Y:S05]  /*3c30*/  CALL.REL.NOINC `($__internal_89_$__cuda_sm70_shflsync_bfly_p) ;  /* 0x000003c000007944 */ /* 0x000fea0003c00000 */
[----:B0-----:R-:W-:Y:S01]  /*3c40*/  HFMA2.MMA R38, -RZ, RZ, 0, 1.847743988037109375e-06 ;  /* 0x0000001fff267435 */ /* 0x001fe200000001ff */
[----:B-1----:R-:W-:Y:S01]  /*3c50*/  FADD.FTZ R30, R30, R31 ;  /* 0x0000001f1e1e7221 */ /* 0x002fe20000010000 */
[----:B------:R-:W-:Y:S01]  /*3c60*/  MOV R28, 0x3ca0 ;  /* 0x00003ca0001c7802 */ /* 0x000fe20000000f00 */
[----:B------:R-:W-:Y:S02]  /*3c70*/  IMAD.MOV.U32 R39, RZ, RZ, 0x8 ;  /* 0x00000008ff277424 */ /* 0x000fe400078e00ff */
[----:B------:R-:W-:Y:S02]  /*3c80*/  IMAD.MOV.U32 R31, RZ, RZ, -0x1 ;  /* 0xffffffffff1f7424 */ /* 0x000fe400078e00ff */
[----:B------:R-:W-:Y:S05]  /*3c90*/  CALL.REL.NOINC `($__internal_89_$__cuda_sm70_shflsync_bfly_p) ;  /* 0x0000036000007944 */ /* 0x000fea0003c00000 */
[----:B01----:R-:W-:Y:S01]  /*3ca0*/  FADD.FTZ R30, R30, R31 ;  /* 0x0000001f1e1e7221 */ /* 0x003fe20000010000 */
[----:B------:R-:W-:Y:S01]  /*3cb0*/  MOV R39, 0x10 ;  /* 0x0000001000277802 */ /* 0x000fe20000000f00 */
[----:B------:R-:W-:Y:S01]  /*3cc0*/  IMAD.MOV.U32 R38, RZ, RZ, 0x1f ;  /* 0x0000001fff267424 */ /* 0x000fe200078e00ff */
[----:B------:R-:W-:Y:S02]  /*3cd0*/  MOV R31, 0xffffffff ;  /* 0xffffffff001f7802 */ /* 0x000fe40000000f00 */
[----:B------:R-:W-:-:S02]  /*3ce0*/  MOV R28, 0x3d00 ;  /* 0x00003d00001c7802 */ /* 0x000fc40000000f00 */
[----:B------:R-:W-:Y:S05]  /*3cf0*/  CALL.REL.NOINC `($__internal_89_$__cuda_sm70_shflsync_bfly_p) ;  /* 0x0000030000007944 */ /* 0x000fea0003c00000 */
        /* <DEDUP_REMOVED lines=41> */
[----:B0-----:R-:W-:Y:S01]  /*3f90*/  HFMA2.MMA R38, -RZ, RZ, 0, 1.847743988037109375e-06 ;  /* 0x0000001fff267435 */ /* 0x001fe200000001ff */
[----:B-1----:R-:W-:Y:S01]  /*3fa0*/  FADD.FTZ R30, R30, R31 ;  /* 0x0000001f1e1e7221 */ /* 0x002fe20000010000 */
[----:B------:R-:W-:Y:S01]  /*3fb0*/  MOV R28, 0x3ff0 ;  /* 0x00003ff0001c7802 */ /* 0x000fe20000000f00 */
[----:B------:R-:W-:-:S02]  /*3fc0*/  IMAD.MOV.U32 R39, RZ, RZ, 0x10 ;  /* 0x00000010ff277424 */ /* 0x000fc400078e00ff */
[----:B------:R-:W-:Y:S02]  /*3fd0*/  IMAD.MOV.U32 R31, RZ, RZ, -0x1 ;  /* 0xffffffffff1f7424 */ /* 0x000fe400078e00ff */
[----:B------:R-:W-:Y:S05]  /*3fe0*/  CALL.REL.NOINC `($__internal_89_$__cuda_sm70_shflsync_bfly_p) ;  /* 0x0000001000007944 */ /* 0x000fea0003c00000 */
[----:B01----:R-:W-:Y:S05]  /*3ff0*/  BRA `(.L_x_4460) ;  /* 0xfffff7e000007947 */ /* 0x003fea000383ffff */
        .weak           $__internal_89_$__cuda_sm70_shflsync_bfly_p
        .type           $__internal_89_$__cuda_sm70_shflsync_bfly_p,@function
        .size           $__internal_89_$__cuda_sm70_shflsync_bfly_p,(.L_x_8277 - $__internal_89_$__cuda_sm70_shflsync_bfly_p)
$__internal_89_$__cuda_sm70_shflsync_bfly_p:
[----:B------:R-:W-:Y:S01]  /*4000*/  MOV R29, 0x0 ;  /* 0x00000000001d7802 */ /* 0x000fe20000000f00 */
[----:B------:R-:W-:Y:S04]  /*4010*/  WARPSYNC R31 ;  /* 0x0000001f00007348 */ /* 0x000fe80003800000 */
[----:B------:R0:W1:Y:S01]  /*4020*/  SHFL.BFLY PT, R31, R30, R39, R38 ;  /* 0x0c0000271e1f7389 */ /* 0x00006200000e0026 */
[----:B------:R-:W-:Y:S05]  /*4030*/  RET.REL.NODEC R28 `(_ZN10layer_norm13ln_fwd_kernelINS_13Kernel_traitsIf6__halfS2_S2_fjLj256ELj1ELj4ELj1ELj16ENS_18Kernel_traits_baseILj256EfS2_S2_S2_fjLj128EEEEELb1ELb0ELb0ELb1EEEvNS_9FwdParamsE) ;  /* 0xffffbfc01c007950 */ /* 0x000fea0003c3ffff */
.L_x_4461:
        /* <DEDUP_REMOVED lines=12> */
.L_x_8277:


//--------------------- .text._ZN10layer_norm13ln_fwd_kernelINS_13Kernel_traitsIf6__halfS2_S2_fjLj256ELj1ELj4ELj1ELj16ENS_18Kernel_traits_baseILj256EfS2_S2_S2_fjLj128EEEEELb1ELb0ELb1ELb0EEEvNS_9FwdParamsE --------------------------
	.section	.text._ZN10layer_norm13ln_fwd_kernelINS_13Kernel_traitsIf6__halfS2_S2_fjLj256ELj1ELj4ELj1ELj16ENS_18Kernel_traits_baseILj256EfS2_S2_S2_fjLj128EEEEELb1ELb0ELb1ELb0EEEvNS_9FwdParamsE,"ax",@progbits
	.sectioninfo	@"SHI_REGISTERS=64"
	.align	128
        .global         _ZN10layer_norm13ln_fwd_kernelINS_13Kernel_traitsIf6__halfS2_S2_fjLj256ELj1ELj4ELj1ELj16ENS_18Kernel_traits_baseILj256EfS2_S2_S2_fjLj128EEEEELb1ELb0ELb1ELb0EEEvNS_9FwdParamsE
        .type           _ZN10layer_norm13ln_fwd_kernelINS_13Kernel_traitsIf6__halfS2_S2_fjLj256ELj1ELj4ELj1ELj16ENS_18Kernel_traits_baseILj256EfS2_S2_S2_fjLj128EEEEELb1ELb0ELb1ELb0EEEvNS_9FwdParamsE,@function
        .size           _ZN10layer_norm13ln_fwd_kernelINS_13Kernel_traitsIf6__halfS2_S2_fjLj256ELj1ELj4ELj1ELj16ENS_18Kernel_traits_baseILj256EfS2_S2_S2_fjLj128EEEEELb1ELb0ELb1ELb0EEEvNS_9FwdParamsE,(.L_x_8278 - _ZN10layer_norm13ln_fwd_kernelINS_13Kernel_traitsIf6__halfS2_S2_fjLj256ELj1ELj4ELj1ELj16ENS_18Kernel_traits_baseILj256EfS2_S2_S2_fjLj128EEEEELb1ELb0ELb1ELb0EEEvNS_9FwdParamsE)
        .other          _ZN10layer_norm13ln_fwd_kernelINS_13Kernel_traitsIf6__halfS2_S2_fjLj256ELj1ELj4ELj1ELj16ENS_18Kernel_traits_baseILj256EfS2_S2_S2_fjLj128EEEEELb1ELb0ELb1ELb0EEEvNS_9FwdParamsE,@"STO_CUDA_ENTRY STV_DEFAULT"
_ZN10layer_norm13ln_fwd_kernelINS_13Kernel_traitsIf6__halfS2_S2_fjLj256ELj1ELj4ELj1ELj16ENS_18Kernel_traits_baseILj256EfS2_S2_S2_fjLj128EEEEELb1ELb0ELb1ELb0EEEvNS_9FwdParamsE:
.text._ZN10layer_norm13ln_fwd_kernelINS_13Kernel_traitsIf6__halfS2_S2_fjLj256ELj1ELj4ELj1ELj16ENS_18Kernel_traits_baseILj256EfS2_S2_S2_fjLj128EEEEELb1ELb0ELb1ELb0EEEvNS_9FwdParamsE:
        /* <DEDUP_REMOVED lines=45> */
.L_x_4463:
[----:B------:R-:W-:Y:S05]  /*02d0*/  BSYNC B0 ;  /* 0x0000000000007941 */ /* 0x000fea0003800000 */
.L_x_4462:
        /* <DEDUP_REMOVED lines=83> */
.L_x_4552:
        /* <DEDUP_REMOVED lines=36> */
.L_x_4468:
        /* <DEDUP_REMOVED lines=12> */
.L_x_4471:
[----:B------:R-:W-:Y:S02]  /*0b10*/  IMAD.MOV.U32 R42, RZ, RZ, R36 ;  /* 0x000000ffff2a7224 */ /* 0x000fe400078e0024 */
.L_x_4472:
[----:B------:R-:W-:Y:S05]  /*0b20*/  BSYNC B3 ;  /* 0x0000000000037941 */ /* 0x000fea0003800000 */
.L_x_4470:
        /* <DEDUP_REMOVED lines=16> */
.L_x_4476:
[----:B------:R-:W-:Y:S05]  /*0c30*/  BSYNC B4 ;  /* 0x0000000000047941 */ /* 0x000fea0003800000 */
.L_x_4475:
        /* <DEDUP_REMOVED lines=42> */
.L_x_4474:
[----:B------:R-:W-:Y:S05]  /*0ee0*/  BSYNC B3 ;  /* 0x0000000000037941 */ /* 0x000fea0003800000 */
.L_x_4473:
        /* <DEDUP_REMOVED lines=11> */
.L_x_4469:
[----:B------:R-:W-:Y:S05]  /*0fa0*/  BSYNC B2 ;  /* 0x0000000000027941 */ /* 0x000fea0003800000 */
.L_x_4467:
        /* <DEDUP_REMOVED lines=8> */
.L_x_4478:
        /* <DEDUP_REMOVED lines=12> */
.L_x_4481:
[----:B------:R-:W-:Y:S02]  /*10f0*/  IMAD.MOV.U32 R44, RZ, RZ, R36 ;  /* 0x000000ffff2c7224 */ /* 0x000fe400078e0024 */
.L_x_4482:
[----:B------:R-:W-:Y:S05]  /*1100*/  BSYNC B3 ;  /* 0x0000000000037941 */ /* 0x000fea0003800000 */
.L_x_4480:
        /* <DEDUP_REMOVED lines=16> */
.L_x_4486:
[----:B------:R-:W-:Y:S05]  /*1210*/  BSYNC B4 ;  /* 0x0000000000047941 */ /* 0x000fea0003800000 */
.L_x_4485:
        /* <DEDUP_REMOVED lines=43> */
.L_x_4484:
[----:B------:R-:W-:Y:S05]  /*14d0*/  BSYNC B3 ;  /* 0x0000000000037941 */ /* 0x000fea0003800000 */
.L_x_4483:
        /* <DEDUP_REMOVED lines=11> */
.L_x_4479:
[----:B------:R-:W-:Y:S05]  /*1590*/  BSYNC B2 ;  /* 0x0000000000027941 */ /* 0x000fea0003800000 */
.L_x_4477:
        /* <DEDUP_REMOVED lines=8> */
.L_x_4488:
        /* <DEDUP_REMOVED lines=12> */
.L_x_4491:
[----:B------:R-:W-:Y:S02]  /*16e0*/  IMAD.MOV.U32 R47, RZ, RZ, R36 ;  /* 0x000000ffff2f7224 */ /* 0x000fe400078e0024 */
.L_x_4492:
[----:B------:R-:W-:Y:S05]  /*16f0*/  BSYNC B3 ;  /* 0x0000000000037941 */ /* 0x000fea0003800000 */
.L_x_4490:
        /* <DEDUP_REMOVED lines=16> */
.L_x_4496:
[----:B------:R-:W-:Y:S05]  /*1800*/  BSYNC B4 ;  /* 0x0000000000047941 */ /* 0x000fea0003800000 */
.L_x_4495:
        /* <DEDUP_REMOVED lines=43> */
.L_x_4494:
[----:B------:R-:W-:Y:S05]  /*1ac0*/  BSYNC B3 ;  /* 0x0000000000037941 */ /* 0x000fea0003800000 */
.L_x_4493:
        /* <DEDUP_REMOVED lines=11> */
.L_x_4489:
[----:B------:R-:W-:Y:S05]  /*1b80*/  BSYNC B2 ;  /* 0x0000000000027941 */ /* 0x000fea0003800000 */
.L_x_4487:
        /* <DEDUP_REMOVED lines=8> */
.L_x_4498:
        /* <DEDUP_REMOVED lines=12> */
.L_x_4501:
[----:B------:R-:W-:Y:S02]  /*1cd0*/  IMAD.MOV.U32 R48, RZ, RZ, R36 ;  /* 0x000000ffff307224 */ /* 0x000fe400078e0024 */
.L_x_4502:
[----:B------:R-:W-:Y:S05]  /*1ce0*/  BSYNC B3 ;  /* 0x0000000000037941 */ /* 0x000fea0003800000 */
.L_x_4500:
        /* <DEDUP_REMOVED lines=16> */
.L_x_4506:
[----:B------:R-:W-:Y:S05]  /*1df0*/  BSYNC B4 ;  /* 0x0000000000047941 */ /* 0x000fea0003800000 */
.L_x_4505:
        /* <DEDUP_REMOVED lines=43> */
.L_x_4504:
[----:B------:R-:W-:Y:S05]  /*20b0*/  BSYNC B3 ;  /* 0x0000000000037941 */ /* 0x000fea0003800000 */
.L_x_4503:
        /* <DEDUP_REMOVED lines=11> */
.L_x_4499:
[----:B------:R-:W-:Y:S05]  /*2170*/  BSYNC B2 ;  /* 0x0000000000027941 */ /* 0x000fea0003800000 */
.L_x_4497:
        /* <DEDUP_REMOVED lines=8> */
.L_x_4508:
        /* <DEDUP_REMOVED lines=12> */
.L_x_4511:
[----:B------:R-:W-:Y:S02]  /*22c0*/  MOV R51, R36 ;  /* 0x0000002400337202 */ /* 0x000fe40000000f00 */
.L_x_4512:
[----:B------:R-:W-:Y:S05]  /*22d0*/  BSYNC B3 ;  /* 0x0000000000037941 */ /* 0x000fea0003800000 */
.L_x_4510:
        /* <DEDUP_REMOVED lines=16> */
.L_x_4516:
[----:B------:R-:W-:Y:S05]  /*23e0*/  BSYNC B4 ;  /* 0x0000000000047941 */ /* 0x000fea0003800000 */
.L_x_4515:
        /* <DEDUP_REMOVED lines=43> */
.L_x_4514:
[----:B------:R-:W-:Y:S05]  /*26a0*/  BSYNC B3 ;  /* 0x0000000000037941 */ /* 0x000fea0003800000 */
.L_x_4513:
        /* <DEDUP_REMOVED lines=11> */
.L_x_4509:
[----:B------:R-:W-:Y:S05]  /*2760*/  BSYNC B2 ;  /* 0x0000000000027941 */ /* 0x000fea0003800000 */
.L_x_4507:
        /* <DEDUP_REMOVED lines=8> */
.L_x_4518:
        /* <DEDUP_REMOVED lines=12> */
.L_x_4521:
[----:B------:R-:W-:Y:S02]  /*28b0*/  IMAD.MOV.U32 R52, RZ, RZ, R36 ;  /* 0x000000ffff347224 */ /* 0x000fe400078e0024 */
.L_x_4522:
[----:B------:R-:W-:Y:S05]  /*28c0*/  BSYNC B3 ;  /* 0x0000000000037941 */ /* 0x000fea0003800000 */
.L_x_4520:
        /* <DEDUP_REMOVED lines=16> */
.L_x_4526:
[----:B------:R-:W-:Y:S05]  /*29d0*/  BSYNC B4 ;  /* 0x0000000000047941 */ /* 0x000fea0003800000 */
.L_x_4525:
        /* <DEDUP_REMOVED lines=43> */
.L_x_4524:
[----:B------:R-:W-:Y:S05]  /*2c90*/  BSYNC B3 ;  /* 0x0000000000037941 */ /* 0x000fea0003800000 */
.L_x_4523:
        /* <DEDUP_REMOVED lines=11> */
.L_x_4519:
[----:B------:R-:W-:Y:S05]  /*2d50*/  BSYNC B2 ;  /* 0x0000000000027941 */ /* 0x000fea0003800000 */
.L_x_4517:
        /* <DEDUP_REMOVED lines=8> */
.L_x_4528:
        /* <DEDUP_REMOVED lines=12> */
.L_x_4531:
[----:B------:R-:W-:Y:S02]  /*2ea0*/  MOV R55, R36 ;  /* 0x0000002400377202 */ /* 0x000fe40000000f00 */
.L_x_4532:
[----:B------:R-:W-:Y:S05]  /*2eb0*/  BSYNC B3 ;  /* 0x0000000000037941 */ /* 0x000fea0003800000 */
.L_x_4530:
        /* <DEDUP_REMOVED lines=16> */
.L_x_4536:
[----:B------:R-:W-:Y:S05]  /*2fc0*/  BSYNC B4 ;  /* 0x0000000000047941 */ /* 0x000fea0003800000 */
.L_x_4535:
        /* <DEDUP_REMOVED lines=43> */
.L_x_4534:
[----:B------:R-:W-:Y:S05]  /*3280*/  BSYNC B3 ;  /* 0x0000000000037941 */ /* 0x000fea0003800000 */
.L_x_4533:
        /* <DEDUP_REMOVED lines=11> */
.L_x_4529:
[----:B------:R-:W-:Y:S05]  /*3340*/  BSYNC B2 ;  /* 0x0000000000027941 */ /* 0x000fea0003800000 */
.L_x_4527:
        /* <DEDUP_REMOVED lines=8> */
.L_x_4538:
        /* <DEDUP_REMOVED lines=12> */
.L_x_4541:
[----:B------:R-:W-:Y:S02]  /*3490*/  IMAD.MOV.U32 R34, RZ, RZ, R36 ;  /* 0x000000ffff227224 */ /* 0x000fe400078e0024 */
.L_x_4542:
[----:B------:R-:W-:Y:S05]  /*34a0*/  BSYNC B3 ;  /* 0x0000000000037941 */ /* 0x000fea0003800000 */
.L_x_4540:
        /* <DEDUP_REMOVED lines=16> */
.L_x_4546:
[----:B------:R-:W-:Y:S05]  /*35b0*/  BSYNC B4 ;  /* 0x0000000000047941 */ /* 0x000fea0003800000 */
.L_x_4545:
        /* <DEDUP_REMOVED lines=43> */
.L_x_4544:
[----:B------:R-:W-:Y:S05]  /*3870*/  BSYNC B3 ;  /* 0x0000000000037941 */ /* 0x000fea0003800000 */
.L_x_4543:
        /* <DEDUP_REMOVED lines=11> */
.L_x_4539:
[----:B------:R-:W-:Y:S05]  /*3930*/  BSYNC B2 ;  /* 0x0000000000027941 */ /* 0x000fea0003800000 */
.L_x_4537:
        /* <DEDUP_REMOVED lines=24> */
.L_x_4466:
[----:B------:R-:W-:Y:S05]  /*3ac0*/  BSYNC B0 ;  /* 0x0000000000007941 */ /* 0x000fea0003800000 */
.L_x_4465:
        /* <DEDUP_REMOVED lines=12> */
.L_x_4553:
        /* <DEDUP_REMOVED lines=37> */
.L_x_4554:
        /* <DEDUP_REMOVED lines=55> */
.L_x_4550:
[----:B-1----:R-:W-:Y:S05]  /*4150*/  BSYNC B0 ;  /* 0x0000000000007941 */ /* 0x002fea0003800000 */
.L_x_4549:
[----:B0-----:R-:W-:-:S05]  /*4160*/  MOV R33, c[0x0][0x160] ;  /* 0x0000580000217a02 */ /* 0x001fca0000000f00 */
[----:B------:R-:W-:-:S05]  /*4170*/  IMAD R0, R33, 0x4, R0 ;  /* 0x0000000421007824 */ /* 0x000fca00078e0200 */
[----:B------:R-:W-:-:S13]  /*4180*/  ISETP.GE.AND P0, PT, R0, c[0x0][0x164], PT ;  /* 0x0000590000007a0c */ /* 0x000fda0003f06270 */
[----:B------:R-:W-:Y:S01]  /*4190*/  @P0 CALL.REL.NOINC `(.L_x_4551) ;  /* 0x0000001000000944 */ /* 0x000fe20003c00000 */
[----:B------:R-:W-:Y:S05]  /*41a0*/  BRA `(.L_x_4552) ;  /* 0xffffc66000007947 */ /* 0x000fea000383ffff */
.L_x_4551:
[----:B------:R-:W-:Y:S05]  /*41b0*/  BSYNC B1 ;  /* 0x0000000000017941 */ /* 0x000fea0003800000 */
.L_x_4464:
[----:B------:R-:W-:Y:S05]  /*41c0*/  EXIT ;  /* 0x000000000000794d */ /* 0x000fea0003800000 */
.L_x_4547:
[----:B------:R-:W-:Y:S01]  /*41d0*/  HFMA2.MMA R35, -RZ, RZ, 0, 1.847743988037109375e-06 ;  /* 0x0000001fff237435 */ /* 0x000fe200000001ff */
[----:B------:R-:W-:Y:S01]  /*41e0*/  MOV R59, R33 ;  /* 0x00000021003b7202 */ /* 0x000fe20000000f00 */
[----:B------:R-:W-:Y:S01]  /*41f0*/  IMAD.MOV.U32 R58, RZ, RZ, 0x1 ;  /* 0x00000001ff3a7424 */ /* 0x000fe200078e00ff */
[----:B------:R-:W-:Y:S01]  /*4200*/  MOV R32, 0x4230 ;  /* 0x0000423000207802 */ /* 0x000fe20000000f00 */
[----:B------:R-:W-:Y:S02]  /*4210*/  IMAD.MOV.U32 R34, RZ, RZ, -0x1 ;  /* 0xffffffffff227424 */ /* 0x000fe400078e00ff */
[----:B-----5:R-:W-:Y:S05]  /*4220*/  CALL.REL.NOINC `($__internal_90_$__cuda_sm70_shflsync_bfly_p) ;  /* 0x0000049000007944 */ /* 0x020fea0003c00000 */
[----:B01----:R-:W-:Y:S05]  /*4230*/  BRA `(.L_x_4553) ;  /* 0xfffff95000007947 */ /* 0x003fea000383ffff */
.L_x_4548:
[----:B------:R-:W-:Y:S01]  /*4240*/  MOV R58, 0x2 ;  /* 0x00000002003a7802 */ /* 0x000fe20000000f00 */
[----:B------:R-:W-:Y:S01]  /*4250*/  IMAD.MOV.U32 R35, RZ, RZ, 0x1f ;  /* 0x0000001fff237424 */ /* 0x000fe200078e00ff */
[----:B------:R-:W-:Y:S02]  /*4260*/  MOV R34, 0xffffffff ;  /* 0xffffffff00227802 */ /* 0x000fe40000000f00 */
[----:B------:R-:W-:Y:S02]  /*4270*/  MOV R32, 0x4290 ;  /* 0x0000429000207802 */ /* 0x000fe40000000f00 */
[----:B0----5:R-:W-:Y:S05]  /*4280*/  CALL.REL.NOINC `($__internal_90_$__cuda_sm70_shflsync_bfly_p) ;  /* 0x0000043000007944 */ /* 0x021fea0003c00000 */
[----:B0-----:R-:W-:Y:S01]  /*4290*/  HFMA2.MMA R35, -RZ, RZ, 0, 1.847743988037109375e-06 ;  /* 0x0000001fff237435 */ /* 0x001fe200000001ff */
[----:B-1----:R-:W-:Y:S01]  /*42a0*/  FADD.FTZ R59, R59, R58 ;  /* 0x0000003a3b3b7221 */ /* 0x002fe20000010000 */
[----:B------:R-:W-:Y:S01]  /*42b0*/  MOV R32, 0x42f0 ;  /* 0x000042f000207802 */ /* 0x000fe20000000f00 */
[----:B------:R-:W-:-:S02]  /*42c0*/  IMAD.MOV.U32 R58, RZ, RZ, 0x4 ;  /* 0x00000004ff3a7424 */ /* 0x000fc400078e00ff */
[----:B------:R-:W-:Y:S02]  /*42d0*/  IMAD.MOV.U32 R34, RZ, RZ, -0x1 ;  /* 0xffffffffff227424 */ /* 0x000fe400078e00ff */
[----:B------:R-:W-:Y:S05]  /*42e0*/  CALL.REL.NOINC `($__internal_90_$__cuda_sm70_shflsync_bfly_p) ;  /* 0x000003d000007944 */ /* 0x000fea0003c00000 */
[----:B01----:R-:W-:Y:S01]  /*42f0*/  FADD.FTZ R59, R59, R58 ;  /* 0x0000003a3b3b7221 */ /* 0x003fe20000010000 */
[----:B------:R-:W-:Y:S01]  /*4300*/  MOV R58, 0x8 ;  /* 0x00000008003a7802 */ /* 0x000fe20000000f00 */
[----:B------:R-:W-:Y:S01]  /*4310*/  IMAD.MOV.U32 R35, RZ, RZ, 0x1f ;  /* 0x0000001fff237424 */ /* 0x000fe200078e00ff */
[----:B------:R-:W-:Y:S02]  /*4320*/  MOV R34, 0xffffffff ;  /* 0xffffffff00227802 */ /* 0x000fe40000000f00 */
[----:B------:R-:W-:Y:S02]  /*4330*/  MOV R32, 0x4350 ;  /* 0x0000435000207802 */ /* 0x000fe40000000f00 */
[----:B------:R-:W-:Y:S05]  /*4340*/  CALL.REL.NOINC `($__internal_90_$__cuda_sm70_shflsync_bfly_p) ;  /* 0x0000037000007944 */ /* 0x000fea0003c00000 */
[----:B0-----:R-:W-:Y:S01]  /*4350*/  HFMA2.MMA R35, -RZ, RZ, 0, 1.847743988037109375e-06 ;  /* 0x0000001fff237435 */ /* 0x001fe200000001ff */
[----:B-1----:R-:W-:Y:S01]  /*4360*/  FADD.FTZ R59, R59, R58 ;  /* 0x0000003a3b3b7221 */ /* 0x002fe20000010000 */
[----:B------:R-:W-:Y:S01]  /*4370*/  MOV R32, 0x43b0 ;  /* 0x000043b000207802 */ /* 0x000fe20000000f00 */
[----:B------:R-:W-:Y:S02]  /*4380*/  IMAD.MOV.U32 R58, RZ, RZ, 0x10 ;  /* 0x00000010ff3a7424 */ /* 0x000fe400078e00ff */
[----:B------:R-:W-:-:S02]  /*4390*/  IMAD.MOV.U32 R34, RZ, RZ, -0x1 ;  /* 0xffffffffff227424 */ /* 0x000fc400078e00ff */
[----:B------:R-:W-:Y:S05]  /*43a0*/  CALL.REL.NOINC `($__internal_90_$__cuda_sm70_shflsync_bfly_p) ;  /* 0x0000031000007944 */ /* 0x000fea0003c00000 */
        /* <DEDUP_REMOVED lines=23> */
[----:B------:R-:W-:Y:S05]  /*4520*/  CALL.REL.NOINC `($__internal_90_$__cuda_sm70_shflsync_bfly_p) ;  /* 0x0000019000007944 */ /* 0x000fea0003c00000 */
[----:B0-----:R-:W-:Y:S01]  /*4530*/  HFMA2.MMA R35, -RZ, RZ, 0, 1.847743988037109375e-06 ;  /* 0x0000001fff237435 */ /* 0x001fe200000001ff */
[----:B-1----:R-:W-:Y:S01]  /*4540*/  FADD.FTZ R59, R59, R58 ;  /* 0x0000003a3b3b7221 */ /* 0x002fe20000010000 */
[----:B------:R-:W-:Y:S01]  /*4550*/  MOV R32, 0x4590 ;  /* 0x0000459000207802 */ /* 0x000fe20000000f00 */
[----:B------:R-:W-:Y:S02]  /*4560*/  IMAD.MOV.U32 R58, RZ, RZ, 0x2 ;  /* 0x00000002ff3a7424 */ /* 0x000fe400078e00ff */
[----:B------:R-:W-:Y:S02]  /*4570*/  IMAD.MOV.U32 R34, RZ, RZ, -0x1 ;  /* 0xffffffffff227424 */ /* 0x000fe400078e00ff */
[----:B------:R-:W-:Y:S05]  /*4580*/  CALL.REL.NOINC `($__internal_90_$__cuda_sm70_shflsync_bfly_p) ;  /* 0x0000013000007944 */ /* 0x000fea0003c00000 */
[----:B01----:R-:W-:Y:S01]  /*4590*/  FADD.FTZ R59, R59, R58 ;  /* 0x0000003a3b3b7221 */ /* 0x003fe20000010000 */
[----:B------:R-:W-:Y:S01]  /*45a0*/  MOV R58, 0x4 ;  /* 0x00000004003a7802 */ /* 0x000fe20000000f00 */
[----:B------:R-:W-:Y:S01]  /*45b0*/  IMAD.MOV.U32 R35, RZ, RZ, 0x1f ;  /* 0x0000001fff237424 */ /* 0x000fe200078e00ff */
[----:B------:R-:W-:-:S02]  /*45c0*/  MOV R34, 0xffffffff ;  /* 0xffffffff00227802 */ /* 0x000fc40000000f00 */
        /* <DEDUP_REMOVED lines=11> */
[----:B------:R-:W-:Y:S02]  /*4680*/  MOV R34, 0xffffffff ;  /* 0xffffffff00227802 */ /* 0x000fe40000000f00 */
[----:B------:R-:W-:-:S02]  /*4690*/  MOV R32, 0x46b0 ;  /* 0x000046b000207802 */ /* 0x000fc40000000f00 */
[----:B------:R-:W-:Y:S05]  /*46a0*/  CALL.REL.NOINC `($__internal_90_$__cuda_sm70_shflsync_bfly_p) ;  /* 0x0000001000007944 */ /* 0x000fea0003c00000 */
[----:B01----:R-:W-:Y:S05]  /*46b0*/  BRA `(.L_x_4554) ;  /* 0xfffff72000007947 */ /* 0x003fea000383ffff */
        .weak           $__internal_90_$__cuda_sm70_shflsync_bfly_p
        .type           $__internal_90_$__cuda_sm70_shflsync_bfly_p,@function
        .size           $__internal_90_$__cuda_sm70_shflsync_bfly_p,(.L_x_8278 - $__internal_90_$__cuda_sm70_shflsync_bfly_p)
$__internal_90_$__cuda_sm70_shflsync_bfly_p:
[----:B------:R-:W-:Y:S01]  /*46c0*/  HFMA2.MMA R61, -RZ, RZ, 0, 0 ;  /* 0x00000000ff3d7435 */ /* 0x000fe200000001ff */
[----:B------:R-:W-:Y:S01]  /*46d0*/  IMAD.MOV.U32 R60, RZ, RZ, R32 ;  /* 0x000000ffff3c7224 */ /* 0x000fe200078e0020 */
[----:B------:R-:W-:Y:S04]  /*46e0*/  WARPSYNC R34 ;  /* 0x0000002200007348 */ /* 0x000fe80003800000 */
[----:B------:R0:W1:Y:S01]  /*46f0*/  SHFL.BFLY PT, R58, R59, R58, R35 ;  /* 0x0c00003a3b3a7389 */ /* 0x00006200000e0023 */
[----:B------:R-:W-:Y:S05]  /*4700*/  RET.REL.NODEC R60 `(_ZN10layer_norm13ln_fwd_kernelINS_13Kernel_traitsIf6__halfS2_S2_fjLj256ELj1ELj4ELj1ELj16ENS_18Kernel_traits_baseILj256EfS2_S2_S2_fjLj128EEEEELb1ELb0ELb1ELb0EEEvNS_9FwdParamsE) ;  /* 0xffffb8f03c007950 */ /* 0x000fea0003c3ffff */
.L_x_4555:
        /* <DEDUP_REMOVED lines=15> */
.L_x_8278:


//--------------------- .text._ZN10layer_norm13ln_fwd_kernelINS_13Kernel_traitsIf6__halfS2_S2_fjLj256ELj1ELj4ELj1ELj16ENS_18Kernel_traits_baseILj256EfS2_S2_S2_fjLj128EEEEELb1ELb0ELb1ELb1EEEvNS_9FwdParamsE --------------------------
	.section	.text._ZN10layer_norm13ln_fwd_kernelINS_13Kernel_traitsIf6__halfS2_S2_fjLj256ELj1ELj4ELj1ELj16ENS_18Kernel_traits_baseILj256EfS2_S2_S2_fjLj128EEEEELb1ELb0ELb1ELb1EEEvNS_9FwdParamsE,"ax",@progbits
	.sectioninfo	@"SHI_REGISTERS=64"
	.align	128
        .global         _ZN10layer_norm13ln_fwd_kernelINS_13Kernel_traitsIf6__halfS2_S2_fjLj256ELj1ELj4ELj1ELj16ENS_18Kernel_traits_baseILj256EfS2_S2_S2_fjLj128EEEEELb1ELb0ELb1ELb1EEEvNS_9FwdParamsE
        .type           _ZN10layer_norm13ln_fwd_kernelINS_13Kernel_traitsIf6__halfS2_S2_fjLj256ELj1ELj4ELj1ELj16ENS_18Kernel_traits_baseILj256EfS2_S2_S2_fjLj128EEEEELb1ELb0ELb1ELb1EEEvNS_9FwdParamsE,@function
        .size           _ZN10layer_norm13ln_fwd_kernelINS_13Kernel_traitsIf6__halfS2_S2_fjLj256ELj1ELj4ELj1ELj16ENS_18Kernel_traits_baseILj256EfS2_S2_S2_fjLj128EEEEELb1ELb0ELb1ELb1EEEvNS_9FwdParamsE,(.L_x_8279 - _ZN10layer_norm13ln_fwd_kernelINS_13Kernel_traitsIf6__halfS2_S2_fjLj256ELj1ELj4ELj1ELj16ENS_18Kernel_traits_baseILj256EfS2_S2_S2_fjLj128EEEEELb1ELb0ELb1ELb1EEEvNS_9FwdParamsE)
        .other          _ZN10layer_norm13ln_fwd_kernelINS_13Kernel_traitsIf6__halfS2_S2_fjLj256ELj1ELj4ELj1ELj16ENS_18Kernel_traits_baseILj256EfS2_S2_S2_fjLj128EEEEELb1ELb0ELb1ELb1EEEvNS_9FwdParamsE,@"STO_CUDA_ENTRY STV_DEFAULT"
_ZN10layer_norm13ln_fwd_kernelINS_13Kernel_traitsIf6__halfS2_S2_fjLj256ELj1ELj4ELj1ELj16ENS_18Kernel_traits_baseILj256EfS2_S2_S2_fjLj128EEEEELb1ELb0ELb1ELb1EEEvNS_9FwdParamsE:
.text._ZN10layer_norm13ln_fwd_kernelINS_13Kernel_traitsIf6__halfS2_S2_fjLj256ELj1ELj4ELj1ELj16ENS_18Kernel_traits_baseILj256EfS2_S2_S2_fjLj128EEEEELb1ELb0ELb1ELb1EEEvNS_9FwdParamsE:
        /* <DEDUP_REMOVED lines=122> */
.L_x_4644:
        /* <DEDUP_REMOVED lines=31> */
[----:B------:R-:W-:Y:S01]  /*0990*/  MOV R32, R37 ;  /* 0x0000002500207202 */ /* 0x000fe20000000f00 */
[----:B-----5:R-:W-:Y:S01]  /*09a0*/  HADD2.F32 R55, -RZ, R24.H0_H0 ;  /* 0x20000018ff377230 */ /* 0x020fe20000004100 */
[----:B------:R-:W-:Y:S05]  /*09b0*/  BRA `(.L_x_4559) ;  /* 0x0000056000007947 */ /* 0x000fea0003800000 */
.L_x_4558:
        /* <DEDUP_REMOVED lines=12> */
.L_x_4561:
[----:B------:R-:W-:Y:S02]  /*0a80*/  IMAD.MOV.U32 R48, RZ, RZ, R36 ;  /* 0x000000ffff307224 */ /* 0x000fe400078e0024 */
.L_x_4562:
[----:B------:R-:W-:Y:S05]  /*0a90*/  BSYNC B2 ;  /* 0x0000000000027941 */ /* 0x000fea0003800000 */
.L_x_4560:
        /* <DEDUP_REMOVED lines=16> */
.L_x_4566:
[----:B------:R-:W-:Y:S05]  /*0ba0*/  BSYNC B3 ;  /* 0x0000000000037941 */ /* 0x000fea0003800000 */
.L_x_4565:
        /* <DEDUP_REMOVED lines=43> */
.L_x_4564:
[----:B------:R-:W-:Y:S05]  /*0e60*/  BSYNC B2 ;  /* 0x0000000000027941 */ /* 0x000fea0003800000 */
.L_x_4563:
        /* <DEDUP_REMOVED lines=11> */
.L_x_4559:
[----:B------:R-:W-:Y:S05]  /*0f20*/  BSYNC B1 ;  /* 0x0000000000017941 */ /* 0x000fea0003800000 */
.L_x_4557:
        /* <DEDUP_REMOVED lines=8> */
.L_x_4568:
        /* <DEDUP_REMOVED lines=12> */
.L_x_4571:
[----:B------:R-:W-:Y:S02]  /*1070*/  IMAD.MOV.U32 R48, RZ, RZ, R36 ;  /* 0x000000ffff307224 */ /* 0x000fe400078e0024 */
.L_x_4572:
[----:B------:R-:W-:Y:S05]  /*1080*/  BSYNC B2 ;  /* 0x0000000000027941 */ /* 0x000fea0003800000 */
.L_x_4570:
        /* <DEDUP_REMOVED lines=16> */
.L_x_4576:
[----:B------:R-:W-:Y:S05]  /*1190*/  BSYNC B3 ;  /* 0x0000000000037941 */ /* 0x000fea0003800000 */
.L_x_4575:
        /* <DEDUP_REMOVED lines=42> */
.L_x_4574:
[----:B------:R-:W-:Y:S05]  /*1440*/  BSYNC B2 ;  /* 0x0000000000027941 */ /* 0x000fea0003800000 */
.L_x_4573:
        /* <DEDUP_REMOVED lines=11> */
.L_x_4569:
[----:B------:R-:W-:Y:S05]  /*1500*/  BSYNC B1 ;  /* 0x0000000000017941 */ /* 0x000fea0003800000 */
.L_x_4567:
        /* <DEDUP_REMOVED lines=8> */
.L_x_4578:
        /* <DEDUP_REMOVED lines=12> */
.L_x_4581:
[----:B------:R-:W-:Y:S02]  /*1650*/  MOV R48, R36 ;  /* 0x0000002400307202 */ /* 0x000fe40000000f00 */
.L_x_4582:
[----:B------:R-:W-:Y:S05]  /*1660*/  BSYNC B2 ;  /* 0x0000000000027941 */ /* 0x000fea0003800000 */
.L_x_4580:
        /* <DEDUP_REMOVED lines=16> */
.L_x_4586:
[----:B------:R-:W-:Y:S05]  /*1770*/  BSYNC B3 ;  /* 0x0000000000037941 */ /* 0x000fea0003800000 */
.L_x_4585:
        /* <DEDUP_REMOVED lines=43> */
.L_x_4584:
[----:B------:R-:W-:Y:S05]  /*1a30*/  BSYNC B2 ;  /* 0x0000000000027941 */ /* 0x000fea0003800000 */
.L_x_4583:
[----:B------:R-:W0:Y:S01]  /*1a40*/  I2F.U32 R33, R48 ;  /* 0x0000003000217306 */ /* 0x000e220000201000 */
[----:B------:R-:W-:Y:S01]  /*1a50*/  HFMA2.MMA R42, -RZ, RZ, 0.1171875, 0 ;  /* 0x2f800000ff2a7435 */ /* 0x000fe200000001ff */
[----:B-----5:R-:W-:Y:S02]  /*1a60*/  HADD2.F32 R34, -RZ, R29.H0_H0 ;  /* 0x2000001dff227230 */ /* 0x020fe40000004100 */
        /* <DEDUP_REMOVED lines=8> */
.L_x_4579:
[----:B------:R-:W-:Y:S05]  /*1af0*/  BSYNC B1 ;  /* 0x0000000000017941 */ /* 0x000fea0003800000 */
.L_x_4577:
        /* <DEDUP_REMOVED lines=8> */
.L_x_4588:
        /* <DEDUP_REMOVED lines=12> */
.L_x_4591:
[----:B------:R-:W-:Y:S02]  /*1c40*/  IMAD.MOV.U32 R48, RZ, RZ, R36 ;  /* 0x000000ffff307224 */ /* 0x000fe400078e0024 */
.L_x_4592:
[----:B------:R-:W-:Y:S05]  /*1c50*/  BSYNC B2 ;  /* 0x0000000000027941 */ /* 0x000fea0003800000 */
.L_x_4590:
        /* <DEDUP_REMOVED lines=16> */
.L_x_4596:
[----:B------:R-:W-:Y:S05]  /*1d60*/  BSYNC B3 ;  /* 0x0000000000037941 */ /* 0x000fea0003800000 */
.L_x_4595:
        /* <DEDUP_REMOVED lines=43> */
.L_x_4594:
[----:B------:R-:W-:Y:S05]  /*2020*/  BSYNC B2 ;  /* 0x0000000000027941 */ /* 0x000fea0003800000 */
.L_x_4593:
        /* <DEDUP_REMOVED lines=11> */
.L_x_4589:
[----:B------:R-:W-:Y:S05]  /*20e0*/  BSYNC B1 ;  /* 0x0000000000017941 */ /* 0x000fea0003800000 */
.L_x_4587:
        /* <DEDUP_REMOVED lines=8> */
.L_x_4598:
        /* <DEDUP_REMOVED lines=12> */
.L_x_4601:
[----:B------:R-:W-:Y:S02]  /*2230*/  MOV R48, R36 ;  /* 0x0000002400307202 */ /* 0x000fe40000000f00 */
.L_x_4602:
[----:B------:R-:W-:Y:S05]  /*2240*/  BSYNC B2 ;  /* 0x0000000000027941 */ /* 0x000fea0003800000 */
.L_x_4600:
        /* <DEDUP_REMOVED lines=16> */
.L_x_4606:
[----:B------:R-:W-:Y:S05]  /*2350*/  BSYNC B3 ;  /* 0x0000000000037941 */ /* 0x000fea0003800000 */
.L_x_4605:
        /* <DEDUP_REMOVED lines=43> */
.L_x_4604:
[----:B------:R-:W-:Y:S05]  /*2610*/  BSYNC B2 ;  /* 0x0000000000027941 */ /* 0x000fea0003800000 */
.L_x_4603:
        /* <DEDUP_REMOVED lines=11> */
.L_x_4599:
[----:B------:R-:W-:Y:S05]  /*26d0*/  BSYNC B1 ;  /* 0x0000000000017941 */ /* 0x000fea0003800000 */
.L_x_4597:
        /* <DEDUP_REMOVED lines=8> */
.L_x_4608:
        /* <DEDUP_REMOVED lines=12> */
.L_x_4611:
[----:B------:R-:W-:Y:S02]  /*2820*/  IMAD.MOV.U32 R48, RZ, RZ, R36 ;  /* 0x000000ffff307224 */ /* 0x000fe400078e0024 */
.L_x_4612:
[----:B------:R-:W-:Y:S05]  /*2830*/  BSYNC B2 ;  /* 0x0000000000027941 */ /* 0x000fea0003800000 */
.L_x_4610:
        /* <DEDUP_REMOVED lines=16> */
.L_x_4616:
[----:B------:R-:W-:Y:S05]  /*2940*/  BSYNC B3 ;  /* 0x0000000000037941 */ /* 0x000fea0003800000 */
.L_x_4615:
        /* <DEDUP_REMOVED lines=43> */
.L_x_4614:
[----:B------:R-:W-:Y:S05]  /*2c00*/  BSYNC B2 ;  /* 0x0000000000027941 */ /* 0x000fea0003800000 */
.L_x_4613:
        /* <DEDUP_REMOVED lines=11> */
.L_x_4609:
[----:B------:R-:W-:Y:S05]  /*2cc0*/  BSYNC B1 ;  /* 0x0000000000017941 */ /* 0x000fea0003800000 */
.L_x_4607:
        /* <DEDUP_REMOVED lines=8> */
.L_x_4618:
        /* <DEDUP_REMOVED lines=12> */
.L_x_4621:
[----:B------:R-:W-:Y:S02]  /*2e10*/  MOV R48, R36 ;  /* 0x0000002400307202 */ /* 0x000fe40000000f00 */
.L_x_4622:
[----:B------:R-:W-:Y:S05]  /*2e20*/  BSYNC B2 ;  /* 0x0000000000027941 */ /* 0x000fea0003800000 */
.L_x_4620:
        /* <DEDUP_REMOVED lines=16> */
.L_x_4626:
[----:B------:R-:W-:Y:S05]  /*2f30*/  BSYNC B3 ;  /* 0x0000000000037941 */ /* 0x000fea0003800000 */
.L_x_4625:
        /* <DEDUP_REMOVED lines=43> */
.L_x_4624:
[----:B------:R-:W-:Y:S05]  /*31f0*/  BSYNC B2 ;  /* 0x0000000000027941 */ /* 0x000fea0003800000 */
.L_x_4623:
        /* <DEDUP_REMOVED lines=8> */
[----:B------:R-:W-:-:S05]  /*3280*/  FSEL R49, R34, RZ, !P3 ;  /* 0x000000ff22317208 */ /* 0x000fca0005800000 */
[----:B------:R-:W-:Y:S01]  /*3290*/  @P0 FADD.FTZ R49, R49, R46 ;  /* 0x0000002e31310221 */ /* 0x000fe20000010000 */
[----:B------:R-:W-:Y:S02]  /*32a0*/  SEL R46, RZ, 0x1, P3 ;  /* 0x00000001ff2e7807 */ /* 0x000fe40001800000 */
.L_x_4619:
[----:B------:R-:W-:Y:S05]  /*32b0*/  BSYNC B1 ;  /* 0x0000000000017941 */ /* 0x000fea0003800000 */
.L_x_4617:
        /* <DEDUP_REMOVED lines=8> */
.L_x_4628:
        /* <DEDUP_REMOVED lines=12> */
.L_x_4631:
[----:B------:R-:W-:Y:S02]  /*3400*/  IMAD.MOV.U32 R34, RZ, RZ, R36 ;  /* 0x000000ffff227224 */ /* 0x000fe400078e0024 */
.L_x_4632:
[----:B------:R-:W-:Y:S05]  /*3410*/  BSYNC B2 ;  /* 0x0000000000027941 */ /* 0x000fea0003800000 */
.L_x_4630:
        /* <DEDUP_REMOVED lines=16> */
.L_x_4636:
[----:B------:R-:W-:Y:S05]  /*3520*/  BSYNC B3 ;  /* 0x0000000000037941 */ /* 0x000fea0003800000 */
.L_x_4635:
        /* <DEDUP_REMOVED lines=43> */
.L_x_4634:
[----:B------:R-:W-:Y:S05]  /*37e0*/  BSYNC B2 ;  /* 0x0000000000027941 */ /* 0x000fea0003800000 */
.L_x_4633:
        /* <DEDUP_REMOVED lines=9> */
[----:B------:R-:W-:-:S04]  /*3880*/  SEL R47, RZ, 0x1, P2 ;  /* 0x00000001ff2f7807 */ /* 0x000fc80001000000 */
[----:B------:R-:W-:Y:S02]  /*3890*/  @P0 FADD.FTZ R48, R48, R33 ;  /* 0x0000002130300221 */ /* 0x000fe40000010000 */
.L_x_4629:
[----:B------:R-:W-:Y:S05]  /*38a0*/  BSYNC B1 ;  /* 0x0000000000017941 */ /* 0x000fea0003800000 */
.L_x_4627:
        /* <DEDUP_REMOVED lines=25> */
.L_x_4638:
[----:B------:R-:W-:Y:S05]  /*3a40*/  BSYNC B1 ;  /* 0x0000000000017941 */ /* 0x000fea0003800000 */
.L_x_4637:
        /* <DEDUP_REMOVED lines=11> */
.L_x_4645:
        /* <DEDUP_REMOVED lines=36> */
.L_x_4646:
        /* <DEDUP_REMOVED lines=46> */
[----:B------:R-:W-:Y:S01]  /*4020*/  F2FP.PACK_AB R35, R50, R35 ;  /* 0x000000233223723e */ /* 0x000fe200000000ff */
[----:B------:R-:W-:Y:S01]  /*4030*/  FFMA.FTZ R51, R17, R54, R9 ;  /* 0x0000003611337223 */ /* 0x000fe20000010009 */
[----:B------:R-:W-:Y:S01]  /*4040*/  F2FP.PACK_AB R34, R53, R34 ;  /* 0x000000223522723e */ /* 0x000fe200000000ff */
[----:B------:R-:W-:Y:S01]  /*4050*/  IMAD.MOV.U32 R48, RZ, RZ, 0x10 ;  /* 0x00000010ff307424 */ /* 0x000fe200078e00ff */
[----:B------:R-:W-:-:S02]  /*4060*/  F2FP.PACK_AB R33, R52, R33 ;  /* 0x000000213421723e */ /* 0x000fc400000000ff */
[----:B------:R-:W-:Y:S01]  /*4070*/  F2FP.PACK_AB R32, R51, R32 ;  /* 0x000000203320723e */ /* 0x000fe200000000ff */
[----:B------:R-:W-:-:S05]  /*4080*/  IMAD.WIDE.U32 R48, R49, R48, c[0x0][0x208] ;  /* 0x0000820031307625 */ /* 0x000fca00078e0030 */
[----:B------:R0:W-:Y:S02]  /*4090*/  STG.E.128 [R48.64], R32 ;  /* 0x0000002030007986 */ /* 0x0001e4000c101d06 */
.L_x_4642:
[----:B-1----:R-:W-:Y:S05]  /*40a0*/  BSYNC B1 ;  /* 0x0000000000017941 */ /* 0x002fea0003800000 */
.L_x_4641:
[----:B0-----:R-:W-:-:S05]  /*40b0*/  MOV R33, c[0x0][0x160] ;  /* 0x0000580000217a02 */ /* 0x001fca0000000f00 */
[----:B------:R-:W-:-:S05]  /*40c0*/  IMAD R2, R33, 0x4, R2 ;  /* 0x0000000421027824 */ /* 0x000fca00078e0202 */
[----:B------:R-:W-:-:S13]  /*40d0*/  ISETP.GE.AND P0, PT, R2, c[0x0][0x164], PT ;  /* 0x0000590002007a0c */ /* 0x000fda0003f06270 */
[----:B------:R-:W-:Y:S01]  /*40e0*/  @P0 CALL.REL.NOINC `(.L_x_4643) ;  /* 0x0000001000000944 */ /* 0x000fe20003c00000 */
[----:B------:R-:W-:Y:S05]  /*40f0*/  BRA `(.L_x_4644) ;  /* 0xffffc6a000007947 */ /* 0x000fea000383ffff */
.L_x_4643:
[----:B------:R-:W-:Y:S05]  /*4100*/  BSYNC B0 ;  /* 0x0000000000007941 */ /* 0x000fea0003800000 */
.L_x_4556:
[----:B------:R-:W-:Y:S05]  /*4110*/  EXIT ;  /* 0x000000000000794d */ /* 0x000fea0003800000 */
.L_x_4639:
[----:B------:R-:W-:Y:S01]  /*4120*/  HFMA2.MMA R35, -RZ, RZ, 0, 1.847743988037109375e-06 ;  /* 0x0000001fff237435 */ /* 0x000fe200000001ff */
[----:B------:R-:W-:Y:S01]  /*4130*/  MOV R59, R33 ;  /* 0x00000021003b7202 */ /* 0x000fe20000000f00 */
[----:B------:R-:W-:Y:S01]  /*4140*/  IMAD.MOV.U32 R58, RZ, RZ, 0x1 ;  /* 0x00000001ff3a7424 */ /* 0x000fe200078e00ff */
[----:B------:R-:W-:Y:S01]  /*4150*/  MOV R32, 0x4180 ;  /* 0x0000418000207802 */ /* 0x000fe20000000f00 */
[----:B------:R-:W-:Y:S02]  /*4160*/  IMAD.MOV.U32 R34, RZ, RZ, -0x1 ;  /* 0xffffffffff227424 */ /* 0x000fe400078e00ff */
[----:B-----5:R-:W-:Y:S05]  /*4170*/  CALL.REL.NOINC `($__internal_91_$__cuda_sm70_shflsync_bfly_p) ;  /* 0x0000048000007944 */ /* 0x020fea0003c00000 */
[----:B01----:R-:W-:Y:S05]  /*4180*/  BRA `(.L_x_4645) ;  /* 0xfffff97000007947 */ /* 0x003fea000383ffff */
.L_x_4640:
[----:B------:R-:W-:Y:S01]  /*4190*/  MOV R58, 0x2 ;  /* 0x00000002003a7802 */ /* 0x000fe20000000f00 */
[----:B------:R-:W-:Y:S01]  /*41a0*/  IMAD.MOV.U32 R35, RZ, RZ, 0x1f ;  /* 0x0000001fff237424 */ /* 0x000fe200078e00ff */
[----:B------:R-:W-:Y:S02]  /*41b0*/  MOV R34, 0xffffffff ;  /* 0xffffffff00227802 */ /* 0x000fe40000000f00 */
[----:B------:R-:W-:Y:S02]  /*41c0*/  MOV R32, 0x41e0 ;  /* 0x000041e000207802 */ /* 0x000fe40000000f00 */
[----:B0----5:R-:W-:Y:S05]  /*41d0*/  CALL.REL.NOINC `($__internal_91_$__cuda_sm70_shflsync_bfly_p) ;  /* 0x0000042000007944 */ /* 0x021fea0003c00000 */
[----:B0-----:R-:W-:Y:S01]  /*41e0*/  HFMA2.MMA R35, -RZ, RZ, 0, 1.847743988037109375e-06 ;  /* 0x0000001fff237435 */ /* 0x001fe200000001ff */
[----:B-1----:R-:W-:Y:S01]  /*41f0*/  FADD.FTZ R59, R59, R58 ;  /* 0x0000003a3b3b7221 */ /* 0x002fe20000010000 */
[----:B------:R-:W-:Y:S01]  /*4200*/  MOV R32, 0x4240 ;  /* 0x0000424000207802 */ /* 0x000fe20000000f00 */
[----:B------:R-:W-:-:S02]  /*4210*/  IMAD.MOV.U32 R58, RZ, RZ, 0x4 ;  /* 0x00000004ff3a7424 */ /* 0x000fc400078e00ff */
[----:B------:R-:W-:Y:S02]  /*4220*/  IMAD.MOV.U32 R34, RZ, RZ, -0x1 ;  /* 0xffffffffff227424 */ /* 0x000fe400078e00ff */
[----:B------:R-:W-:Y:S05]  /*4230*/  CALL.REL.NOINC `($__internal_91_$__cuda_sm70_shflsync_bfly_p) ;  /* 0x000003c000007944 */ /* 0x000fea0003c00000 */
[----:B01----:R-:W-:Y:S01]  /*4240*/  FADD.FTZ R59, R59, R58 ;  /* 0x0000003a3b3b7221 */ /* 0x003fe20000010000 */
[----:B------:R-:W-:Y:S01]  /*4250*/  MOV R58, 0x8 ;  /* 0x00000008003a7802 */ /* 0x000fe20000000f00 */
[----:B------:R-:W-:Y:S01]  /*4260*/  IMAD.MOV.U32 R35, RZ, RZ, 0x1f ;  /* 0x0000001fff237424 */ /* 0x000fe200078e00ff */
[----:B------:R-:W-:Y:S02]  /*4270*/  MOV R34, 0xffffffff ;  /* 0xffffffff00227802 */ /* 0x000fe40000000f00 */
[----:B------:R-:W-:Y:S02]  /*4280*/  MOV R32, 0x42a0 ;  /* 0x000042a000207802 */ /* 0x000fe40000000f00 */
[----:B------:R-:W-:Y:S05]  /*4290*/  CALL.REL.NOINC `($__internal_91_$__cuda_sm70_shflsync_bfly_p) ;  /* 0x0000036000007944 */ /* 0x000fea0003c00000 */
[----:B0-----:R-:W-:Y:S01]  /*42a0*/  HFMA2.MMA R35, -RZ, RZ, 0, 1.847743988037109375e-06 ;  /* 0x0000001fff237435 */ /* 0x001fe200000001ff */
[----:B-1----:R-:W-:Y:S01]  /*42b0*/  FADD.FTZ R59, R59, R58 ;  /* 0x0000003a3b3b7221 */ /* 0x002fe20000010000 */
[----:B------:R-:W-:Y:S01]  /*42c0*/  MOV R32, 0x4300 ;  /* 0x0000430000207802 */ /* 0x000fe20000000f00 */
[----:B------:R-:W-:Y:S02]  /*42d0*/  IMAD.MOV.U32 R58, RZ, RZ, 0x10 ;  /* 0x00000010ff3a7424 */ /* 0x000fe400078e00ff */
[----:B------:R-:W-:-:S02]  /*42e0*/  IMAD.MOV.U32 R34, RZ, RZ, -0x1 ;  /* 0xffffffffff227424 */ /* 0x000fc400078e00ff */
[----:B------:R-:W-:Y:S05]  /*42f0*/  CALL.REL.NOINC `($__internal_91_$__cuda_sm70_shflsync_bfly_p) ;  /* 0x0000030000007944 */ /* 0x000fea0003c00000 */
        /* <DEDUP_REMOVED lines=29> */
[----:B01----:R-:W-:Y:S01]  /*44d0*/  FADD.FTZ R59, R59, R58 ;  /* 0x0000003a3b3b7221 */ /* 0x003fe20000010000 */
[----:B------:R-:W-:Y:S01]  /*44e0*/  MOV R58, 0x4 ;  /* 0x00000004003a7802 */ /* 0x000fe20000000f00 */
[----:B------:R-:W-:Y:S01]  /*44f0*/  IMAD.MOV.U32 R35, RZ, RZ, 0x1f ;  /* 0x0000001fff237424 */ /* 0x000fe200078e00ff */
[----:B------:R-:W-:-:S02]  /*4500*/  MOV R34, 0xffffffff ;  /* 0xffffffff00227802 */ /* 0x000fc40000000f00 */
[----:B------:R-:W-:Y:S02]  /*4510*/  MOV R32, 0x4530 ;  /* 0x0000453000207802 */ /* 0x000fe40000000f00 */
[----:B------:R-:W-:Y:S05]  /*4520*/  CALL.REL.NOINC `($__internal_91_$__cuda_sm70_shflsync_bfly_p) ;  /* 0x000000d000007944 */ /* 0x000fea0003c00000 */
[----:B0-----:R-:W-:Y:S01]  /*4530*/  HFMA2.MMA R35, -RZ, RZ, 0, 1.847743988037109375e-06 ;  /* 0x0000001fff237435 */ /* 0x001fe200000001ff */
[----:B-1----:R-:W-:Y:S01]  /*4540*/  FADD.FTZ R59, R59, R58 ;  /* 0x0000003a3b3b7221 */ /* 0x002fe20000010000 */
[----:B------:R-:W-:Y:S01]  /*4550*/  MOV R32, 0x4590 ;  /* 0x0000459000207802 */ /* 0x000fe20000000f00 */
[----:B------:R-:W-:Y:S02]  /*4560*/  IMAD.MOV.U32 R58, RZ, RZ, 0x8 ;  /* 0x00000008ff3a7424 */ /* 0x000fe400078e00ff */
[----:B------:R-:W-:Y:S02]  /*4570*/  IMAD.MOV.U32 R34, RZ, RZ, -0x1 ;  /* 0xffffffffff227424 */ /* 0x000fe400078e00ff */
[----:B------:R-:W-:Y:S05]  /*4580*/  CALL.REL.NOINC `($__internal_91_$__cuda_sm70_shflsync_bfly_p) ;  /* 0x0000007000007944 */ /* 0x000fea0003c00000 */
[----:B01----:R-:W-:Y:S01]  /*4590*/  FADD.FTZ R59, R59, R58 ;  /* 0x0000003a3b3b7221 */ /* 0x003fe20000010000 */
[----:B------:R-:W-:Y:S01]  /*45a0*/  MOV R58, 0x10 ;  /* 0x00000010003a7802 */ /* 0x000fe20000000f00 */
[----:B------:R-:W-:Y:S01]  /*45b0*/  IMAD.MOV.U32 R35, RZ, RZ, 0x1f ;  /* 0x0000001fff237424 */ /* 0x000fe200078e00ff */
[----:B------:R-:W-:Y:S02]  /*45c0*/  MOV R34, 0xffffffff ;  /* 0xffffffff00227802 */ /* 0x000fe40000000f00 */
[----:B------:R-:W-:-:S02]  /*45d0*/  MOV R32, 0x45f0 ;  /* 0x000045f000207802 */ /* 0x000fc40000000f00 */
[----:B------:R-:W-:Y:S05]  /*45e0*/  CALL.REL.NOINC `($__internal_91_$__cuda_sm70_shflsync_bfly_p) ;  /* 0x0000001000007944 */ /* 0x000fea0003c00000 */
[----:B01----:R-:W-:Y:S05]  /*45f0*/  BRA `(.L_x_4646) ;  /* 0xfffff74000007947 */ /* 0x003fea000383ffff */
        .weak           $__internal_91_$__cuda_sm70_shflsync_bfly_p
        .type           $__internal_91_$__cuda_sm70_shflsync_bfly_p,@function
        .size           $__internal_91_$__cuda_sm70_shflsync_bfly_p,(.L_x_8279 - $__internal_91_$__cuda_sm70_shflsync_bfly_p)
$__internal_91_$__cuda_sm70_shflsync_bfly_p:
[----:B------:R-:W-:Y:S01]  /*4600*/  HFMA2.MMA R61, -RZ, RZ, 0, 0 ;  /* 0x00000000ff3d7435 */ /* 0x000fe200000001ff */
[----:B------:R-:W-:Y:S01]  /*4610*/  IMAD.MOV.U32 R60, RZ, RZ, R32 ;  /* 0x000000ffff3c7224 */ /* 0x000fe200078e0020 */
[----:B------:R-:W-:Y:S04]  /*4620*/  WARPSYNC R34 ;  /* 0x0000002200007348 */ /* 0x000fe80003800000 */
[----:B------:R0:W1:Y:S01]  /*4630*/  SHFL.BFLY PT, R58, R59, R58, R35 ;  /* 0x0c00003a3b3a7389 */ /* 0x00006200000e0023 */
[----:B------:R-:W-:Y:S05]  /*4640*/  RET.REL.NODEC R60 `(_ZN10layer_norm13ln_fwd_kernelINS_13Kernel_traitsIf6__halfS2_S2_fjLj256ELj1ELj4ELj1ELj16ENS_18Kernel_traits_baseILj256EfS2_S2_S2_fjLj128EEEEELb1ELb0ELb1ELb1EEEvNS_9FwdParamsE) ;  /* 0xffffb9b03c007950 */ /* 0x000fea0003c3ffff */
.L_x_4647:
        /* <DEDUP_REMOVED lines=11> */
.L_x_8279:


//--------------------- .text._ZN10layer_norm13ln_fwd_kernelINS_13Kernel_traitsIf6__halfS2_S2_fjLj256ELj1ELj4ELj1ELj16ENS_18Kernel_traits_baseILj256EfS2_S2_S2_fjLj128EEEEELb1ELb1ELb0ELb0EEEvNS_9FwdParamsE --------------------------
	.section	.text._ZN10layer_norm13ln_fwd_kernelINS_13Kernel_traitsIf6__halfS2_S2_fjLj256ELj1ELj4ELj1ELj16ENS_18Kernel_traits_baseILj256EfS2_S2_S2_fjLj128EEEEELb1ELb1ELb0ELb0EEEvNS_9FwdParamsE,"ax",@progbits
	.sectioninfo	@"SHI_REGISTERS=64"
	.align	128
        .global         _ZN10layer_norm13ln_fwd_kernelINS_13Kernel_traitsIf6__halfS2_S2_fjLj256ELj1ELj4ELj1ELj16ENS_18Kernel_traits_baseILj256EfS2_S2_S2_fjLj128EEEEELb1ELb1ELb0ELb0EEEvNS_9FwdParamsE
        .type           _ZN10layer_norm13ln_fwd_kernelINS_13Kernel_traitsIf6__halfS2_S2_fjLj256ELj1ELj4ELj1ELj16ENS_18Kernel_traits_baseILj256EfS2_S2_S2_fjLj128EEEEELb1ELb1ELb0ELb0EEEvNS_9FwdParamsE,@function
        .size           _ZN10layer_norm13ln_fwd_kernelINS_13Kernel_traitsIf6__halfS2_S2_fjLj256ELj1ELj4ELj1ELj16ENS_18Kernel_traits_baseILj256EfS2_S2_S2_fjLj128EEEEELb1ELb1ELb0ELb0EEEvNS_9FwdParamsE,(.L_x_8280 - _ZN10layer_norm13ln_fwd_kernelINS_13Kernel_traitsIf6__halfS2_S2_fjLj256ELj1ELj4ELj1ELj16ENS_18Kernel_traits_baseILj256EfS2_S2_S2_fjLj128EEEEELb1ELb1ELb0ELb0EEEvNS_9FwdParamsE)
        .other          _ZN10layer_norm13ln_fwd_kernelINS_13Kernel_traitsIf6__halfS2_S2_fjLj256ELj1ELj4ELj1ELj16ENS_18Kernel_traits_baseILj256EfS2_S2_S2_fjLj128EEEEELb1ELb1ELb0ELb0EEEvNS_9FwdParamsE,@"STO_CUDA_ENTRY STV_DEFAULT"
_ZN10layer_norm13ln_fwd_kernelINS_13Kernel_traitsIf6__halfS2_S2_fjLj256ELj1ELj4ELj1ELj16ENS_18Kernel_traits_baseILj256EfS2_S2_S2_fjLj128EEEEELb1ELb1ELb0ELb0EEEvNS_9FwdParamsE:
.text._ZN10layer_norm13ln_fwd_kernelINS_13Kernel_traitsIf6__halfS2_S2_fjLj256ELj1ELj4ELj1ELj16ENS_18Kernel_traits_baseILj256EfS2_S2_S2_fjLj128EEEEELb1ELb1ELb0ELb0EEEvNS_9FwdParamsE:
        /* <DEDUP_REMOVED lines=51> */
.L_x_4649:
[----:B------:R-:W-:Y:S05]  /*0330*/  BSYNC B0 ;  /* 0x0000000000007941 */ /* 0x000fea0003800000 */
.L_x_4648:
[----:B------:R-:W-:Y:S05]  /*0340*/  @P2 EXIT ;  /* 0x000000000000294d */ /* 0x000fea0003800000 */
[----:B0-----:R-:W-:Y:S01]  /*0350*/  IMAD.HI.U32 R3, R7, -0x326172a9, RZ ;  /* 0xcd9e8d5707037827 */ /* 0x001fe200078e00ff */
[----:B------:R-:W-:Y:S01]  /*0360*/  SHF.R.U32.HI R4, RZ, 0x2, R37 ;  /* 0x00000002ff047819 */ /* 0x000fe20000011625 */
[----:B------:R-:W-:Y:S01]  /*0370*/  UIADD3 UR9, UR4, -0x61c88647, URZ ;  /* 0x9e3779b904097890 */ /* 0x000fe2000fffe03f */
[----:B------:R-:W-:Y:S01]  /*0380*/  LOP3.LUT R49, R0, 0x3, RZ, 0xc0, !PT ;  /* 0x0000000300317812 */ /* 0x000fe200078ec0ff */
        /* <DEDUP_REMOVED lines=13> */
[----:B------:R-:W-:-:S02]  /*0460*/  UIADD3 UR13, UR4, -0x255992d5, URZ ;  /* 0xdaa66d2b040d7890 */ /* 0x000fc4000fffe03f */
[----:B------:R-:W-:Y:S01]  /*0470*/  UIADD3 UR14, UR5, 0x32370b8f, URZ ;  /* 0x32370b8f050e7890 */ /* 0x000fe2000fffe03f */
        /* <DEDUP_REMOVED lines=62> */
[----:B------:R-:W-:Y:S02]  /*0860*/  LOP3.LUT R3, R3, UR25, R33, 0x96, !PT ;  /* 0x0000001903037c12 */ /* 0x000fe4000f8e9621 */
.L_x_4714:
        /* <DEDUP_REMOVED lines=32> */
.L_x_4654:
[----:B0-----:R-:W-:Y:S02]  /*0a70*/  IMAD.MOV.U32 R50, RZ, RZ, R2 ;  /* 0x000000ffff327224 */ /* 0x001fe400078e0002 */
.L_x_4655:
[----:B------:R-:W-:Y:S05]  /*0a80*/  BSYNC B2 ;  /* 0x0000000000027941 */ /* 0x000fea0003800000 */
.L_x_4653:
        /* <DEDUP_REMOVED lines=16> */
.L_x_4659:
[----:B------:R-:W-:Y:S05]  /*0b90*/  BSYNC B3 ;  /* 0x0000000000037941 */ /* 0x000fea0003800000 */
.L_x_4658:
        /* <DEDUP_REMOVED lines=43> */
.L_x_4657:
[----:B------:R-:W-:Y:S05]  /*0e50*/  BSYNC B2 ;  /* 0x0000000000027941 */ /* 0x000fea0003800000 */
.L_x_4656:
[----:B------:R-:W0:Y:S01]  /*0e60*/  I2F.U32 R42, R50 ;  /* 0x00000032002a7306 */ /* 0x000e220000201000 */
[----:B-----5:R-:W-:Y:S01]  /*0e70*/  HADD2.F32 R45, -RZ, R36.H0_H0 ;  /* 0x20000024ff2d7230 */ /* 0x020fe20000004100 */
[----:B------:R-:W-:Y:S01]  /*0e80*/  IMAD.MOV.U32 R53, RZ, RZ, 0x2f800000 ;  /* 0x2f800000ff357424 */ /* 0x000fe200078e00ff */
[----:B------:R-:W-:Y:S01]  /*0e90*/  @P1 HADD2.F32 R47, -RZ, R32.H0_H0 ;  /* 0x20000020ff2f1230 */ /* 0x000fe20000004100 */
[----:B------:R-:W-:Y:S01]  /*0ea0*/  BSSY B2, `(.L_x_4660) ;  /* 0x0000015000027945 */ /* 0x000fe20003800000 */
[----:B------:R-:W-:Y:S01]  /*0eb0*/  IADD3 R49, R46, 0x1, RZ ;  /* 0x000000012e317810 */ /* 0x000fe20007ffe0ff */
        /* <DEDUP_REMOVED lines=18> */
.L_x_4661:
[----:B------:R-:W-:Y:S02]  /*0fe0*/  IMAD.MOV.U32 R50, RZ, RZ, R2 ;  /* 0x000000ffff327224 */ /* 0x000fe400078e0002 */
.L_x_4662:
[----:B------:R-:W-:Y:S05]  /*0ff0*/  BSYNC B2 ;  /* 0x0000000000027941 */ /* 0x000fea0003800000 */
.L_x_4660:
        /* <DEDUP_REMOVED lines=16> */
.L_x_4666:
[----:B------:R-:W-:Y:S05]  /*1100*/  BSYNC B3 ;  /* 0x0000000000037941 */ /* 0x000fea0003800000 */
.L_x_4665:
        /* <DEDUP_REMOVED lines=42> */
.L_x_4664:
[----:B------:R-:W-:Y:S05]  /*13b0*/  BSYNC B2 ;  /* 0x0000000000027941 */ /* 0x000fea0003800000 */
.L_x_4663:
[----:B------:R-:W0:Y:S01]  /*13c0*/  I2F.U32 R44, R50 ;  /* 0x00000032002c7306 */ /* 0x000e220000201000 */
[----:B------:R-:W-:Y:S01]  /*13d0*/  HADD2.F32 R45, -RZ, R36.H1_H1 ;  /* 0x30000024ff2d7230 */ /* 0x000fe20000004100 */
[----:B------:R-:W-:Y:S01]  /*13e0*/  BSSY B2, `(.L_x_4667) ;  /* 0x0000016000027945 */ /* 0x000fe20003800000 */
[----:B------:R-:W-:-:S03]  /*13f0*/  IADD3 R46, R49, 0x1, RZ ;  /* 0x00000001312e7810 */ /* 0x000fc60007ffe0ff */
[----:B------:R-:W-:-:S04]  /*1400*/  FMUL.FTZ R45, R45, R52 ;  /* 0x000000342d2d7220 */ /* 0x000fc80000410000 */
[----:B------:R-:W-:Y:S02]  /*1410*/  FMUL.FTZ R45, R45, c[0x0][0x1e8] ;  /* 0x00007a002d2d7a20 */ /* 0x000fe40000410000 */
[----:B0-----:R-:W-:-:S05]  /*1420*/  FFMA.FTZ R44, R44, R53, 1.1641532182693481445e-10 ;  /* 0x2f0000002c2c7423 */ /* 0x001fca0000010035 */
[----:B------:R-:W-:Y:S01]  /*1430*/  FSETP.GTU.FTZ.AND P2, PT, R44, c[0x0][0x1e4], PT ;  /* 0x000079002c007a0b */ /* 0x000fe20003f5c000 */
[----:B------:R-:W-:-:S03]  /*1440*/  @P1 HADD2.F32 R44, -RZ, R32.H1_H1 ;  /* 0x30000020ff2c1230 */ /* 0x000fc60000004100 */
        /* <DEDUP_REMOVED lines=14> */
.L_x_4668:
[----:B------:R-:W-:Y:S02]  /*1530*/  IMAD.MOV.U32 R36, RZ, RZ, R2 ;  /* 0x000000ffff247224 */ /* 0x000fe400078e0002 */
.L_x_4669:
[----:B------:R-:W-:Y:S05]  /*1540*/  BSYNC B2 ;  /* 0x0000000000027941 */ /* 0x000fea0003800000 */
.L_x_4667:
        /* <DEDUP_REMOVED lines=16> */
.L_x_4673:
[----:B------:R-:W-:Y:S05]  /*1650*/  BSYNC B3 ;  /* 0x0000000000037941 */ /* 0x000fea0003800000 */
.L_x_4672:
        /* <DEDUP_REMOVED lines=42> */
.L_x_4671:
[----:B------:R-:W-:Y:S05]  /*1900*/  BSYNC B2 ;  /* 0x0000000000027941 */ /* 0x000fea0003800000 */
.L_x_4670:
[----:B------:R-:W0:Y:S01]  /*1910*/  I2F.U32 R36, R36 ;  /* 0x0000002400247306 */ /* 0x000e220000201000 */
[----:B------:R-:W-:Y:S01]  /*1920*/  HADD2.F32 R47, -RZ, R37.H0_H0 ;  /* 0x20000025ff2f7230 */ /* 0x000fe20000004100 */
[----:B------:R-:W-:Y:S01]  /*1930*/  BSSY B2, `(.L_x_4674) ;  /* 0x0000016000027945 */ /* 0x000fe20003800000 */
[----:B------:R-:W-:Y:S01]  /*1940*/  @P1 HADD2.F32 R51, -RZ, R33.H0_H0 ;  /* 0x20000021ff331230 */ /* 0x000fe20000004100 */
        /* <DEDUP_REMOVED lines=19> */
.L_x_4675:
[----:B------:R-:W-:Y:S02]  /*1a80*/  IMAD.MOV.U32 R36, RZ, RZ, R2 ;  /* 0x000000ffff247224 */ /* 0x000fe400078e0002 */
.L_x_4676:
[----:B------:R-:W-:Y:S05]  /*1a90*/  BSYNC B2 ;  /* 0x0000000000027941 */ /* 0x000fea0003800000 */
.L_x_4674:
        /* <DEDUP_REMOVED lines=16> */
.L_x_4680:
[----:B------:R-:W-:Y:S05]  /*1ba0*/  BSYNC B3 ;  /* 0x0000000000037941 */ /* 0x000fea0003800000 */
.L_x_4679:
        /* <DEDUP_REMOVED lines=42> */
.L_x_4678:
[----:B------:R-:W-:Y:S05]  /*1e50*/  BSYNC B2 ;  /* 0x0000000000027941 */ /* 0x000fea0003800000 */
.L_x_4677:
        /* <DEDUP_REMOVED lines=22> */
.L_x_4682:
[----:B------:R-:W-:Y:S02]  /*1fc0*/  IMAD.MOV.U32 R58, RZ, RZ, R2 ;  /* 0x000000ffff3a7224 */ /* 0x000fe400078e0002 */
.L_x_4683:
[----:B------:R-:W-:Y:S05]  /*1fd0*/  BSYNC B2 ;  /* 0x0000000000027941 */ /* 0x000fea0003800000 */
.L_x_4681:
        /* <DEDUP_REMOVED lines=16> */
.L_x_4687:
[----:B------:R-:W-:Y:S05]  /*20e0*/  BSYNC B3 ;  /* 0x0000000000037941 */ /* 0x000fea0003800000 */
.L_x_4686:
        /* <DEDUP_REMOVED lines=42> */
.L_x_4685:
[----:B------:R-:W-:Y:S05]  /*2390*/  BSYNC B2 ;  /* 0x0000000000027941 */ /* 0x000fea0003800000 */
.L_x_4684:
        /* <DEDUP_REMOVED lines=22> */
.L_x_4689:
[----:B------:R-:W-:Y:S02]  /*2500*/  IMAD.MOV.U32 R58, RZ, RZ, R2 ;  /* 0x000000ffff3a7224 */ /* 0x000fe400078e0002 */
.L_x_4690:
[----:B------:R-:W-:Y:S05]  /*2510*/  BSYNC B2 ;  /* 0x0000000000027941 */ /* 0x000fea0003800000 */
.L_x_4688:
        /* <DEDUP_REMOVED lines=16> */
.L_x_4694:
[----:B------:R-:W-:Y:S05]  /*2620*/  BSYNC B3 ;  /* 0x0000000000037941 */ /* 0x000fea0003800000 */
.L_x_4693:
        /* <DEDUP_REMOVED lines=42> */
.L_x_4692:
[----:B------:R-:W-:Y:S05]  /*28d0*/  BSYNC B2 ;  /* 0x0000000000027941 */ /* 0x000fea0003800000 */
.L_x_4691:
        /* <DEDUP_REMOVED lines=22> */
.L_x_4696:
[----:B------:R-:W-:Y:S02]  /*2a40*/  IMAD.MOV.U32 R38, RZ, RZ, R2 ;  /* 0x000000ffff267224 */ /* 0x000fe400078e0002 */
.L_x_4697:
[----:B------:R-:W-:Y:S05]  /*2a50*/  BSYNC B2 ;  /* 0x0000000000027941 */ /* 0x000fea0003800000 */
.L_x_4695:
        /* <DEDUP_REMOVED lines=16> */
.L_x_4701:
[----:B------:R-:W-:Y:S05]  /*2b60*/  BSYNC B3 ;  /* 0x0000000000037941 */ /* 0x000fea0003800000 */
.L_x_4700:
        /* <DEDUP_REMOVED lines=42> */
.L_x_4699:
[----:B------:R-:W-:Y:S05]  /*2e10*/  BSYNC B2 ;  /* 0x0000000000027941 */ /* 0x000fea0003800000 */
.L_x_4698:
        /* <DEDUP_REMOVED lines=22> */
.L_x_4703:
[----:B------:R-:W-:Y:S02]  /*2f80*/  IMAD.MOV.U32 R38, RZ, RZ, R2 ;  /* 0x000000ffff267224 */ /* 0x000fe400078e0002 */
.L_x_4704:
[----:B------:R-:W-:Y:S05]  /*2f90*/  BSYNC B2 ;  /* 0x0000000000027941 */ /* 0x000fea0003800000 */
.L_x_4702:
        /* <DEDUP_REMOVED lines=18> */
.L_x_4708:
[----:B------:R-:W-:Y:S05]  /*30c0*/  BSYNC B3 ;  /* 0x0000000000037941 */ /* 0x000fea0003800000 */
.L_x_4707:
        /* <DEDUP_REMOVED lines=43> */
.L_x_4706:
[----:B------:R-:W-:Y:S05]  /*3380*/  BSYNC B2 ;  /* 0x0000000000027941 */ /* 0x000fea0003800000 */
.L_x_4705:
[----:B------:R0:W1:Y:S01]  /*3390*/  I2F.U32 R36, R38 ;  /* 0x0000002600247306 */ /* 0x0000620000201000 */
[----:B------:R-:W-:Y:S01]  /*33a0*/  HADD2.F32 R39, -RZ, R39.H1_H1 ;  /* 0x30000027ff277230 */ /* 0x000fe20000004100 */
[----:B------:R-:W-:Y:S01]  /*33b0*/  ISETP.NE.AND P6, PT, R55, RZ, PT ;  /* 0x000000ff3700720c */ /* 0x000fe20003fc5270 */
[----:B------:R-:W-:Y:S01]  /*33c0*/  @P1 HADD2.F32 R58, -RZ, R35.H1_H1 ;  /* 0x30000023ff3a1230 */ /* 0x000fe20000004100 */
        /* <DEDUP_REMOVED lines=8> */
[----:B------:R-:W-:-:S04]  /*3450*/  FSETP.GTU.FTZ.AND P5, PT, R36, c[0x0][0x1e4], PT ;  /* 0x0000790024007a0b */ /* 0x000fc80003fbc000 */
[----:B------:R-:W-:Y:S02]  /*3460*/  FSEL R36, R39, RZ, !P5 ;  /* 0x000000ff27247208 */ /* 0x000fe40006800000 */
[----:B------:R-:W-:Y:S02]  /*3470*/  SEL R52, RZ, 0x1000000, P5 ;  /* 0x01000000ff347807 */ /* 0x000fe40002800000 */
[----:B------:R-:W-:Y:S01]  /*3480*/  ISETP.NE.AND P5, PT, R57, RZ, PT ;  /* 0x000000ff3900720c */ /* 0x000fe20003fa5270 */
[----:B------:R-:W-:Y:S01]  /*3490*/  FMUL.FTZ R53, R31, R36 ;  /* 0x000000241f357220 */ /* 0x000fe20000410000 */
[----:B------:R-:W-:-:S03]  /*34a0*/  F2FP.PACK_AB R36, R45, R42 ;  /* 0x0000002a2d24723e */ /* 0x000fc600000000ff */
        /* <DEDUP_REMOVED lines=9> */
[----:B------:R-:W-:Y:S02]  /*3540*/  F2FP.PACK_AB R39, R53, R50 ;  /* 0x000000323527723e */ /* 0x000fe400000000ff */
[----:B------:R-:W-:Y:S01]  /*3550*/  LOP3.LUT R61, R61, R52, R55, 0xfe, !PT ;  /* 0x000000343d3d7212 */ /* 0x000fe200078efe37 */
[----:B------:R-:W-:Y:S02]  /*3560*/  IMAD.WIDE.U32 R54, R54, 0x100, RZ ;  /* 0x0000010036367825 */ /* 0x000fe400078e00ff */
[----:B------:R0:W-:Y:S03]  /*3570*/  STG.E.128 [R56.64], R36 ;  /* 0x0000002438007986 */ /* 0x0001e6000c101d06 */
[----:B------:R-:W-:Y:S02]  /*3580*/  LOP3.LUT R60, R54, R60, R58, 0xfe, !PT ;  /* 0x0000003c363c7212 */ /* 0x000fe400078efe3a */
[----:B------:R-:W-:-:S02]  /*3590*/  LOP3.LUT R55, R55, R61, R59, 0xfe, !PT ;  /* 0x0000003d37377212 */ /* 0x000fc400078efe3b */
[----:B0-----:R-:W-:Y:S01]  /*35a0*/  SEL R37, RZ, 0x1, P6 ;  /* 0x00000001ff257807 */ /* 0x001fe20003000000 */
[----:B------:R-:W-:-:S03]  /*35b0*/  IMAD.MOV.U32 R36, RZ, RZ, 0x8 ;  /* 0x00000008ff247424 */ /* 0x000fc600078e00ff */
[----:B------:R-:W-:Y:S01]  /*35c0*/  LOP3.LUT R54, R60, R37, RZ, 0xfc, !PT ;  /* 0x000000253c367212 */ /* 0x000fe200078efcff */
[----:B------:R-:W-:-:S05]  /*35d0*/  IMAD.WIDE.U32 R36, R41, R36, c[0x0][0x190] ;  /* 0x0000640029247625 */ /* 0x000fca00078e0024 */
[----:B------:R0:W-:Y:S02]  /*35e0*/  STG.E.64 [R36.64], R54 ;  /* 0x0000003624007986 */ /* 0x0001e4000c101b06 */
.L_x_4652:
[----:B------:R-:W-:Y:S05]  /*35f0*/  BSYNC B0 ;  /* 0x0000000000007941 */ /* 0x000fea0003800000 */
.L_x_4651:
        /* <DEDUP_REMOVED lines=12> */
.L_x_4715:
        /* <DEDUP_REMOVED lines=37> */
.L_x_4716:
        /* <DEDUP_REMOVED lines=48> */
.L_x_4712:
[----:B------:R-:W-:Y:S05]  /*3c10*/  BSYNC B0 ;  /* 0x0000000000007941 */ /* 0x000fea0003800000 */
.L_x_4711:
[----:B01----:R-:W-:-:S10]  /*3c20*/  HFMA2.MMA R37, -RZ, RZ, 0, 2.384185791015625e-07 ;  /* 0x00000004ff257435 */ /* 0x003fd400000001ff */
[----:B------:R-:W-:-:S05]  /*3c30*/  IMAD R40, R37, c[0x0][0x160], R40 ;  /* 0x0000580025287a24 */ /* 0x000fca00078e0228 */
[----:B------:R-:W-:-:S13]  /*3c40*/  ISETP.GE.AND P1, PT, R40, c[0x0][0x164], PT ;  /* 0x0000590028007a0c */ /* 0x000fda0003f26270 */
[----:B-----5:R-:W-:Y:S01]  /*3c50*/  @P1 CALL.REL.NOINC `(.L_x_4713) ;  /* 0x0000001000001944 */ /* 0x020fe20003c00000 */
[----:B------:R-:W-:Y:S05]  /*3c60*/  BRA `(.L_x_4714) ;  /* 0xffffcc0000007947 */ /* 0x000fea000383ffff */
.L_x_4713:
[----:B------:R-:W-:Y:S05]  /*3c70*/  BSYNC B1 ;  /* 0x0000000000017941 */ /* 0x000fea0003800000 */
.L_x_4650:
[----:B------:R-:W-:Y:S05]  /*3c80*/  EXIT ;  /* 0x000000000000794d */ /* 0x000fea0003800000 */
.L_x_4709:
[----:B------:R-:W-:Y:S01]  /*3c90*/  IMAD.MOV.U32 R54, RZ, RZ, 0x1 ;  /* 0x00000001ff367424 */ /* 0x000fe200078e00ff */
[----:B------:R-:W-:Y:S01]  /*3ca0*/  MOV R52, 0x1f ;  /* 0x0000001f00347802 */ /* 0x000fe20000000f00 */
[----:B------:R-:W-:Y:S01]  /*3cb0*/  IMAD.MOV.U32 R39, RZ, RZ, -0x1 ;  /* 0xffffffffff277424 */ /* 0x000fe200078e00ff */
[----:B------:R-:W-:Y:S02]  /*3cc0*/  MOV R36, 0x3ce0 ;  /* 0x00003ce000247802 */ /* 0x000fe40000000f00 */
[----:B-----5:R-:W-:Y:S05]  /*3cd0*/  CALL.REL.NOINC `($__internal_92_$__cuda_sm70_shflsync_bfly_p) ;  /* 0x000004a000007944 */ /* 0x020fea0003c00000 */
[----:B01----:R-:W-:Y:S05]  /*3ce0*/  BRA `(.L_x_4715) ;  /* 0xfffff9d000007947 */ /* 0x003fea000383ffff */
.L_x_4710:
[----:B------:R-:W-:Y:S01]  /*3cf0*/  HFMA2.MMA R52, -RZ, RZ, 0, 1.847743988037109375e-06 ;  /* 0x0000001fff347435 */ /* 0x000fe200000001ff */
[----:B0-----:R-:W-:Y:S01]  /*3d00*/  MOV R38, R55 ;  /* 0x0000003700267202 */ /* 0x001fe20000000f00 */
[----:B------:R-:W-:Y:S01]  /*3d10*/  IMAD.MOV.U32 R54, RZ, RZ, 0x2 ;  /* 0x00000002ff367424 */ /* 0x000fe200078e00ff */
[----:B------:R-:W-:Y:S01]  /*3d20*/  MOV R36, 0x3d50 ;  /* 0x00003d5000247802 */ /* 0x000fe20000000f00 */
[----:B------:R-:W-:Y:S02]  /*3d30*/  IMAD.MOV.U32 R39, RZ, RZ, -0x1 ;  /* 0xffffffffff277424 */ /* 0x000fe400078e00ff */
[----:B-----5:R-:W-:Y:S05]  /*3d40*/  CALL.REL.NOINC `($__internal_92_$__cuda_sm70_shflsync_bfly_p) ;  /* 0x0000043000007944 */ /* 0x020fea0003c00000 */
[----:B01----:R-:W-:Y:S01]  /*3d50*/  FADD.FTZ R38, R55, R39 ;  /* 0x0000002737267221 */ /* 0x003fe20000010000 */
[----:B------:R-:W-:Y:S01]  /*3d60*/  MOV R54, 0x4 ;  /* 0x0000000400367802 */ /* 0x000fe20000000f00 */
[----:B------:R-:W-:Y:S01]  /*3d70*/  IMAD.MOV.U32 R52, RZ, RZ, 0x1f ;  /* 0x0000001fff347424 */ /* 0x000fe200078e00ff */
[----:B------:R-:W-:-:S02]  /*3d80*/  MOV R39, 0xffffffff ;  /* 0xffffffff00277802 */ /* 0x000fc40000000f00 */
[----:B------:R-:W-:Y:S02]  /*3d90*/  MOV R36, 0x3db0 ;  /* 0x00003db000247802 */ /* 0x000fe40000000f00 */
[----:B------:R-:W-:Y:S05]  /*3da0*/  CALL.REL.NOINC `($__internal_92_$__cuda_sm70_shflsync_bfly_p) ;  /* 0x000003d000007944 */ /* 0x000fea0003c00000 */
[----:B0-----:R-:W-:Y:S01]  /*3db0*/  HFMA2.MMA R52, -RZ, RZ, 0, 1.847743988037109375e-06 ;  /* 0x0000001fff347435 */ /* 0x001fe200000001ff */
[----:B-1----:R-:W-:Y:S01]  /*3dc0*/  FADD.FTZ R38, R38, R39 ;  /* 0x0000002726267221 */ /* 0x002fe20000010000 */
[----:B------:R-:W-:Y:S01]  /*3dd0*/  MOV R36, 0x3e10 ;  /* 0x00003e1000247802 */ /* 0x000fe20000000f00 */
[----:B------:R-:W-:Y:S02]  /*3de0*/  IMAD.MOV.U32 R54, RZ, RZ, 0x8 ;  /* 0x00000008ff367424 */ /* 0x000fe400078e00ff */
[----:B------:R-:W-:Y:S02]  /*3df0*/  IMAD.MOV.U32 R39, RZ, RZ, -0x1 ;  /* 0xffffffffff277424 */ /* 0x000fe400078e00ff */
[----:B------:R-:W-:Y:S05]  /*3e00*/  CALL.REL.NOINC `($__internal_92_$__cuda_sm70_shflsync_bfly_p) ;  /* 0x0000037000007944 */ /* 0x000fea0003c00000 */
[----:B01----:R-:W-:Y:S01]  /*3e10*/  FADD.FTZ R38, R38, R39 ;  /* 0x0000002726267221 */ /* 0x003fe20000010000 */
[----:B------:R-:W-:Y:S01]  /*3e20*/  MOV R54, 0x10 ;  /* 0x0000001000367802 */ /* 0x000fe20000000f00 */
[----:B------:R-:W-:Y:S01]  /*3e30*/  IMAD.MOV.U32 R52, RZ, RZ, 0x1f ;  /* 0x0000001fff347424 */ /* 0x000fe200078e00ff */
[----:B------:R-:W-:Y:S02]  /*3e40*/  MOV R39, 0xffffffff ;  /* 0xffffffff00277802 */ /* 0x000fe40000000f00 */
[----:B------:R-:W-:-:S02]  /*3e50*/  MOV R36, 0x3e70 ;  /* 0x00003e7000247802 */ /* 0x000fc40000000f00 */
[----:B------:R-:W-:Y:S05]  /*3e60*/  CALL.REL.NOINC `($__internal_92_$__cuda_sm70_shflsync_bfly_p) ;  /* 0x0000031000007944 */ /* 0x000fea0003c00000 */
        /* <DEDUP_REMOVED lines=23> */
[----:B------:R-:W-:Y:S05]  /*3fe0*/  CALL.REL.NOINC `($__internal_92_$__cuda_sm70_shflsync_bfly_p) ;  /* 0x0000019000007944 */ /* 0x000fea0003c00000 */
[----:B01----:R-:W-:Y:S01]  /*3ff0*/  FADD.FTZ R38, R38, R39 ;  /* 0x0000002726267221 */ /* 0x003fe20000010000 */
[----:B------:R-:W-:Y:S01]  /*4000*/  MOV R54, 0x2 ;  /* 0x0000000200367802 */ /* 0x000fe20000000f00 */
[----:B------:R-:W-:Y:S01]  /*4010*/  IMAD.MOV.U32 R52, RZ, RZ, 0x1f ;  /* 0x0000001fff347424 */ /* 0x000fe200078e00ff */
[----:B------:R-:W-:Y:S02]  /*4020*/  MOV R39, 0xffffffff ;  /* 0xffffffff00277802 */ /* 0x000fe40000000f00 */
[----:B------:R-:W-:Y:S02]  /*4030*/  MOV R36, 0x4050 ;  /* 0x0000405000247802 */ /* 0x000fe40000000f00 */
[----:B------:R-:W-:Y:S05]  /*4040*/  CALL.REL.NOINC `($__internal_92_$__cuda_sm70_shflsync_bfly_p) ;  /* 0x0000013000007944 */ /* 0x000fea0003c00000 */
[----:B0-----:R-:W-:Y:S01]  /*4050*/  HFMA2.MMA R52, -RZ, RZ, 0, 1.847743988037109375e-06 ;  /* 0x0000001fff347435 */ /* 0x001fe200000001ff */
[----:B-1----:R-:W-:Y:S01]  /*4060*/  FADD.FTZ R38, R38, R39 ;  /* 0x0000002726267221 */ /* 0x002fe20000010000 */
[----:B------:R-:W-:Y:S01]  /*4070*/  MOV R36, 0x40b0 ;  /* 0x000040b000247802 */ /* 0x000fe20000000f00 */
[----:B------:R-:W-:-:S02]  /*4080*/  IMAD.MOV.U32 R54, RZ, RZ, 0x4 ;  /* 0x00000004ff367424 */ /* 0x000fc400078e00ff */
[----:B------:R-:W-:Y:S02]  /*4090*/  IMAD.MOV.U32 R39, RZ, RZ, -0x1 ;  /* 0xffffffffff277424 */ /* 0x000fe400078e00ff */
        /* <DEDUP_REMOVED lines=10> */
[----:B------:R-:W-:Y:S02]  /*4140*/  IMAD.MOV.U32 R54, RZ, RZ, 0x10 ;  /* 0x00000010ff367424 */ /* 0x000fe400078e00ff */
[----:B------:R-:W-:-:S02]  /*4150*/  IMAD.MOV.U32 R39, RZ, RZ, -0x1 ;  /* 0xffffffffff277424 */ /* 0x000fc400078e00ff */
[----:B------:R-:W-:Y:S05]  /*4160*/  CALL.REL.NOINC `($__internal_92_$__cuda_sm70_shflsync_bfly_p) ;  /* 0x0000001000007944 */ /* 0x000fea0003c00000 */
[----:B01----:R-:W-:Y:S05]  /*4170*/  BRA `(.L_x_4716) ;  /* 0xfffff79000007947 */ /* 0x003fea000383ffff */
        .weak           $__internal_92_$__cuda_sm70_shflsync_bfly_p
        .type           $__internal_92_$__cuda_sm70_shflsync_bfly_p,@function
        .size           $__internal_92_$__cuda_sm70_shflsync_bfly_p,(.L_x_8280 - $__internal_92_$__cuda_sm70_shflsync_bfly_p)
$__internal_92_$__cuda_sm70_shflsync_bfly_p:
[----:B------:R-:W-:Y:S01]  /*4180*/  MOV R37, 0x0 ;  /* 0x0000000000257802 */ /* 0x000fe20000000f00 */
[----:B------:R-:W-:Y:S04]  /*4190*/  WARPSYNC R39 ;  /* 0x0000002700007348 */ /* 0x000fe80003800000 */
[----:B------:R0:W1:Y:S01]  /*41a0*/  SHFL.BFLY PT, R39, R38, R54, R52 ;  /* 0x0c00003626277389 */ /* 0x00006200000e0034 */
[----:B------:R-:W-:Y:S05]  /*41b0*/  RET.REL.NODEC R36 `(_ZN10layer_norm13ln_fwd_kernelINS_13Kernel_traitsIf6__halfS2_S2_fjLj256ELj1ELj4ELj1ELj16ENS_18Kernel_traits_baseILj256EfS2_S2_S2_fjLj128EEEEELb1ELb1ELb0ELb0EEEvNS_9FwdParamsE) ;  /* 0xffffbe4024007950 */ /* 0x000fea0003c3ffff */
.L_x_4717:
        /* <DEDUP_REMOVED lines=12> */
.L_x_8280:


//--------------------- .text._ZN10layer_norm13ln_fwd_kernelINS_13Kernel_traitsIf6__halfS2_S2_fjLj256ELj1ELj4ELj1ELj16ENS_18Kernel_traits_baseILj256EfS2_S2_S2_fjLj128EEEEELb1ELb1ELb0ELb1EEEvNS_9FwdParamsE --------------------------
	.section	.text._ZN10layer_norm13ln_fwd_kernelINS_13Kernel_traitsIf6__halfS2_S2_fjLj256ELj1ELj4ELj1ELj16ENS_18Kernel_traits_baseILj256EfS2_S2_S2_fjLj128EEEEELb1ELb1ELb0ELb1EEEvNS_9FwdParamsE,"ax",@progbits
	.sectioninfo	@"SHI_REGISTERS=64"
	.align	128
        .global         _ZN10layer_norm13ln_fwd_kernelINS_13Kernel_traitsIf6__halfS2_S2_fjLj256ELj1ELj4ELj1ELj16ENS_18Kernel_traits_baseILj256EfS2_S2_S2_fjLj128EEEEELb1ELb1ELb0ELb1EEEvNS_9FwdParamsE
        .type           _ZN10layer_norm13ln_fwd_kernelINS_13Kernel_traitsIf6__halfS2_S2_fjLj256ELj1ELj4ELj1ELj16ENS_18Kernel_traits_baseILj256EfS2_S2_S2_fjLj128EEEEELb1ELb1ELb0ELb1EEEvNS_9FwdParamsE,@function
        .size           _ZN10layer_norm13ln_fwd_kernelINS_13Kernel_traitsIf6__halfS2_S2_fjLj256ELj1ELj4ELj1ELj16ENS_18Kernel_traits_baseILj256EfS2_S2_S2_fjLj128EEEEELb1ELb1ELb0ELb1EEEvNS_9FwdParamsE,(.L_x_8281 - _ZN10layer_norm13ln_fwd_kernelINS_13Kernel_traitsIf6__halfS2_S2_fjLj256ELj1ELj4ELj1ELj16ENS_18Kernel_traits_baseILj256EfS2_S2_S2_fjLj128EEEEELb1ELb1ELb0ELb1EEEvNS_9FwdParamsE)
        .other          _ZN10layer_norm13ln_fwd_kernelINS_13Kernel_traitsIf6__halfS2_S2_fjLj256ELj1ELj4ELj1ELj16ENS_18Kernel_traits_baseILj256EfS2_S2_S2_fjLj128EEEEELb1ELb1ELb0ELb1EEEvNS_9FwdParamsE,@"STO_CUDA_ENTRY STV_DEFAULT"
_ZN10layer_norm13ln_fwd_kernelINS_13Kernel_traitsIf6__halfS2_S2_fjLj256ELj1ELj4ELj1ELj16ENS_18Kernel_traits_baseILj256EfS2_S2_S2_fjLj128EEEEELb1ELb1ELb0ELb1EEEvNS_9FwdParamsE:
.text._ZN10layer_norm13ln_fwd_kernelINS_13Kernel_traitsIf6__halfS2_S2_fjLj256ELj1ELj4ELj1ELj16ENS_18Kernel_traits_baseILj256EfS2_S2_S2_fjLj128EEEEELb1ELb1ELb0ELb1EEEvNS_9FwdParamsE:
        /* <DEDUP_REMOVED lines=126> */
.L_x_4778:
        /* <DEDUP_REMOVED lines=31> */
.L_x_4720:
[----:B0-----:R-:W-:Y:S02]  /*09d0*/  MOV R48, R4 ;  /* 0x0000000400307202 */ /* 0x001fe40000000f00 */
.L_x_4721:
[----:B------:R-:W-:Y:S05]  /*09e0*/  BSYNC B1 ;  /* 0x0000000000017941 */ /* 0x000fea0003800000 */
.L_x_4719:
        /* <DEDUP_REMOVED lines=16> */
.L_x_4725:
[----:B------:R-:W-:Y:S05]  /*0af0*/  BSYNC B2 ;  /* 0x0000000000027941 */ /* 0x000fea0003800000 */
.L_x_4724:
        /* <DEDUP_REMOVED lines=43> */
.L_x_4723:
[----:B------:R-:W-:Y:S05]  /*0db0*/  BSYNC B1 ;  /* 0x0000000000017941 */ /* 0x000fea0003800000 */
.L_x_4722:
[----:B------:R0:W1:Y:S01]  /*0dc0*/  I2F.U32 R3, R48 ;  /* 0x0000003000037306 */ /* 0x0000620000201000 */
[----:B------:R-:W-:Y:S01]  /*0dd0*/  HFMA2.MMA R52, -RZ, RZ, 0.1171875, 0 ;  /* 0x2f800000ff347435 */ /* 0x000fe200000001ff */
[----:B-----5:R-:W-:Y:S01]  /*0de0*/  HADD2.F32 R44, -RZ, R36.H0_H0 ;  /* 0x20000024ff2c7230 */ /* 0x020fe20000004100 */
[----:B------:R-:W-:Y:S01]  /*0df0*/  BSSY B1, `(.L_x_4726) ;  /* 0x0000016000017945 */ /* 0x000fe20003800000 */
[----:B------:R-:W-:-:S03]  /*0e00*/  @P0 HADD2.F32 R47, -RZ, R32.H0_H0 ;  /* 0x20000020ff2f0230 */ /* 0x000fc60000004100 */
[----:B------:R-:W-:Y:S01]  /*0e10*/  FMUL.FTZ R44, R44, R51 ;  /* 0x000000332c2c7220 */ /* 0x000fe20000410000 */
[----:B0-----:R-:W-:-:S03]  /*0e20*/  IADD3 R48, R50, 0x1, RZ ;  /* 0x0000000132307810 */ /* 0x001fc60007ffe0ff */
[----:B------:R-:W-:Y:S02]  /*0e30*/  FMUL.FTZ R44, R44, c[0x0][0x1e8] ;  /* 0x00007a002c2c7a20 */ /* 0x000fe40000410000 */
        /* <DEDUP_REMOVED lines=16> */
.L_x_4727:
[----:B------:R-:W-:Y:S02]  /*0f40*/  MOV R3, R4 ;  /* 0x0000000400037202 */ /* 0x000fe40000000f00 */
.L_x_4728:
[----:B------:R-:W-:Y:S05]  /*0f50*/  BSYNC B1 ;  /* 0x0000000000017941 */ /* 0x000fea0003800000 */
.L_x_4726:
        /* <DEDUP_REMOVED lines=16> */
.L_x_4732:
[----:B------:R-:W-:Y:S05]  /*1060*/  BSYNC B2 ;  /* 0x0000000000027941 */ /* 0x000fea0003800000 */
.L_x_4731:
        /* <DEDUP_REMOVED lines=43> */
.L_x_4730:
[----:B------:R-:W-:Y:S05]  /*1320*/  BSYNC B1 ;  /* 0x0000000000017941 */ /* 0x000fea0003800000 */
.L_x_4729:
[----:B------:R-:W0:Y:S01]  /*1330*/  I2F.U32 R3, R3 ;  /* 0x0000000300037306 */ /* 0x000e220000201000 */
[----:B------:R-:W-:Y:S01]  /*1340*/  HADD2.F32 R46, -RZ, R36.H1_H1 ;  /* 0x30000024ff2e7230 */ /* 0x000fe20000004100 */
[----:B------:R-:W-:Y:S01]  /*1350*/  BSSY B1, `(.L_x_4733) ;  /* 0x0000016000017945 */ /* 0x000fe20003800000 */
[----:B------:R-:W-:-:S03]  /*1360*/  @P0 HADD2.F32 R56, -RZ, R32.H1_H1 ;  /* 0x30000020ff380230 */ /* 0x000fc60000004100 */
        /* <DEDUP_REMOVED lines=19> */
.L_x_4734:
[----:B------:R-:W-:Y:S02]  /*14a0*/  IMAD.MOV.U32 R3, RZ, RZ, R4 ;  /* 0x000000ffff037224 */ /* 0x000fe400078e0004 */
.L_x_4735:
[----:B------:R-:W-:Y:S05]  /*14b0*/  BSYNC B1 ;  /* 0x0000000000017941 */ /* 0x000fea0003800000 */
.L_x_4733:
        /* <DEDUP_REMOVED lines=16> */
.L_x_4739:
[----:B------:R-:W-:Y:S05]  /*15c0*/  BSYNC B2 ;  /* 0x0000000000027941 */ /* 0x000fea0003800000 */
.L_x_4738:
        /* <DEDUP_REMOVED lines=43> */
.L_x_4737:
[----:B------:R-:W-:Y:S05]  /*1880*/  BSYNC B1 ;  /* 0x0000000000017941 */ /* 0x000fea0003800000 */
.L_x_4736:
        /* <DEDUP_REMOVED lines=22> */
.L_x_4741:
[----:B------:R-:W-:Y:S02]  /*19f0*/  MOV R3, R4 ;  /* 0x0000000400037202 */ /* 0x000fe40000000f00 */
.L_x_4742:
[----:B------:R-:W-:Y:S05]  /*1a00*/  BSYNC B1 ;  /* 0x0000000000017941 */ /* 0x000fea0003800000 */
.L_x_4740:
        /* <DEDUP_REMOVED lines=16> */
.L_x_4746:
[----:B------:R-:W-:Y:S05]  /*1b10*/  BSYNC B2 ;  /* 0x0000000000027941 */ /* 0x000fea0003800000 */
.L_x_4745:
        /* <DEDUP_REMOVED lines=43> */
.L_x_4744:
[----:B------:R-:W-:Y:S05]  /*1dd0*/  BSYNC B1 ;  /* 0x0000000000017941 */ /* 0x000fea0003800000 */
.L_x_4743:
        /* <DEDUP_REMOVED lines=22> */
.L_x_4748:
[----:B------:R-:W-:Y:S02]  /*1f40*/  IMAD.MOV.U32 R3, RZ, RZ, R4 ;  /* 0x000000ffff037224 */ /* 0x000fe400078e0004 */
.L_x_4749:
[----:B------:R-:W-:Y:S05]  /*1f50*/  BSYNC B1 ;  /* 0x0000000000017941 */ /* 0x000fea0003800000 */
.L_x_4747:
        /* <DEDUP_REMOVED lines=16> */
.L_x_4753:
[----:B------:R-:W-:Y:S05]  /*2060*/  BSYNC B2 ;  /* 0x0000000000027941 */ /* 0x000fea0003800000 */
.L_x_4752:
        /* <DEDUP_REMOVED lines=43> */
.L_x_4751:
[----:B------:R-:W-:Y:S05]  /*2320*/  BSYNC B1 ;  /* 0x0000000000017941 */ /* 0x000fea0003800000 */
.L_x_4750:
        /* <DEDUP_REMOVED lines=22> */
.L_x_4755:
[----:B------:R-:W-:Y:S02]  /*2490*/  MOV R3, R4 ;  /* 0x0000000400037202 */ /* 0x000fe40000000f00 */
.L_x_4756:
[----:B------:R-:W-:Y:S05]  /*24a0*/  BSYNC B1 ;  /* 0x0000000000017941 */ /* 0x000fea0003800000 */
.L_x_4754:
        /* <DEDUP_REMOVED lines=16> */
.L_x_4760:
[----:B------:R-:W-:Y:S05]  /*25b0*/  BSYNC B2 ;  /* 0x0000000000027941 */ /* 0x000fea0003800000 */
.L_x_4759:
        /* <DEDUP_REMOVED lines=43> */
.L_x_4758:
[----:B------:R-:W-:Y:S05]  /*2870*/  BSYNC B1 ;  /* 0x0000000000017941 */ /* 0x000fea0003800000 */
.L_x_4757:
        /* <DEDUP_REMOVED lines=22> */
.L_x_4762:
[----:B------:R-:W-:Y:S02]  /*29e0*/  IMAD.MOV.U32 R38, RZ, RZ, R4 ;  /* 0x000000ffff267224 */ /* 0x000fe400078e0004 */
.L_x_4763:
[----:B------:R-:W-:Y:S05]  /*29f0*/  BSYNC B1 ;  /* 0x0000000000017941 */ /* 0x000fea0003800000 */
.L_x_4761:
        /* <DEDUP_REMOVED lines=16> */
.L_x_4767:
[----:B------:R-:W-:Y:S05]  /*2b00*/  BSYNC B2 ;  /* 0x0000000000027941 */ /* 0x000fea0003800000 */
.L_x_4766:
        /* <DEDUP_REMOVED lines=43> */
.L_x_4765:
[----:B------:R-:W-:Y:S05]  /*2dc0*/  BSYNC B1 ;  /* 0x0000000000017941 */ /* 0x000fea0003800000 */
.L_x_4764:
        /* <DEDUP_REMOVED lines=22> */
.L_x_4769:
[----:B------:R-:W-:Y:S02]  /*2f30*/  MOV R38, R4 ;  /* 0x0000000400267202 */ /* 0x000fe40000000f00 */
.L_x_4770:
[----:B------:R-:W-:Y:S05]  /*2f40*/  BSYNC B1 ;  /* 0x0000000000017941 */ /* 0x000fea0003800000 */
.L_x_4768:
        /* <DEDUP_REMOVED lines=18> */
.L_x_4774:
[----:B------:R-:W-:Y:S05]  /*3070*/  BSYNC B2 ;  /* 0x0000000000027941 */ /* 0x000fea0003800000 */
.L_x_4773:
        /* <DEDUP_REMOVED lines=43> */
.L_x_4772:
[----:B------:R-:W-:Y:S05]  /*3330*/  BSYNC B1 ;  /* 0x0000000000017941 */ /* 0x000fea0003800000 */
.L_x_4771:
[----:B------:R0:W1:Y:S01]  /*3340*/  I2F.U32 R37, R38 ;  /* 0x0000002600257306 */ /* 0x0000620000201000 */
[----:B------:R-:W-:Y:S01]  /*3350*/  HADD2.F32 R36, -RZ, R39.H1_H1 ;  /* 0x30000027ff247230 */ /* 0x000fe20000004100 */
[----:B------:R-:W-:Y:S02]  /*3360*/  SEL R59, RZ, 0x10000, P5 ;  /* 0x00010000ff3b7807 */ /* 0x000fe40002800000 */
        /* <DEDUP_REMOVED lines=9> */
[----:B------:R-:W-:Y:S01]  /*3400*/  FSETP.GTU.FTZ.AND P5, PT, R37, c[0x0][0x1e4], PT ;  /* 0x0000790025007a0b */ /* 0x000fe20003fbc000 */
[----:B------:R-:W-:-:S03]  /*3410*/  @P0 HADD2.F32 R37, -RZ, R35.H1_H1 ;  /* 0x30000023ff250230 */ /* 0x000fc60000004100 */
[----:B------:R-:W-:Y:S02]  /*3420*/  FSEL R36, R36, RZ, !P5 ;  /* 0x000000ff24247208 */ /* 0x000fe40006800000 */
[----:B------:R-:W-:-:S03]  /*3430*/  SEL R51, RZ, 0x1000000, P5 ;  /* 0x01000000ff337807 */ /* 0x000fc60002800000 */
[----:B------:R-:W-:Y:S01]  /*3440*/  FMUL.FTZ R58, R31, R36 ;  /* 0x000000241f3a7220 */ /* 0x000fe20000410000 */
[----:B------:R-:W-:-:S03]  /*3450*/  F2FP.PACK_AB R36, R49, R44 ;  /* 0x0000002c3124723e */ /* 0x000fc600000000ff */
        /* <DEDUP_REMOVED lines=32> */
.L_x_4779:
        /* <DEDUP_REMOVED lines=36> */
.L_x_4780:
        /* <DEDUP_REMOVED lines=50> */
.L_x_4777:
[----:B------:R-:W-:Y:S05]  /*3bc0*/  BSYNC B0 ;  /* 0x0000000000007941 */ /* 0x000fea0003800000 */
.L_x_4718:
[----:B------:R-:W-:Y:S05]  /*3bd0*/  EXIT ;  /* 0x000000000000794d */ /* 0x000fea0003800000 */
.L_x_4775:
[----:B------:R-:W-:Y:S01]  /*3be0*/  IMAD.MOV.U32 R47, RZ, RZ, 0x1 ;  /* 0x00000001ff2f7424 */ /* 0x000fe200078e00ff */
[----:B------:R-:W-:Y:S01]  /*3bf0*/  MOV R46, 0x1f ;  /* 0x0000001f002e7802 */ /* 0x000fe20000000f00 */
[----:B------:R-:W-:Y:S01]  /*3c00*/  IMAD.MOV.U32 R39, RZ, RZ, -0x1 ;  /* 0xffffffffff277424 */ /* 0x000fe200078e00ff */
[----:B0-----:R-:W-:Y:S02]  /*3c10*/  MOV R36, 0x3c30 ;  /* 0x00003c3000247802 */ /* 0x001fe40000000f00 */
[----:B------:R-:W-:Y:S05]  /*3c20*/  CALL.REL.NOINC `($__internal_93_$__cuda_sm70_shflsync_bfly_p) ;  /* 0x0000049000007944 */ /* 0x000fea0003c00000 */
[----:B01----:R-:W-:Y:S05]  /*3c30*/  BRA `(.L_x_4779) ;  /* 0xfffffa2000007947 */ /* 0x003fea000383ffff */
.L_x_4776:
[----:B------:R-:W-:Y:S01]  /*3c40*/  HFMA2.MMA R46, -RZ, RZ, 0, 1.847743988037109375e-06 ;  /* 0x0000001fff2e7435 */ /* 0x000fe200000001ff */
[----:B-1----:R-:W-:Y:S01]  /*3c50*/  MOV R38, R50 ;  /* 0x0000003200267202 */ /* 0x002fe20000000f00 */
[----:B------:R-:W-:Y:S01]  /*3c60*/  IMAD.MOV.U32 R47, RZ, RZ, 0x2 ;  /* 0x00000002ff2f7424 */ /* 0x000fe200078e00ff */
[----:B------:R-:W-:Y:S01]  /*3c70*/  MOV R36, 0x3ca0 ;  /* 0x00003ca000247802 */ /* 0x000fe20000000f00 */
[----:B------:R-:W-:Y:S02]  /*3c80*/  IMAD.MOV.U32 R39, RZ, RZ, -0x1 ;  /* 0xffffffffff277424 */ /* 0x000fe400078e00ff */
[----:B------:R-:W-:Y:S05]  /*3c90*/  CALL.REL.NOINC `($__internal_93_$__cuda_sm70_shflsync_bfly_p) ;  /* 0x0000042000007944 */ /* 0x000fea0003c00000 */
[----:B01----:R-:W-:Y:S01]  /*3ca0*/  FADD.FTZ R38, R50, R39 ;  /* 0x0000002732267221 */ /* 0x003fe20000010000 */
[----:B------:R-:W-:Y:S01]  /*3cb0*/  MOV R47, 0x4 ;  /* 0x00000004002f7802 */ /* 0x000fe20000000f00 */
[----:B------:R-:W-:Y:S01]  /*3cc0*/  IMAD.MOV.U32 R46, RZ, RZ, 0x1f ;  /* 0x0000001fff2e7424 */ /* 0x000fe200078e00ff */
[----:B------:R-:W-:-:S02]  /*3cd0*/  MOV R39, 0xffffffff ;  /* 0xffffffff00277802 */ /* 0x000fc40000000f00 */
[----:B------:R-:W-:Y:S02]  /*3ce0*/  MOV R36, 0x3d00 ;  /* 0x00003d0000247802 */ /* 0x000fe40000000f00 */
[----:B------:R-:W-:Y:S05]  /*3cf0*/  CALL.REL.NOINC `($__internal_93_$__cuda_sm70_shflsync_bfly_p) ;  /* 0x000003c000007944 */ /* 0x000fea0003c00000 */
[----:B0-----:R-:W-:Y:S01]  /*3d00*/  HFMA2.MMA R46, -RZ, RZ, 0, 1.847743988037109375e-06 ;  /* 0x0000001fff2e7435 */ /* 0x001fe200000001ff */
[----:B-1----:R-:W-:Y:S01]  /*3d10*/  FADD.FTZ R38, R38, R39 ;  /* 0x0000002726267221 */ /* 0x002fe20000010000 */
[----:B------:R-:W-:Y:S01]  /*3d20*/  MOV R36, 0x3d60 ;  /* 0x00003d6000247802 */ /* 0x000fe20000000f00 */
[----:B------:R-:W-:Y:S02]  /*3d30*/  IMAD.MOV.U32 R47, RZ, RZ, 0x8 ;  /* 0x00000008ff2f7424 */ /* 0x000fe400078e00ff */
[----:B------:R-:W-:Y:S02]  /*3d40*/  IMAD.MOV.U32 R39, RZ, RZ, -0x1 ;  /* 0xffffffffff277424 */ /* 0x000fe400078e00ff */
[----:B------:R-:W-:Y:S05]  /*3d50*/  CALL.REL.NOINC `($__internal_93_$__cuda_sm70_shflsync_bfly_p) ;  /* 0x0000036000007944 */ /* 0x000fea0003c00000 */
[----:B01----:R-:W-:Y:S01]  /*3d60*/  FADD.FTZ R38, R38, R39 ;  /* 0x0000002726267221 */ /* 0x003fe20000010000 */
[----:B------:R-:W-:Y:S01]  /*3d70*/  MOV R47, 0x10 ;  /* 0x00000010002f7802 */ /* 0x000fe20000000f00 */
[----:B------:R-:W-:Y:S01]  /*3d80*/  IMAD.MOV.U32 R46, RZ, RZ, 0x1f ;  /* 0x0000001fff2e7424 */ /* 0x000fe200078e00ff */
[----:B------:R-:W-:Y:S02]  /*3d90*/  MOV R39, 0xffffffff ;  /* 0xffffffff00277802 */ /* 0x000fe40000000f00 */
[----:B------:R-:W-:-:S02]  /*3da0*/  MOV R36, 0x3dc0 ;  /* 0x00003dc000247802 */ /* 0x000fc40000000f00 */
[----:B------:R-:W-:Y:S05]  /*3db0*/  CALL.REL.NOINC `($__internal_93_$__cuda_sm70_shflsync_bfly_p) ;  /* 0x0000030000007944 */ /* 0x000fea0003c00000 */
        /* <DEDUP_REMOVED lines=41> */
[----:B0-----:R-:W-:Y:S01]  /*4050*/  HFMA2.MMA R46, -RZ, RZ, 0, 1.847743988037109375e-06 ;  /* 0x0000001fff2e7435 */ /* 0x001fe200000001ff */
[----:B-1----:R-:W-:Y:S01]  /*4060*/  FADD.FTZ R38, R38, R39 ;  /* 0x0000002726267221 */ /* 0x002fe20000010000 */
[----:B------:R-:W-:Y:S01]  /*4070*/  MOV R36, 0x40b0 ;  /* 0x000040b000247802 */ /* 0x000fe20000000f00 */
[----:B------:R-:W-:-:S02]  /*4080*/  IMAD.MOV.U32 R47, RZ, RZ, 0x10 ;  /* 0x00000010ff2f7424 */ /* 0x000fc400078e00ff */
[----:B------:R-:W-:Y:S02]  /*4090*/  IMAD.MOV.U32 R39, RZ, RZ, -0x1 ;  /* 0xffffffffff277424 */ /* 0x000fe400078e00ff */
[----:B------:R-:W-:Y:S05]  /*40a0*/  CALL.REL.NOINC `($__internal_93_$__cuda_sm70_shflsync_bfly_p) ;  /* 0x0000001000007944 */ /* 0x000fea0003c00000 */
[----:B01----:R-:W-:Y:S05]  /*40b0*/  BRA `(.L_x_4780) ;  /* 0xfffff7e000007947 */ /* 0x003fea000383ffff */
        .weak           $__internal_93_$__cuda_sm70_shflsync_bfly_p
        .type           $__internal_93_$__cuda_sm70_shflsync_bfly_p,@function
        .size           $__internal_93_$__cuda_sm70_shflsync_bfly_p,(.L_x_8281 - $__internal_93_$__cuda_sm70_shflsync_bfly_p)
$__internal_93_$__cuda_sm70_shflsync_bfly_p:
[----:B------:R-:W-:Y:S01]  /*40c0*/  MOV R37, 0x0 ;  /* 0x0000000000257802 */ /* 0x000fe20000000f00 */
[----:B------:R-:W-:Y:S04]  /*40d0*/  WARPSYNC R39 ;  /* 0x0000002700007348 */ /* 0x000fe80003800000 */
[----:B------:R0:W1:Y:S01]  /*40e0*/  SHFL.BFLY PT, R39, R38, R47, R46 ;  /* 0x0c00002f26277389 */ /* 0x00006200000e002e */
[----:B------:R-:W-:Y:S05]  /*40f0*/  RET.REL.NODEC R36 `(_ZN10layer_norm13ln_fwd_kernelINS_13Kernel_traitsIf6__halfS2_S2_fjLj256ELj1ELj4ELj1ELj16ENS_18Kernel_traits_baseILj256EfS2_S2_S2_fjLj128EEEEELb1ELb1ELb0ELb1EEEvNS_9FwdParamsE) ;  /* 0xffffbf0024007950 */ /* 0x000fea0003c3ffff */
.L_x_4781:
        /* <DEDUP_REMOVED lines=16> */
.L_x_8281:


//--------------------- .text._ZN10layer_norm13ln_fwd_kernelINS_13Kernel_traitsIf6__halfS2_S2_fjLj256ELj1ELj4ELj1ELj16ENS_18Kernel_traits_baseILj256EfS2_S2_S2_fjLj128EEEEELb1ELb1ELb1ELb0EEEvNS_9FwdParamsE --------------------------
	.section	.text._ZN10layer_norm13ln_fwd_kernelINS_13Kernel_traitsIf6__halfS2_S2_fjLj256ELj1ELj4ELj1ELj16ENS_18Kernel_traits_baseILj256EfS2_S2_S2_fjLj128EEEEELb1ELb1ELb1ELb0EEEvNS_9FwdParamsE,"ax",@progbits
	.sectioninfo	@"SHI_REGISTERS=72"
	.align	128
        .global         _ZN10layer_norm13ln_fwd_kernelINS_13Kernel_traitsIf6__halfS2_S2_fjLj256ELj1ELj4ELj1ELj16ENS_18Kernel_traits_baseILj256EfS2_S2_S2_fjLj128EEEEELb1ELb1ELb1ELb0EEEvNS_9FwdParamsE
        .type           _ZN10layer_norm13ln_fwd_kernelINS_13Kernel_traitsIf6__halfS2_S2_fjLj256ELj1ELj4ELj1ELj16ENS_18Kernel_traits_baseILj256EfS2_S2_S2_fjLj128EEEEELb1ELb1ELb1ELb0EEEvNS_9FwdParamsE,@function
        .size           _ZN10layer_norm13ln_fwd_kernelINS_13Kernel_traitsIf6__halfS2_S2_fjLj256ELj1ELj4ELj1ELj16ENS_18Kernel_traits_baseILj256EfS2_S2_S2_fjLj128EEEEELb1ELb1ELb1ELb0EEEvNS_9FwdParamsE,(.L_x_8282 - _ZN10layer_norm13ln_fwd_kernelINS_13Kernel_traitsIf6__halfS2_S2_fjLj256ELj1ELj4ELj1ELj16ENS_18Kernel_traits_baseILj256EfS2_S2_S2_fjLj128EEEEELb1ELb1ELb1ELb0EEEvNS_9FwdParamsE)
        .other          _ZN10layer_norm13ln_fwd_kernelINS_13Kernel_traitsIf6__halfS2_S2_fjLj256ELj1ELj4ELj1ELj16ENS_18Kernel_traits_baseILj256EfS2_S2_S2_fjLj128EEEEELb1ELb1ELb1ELb0EEEvNS_9FwdParamsE,@"STO_CUDA_ENTRY STV_DEFAULT"
_ZN10layer_norm13ln_fwd_kernelINS_13Kernel_traitsIf6__halfS2_S2_fjLj256ELj1ELj4ELj1ELj16ENS_18Kernel_traits_baseILj256EfS2_S2_S2_fjLj128EEEEELb1ELb1ELb1ELb0EEEvNS_9FwdParamsE:
.text._ZN10layer_norm13ln_fwd_kernelINS_13Kernel_traitsIf6__halfS2_S2_fjLj256ELj1ELj4ELj1ELj16ENS_18Kernel_traits_baseILj256EfS2_S2_S2_fjLj128EEEEELb1ELb1ELb1ELb0EEEvNS_9FwdParamsE:
        /* <DEDUP_REMOVED lines=49> */
.L_x_4783:
[----:B------:R-:W-:Y:S05]  /*0310*/  BSYNC B0 ;  /* 0x0000000000007941 */ /* 0x000fea0003800000 */
.L_x_4782:
        /* <DEDUP_REMOVED lines=83> */
.L_x_4872:
        /* <DEDUP_REMOVED lines=36> */
.L_x_4788:
        /* <DEDUP_REMOVED lines=12> */
.L_x_4791:
[----:B------:R-:W-:Y:S02]  /*0b50*/  IMAD.MOV.U32 R50, RZ, RZ, R44 ;  /* 0x000000ffff327224 */ /* 0x000fe400078e002c */
.L_x_4792:
[----:B------:R-:W-:Y:S05]  /*0b60*/  BSYNC B3 ;  /* 0x0000000000037941 */ /* 0x000fea0003800000 */
.L_x_4790:
        /* <DEDUP_REMOVED lines=16> */
.L_x_4796:
[----:B------:R-:W-:Y:S05]  /*0c70*/  BSYNC B4 ;  /* 0x0000000000047941 */ /* 0x000fea0003800000 */
.L_x_4795:
        /* <DEDUP_REMOVED lines=42> */
.L_x_4794:
[----:B------:R-:W-:Y:S05]  /*0f20*/  BSYNC B3 ;  /* 0x0000000000037941 */ /* 0x000fea0003800000 */
.L_x_4793:
        /* <DEDUP_REMOVED lines=12> */
.L_x_4789:
[----:B------:R-:W-:Y:S05]  /*0ff0*/  BSYNC B2 ;  /* 0x0000000000027941 */ /* 0x000fea0003800000 */
.L_x_4787:
        /* <DEDUP_REMOVED lines=8> */
.L_x_4798:
        /* <DEDUP_REMOVED lines=12> */
.L_x_4801:
[----:B------:R-:W-:Y:S02]  /*1140*/  IMAD.MOV.U32 R52, RZ, RZ, R44 ;  /* 0x000000ffff347224 */ /* 0x000fe400078e002c */
.L_x_4802:
[----:B------:R-:W-:Y:S05]  /*1150*/  BSYNC B3 ;  /* 0x0000000000037941 */ /* 0x000fea0003800000 */
.L_x_4800:
        /* <DEDUP_REMOVED lines=16> */
.L_x_4806:
[----:B------:R-:W-:Y:S05]  /*1260*/  BSYNC B4 ;  /* 0x0000000000047941 */ /* 0x000fea0003800000 */
.L_x_4805:
        /* <DEDUP_REMOVED lines=43> */
.L_x_4804:
[----:B------:R-:W-:Y:S05]  /*1520*/  BSYNC B3 ;  /* 0x0000000000037941 */ /* 0x000fea0003800000 */
.L_x_4803:
        /* <DEDUP_REMOVED lines=10> */
[----:B------:R-:W-:-:S04]  /*15d0*/  FMUL.FTZ R50, R29, R42 ;  /* 0x0000002a1d327220 */ /* 0x000fc80000410000 */
[----:B------:R-:W-:Y:S02]  /*15e0*/  @P0 FADD.FTZ R50, R41, R50 ;  /* 0x0000003229320221 */ /* 0x000fe40000010000 */
.L_x_4799:
[----:B------:R-:W-:Y:S05]  /*15f0*/  BSYNC B2 ;  /* 0x0000000000027941 */ /* 0x000fea0003800000 */
.L_x_4797:
        /* <DEDUP_REMOVED lines=8> */
.L_x_4808:
        /* <DEDUP_REMOVED lines=12> */
.L_x_4811:
[----:B------:R-:W-:Y:S02]  /*1740*/  MOV R55, R44 ;  /* 0x0000002c00377202 */ /* 0x000fe40000000f00 */
.L_x_4812:
[----:B------:R-:W-:Y:S05]  /*1750*/  BSYNC B3 ;  /* 0x0000000000037941 */ /* 0x000fea0003800000 */
.L_x_4810:
        /* <DEDUP_REMOVED lines=16> */
.L_x_4816:
[----:B------:R-:W-:Y:S05]  /*1860*/  BSYNC B4 ;  /* 0x0000000000047941 */ /* 0x000fea0003800000 */
.L_x_4815:
        /* <DEDUP_REMOVED lines=43> */
.L_x_4814:
[----:B------:R-:W-:Y:S05]  /*1b20*/  BSYNC B3 ;  /* 0x0000000000037941 */ /* 0x000fea0003800000 */
.L_x_4813:
        /* <DEDUP_REMOVED lines=12> */
.L_x_4809:
[----:B------:R-:W-:Y:S05]  /*1bf0*/  BSYNC B2 ;  /* 0x0000000000027941 */ /* 0x000fea0003800000 */
.L_x_4807:
        /* <DEDUP_REMOVED lines=8> */
.L_x_4818:
        /* <DEDUP_REMOVED lines=12> */
.L_x_4821:
[----:B------:R-:W-:Y:S02]  /*1d40*/  IMAD.MOV.U32 R56, RZ, RZ, R44 ;  /* 0x000000ffff387224 */ /* 0x000fe400078e002c */
.L_x_4822:
[----:B------:R-:W-:Y:S05]  /*1d50*/  BSYNC B3 ;  /* 0x0000000000037941 */ /* 0x000fea0003800000 */
.L_x_4820:
        /* <DEDUP_REMOVED lines=16> */
.L_x_4826:
[----:B------:R-:W-:Y:S05]  /*1e60*/  BSYNC B4 ;  /* 0x0000000000047941 */ /* 0x000fea0003800000 */
.L_x_4825:
        /* <DEDUP_REMOVED lines=43> */
.L_x_4824:
[----:B------:R-:W-:Y:S05]  /*2120*/  BSYNC B3 ;  /* 0x0000000000037941 */ /* 0x000fea0003800000 */
.L_x_4823:
        /* <DEDUP_REMOVED lines=12> */
.L_x_4819:
[----:B------:R-:W-:Y:S05]  /*21f0*/  BSYNC B2 ;  /* 0x0000000000027941 */ /* 0x000fea0003800000 */
.L_x_4817:
        /* <DEDUP_REMOVED lines=8> */
.L_x_4828:
        /* <DEDUP_REMOVED lines=12> */
.L_x_4831:
[----:B------:R-:W-:Y:S02]  /*2340*/  MOV R57, R44 ;  /* 0x0000002c00397202 */ /* 0x000fe40000000f00 */
.L_x_4832:
[----:B------:R-:W-:Y:S05]  /*2350*/  BSYNC B3 ;  /* 0x0000000000037941 */ /* 0x000fea0003800000 */
.L_x_4830:
        /* <DEDUP_REMOVED lines=16> */
.L_x_4836:
[----:B------:R-:W-:Y:S05]  /*2460*/  BSYNC B4 ;  /* 0x0000000000047941 */ /* 0x000fea0003800000 */
.L_x_4835:
        /* <DEDUP_REMOVED lines=43> */
.L_x_4834:
[----:B------:R-:W-:Y:S05]  /*2720*/  BSYNC B3 ;  /* 0x0000000000037941 */ /* 0x000fea0003800000 */
.L_x_4833:
        /* <DEDUP_REMOVED lines=12> */
.L_x_4829:
[----:B------:R-:W-:Y:S05]  /*27f0*/  BSYNC B2 ;  /* 0x0000000000027941 */ /* 0x000fea0003800000 */
.L_x_4827:
        /* <DEDUP_REMOVED lines=8> */
.L_x_4838:
        /* <DEDUP_REMOVED lines=12> */
.L_x_4841:
[----:B------:R-:W-:Y:S02]  /*2940*/  IMAD.MOV.U32 R58, RZ, RZ, R44 ;  /* 0x000000ffff3a7224 */ /* 0x000fe400078e002c */
.L_x_4842:
[----:B------:R-:W-:Y:S05]  /*2950*/  BSYNC B3 ;  /* 0x0000000000037941 */ /* 0x000fea0003800000 */
.L_x_4840:
        /* <DEDUP_REMOVED lines=16> */
.L_x_4846:
[----:B------:R-:W-:Y:S05]  /*2a60*/  BSYNC B4 ;  /* 0x0000000000047941 */ /* 0x000fea0003800000 */
.L_x_4845:
        /* <DEDUP_REMOVED lines=43> */
.L_x_4844:
[----:B------:R-:W-:Y:S05]  /*2d20*/  BSYNC B3 ;  /* 0x0000000000037941 */ /* 0x000fea0003800000 */
.L_x_4843:
        /* <DEDUP_REMOVED lines=10> */
[----:B------:R-:W-:-:S04]  /*2dd0*/  FMUL.FTZ R59, R25, R42 ;  /* 0x0000002a193b7220 */ /* 0x000fc80000410000 */
[----:B------:R-:W-:Y:S02]  /*2de0*/  @P0 FADD.FTZ R59, R60, R59 ;  /* 0x0000003b3c3b0221 */ /* 0x000fe40000010000 */
.L_x_4839:
[----:B------:R-:W-:Y:S05]  /*2df0*/  BSYNC B2 ;  /* 0x0000000000027941 */ /* 0x000fea0003800000 */
.L_x_4837:
        /* <DEDUP_REMOVED lines=8> */
.L_x_4848:
        /* <DEDUP_REMOVED lines=12> */
.L_x_4851:
[----:B------:R-:W-:Y:S02]  /*2f40*/  MOV R42, R44 ;  /* 0x0000002c002a7202 */ /* 0x000fe40000000f00 */
.L_x_4852:
[----:B------:R-:W-:Y:S05]  /*2f50*/  BSYNC B3 ;  /* 0x0000000000037941 */ /* 0x000fea0003800000 */
.L_x_4850:
        /* <DEDUP_REMOVED lines=16> */
.L_x_4856:
[----:B------:R-:W-:Y:S05]  /*3060*/  BSYNC B4 ;  /* 0x0000000000047941 */ /* 0x000fea0003800000 */
.L_x_4855:
        /* <DEDUP_REMOVED lines=43> */
.L_x_4854:
[----:B------:R-:W-:Y:S05]  /*3320*/  BSYNC B3 ;  /* 0x0000000000037941 */ /* 0x000fea0003800000 */
.L_x_4853:
        /* <DEDUP_REMOVED lines=8> */
[----:B------:R-:W-:-:S05]  /*33b0*/  FSEL R43, R43, RZ, !P4 ;  /* 0x000000ff2b2b7208 */ /* 0x000fca0006000000 */
[----:B------:R-:W-:Y:S01]  /*33c0*/  FMUL.FTZ R60, R26, R43 ;  /* 0x0000002b1a3c7220 */ /* 0x000fe20000410000 */
[----:B------:R-:W-:-:S05]  /*33d0*/  @P0 HADD2.F32 R43, -RZ, R35.H0_H0 ;  /* 0x20000023ff2b0230 */ /* 0x000fca0000004100 */
[----:B------:R-:W-:Y:S02]  /*33e0*/  @P0 FADD.FTZ R60, R43, R60 ;  /* 0x0000003c2b3c0221 */ /* 0x000fe40000010000 */
.L_x_4849:
[----:B------:R-:W-:Y:S05]  /*33f0*/  BSYNC B2 ;  /* 0x0000000000027941 */ /* 0x000fea0003800000 */
.L_x_4847:
        /* <DEDUP_REMOVED lines=8> */
.L_x_4858:
        /* <DEDUP_REMOVED lines=12> */
.L_x_4861:
[----:B------:R-:W-:Y:S02]  /*3540*/  IMAD.MOV.U32 R42, RZ, RZ, R44 ;  /* 0x000000ffff2a7224 */ /* 0x000fe400078e002c */
.L_x_4862:
[----:B------:R-:W-:Y:S05]  /*3550*/  BSYNC B3 ;  /* 0x0000000000037941 */ /* 0x000fea0003800000 */
.L_x_4860:
        /* <DEDUP_REMOVED lines=16> */
.L_x_4866:
[----:B------:R-:W-:Y:S05]  /*3660*/  BSYNC B4 ;  /* 0x0000000000047941 */ /* 0x000fea0003800000 */
.L_x_4865:
        /* <DEDUP_REMOVED lines=43> */
.L_x_4864:
[----:B------:R-:W-:Y:S05]  /*3920*/  BSYNC B3 ;  /* 0x0000000000037941 */ /* 0x000fea0003800000 */
.L_x_4863:
[----:B------:R-:W0:Y:S01]  /*3930*/  I2F.U32 R40, R42 ;  /* 0x0000002a00287306 */ /* 0x000e220000201000 */
[----:B------:R-:W-:-:S04]  /*3940*/  IMAD.MOV.U32 R41, RZ, RZ, 0x2f800000 ;  /* 0x2f800000ff297424 */ /* 0x000fc800078e00ff */
[----:B0-----:R-:W-:Y:S01]  /*3950*/  FFMA.FTZ R40, R40, R41, 1.1641532182693481445e-10 ;  /* 0x2f00000028287423 */ /* 0x001fe20000010029 */
[----:B-----5:R-:W-:-:S04]  /*3960*/  HADD2.F32 R41, -RZ, R39.H1_H1 ;  /* 0x30000027ff297230 */ /* 0x020fc80000004100 */
[----:B------:R-:W-:Y:S01]  /*3970*/  FSETP.GTU.FTZ.AND P3, PT, R40, c[0x0][0x1e4], PT ;  /* 0x0000790028007a0b */ /* 0x000fe20003f7c000 */
[----:B------:R-:W-:-:S03]  /*3980*/  FMUL.FTZ R41, R41, c[0x0][0x1ec] ;  /* 0x00007b0029297a20 */ /* 0x000fc60000410000 */
[----:B------:R-:W-:Y:S01]  /*3990*/  SEL R62, RZ, 0x1, P3 ;  /* 0x00000001ff3e7807 */ /* 0x000fe20001800000 */
[----:B------:R-:W-:-:S05]  /*39a0*/  FMUL.FTZ R41, R41, c[0x0][0x1e8] ;  /* 0x00007a0029297a20 */ /* 0x000fca0000410000 */
[----:B------:R-:W-:-:S05]  /*39b0*/  FSEL R40, R41, RZ, !P3 ;  /* 0x000000ff29287208 */ /* 0x000fca0005800000 */
[----:B------:R-:W-:Y:S01]  /*39c0*/  FMUL.FTZ R63, R27, R40 ;  /* 0x000000281b3f7220 */ /* 0x000fe20000410000 */
[----:B------:R-:W-:-:S05]  /*39d0*/  @P0 HADD2.F32 R40, -RZ, R35.H1_H1 ;  /* 0x30000023ff280230 */ /* 0x000fca0000004100 */
[----:B------:R-:W-:Y:S02]  /*39e0*/  @P0 FADD.FTZ R63, R40, R63 ;  /* 0x0000003f283f0221 */ /* 0x000fe40000010000 */
.L_x_4859:
[----:B------:R-:W-:Y:S05]  /*39f0*/  BSYNC B2 ;  /* 0x0000000000027941 */ /* 0x000fea0003800000 */
.L_x_4857:
        /* <DEDUP_REMOVED lines=24> */
.L_x_4786:
[----:B------:R-:W-:Y:S05]  /*3b80*/  BSYNC B0 ;  /* 0x0000000000007941 */ /* 0x000fea0003800000 */
.L_x_4785:
        /* <DEDUP_REMOVED lines=12> */
.L_x_4873:
        /* <DEDUP_REMOVED lines=37> */
.L_x_4874:
        /* <DEDUP_REMOVED lines=33> */
[----:B------:R-:W-:Y:S01]  /*40b0*/  F2FP.PACK_AB R42, R42, R67 ;  /* 0x000000432a2a723e */ /* 0x000fe200000000ff */
        /* <DEDUP_REMOVED lines=10> */
[----:B------:R-:W-:Y:S01]  /*4160*/  F2FP.PACK_AB R40, R40, R65 ;  /* 0x000000412828723e */ /* 0x000fe200000000ff */
[----:B------:R-:W-:Y:S02]  /*4170*/  FMUL.FTZ R68, R69, R68 ;  /* 0x0000004445447220 */ /* 0x000fe40000410000 */
[----:B------:R-:W-:Y:S02]  /*4180*/  FFMA.FTZ R43, R22, R43, R14 ;  /* 0x0000002b162b7223 */ /* 0x000fe4000001000e */
[----:B------:R-:W-:Y:S02]  /*4190*/  FFMA.FTZ R68, R23, R68, R15 ;  /* 0x0000004417447223 */ /* 0x000fe4000001000f */
[----:B------:R-:W-:Y:S02]  /*41a0*/  FFMA.FTZ R41, R18, R41, R10 ;  /* 0x0000002912297223 */ /* 0x000fe4000001000a */
[----:B------:R-:W-:Y:S01]  /*41b0*/  FFMA.FTZ R66, R19, R66, R11 ;  /* 0x0000004213427223 */ /* 0x000fe2000001000b */
[----:B------:R-:W-:Y:S01]  /*41c0*/  F2FP.PACK_AB R43, R68, R43 ;  /* 0x0000002b442b723e */ /* 0x000fe200000000ff */
[----:B------:R-:W-:-:S03]  /*41d0*/  IMAD.MOV.U32 R65, RZ, RZ, 0x10 ;  /* 0x00000010ff417424 */ /* 0x000fc600078e00ff */
[----:B------:R-:W-:Y:S01]  /*41e0*/  F2FP.PACK_AB R41, R66, R41 ;  /* 0x000000294229723e */ /* 0x000fe200000000ff */
[----:B------:R-:W-:-:S05]  /*41f0*/  IMAD.WIDE.U32 R64, R64, R65, c[0x0][0x208] ;  /* 0x0000820040407625 */ /* 0x000fca00078e0041 */
[----:B------:R0:W-:Y:S02]  /*4200*/  STG.E.128 [R64.64], R40 ;  /* 0x0000002840007986 */ /* 0x0001e4000c101d06 */
.L_x_4870:
[----:B0-----:R-:W-:Y:S05]  /*4210*/  BSYNC B0 ;  /* 0x0000000000007941 */ /* 0x001fea0003800000 */
.L_x_4869:
[----:B------:R-:W-:-:S05]  /*4220*/  MOV R41, c[0x0][0x160] ;  /* 0x0000580000297a02 */ /* 0x000fca0000000f00 */
[----:B------:R-:W-:-:S05]  /*4230*/  IMAD R0, R41, 0x4, R0 ;  /* 0x0000000429007824 */ /* 0x000fca00078e0200 */
[----:B------:R-:W-:-:S13]  /*4240*/  ISETP.GE.AND P0, PT, R0, c[0x0][0x164], PT ;  /* 0x0000590000007a0c */ /* 0x000fda0003f06270 */
[----:B------:R-:W-:Y:S01]  /*4250*/  @P0 CALL.REL.NOINC `(.L_x_4871) ;  /* 0x0000001000000944 */ /* 0x000fe20003c00000 */
[----:B------:R-:W-:Y:S05]  /*4260*/  BRA `(.L_x_4872) ;  /* 0xffffc5e000007947 */ /* 0x000fea000383ffff */
.L_x_4871:
[----:B------:R-:W-:Y:S05]  /*4270*/  BSYNC B1 ;  /* 0x0000000000017941 */ /* 0x000fea0003800000 */
.L_x_4784:
[----:B------:R-:W-:Y:S05]  /*4280*/  EXIT ;  /* 0x000000000000794d */ /* 0x000fea0003800000 */
.L_x_4867:
[----:B------:R-:W-:Y:S01]  /*4290*/  HFMA2.MMA R43, -RZ, RZ, 0, 1.847743988037109375e-06 ;  /* 0x0000001fff2b7435 */ /* 0x000fe200000001ff */
[----:B------:R-:W-:Y:S01]  /*42a0*/  MOV R67, R41 ;  /* 0x0000002900437202 */ /* 0x000fe20000000f00 */
[----:B------:R-:W-:Y:S01]  /*42b0*/  IMAD.MOV.U32 R66, RZ, RZ, 0x1 ;  /* 0x00000001ff427424 */ /* 0x000fe200078e00ff */
[----:B------:R-:W-:Y:S01]  /*42c0*/  MOV R40, 0x42f0 ;  /* 0x000042f000287802 */ /* 0x000fe20000000f00 */
[----:B------:R-:W-:Y:S02]  /*42d0*/  IMAD.MOV.U32 R42, RZ, RZ, -0x1 ;  /* 0xffffffffff2a7424 */ /* 0x000fe400078e00ff */
[----:B-----5:R-:W-:Y:S05]  /*42e0*/  CALL.REL.NOINC `($__internal_94_$__cuda_sm70_shflsync_bfly_p) ;  /* 0x0000049000007944 */ /* 0x020fea0003c00000 */
[----:B01----:R-:W-:Y:S05]  /*42f0*/  BRA `(.L_x_4873) ;  /* 0xfffff95000007947 */ /* 0x003fea000383ffff */
.L_x_4868:
[----:B------:R-:W-:Y:S01]  /*4300*/  MOV R66, 0x2 ;  /* 0x0000000200427802 */ /* 0x000fe20000000f00 */
[----:B------:R-:W-:Y:S01]  /*4310*/  IMAD.MOV.U32 R43, RZ, RZ, 0x1f ;  /* 0x0000001fff2b7424 */ /* 0x000fe200078e00ff */
[----:B------:R-:W-:Y:S02]  /*4320*/  MOV R42, 0xffffffff ;  /* 0xffffffff002a7802 */ /* 0x000fe40000000f00 */
[----:B------:R-:W-:Y:S02]  /*4330*/  MOV R40, 0x4350 ;  /* 0x0000435000287802 */ /* 0x000fe40000000f00 */
[----:B0----5:R-:W-:Y:S05]  /*4340*/  CALL.REL.NOINC `($__internal_94_$__cuda_sm70_shflsync_bfly_p) ;  /* 0x0000043000007944 */ /* 0x021fea0003c00000 */
[----:B0-----:R-:W-:Y:S01]  /*4350*/  HFMA2.MMA R43, -RZ, RZ, 0, 1.847743988037109375e-06 ;  /* 0x0000001fff2b7435 */ /* 0x001fe200000001ff */
[----:B-1----:R-:W-:Y:S01]  /*4360*/  FADD.FTZ R67, R67, R66 ;  /* 0x0000004243437221 */ /* 0x002fe20000010000 */
[----:B------:R-:W-:Y:S01]  /*4370*/  MOV R40, 0x43b0 ;  /* 0x000043b000287802 */ /* 0x000fe20000000f00 */
[----:B------:R-:W-:-:S02]  /*4380*/  IMAD.MOV.U32 R66, RZ, RZ, 0x4 ;  /* 0x00000004ff427424 */ /* 0x000fc400078e00ff */
[----:B------:R-:W-:Y:S02]  /*4390*/  IMAD.MOV.U32 R42, RZ, RZ, -0x1 ;  /* 0xffffffffff2a7424 */ /* 0x000fe400078e00ff */
[----:B------:R-:W-:Y:S05]  /*43a0*/  CALL.REL.NOINC `($__internal_94_$__cuda_sm70_shflsync_bfly_p) ;  /* 0x000003d000007944 */ /* 0x000fea0003c00000 */
[----:B01----:R-:W-:Y:S01]  /*43b0*/  FADD.FTZ R67, R67, R66 ;  /* 0x0000004243437221 */ /* 0x003fe20000010000 */
[----:B------:R-:W-:Y:S01]  /*43c0*/  MOV R66, 0x8 ;  /* 0x0000000800427802 */ /* 0x000fe20000000f00 */
[----:B------:R-:W-:Y:S01]  /*43d0*/  IMAD.MOV.U32 R43, RZ, RZ, 0x1f ;  /* 0x0000001fff2b7424 */ /* 0x000fe200078e00ff */
[----:B------:R-:W-:Y:S02]  /*43e0*/  MOV R42, 0xffffffff ;  /* 0xffffffff002a7802 */ /* 0x000fe40000000f00 */
[----:B------:R-:W-:Y:S02]  /*43f0*/  MOV R40, 0x4410 ;  /* 0x0000441000287802 */ /* 0x000fe40000000f00 */
[----:B------:R-:W-:Y:S05]  /*4400*/  CALL.REL.NOINC `($__internal_94_$__cuda_sm70_shflsync_bfly_p) ;  /* 0x0000037000007944 */ /* 0x000fea0003c00000 */
[----:B0-----:R-:W-:Y:S01]  /*4410*/  HFMA2.MMA R43, -RZ, RZ, 0, 1.847743988037109375e-06 ;  /* 0x0000001fff2b7435 */ /* 0x001fe200000001ff */
[----:B-1----:R-:W-:Y:S01]  /*4420*/  FADD.FTZ R67, R67, R66 ;  /* 0x0000004243437221 */ /* 0x002fe20000010000 */
[----:B------:R-:W-:Y:S01]  /*4430*/  MOV R40, 0x4470 ;  /* 0x0000447000287802 */ /* 0x000fe20000000f00 */
[----:B------:R-:W-:Y:S02]  /*4440*/  IMAD.MOV.U32 R66, RZ, RZ, 0x10 ;  /* 0x00000010ff427424 */ /* 0x000fe400078e00ff */
[----:B------:R-:W-:-:S02]  /*4450*/  IMAD.MOV.U32 R42, RZ, RZ, -0x1 ;  /* 0xffffffffff2a7424 */ /* 0x000fc400078e00ff */
[----:B------:R-:W-:Y:S05]  /*4460*/  CALL.REL.NOINC `($__internal_94_$__cuda_sm70_shflsync_bfly_p) ;  /* 0x0000031000007944 */ /* 0x000fea0003c00000 */
        /* <DEDUP_REMOVED lines=23> */
[----:B------:R-:W-:Y:S05]  /*45e0*/  CALL.REL.NOINC `($__internal_94_$__cuda_sm70_shflsync_bfly_p) ;  /* 0x0000019000007944 */ /* 0x000fea0003c00000 */
[----:B0-----:R-:W-:Y:S01]  /*45f0*/  HFMA2.MMA R43, -RZ, RZ, 0, 1.847743988037109375e-06 ;  /* 0x0000001fff2b7435 */ /* 0x001fe200000001ff */
[----:B-1----:R-:W-:Y:S01]  /*4600*/  FADD.FTZ R67, R67, R66 ;  /* 0x0000004243437221 */ /* 0x002fe20000010000 */
[----:B------:R-:W-:Y:S01]  /*4610*/  MOV R40, 0x4650 ;  /* 0x0000465000287802 */ /* 0x000fe20000000f00 */
[----:B------:R-:W-:Y:S02]  /*4620*/  IMAD.MOV.U32 R66, RZ, RZ, 0x2 ;  /* 0x00000002ff427424 */ /* 0x000fe400078e00ff */
[----:B------:R-:W-:Y:S02]  /*4630*/  IMAD.MOV.U32 R42, RZ, RZ, -0x1 ;  /* 0xffffffffff2a7424 */ /* 0x000fe400078e00ff */
[----:B------:R-:W-:Y:S05]  /*4640*/  CALL.REL.NOINC `($__internal_94_$__cuda_sm70_shflsync_bfly_p) ;  /* 0x0000013000007944 */ /* 0x000fea0003c00000 */
[----:B01----:R-:W-:Y:S01]  /*4650*/  FADD.FTZ R67, R67, R66 ;  /* 0x0000004243437221 */ /* 0x003fe20000010000 */
[----:B------:R-:W-:Y:S01]  /*4660*/  MOV R66, 0x4 ;  /* 0x0000000400427802 */ /* 0x000fe20000000f00 */
[----:B------:R-:W-:Y:S01]  /*4670*/  IMAD.MOV.U32 R43, RZ, RZ, 0x1f ;  /* 0x0000001fff2b7424 */ /* 0x000fe200078e00ff */
[----:B------:R-:W-:-:S02]  /*4680*/  MOV R42, 0xffffffff ;  /* 0xffffffff002a7802 */ /* 0x000fc40000000f00 */
        /* <DEDUP_REMOVED lines=11> */
[----:B------:R-:W-:Y:S02]  /*4740*/  MOV R42, 0xffffffff ;  /* 0xffffffff002a7802 */ /* 0x000fe40000000f00 */
[----:B------:R-:W-:-:S02]  /*4750*/  MOV R40, 0x4770 ;  /* 0x0000477000287802 */ /* 0x000fc40000000f00 */
[----:B------:R-:W-:Y:S05]  /*4760*/  CALL.REL.NOINC `($__internal_94_$__cuda_sm70_shflsync_bfly_p) ;  /* 0x0000001000007944 */ /* 0x000fea0003c00000 */
[----:B01----:R-:W-:Y:S05]  /*4770*/  BRA `(.L_x_4874) ;  /* 0xfffff72000007947 */ /* 0x003fea000383ffff */
        .weak           $__internal_94_$__cuda_sm70_shflsync_bfly_p
        .type           $__internal_94_$__cuda_sm70_shflsync_bfly_p,@function
        .size           $__internal_94_$__cuda_sm70_shflsync_bfly_p,(.L_x_8282 - $__internal_94_$__cuda_sm70_shflsync_bfly_p)
$__internal_94_$__cuda_sm70_shflsync_bfly_p:
[----:B------:R-:W-:Y:S01]  /*4780*/  HFMA2.MMA R69, -RZ, RZ, 0, 0 ;  /* 0x00000000ff457435 */ /* 0x000fe200000001ff */
[----:B------:R-:W-:Y:S01]  /*4790*/  IMAD.MOV.U32 R68, RZ, RZ, R40 ;  /* 0x000000ffff447224 */ /* 0x000fe200078e0028 */
[----:B------:R-:W-:Y:S04]  /*47a0*/  WARPSYNC R42 ;  /* 0x0000002a00007348 */ /* 0x000fe80003800000 */
[----:B------:R0:W1:Y:S01]  /*47b0*/  SHFL.BFLY PT, R66, R67, R66, R43 ;  /* 0x0c00004243427389 */ /* 0x00006200000e002b */
[----:B------:R-:W-:Y:S05]  /*47c0*/  RET.REL.NODEC R68 `(_ZN10layer_norm13ln_fwd_kernelINS_13Kernel_traitsIf6__halfS2_S2_fjLj256ELj1ELj4ELj1ELj16ENS_18Kernel_traits_baseILj256EfS2_S2_S2_fjLj128EEEEELb1ELb1ELb1ELb0EEEvNS_9FwdParamsE) ;  /* 0xffffb83044007950 */ /* 0x000fea0003c3ffff */
.L_x_4875:
        /* <DEDUP_REMOVED lines=11> */
.L_x_8282:


//--------------------- .text._ZN10layer_norm13ln_fwd_kernelINS_13Kernel_traitsIf6__halfS2_S2_fjLj256ELj1ELj4ELj1ELj16ENS_18Kernel_traits_baseILj256EfS2_S2_S2_fjLj128EEEEELb1ELb1ELb1ELb1EEEvNS_9FwdParamsE --------------------------
	.section	.text._ZN10layer_norm13ln_fwd_kernelINS_13Kernel_traitsIf6__halfS2_S2_fjLj256ELj1ELj4ELj1ELj16ENS_18Kernel_traits_baseILj256EfS2_S2_S2_fjLj128EEEEELb1ELb1ELb1ELb1EEEvNS_9FwdParamsE,"ax",@progbits
	.sectioninfo	@"SHI_REGISTERS=72"
	.align	128
        .global         _ZN10layer_norm13ln_fwd_kernelINS_13Kernel_traitsIf6__halfS2_S2_fjLj256ELj1ELj4ELj1ELj16ENS_18Kernel_traits_baseILj256EfS2_S2_S2_fjLj128EEEEELb1ELb1ELb1ELb1EEEvNS_9FwdParamsE
        .type           _ZN10layer_norm13ln_fwd_kernelINS_13Kernel_traitsIf6__halfS2_S2_fjLj256ELj1ELj4ELj1ELj16ENS_18Kernel_traits_baseILj256EfS2_S2_S2_fjLj128EEEEELb1ELb1ELb1ELb1EEEvNS_9FwdParamsE,@function
        .size           _ZN10layer_norm13ln_fwd_kernelINS_13Kernel_traitsIf6__halfS2_S2_fjLj256ELj1ELj4ELj1ELj16ENS_18Kernel_traits_baseILj256EfS2_S2_S2_fjLj128EEEEELb1ELb1ELb1ELb1EEEvNS_9FwdParamsE,(.L_x_8283 - _ZN10layer_norm13ln_fwd_kernelINS_13Kernel_traitsIf6__halfS2_S2_fjLj256ELj1ELj4ELj1ELj16ENS_18Kernel_traits_baseILj256EfS2_S2_S2_fjLj128EEEEELb1ELb1ELb1ELb1EEEvNS_9FwdParamsE)
        .other          _ZN10layer_norm13ln_fwd_kernelINS_13Kernel_traitsIf6__halfS2_S2_fjLj256ELj1ELj4ELj1ELj16ENS_18Kernel_traits_baseILj256EfS2_S2_S2_fjLj128EEEEELb1ELb1ELb1ELb1EEEvNS_9FwdParamsE,@"STO_CUDA_ENTRY STV_DEFAULT"
_ZN10layer_norm13ln_fwd_kernelINS_13Kernel_traitsIf6__halfS2_S2_fjLj256ELj1ELj4ELj1ELj16ENS_18Kernel_traits_baseILj256EfS2_S2_S2_fjLj128EEEEELb1ELb1ELb1ELb1EEEvNS_9FwdParamsE:
.text._ZN10layer_norm13ln_fwd_kernelINS_13Kernel_traitsIf6__halfS2_S2_fjLj256ELj1ELj4ELj1ELj16ENS_18Kernel_traits_baseILj256EfS2_S2_S2_fjLj128EEEEELb1ELb1ELb1ELb1EEEvNS_9FwdParamsE:
        /* <DEDUP_REMOVED lines=126> */
.L_x_4964:
        /* <DEDUP_REMOVED lines=34> */
.L_x_4878:
        /* <DEDUP_REMOVED lines=12> */
.L_x_4881:
[----:B------:R-:W-:Y:S02]  /*0ac0*/  IMAD.MOV.U32 R56, RZ, RZ, R44 ;  /* 0x000000ffff387224 */ /* 0x000fe400078e002c */
.L_x_4882:
[----:B------:R-:W-:Y:S05]  /*0ad0*/  BSYNC B2 ;  /* 0x0000000000027941 */ /* 0x000fea0003800000 */
.L_x_4880:
        /* <DEDUP_REMOVED lines=16> */
.L_x_4886:
[----:B------:R-:W-:Y:S05]  /*0be0*/  BSYNC B3 ;  /* 0x0000000000037941 */ /* 0x000fea0003800000 */
.L_x_4885:
        /* <DEDUP_REMOVED lines=43> */
.L_x_4884:
[----:B------:R-:W-:Y:S05]  /*0ea0*/  BSYNC B2 ;  /* 0x0000000000027941 */ /* 0x000fea0003800000 */
.L_x_4883:
        /* <DEDUP_REMOVED lines=12> */
.L_x_4879:
[----:B------:R-:W-:Y:S05]  /*0f70*/  BSYNC B1 ;  /* 0x0000000000017941 */ /* 0x000fea0003800000 */
.L_x_4877:
        /* <DEDUP_REMOVED lines=8> */
.L_x_4888:
        /* <DEDUP_REMOVED lines=12> */
.L_x_4891:
[----:B------:R-:W-:Y:S02]  /*10c0*/  MOV R56, R44 ;  /* 0x0000002c00387202 */ /* 0x000fe40000000f00 */
.L_x_4892:
[----:B------:R-:W-:Y:S05]  /*10d0*/  BSYNC B2 ;  /* 0x0000000000027941 */ /* 0x000fea0003800000 */
.L_x_4890:
        /* <DEDUP_REMOVED lines=16> */
.L_x_4896:
[----:B------:R-:W-:Y:S05]  /*11e0*/  BSYNC B3 ;  /* 0x0000000000037941 */ /* 0x000fea0003800000 */
.L_x_4895:
        /* <DEDUP_REMOVED lines=42> */
.L_x_4894:
[----:B------:R-:W-:Y:S05]  /*1490*/  BSYNC B2 ;  /* 0x0000000000027941 */ /* 0x000fea0003800000 */
.L_x_4893:
        /* <DEDUP_REMOVED lines=12> */
.L_x_4889:
[----:B------:R-:W-:Y:S05]  /*1560*/  BSYNC B1 ;  /* 0x0000000000017941 */ /* 0x000fea0003800000 */
.L_x_4887:
        /* <DEDUP_REMOVED lines=8> */
.L_x_4898:
        /* <DEDUP_REMOVED lines=12> */
.L_x_4901:
[----:B------:R-:W-:Y:S02]  /*16b0*/  MOV R56, R44 ;  /* 0x0000002c00387202 */ /* 0x000fe40000000f00 */
.L_x_4902:
[----:B------:R-:W-:Y:S05]  /*16c0*/  BSYNC B2 ;  /* 0x0000000000027941 */ /* 0x000fea0003800000 */
.L_x_4900:
        /* <DEDUP_REMOVED lines=16> */
.L_x_4906:
[----:B------:R-:W-:Y:S05]  /*17d0*/  BSYNC B3 ;  /* 0x0000000000037941 */ /* 0x000fea0003800000 */
.L_x_4905:
        /* <DEDUP_REMOVED lines=43> */
.L_x_4904:
[----:B------:R-:W-:Y:S05]  /*1a90*/  BSYNC B2 ;  /* 0x0000000000027941 */ /* 0x000fea0003800000 */
.L_x_4903:
        /* <DEDUP_REMOVED lines=12> */
.L_x_4899:
[----:B------:R-:W-:Y:S05]  /*1b60*/  BSYNC B1 ;  /* 0x0000000000017941 */ /* 0x000fea0003800000 */
.L_x_4897:
        /* <DEDUP_REMOVED lines=8> */
.L_x_4908:
        /* <DEDUP_REMOVED lines=12> */
.L_x_4911:
[----:B------:R-:W-:Y:S02]  /*1cb0*/  IMAD.MOV.U32 R56, RZ, RZ, R44 ;  /* 0x000000ffff387224 */ /* 0x000fe400078e002c */
.L_x_4912:
[----:B------:R-:W-:Y:S05]  /*1cc0*/  BSYNC B2 ;  /* 0x0000000000027941 */ /* 0x000fea0003800000 */
.L_x_4910:
        /* <DEDUP_REMOVED lines=16> */
.L_x_4916:
[----:B------:R-:W-:Y:S05]  /*1dd0*/  BSYNC B3 ;  /* 0x0000000000037941 */ /* 0x000fea0003800000 */
.L_x_4915:
        /* <DEDUP_REMOVED lines=43> */
.L_x_4914:
[----:B------:R-:W-:Y:S05]  /*2090*/  BSYNC B2 ;  /* 0x0000000000027941 */ /* 0x000fea0003800000 */
.L_x_4913:
        /* <DEDUP_REMOVED lines=12> */
.L_x_4909:
[----:B------:R-:W-:Y:S05]  /*2160*/  BSYNC B1 ;  /* 0x0000000000017941 */ /* 0x000fea0003800000 */
.L_x_4907:
        /* <DEDUP_REMOVED lines=8> */
.L_x_4918:
        /* <DEDUP_REMOVED lines=12> */
.L_x_4921:
[----:B------:R-:W-:Y:S02]  /*22b0*/  MOV R52, R44 ;  /* 0x0000002c00347202 */ /* 0x000fe40000000f00 */
.L_x_4922:
[----:B------:R-:W-:Y:S05]  /*22c0*/  BSYNC B2 ;  /* 0x0000000000027941 */ /* 0x000fea0003800000 */
.L_x_4920:
        /* <DEDUP_REMOVED lines=16> */
.L_x_4926:
[----:B------:R-:W-:Y:S05]  /*23d0*/  BSYNC B3 ;  /* 0x0000000000037941 */ /* 0x000fea0003800000 */
.L_x_4925:
        /* <DEDUP_REMOVED lines=43> */
.L_x_4924:
[----:B------:R-:W-:Y:S05]  /*2690*/  BSYNC B2 ;  /* 0x0000000000027941 */ /* 0x000fea0003800000 */
.L_x_4923:
        /* <DEDUP_REMOVED lines=12> */
.L_x_4919:
[----:B------:R-:W-:Y:S05]  /*2760*/  BSYNC B1 ;  /* 0x0000000000017941 */ /* 0x000fea0003800000 */
.L_x_4917:
        /* <DEDUP_REMOVED lines=8> */
.L_x_4928:
        /* <DEDUP_REMOVED lines=12> */
.L_x_4931:
[----:B------:R-:W-:Y:S02]  /*28b0*/  IMAD.MOV.U32 R53, RZ, RZ, R44 ;  /* 0x000000ffff357224 */ /* 0x000fe400078e002c */
.L_x_4932:
[----:B------:R-:W-:Y:S05]  /*28c0*/  BSYNC B2 ;  /* 0x0000000000027941 */ /* 0x000fea0003800000 */
.L_x_4930:
        /* <DEDUP_REMOVED lines=16> */
.L_x_4936:
[----:B------:R-:W-:Y:S05]  /*29d0*/  BSYNC B3 ;  /* 0x0000000000037941 */ /* 0x000fea0003800000 */
.L_x_4935:
        /* <DEDUP_REMOVED lines=43> */
.L_x_4934:
[----:B------:R-:W-:Y:S05]  /*2c90*/  BSYNC B2 ;  /* 0x0000000000027941 */ /* 0x000fea0003800000 */
.L_x_4933:
        /* <DEDUP_REMOVED lines=12> */
.L_x_4929:
[----:B------:R-:W-:Y:S05]  /*2d60*/  BSYNC B1 ;  /* 0x0000000000017941 */ /* 0x000fea0003800000 */
.L_x_4927:
        /* <DEDUP_REMOVED lines=8> */
.L_x_4938:
        /* <DEDUP_REMOVED lines=12> */
.L_x_4941:
[----:B------:R-:W-:Y:S02]  /*2eb0*/  MOV R42, R44 ;  /* 0x0000002c002a7202 */ /* 0x000fe40000000f00 */
.L_x_4942:
[----:B------:R-:W-:Y:S05]  /*2ec0*/  BSYNC B2 ;  /* 0x0000000000027941 */ /* 0x000fea0003800000 */
.L_x_4940:
        /* <DEDUP_REMOVED lines=16> */
.L_x_4946:
[----:B------:R-:W-:Y:S05]  /*2fd0*/  BSYNC B3 ;  /* 0x0000000000037941 */ /* 0x000fea0003800000 */
.L_x_4945:
        /* <DEDUP_REMOVED lines=43> */
.L_x_4944:
[----:B------:R-:W-:Y:S05]  /*3290*/  BSYNC B2 ;  /* 0x0000000000027941 */ /* 0x000fea0003800000 */
.L_x_4943:
[----:B------:R-:W0:Y:S01]  /*32a0*/  I2F.U32 R40, R42 ;  /* 0x0000002a00287306 */ /* 0x000e220000201000 */
[----:B------:R-:W-:-:S10]  /*32b0*/  HFMA2.MMA R43, -RZ, RZ, 0.1171875, 0 ;  /* 0x2f800000ff2b7435 */ /* 0x000fd400000001ff */
[----:B0-----:R-:W-:Y:S01]  /*32c0*/  FFMA.FTZ R40, R40, R43, 1.1641532182693481445e-10 ;  /* 0x2f00000028287423 */ /* 0x001fe2000001002b */
[----:B-----5:R-:W-:-:S04]  /*32d0*/  HADD2.F32 R43, -RZ, R39.H0_H0 ;  /* 0x20000027ff2b7230 */ /* 0x020fc80000004100 */
[----:B------:R-:W-:Y:S01]  /*32e0*/  FSETP.GTU.FTZ.AND P3, PT, R40, c[0x0][0x1e4], PT ;  /* 0x0000790028007a0b */ /* 0x000fe20003f7c000 */
[----:B------:R-:W-:Y:S01]  /*32f0*/  FMUL.FTZ R43, R43, c[0x0][0x1ec] ;  /* 0x00007b002b2b7a20 */ /* 0x000fe20000410000 */
[----:B------:R-:W-:Y:S02]  /*3300*/  @P0 HADD2.F32 R40, -RZ, R35.H0_H0 ;  /* 0x20000023ff280230 */ /* 0x000fe40000004100 */
[----:B------:R-:W-:Y:S01]  /*3310*/  SEL R54, RZ, 0x1, P3 ;  /* 0x00000001ff367807 */ /* 0x000fe20001800000 */
[----:B------:R-:W-:-:S05]  /*3320*/  FMUL.FTZ R43, R43, c[0x0][0x1e8] ;  /* 0x00007a002b2b7a20 */ /* 0x000fca0000410000 */
[----:B------:R-:W-:-:S05]  /*3330*/  FSEL R43, R43, RZ, !P3 ;  /* 0x000000ff2b2b7208 */ /* 0x000fca0005800000 */
[----:B------:R-:W-:-:S04]  /*3340*/  FMUL.FTZ R57, R30, R43 ;  /* 0x0000002b1e397220 */ /* 0x000fc80000410000 */
[----:B------:R-:W-:Y:S02]  /*3350*/  @P0 FADD.FTZ R57, R57, R40 ;  /* 0x0000002839390221 */ /* 0x000fe40000010000 */
.L_x_4939:
[----:B------:R-:W-:Y:S05]  /*3360*/  BSYNC B1 ;  /* 0x0000000000017941 */ /* 0x000fea0003800000 */
.L_x_4937:
        /* <DEDUP_REMOVED lines=8> */
.L_x_4948:
        /* <DEDUP_REMOVED lines=12> */
.L_x_4951:
[----:B------:R-:W-:Y:S02]  /*34b0*/  IMAD.MOV.U32 R42, RZ, RZ, R44 ;  /* 0x000000ffff2a7224 */ /* 0x000fe400078e002c */
.L_x_4952:
[----:B------:R-:W-:Y:S05]  /*34c0*/  BSYNC B2 ;  /* 0x0000000000027941 */ /* 0x000fea0003800000 */
.L_x_4950:
        /* <DEDUP_REMOVED lines=16> */
.L_x_4956:
[----:B------:R-:W-:Y:S05]  /*35d0*/  BSYNC B3 ;  /* 0x0000000000037941 */ /* 0x000fea0003800000 */
.L_x_4955:
        /* <DEDUP_REMOVED lines=43> */
.L_x_4954:
[----:B------:R-:W-:Y:S05]  /*3890*/  BSYNC B2 ;  /* 0x0000000000027941 */ /* 0x000fea0003800000 */
.L_x_4953:
        /* <DEDUP_REMOVED lines=8> */
[----:B------:R-:W-:Y:S01]  /*3920*/  FSEL R56, R41, RZ, !P2 ;  /* 0x000000ff29387208 */ /* 0x000fe20005000000 */
[----:B------:R-:W-:-:S04]  /*3930*/  @P0 HADD2.F32 R41, -RZ, R35.H1_H1 ;  /* 0x30000023ff290230 */ /* 0x000fc80000004100 */
[----:B------:R-:W-:-:S04]  /*3940*/  FMUL.FTZ R56, R31, R56 ;  /* 0x000000381f387220 */ /* 0x000fc80000410000 */
[----:B------:R-:W-:Y:S02]  /*3950*/  @P0 FADD.FTZ R56, R56, R41 ;  /* 0x0000002938380221 */ /* 0x000fe40000010000 */
.L_x_4949:
[----:B------:R-:W-:Y:S05]  /*3960*/  BSYNC B1 ;  /* 0x0000000000017941 */ /* 0x000fea0003800000 */
.L_x_4947:
        /* <DEDUP_REMOVED lines=25> */
.L_x_4958:
[----:B------:R-:W-:Y:S05]  /*3b00*/  BSYNC B1 ;  /* 0x0000000000017941 */ /* 0x000fea0003800000 */
.L_x_4957:
        /* <DEDUP_REMOVED lines=11> */
.L_x_4965:
        /* <DEDUP_REMOVED lines=36> */
.L_x_4966:
        /* <DEDUP_REMOVED lines=38> */
[----:B------:R-:W-:Y:S01]  /*4060*/  F2FP.PACK_AB R43, R63, R58 ;  /* 0x0000003a3f2b723e */ /* 0x000fe200000000ff */
        /* <DEDUP_REMOVED lines=15> */
.L_x_4962:
[----:B0-----:R-:W-:Y:S05]  /*4160*/  BSYNC B1 ;  /* 0x0000000000017941 */ /* 0x001fea0003800000 */
.L_x_4961:
[----:B------:R-:W-:-:S05]  /*4170*/  MOV R41, c[0x0][0x160] ;  /* 0x0000580000297a02 */ /* 0x000fca0000000f00 */
[----:B------:R-:W-:-:S05]  /*4180*/  IMAD R2, R41, 0x4, R2 ;  /* 0x0000000429027824 */ /* 0x000fca00078e0202 */
[----:B------:R-:W-:-:S13]  /*4190*/  ISETP.GE.AND P0, PT, R2, c[0x0][0x164], PT ;  /* 0x0000590002007a0c */ /* 0x000fda0003f06270 */
[----:B------:R-:W-:Y:S01]  /*41a0*/  @P0 CALL.REL.NOINC `(.L_x_4963) ;  /* 0x0000001000000944 */ /* 0x000fe20003c00000 */
[----:B------:R-:W-:Y:S05]  /*41b0*/  BRA `(.L_x_4964) ;  /* 0xffffc62000007947 */ /* 0x000fea000383ffff */
.L_x_4963:
[----:B------:R-:W-:Y:S05]  /*41c0*/  BSYNC B0 ;  /* 0x0000000000007941 */ /* 0x000fea0003800000 */
.L_x_4876:
[----:B------:R-:W-:Y:S05]  /*41d0*/  EXIT ;  /* 0x000000000000794d */ /* 0x000fea0003800000 */
.L_x_4959:
[----:B------:R-:W-:Y:S01]  /*41e0*/  HFMA2.MMA R43, -RZ, RZ, 0, 1.847743988037109375e-06 ;  /* 0x0000001fff2b7435 */ /* 0x000fe200000001ff */
[----:B------:R-:W-:Y:S01]  /*41f0*/  MOV R67, R41 ;  /* 0x0000002900437202 */ /* 0x000fe20000000f00 */
[----:B------:R-:W-:Y:S01]  /*4200*/  IMAD.MOV.U32 R66, RZ, RZ, 0x1 ;  /* 0x00000001ff427424 */ /* 0x000fe200078e00ff */
[----:B------:R-:W-:Y:S01]  /*4210*/  MOV R40, 0x4240 ;  /* 0x0000424000287802 */ /* 0x000fe20000000f00 */
[----:B------:R-:W-:Y:S02]  /*4220*/  IMAD.MOV.U32 R42, RZ, RZ, -0x1 ;  /* 0xffffffffff2a7424 */ /* 0x000fe400078e00ff */
[----:B-----5:R-:W-:Y:S05]  /*4230*/  CALL.REL.NOINC `($__internal_95_$__cuda_sm70_shflsync_bfly_p) ;  /* 0x0000048000007944 */ /* 0x020fea0003c00000 */
[----:B01----:R-:W-:Y:S05]  /*4240*/  BRA `(.L_x_4965) ;  /* 0xfffff97000007947 */ /* 0x003fea000383ffff */
.L_x_4960:
[----:B------:R-:W-:Y:S01]  /*4250*/  MOV R66, 0x2 ;  /* 0x0000000200427802 */ /* 0x000fe20000000f00 */
[----:B------:R-:W-:Y:S01]  /*4260*/  IMAD.MOV.U32 R43, RZ, RZ, 0x1f ;  /* 0x0000001fff2b7424 */ /* 0x000fe200078e00ff */
[----:B------:R-:W-:Y:S02]  /*4270*/  MOV R42, 0xffffffff ;  /* 0xffffffff002a7802 */ /* 0x000fe40000000f00 */
[----:B------:R-:W-:Y:S02]  /*4280*/  MOV R40, 0x42a0 ;  /* 0x000042a000287802 */ /* 0x000fe40000000f00 */
[----:B0----5:R-:W-:Y:S05]  /*4290*/  CALL.REL.NOINC `($__internal_95_$__cuda_sm70_shflsync_bfly_p) ;  /* 0x0000042000007944 */ /* 0x021fea0003c00000 */
[----:B0-----:R-:W-:Y:S01]  /*42a0*/  HFMA2.MMA R43, -RZ, RZ, 0, 1.847743988037109375e-06 ;  /* 0x0000001fff2b7435 */ /* 0x001fe200000001ff */
[----:B-1----:R-:W-:Y:S01]  /*42b0*/  FADD.FTZ R67, R67, R66 ;  /* 0x0000004243437221 */ /* 0x002fe20000010000 */
[----:B------:R-:W-:Y:S01]  /*42c0*/  MOV R40, 0x4300 ;  /* 0x0000430000287802 */ /* 0x000fe20000000f00 */
[----:B------:R-:W-:-:S02]  /*42d0*/  IMAD.MOV.U32 R66, RZ, RZ, 0x4 ;  /* 0x00000004ff427424 */ /* 0x000fc400078e00ff */
[----:B------:R-:W-:Y:S02]  /*42e0*/  IMAD.MOV.U32 R42, RZ, RZ, -0x1 ;  /* 0xffffffffff2a7424 */ /* 0x000fe400078e00ff */
[----:B------:R-:W-:Y:S05]  /*42f0*/  CALL.REL.NOINC `($__internal_95_$__cuda_sm70_shflsync_bfly_p) ;  /* 0x000003c000007944 */ /* 0x000fea0003c00000 */
[----:B01----:R-:W-:Y:S01]  /*4300*/  FADD.FTZ R67, R67, R66 ;  /* 0x0000004243437221 */ /* 0x003fe20000010000 */
[----:B------:R-:W-:Y:S01]  /*4310*/  MOV R66, 0x8 ;  /* 0x0000000800427802 */ /* 0x000fe20000000f00 */
[----:B------:R-:W-:Y:S01]  /*4320*/  IMAD.MOV.U32 R43, RZ, RZ, 0x1f ;  /* 0x0000001fff2b7424 */ /* 0x000fe200078e00ff */
[----:B------:R-:W-:Y:S02]  /*4330*/  MOV R42, 0xffffffff ;  /* 0xffffffff002a7802 */ /* 0x000fe40000000f00 */
[----:B------:R-:W-:Y:S02]  /*4340*/  MOV R40, 0x4360 ;  /* 0x0000436000287802 */ /* 0x000fe40000000f00 */
[----:B------:R-:W-:Y:S05]  /*4350*/  CALL.REL.NOINC `($__internal_95_$__cuda_sm70_shflsync_bfly_p) ;  /* 0x0000036000007944 */ /* 0x000fea0003c00000 */
[----:B0-----:R-:W-:Y:S01]  /*4360*/  HFMA2.MMA R43, -RZ, RZ, 0, 1.847743988037109375e-06 ;  /* 0x0000001fff2b7435 */ /* 0x001fe200000001ff */
[----:B-1----:R-:W-:Y:S01]  /*4370*/  FADD.FTZ R67, R67, R66 ;  /* 0x0000004243437221 */ /* 0x002fe20000010000 */
[----:B------:R-:W-:Y:S01]  /*4380*/  MOV R40, 0x43c0 ;  /* 0x000043c000287802 */ /* 0x000fe20000000f00 */
[----:B------:R-:W-:Y:S02]  /*4390*/  IMAD.MOV.U32 R66, RZ, RZ, 0x10 ;  /* 0x00000010ff427424 */ /* 0x000fe400078e00ff */
[----:B------:R-:W-:-:S02]  /*43a0*/  IMAD.MOV.U32 R42, RZ, RZ, -0x1 ;  /* 0xffffffffff2a7424 */ /* 0x000fc400078e00ff */
[----:B------:R-:W-:Y:S05]  /*43b0*/  CALL.REL.NOINC `($__internal_95_$__cuda_sm70_shflsync_bfly_p) ;  /* 0x0000030000007944 */ /* 0x000fea0003c00000 */
        /* <DEDUP_REMOVED lines=29> */
[----:B01----:R-:W-:Y:S01]  /*4590*/  FADD.FTZ R67, R67, R66 ;  /* 0x0000004243437221 */ /* 0x003fe20000010000 */
[----:B------:R-:W-:Y:S01]  /*45a0*/  MOV R66, 0x4 ;  /* 0x0000000400427802 */ /* 0x000fe20000000f00 */
[----:B------:R-:W-:Y:S01]  /*45b0*/  IMAD.MOV.U32 R43, RZ, RZ, 0x1f ;  /* 0x0000001fff2b7424 */ /* 0x000fe200078e00ff */
[----:B------:R-:W-:-:S02]  /*45c0*/  MOV R42, 0xffffffff ;  /* 0xffffffff002a7802 */ /* 0x000fc40000000f00 */
[----:B------:R-:W-:Y:S02]  /*45d0*/  MOV R40, 0x45f0 ;  /* 0x000045f000287802 */ /* 0x000fe40000000f00 */
[----:B------:R-:W-:Y:S05]  /*45e0*/  CALL.REL.NOINC `($__internal_95_$__cuda_sm70_shflsync_bfly_p) ;  /* 0x000000d000007944 */ /* 0x000fea0003c00000 */
[----:B0-----:R-:W-:Y:S01]  /*45f0*/  HFMA2.MMA R43, -RZ, RZ, 0, 1.847743988037109375e-06 ;  /* 0x0000001fff2b7435 */ /* 0x001fe200000001ff */
[----:B-1----:R-:W-:Y:S01]  /*4600*/  FADD.FTZ R67, R67, R66 ;  /* 0x0000004243437221 */ /* 0x002fe20000010000 */
[----:B------:R-:W-:Y:S01]  /*4610*/  MOV R40, 0x4650 ;  /* 0x0000465000287802 */ /* 0x000fe20000000f00 */
[----:B------:R-:W-:Y:S02]  /*4620*/  IMAD.MOV.U32 R66, RZ, RZ, 0x8 ;  /* 0x00000008ff427424 */ /* 0x000fe400078e00ff */
[----:B------:R-:W-:Y:S02]  /*4630*/  IMAD.MOV.U32 R42, RZ, RZ, -0x1 ;  /* 0xffffffffff2a7424 */ /* 0x000fe400078e00ff */
[----:B------:R-:W-:Y:S05]  /*4640*/  CALL.REL.NOINC `($__internal_95_$__cuda_sm70_shflsync_bfly_p) ;  /* 0x0000007000007944 */ /* 0x000fea0003c00000 */
[----:B01----:R-:W-:Y:S01]  /*4650*/  FADD.FTZ R67, R67, R66 ;  /* 0x0000004243437221 */ /* 0x003fe20000010000 */
[----:B------:R-:W-:Y:S01]  /*4660*/  MOV R66, 0x10 ;  /* 0x0000001000427802 */ /* 0x000fe20000000f00 */
[----:B------:R-:W-:Y:S01]  /*4670*/  IMAD.MOV.U32 R43, RZ, RZ, 0x1f ;  /* 0x0000001fff2b7424 */ /* 0x000fe200078e00ff */
[----:B------:R-:W-:Y:S02]  /*4680*/  MOV R42, 0xffffffff ;  /* 0xffffffff002a7802 */ /* 0x000fe40000000f00 */
[----:B------:R-:W-:-:S02]  /*4690*/  MOV R40, 0x46b0 ;  /* 0x000046b000287802 */ /* 0x000fc40000000f00 */
[----:B------:R-:W-:Y:S05]  /*46a0*/  CALL.REL.NOINC `($__internal_95_$__cuda_sm70_shflsync_bfly_p) ;  /* 0x0000001000007944 */ /* 0x000fea0003c00000 */
[----:B01----:R-:W-:Y:S05]  /*46b0*/  BRA `(.L_x_4966) ;  /* 0xfffff74000007947 */ /* 0x003fea000383ffff */
        .weak           $__internal_95_$__cuda_sm70_shflsync_bfly_p
        .type           $__internal_95_$__cuda_sm70_shflsync_bfly_p,@function
        .size           $__internal_95_$__cuda_sm70_shflsync_bfly_p,(.L_x_8283 - $__internal_95_$__cuda_sm70_shflsync_bfly_p)
$__internal_95_$__cuda_sm70_shflsync_bfly_p:
[----:B------:R-:W-:Y:S01]  /*46c0*/  HFMA2.MMA R69, -RZ, RZ, 0, 0 ;  /* 0x00000000ff457435 */ /* 0x000fe200000001ff */
[----:B------:R-:W-:Y:S01]  /*46d0*/  IMAD.MOV.U32 R68, RZ, RZ, R40 ;  /* 0x000000ffff447224 */ /* 0x000fe200078e0028 */
[----:B------:R-:W-:Y:S04]  /*46e0*/  WARPSYNC R42 ;  /* 0x0000002a00007348 */ /* 0x000fe80003800000 */
[----:B------:R0:W1:Y:S01]  /*46f0*/  SHFL.BFLY PT, R66, R67, R66, R43 ;  /* 0x0c00004243427389 */ /* 0x00006200000e002b */
[----:B------:R-:W-:Y:S05]  /*4700*/  RET.REL.NODEC R68 `(_ZN10layer_norm13ln_fwd_kernelINS_13Kernel_traitsIf6__halfS2_S2_fjLj256ELj1ELj4ELj1ELj16ENS_18Kernel_traits_baseILj256EfS2_S2_S2_fjLj128EEEEELb1ELb1ELb1ELb1EEEvNS_9FwdParamsE) ;  /* 0xffffb8f044007950 */ /* 0x000fea0003c3ffff */
.L_x_4967:
        /* <DEDUP_REMOVED lines=15> */
.L_x_8283:


//--------------------- .text._ZN10layer_norm13ln_fwd_kernelINS_13Kernel_traitsI6__halfS2_fS2_fjLj256ELj1ELj4ELj1ELj16ENS_18Kernel_traits_baseILj256ES2_S2_fS2_fjLj128EEEEELb0ELb0ELb0ELb0EEEvNS_9FwdParamsE --------------------------
	.section	.text._ZN10layer_norm13ln_fwd_kernelINS_13Kernel_traitsI6__halfS2_fS2_fjLj256ELj1ELj4ELj1ELj16ENS_18Kernel_traits_baseILj256ES2_S2_fS2_fjLj128EEEEELb0ELb0ELb0ELb0EEEvNS_9FwdParamsE,"ax",@progbits
	.sectioninfo	@"SHI_REGISTERS=48"
	.align	128
        .global         _ZN10layer_norm13ln_fwd_kernelINS_13Kernel_traitsI6__halfS2_fS2_fjLj256ELj1ELj4ELj1ELj16ENS_18Kernel_traits_baseILj256ES2_S2_fS2_fjLj128EEEEELb0ELb0ELb0ELb0EEEvNS_9FwdParamsE
        .type           _ZN10layer_norm13ln_fwd_kernelINS_13Kernel_traitsI6__halfS2_fS2_fjLj256ELj1ELj4ELj1ELj16ENS_18Kernel_traits_baseILj256ES2_S2_fS2_fjLj128EEEEELb0ELb0ELb0ELb0EEEvNS_9FwdParamsE,@function
        .size           _ZN10layer_norm13ln_fwd_kernelINS_13Kernel_traitsI6__halfS2_fS2_fjLj256ELj1ELj4ELj1ELj16ENS_18Kernel_traits_baseILj256ES2_S2_fS2_fjLj128EEEEELb0ELb0ELb0ELb0EEEvNS_9FwdParamsE,(.L_x_8284 - _ZN10layer_norm13ln_fwd_kernelINS_13Kernel_traitsI6__halfS2_fS2_fjLj256ELj1ELj4ELj1ELj16ENS_18Kernel_traits_baseILj256ES2_S2_fS2_fjLj128EEEEELb0ELb0ELb0ELb0EEEvNS_9FwdParamsE)
        .other          _ZN10layer_norm13ln_fwd_kernelINS_13Kernel_traitsI6__halfS2_fS2_fjLj256ELj1ELj4ELj1ELj16ENS_18Kernel_traits_baseILj256ES2_S2_fS2_fjLj128EEEEELb0ELb0ELb0ELb0EEEvNS_9FwdParamsE,@"STO_CUDA_ENTRY STV_DEFAULT"
_ZN10layer_norm13ln_fwd_kernelINS_13Kernel_traitsI6__halfS2_fS2_fjLj256ELj1ELj4ELj1ELj16ENS_18Kernel_traits_baseILj256ES2_S2_fS2_fjLj128EEEEELb0ELb0ELb0ELb0EEEvNS_9FwdParamsE:
.text._ZN10layer_norm13ln_fwd_kernelINS_13Kernel_traitsI6__halfS2_fS2_fjLj256ELj1ELj4ELj1ELj16ENS_18Kernel_traits_baseILj256ES2_S2_fS2_fjLj128EEEEELb0ELb0ELb0ELb0EEEvNS_9FwdParamsE:
        /* <DEDUP_REMOVED lines=26> */
.L_x_4969:
[----:B0-----:R-:W-:Y:S05]  /*01a0*/  BSYNC B0 ;  /* 0x0000000000007941 */ /* 0x001fea0003800000 */
.L_x_4968:
        /* <DEDUP_REMOVED lines=18> */
.L_x_4976:
        /* <DEDUP_REMOVED lines=24> */
[----:B------:R-:W-:Y:S01]  /*0450*/  ISETP.NE.AND.EX P0, PT, RZ, c[0x0][0x184], PT, P0 ;  /* 0x00006100ff007a0c */ /* 0x000fe20003f05300 */
[----:B--2---:R-:W-:-:S02]  /*0460*/  HADD2.F32 R23, -RZ, R16.H0_H0 ;  /* 0x20000010ff177230 */ /* 0x004fc40000004100 */
[----:B------:R-:W-:Y:S02]  /*0470*/  HADD2.F32 R25, -RZ, R16.H1_H1 ;  /* 0x30000010ff197230 */ /* 0x000fe40000004100 */
[--C-:B------:R-:W-:Y:S01]  /*0480*/  HADD2.F32 R27, -RZ, R17.reuse.H0_H0 ;  /* 0x20000011ff1b7230 */ /* 0x100fe20000004100 */
[-C--:B------:R-:W-:Y:S01]  /*0490*/  FMUL.FTZ R16, R23, R26.reuse ;  /* 0x0000001a17107220 */ /* 0x080fe20000410000 */
[----:B------:R-:W-:Y:S01]  /*04a0*/  HADD2.F32 R33, -RZ, R17.H1_H1 ;  /* 0x30000011ff217230 */ /* 0x000fe20000004100 */
[-C--:B------:R-:W-:Y:S01]  /*04b0*/  FMUL.FTZ R17, R25, R26.reuse ;  /* 0x0000001a19117220 */ /* 0x080fe20000410000 */
[--C-:B------:R-:W-:Y:S01]  /*04c0*/  HADD2.F32 R43, -RZ, R18.reuse.H0_H0 ;  /* 0x20000012ff2b7230 */ /* 0x100fe20000004100 */
[----:B------:R-:W-:Y:S01]  /*04d0*/  LEA.HI.X R25, R32, c[0x0][0x18c], RZ, 0x5, P2 ;  /* 0x0000630020197a11 */ /* 0x000fe200010f2cff */
[----:B------:R-:W-:Y:S01]  /*04e0*/  HADD2.F32 R45, -RZ, R18.H1_H1 ;  /* 0x30000012ff2d7230 */ /* 0x000fe20000004100 */
[-C--:B------:R-:W-:Y:S01]  /*04f0*/  FMUL.FTZ R18, R27, R26.reuse ;  /* 0x0000001a1b127220 */ /* 0x080fe20000410000 */
[--C-:B------:R-:W-:Y:S01]  /*0500*/  HADD2.F32 R22, -RZ, R19.reuse.H0_H0 ;  /* 0x20000013ff167230 */ /* 0x100fe20000004100 */
[-C--:B0-----:R-:W-:Y:S01]  /*0510*/  FMUL.FTZ R20, R43, R26.reuse ;  /* 0x0000001a2b147220 */ /* 0x081fe20000410000 */
[----:B------:R-:W-:Y:S01]  /*0520*/  HADD2.F32 R40, -RZ, R19.H1_H1 ;  /* 0x30000013ff287230 */ /* 0x000fe20000004100 */
[----:B------:R-:W-:-:S02]  /*0530*/  FMUL.FTZ R19, R33, R26 ;  /* 0x0000001a21137220 */ /* 0x000fc40000410000 */
[-C--:B------:R-:W-:Y:S02]  /*0540*/  FMUL.FTZ R21, R45, R26.reuse ;  /* 0x0000001a2d157220 */ /* 0x080fe40000410000 */
[-C--:B------:R-:W-:Y:S02]  /*0550*/  FMUL.FTZ R22, R22, R26.reuse ;  /* 0x0000001a16167220 */ /* 0x080fe40000410000 */
[----:B------:R-:W-:Y:S02]  /*0560*/  FMUL.FTZ R23, R40, R26 ;  /* 0x0000001a28177220 */ /* 0x000fe40000410000 */
[----:B---3--:R-:W-:Y:S02]  /*0570*/  @P0 FADD.FTZ R16, R8, R16 ;  /* 0x0000001008100221 */ /* 0x008fe40000010000 */
[----:B------:R-:W-:Y:S02]  /*0580*/  @P0 FADD.FTZ R17, R9, R17 ;  /* 0x0000001109110221 */ /* 0x000fe40000010000 */
[----:B------:R-:W-:-:S02]  /*0590*/  @P0 FADD.FTZ R18, R10, R18 ;  /* 0x000000120a120221 */ /* 0x000fc40000010000 */
[----:B------:R-:W-:Y:S02]  /*05a0*/  @P0 FADD.FTZ R19, R11, R19 ;  /* 0x000000130b130221 */ /* 0x000fe40000010000 */
[----:B----4-:R-:W-:Y:S02]  /*05b0*/  @P0 FADD.FTZ R20, R12, R20 ;  /* 0x000000140c140221 */ /* 0x010fe40000010000 */
[----:B------:R-:W-:Y:S01]  /*05c0*/  @P0 FADD.FTZ R21, R13, R21 ;  /* 0x000000150d150221 */ /* 0x000fe20000010000 */
[----:B------:R0:W-:Y:S01]  /*05d0*/  STG.E.128 [R24.64], R16 ;  /* 0x0000001018007986 */ /* 0x0001e2000c101d04 */
[----:B------:R-:W-:Y:S02]  /*05e0*/  @P0 FADD.FTZ R22, R14, R22 ;  /* 0x000000160e160221 */ /* 0x000fe40000010000 */
[----:B------:R-:W-:-:S05]  /*05f0*/  @P0 FADD.FTZ R23, R15, R23 ;  /* 0x000000170f170221 */ /* 0x000fca0000010000 */
[----:B------:R0:W-:Y:S02]  /*0600*/  STG.E.128 [R24.64+0x10], R20 ;  /* 0x0000101418007986 */ /* 0x0001e4000c101d04 */
.L_x_4971:
[----:B------:R-:W-:Y:S05]  /*0610*/  BSYNC B0 ;  /* 0x0000000000007941 */ /* 0x000fea0003800000 */
.L_x_4970:
        /* <DEDUP_REMOVED lines=12> */
.L_x_4977:
        /* <DEDUP_REMOVED lines=37> */
.L_x_4978:
        /* <DEDUP_REMOVED lines=42> */
[----:B------:R-:W-:Y:S01]  /*0bd0*/  HFMA2.MMA R43, -RZ, RZ, 0, 9.5367431640625e-07 ;  /* 0x00000010ff2b7435 */ /* 0x000fe200000001ff */
[----:B------:R-:W-:-:S02]  /*0be0*/  FFMA.FTZ R25, R7, R25, R36 ;  /* 0x0000001907197223 */ /* 0x000fc40000010024 */
[----:B------:R-:W-:-:S03]  /*0bf0*/  F2FP.PACK_AB R24, R33, R24 ;  /* 0x000000182118723e */ /* 0x000fc600000000ff */
[----:B------:R-:W-:-:S04]  /*0c00*/  F2FP.PACK_AB R25, R25, R40 ;  /* 0x000000281919723e */ /* 0x000fc800000000ff */
[----:B------:R-:W-:-:S05]  /*0c10*/  IMAD.WIDE.U32 R32, R32, R43, c[0x0][0x208] ;  /* 0x0000820020207625 */ /* 0x000fca00078e002b */
[----:B------:R0:W-:Y:S02]  /*0c20*/  STG.E.128 [R32.64], R24 ;  /* 0x0000001820007986 */ /* 0x0001e4000c101d04 */
.L_x_4975:
[----:B------:R-:W-:Y:S05]  /*0c30*/  BSYNC B0 ;  /* 0x0000000000007941 */ /* 0x000fea0003800000 */
.L_x_4974:
[----:B01----:R-:W-:-:S05]  /*0c40*/  MOV R24, 0x4 ;  /* 0x0000000400187802 */ /* 0x003fca0000000f00 */
[----:B------:R-:W-:-:S05]  /*0c50*/  IMAD R3, R24, c[0x0][0x160], R3 ;  /* 0x0000580018037a24 */ /* 0x000fca00078e0203 */
[----:B------:R-:W-:-:S13]  /*0c60*/  ISETP.GE.AND P0, PT, R3, c[0x0][0x164], PT ;  /* 0x0000590003007a0c */ /* 0x000fda0003f06270 */
[----:B------:R-:W-:Y:S05]  /*0c70*/  @!P0 BRA `(.L_x_4976) ;  /* 0xfffff65000008947 */ /* 0x000fea000383ffff */
[----:B------:R-:W-:Y:S05]  /*0c80*/  EXIT ;  /* 0x000000000000794d */ /* 0x000fea0003800000 */
.L_x_4972:
[----:B------:R-:W-:Y:S01]  /*0c90*/  HFMA2.MMA R26, -RZ, RZ, 0, 5.9604644775390625e-08 ;  /* 0x00000001ff1a7435 */ /* 0x000fe200000001ff */
[----:B------:R-:W-:Y:S02]  /*0ca0*/  MOV R43, 0x1f ;  /* 0x0000001f002b7802 */ /* 0x000fe40000000f00 */
[----:B------:R-:W-:Y:S02]  /*0cb0*/  MOV R40, 0xffffffff ;  /* 0xffffffff00287802 */ /* 0x000fe40000000f00 */
[----:B------:R-:W-:Y:S02]  /*0cc0*/  MOV R24, 0xce0 ;  /* 0x00000ce000187802 */ /* 0x000fe40000000f00 */
[----:B------:R-:W-:Y:S05]  /*0cd0*/  CALL.REL.NOINC `($__internal_96_$__cuda_sm70_shflsync_bfly_p) ;  /* 0x0000049000007944 */ /* 0x000fea0003c00000 */
[----:B01----:R-:W-:Y:S05]  /*0ce0*/  BRA `(.L_x_4977) ;  /* 0xfffff9f000007947 */ /* 0x003fea000383ffff */
.L_x_4973:
[----:B------:R-:W-:Y:S01]  /*0cf0*/  HFMA2.MMA R26, -RZ, RZ, 0, 1.1920928955078125e-07 ;  /* 0x00000002ff1a7435 */ /* 0x000fe200000001ff */
[----:B------:R-:W-:Y:S02]  /*0d00*/  MOV R43, 0x1f ;  /* 0x0000001f002b7802 */ /* 0x000fe40000000f00 */
[----:B------:R-:W-:Y:S02]  /*0d10*/  MOV R40, 0xffffffff ;  /* 0xffffffff00287802 */ /* 0x000fe40000000f00 */
[----:B------:R-:W-:-:S02]  /*0d20*/  MOV R24, 0xd40 ;  /* 0x00000d4000187802 */ /* 0x000fc40000000f00 */
[----:B------:R-:W-:Y:S05]  /*0d30*/  CALL.REL.NOINC `($__internal_96_$__cuda_sm70_shflsync_bfly_p) ;  /* 0x0000043000007944 */ /* 0x000fea0003c00000 */
[----:B01----:R-:W-:Y:S01]  /*0d40*/  FADD.FTZ R27, R27, R26 ;  /* 0x0000001a1b1b7221 */ /* 0x003fe20000010000 */
[----:B------:R-:W-:Y:S01]  /*0d50*/  HFMA2.MMA R26, -RZ, RZ, 0, 2.384185791015625e-07 ;  /* 0x00000004ff1a7435 */ /* 0x000fe200000001ff */
[----:B------:R-:W-:-:S02]  /*0d60*/  MOV R43, 0x1f ;  /* 0x0000001f002b7802 */ /* 0x000fc40000000f00 */
[----:B------:R-:W-:Y:S02]  /*0d70*/  MOV R40, 0xffffffff ;  /* 0xffffffff00287802 */ /* 0x000fe40000000f00 */
[----:B------:R-:W-:Y:S02]  /*0d80*/  MOV R24, 0xda0 ;  /* 0x00000da000187802 */ /* 0x000fe40000000f00 */
[----:B------:R-:W-:Y:S05]  /*0d90*/  CALL.REL.NOINC `($__internal_96_$__cuda_sm70_shflsync_bfly_p) ;  /* 0x000003d000007944 */ /* 0x000fea0003c00000 */
[----:B01----:R-:W-:Y:S01]  /*0da0*/  FADD.FTZ R27, R27, R26 ;  /* 0x0000001a1b1b7221 */ /* 0x003fe20000010000 */
[----:B------:R-:W-:Y:S01]  /*0db0*/  HFMA2.MMA R26, -RZ, RZ, 0, 4.76837158203125e-07 ;  /* 0x00000008ff1a7435 */ /* 0x000fe200000001ff */
[----:B------:R-:W-:Y:S02]  /*0dc0*/  MOV R43, 0x1f ;  /* 0x0000001f002b7802 */ /* 0x000fe40000000f00 */
[----:B------:R-:W-:Y:S02]  /*0dd0*/  MOV R40, 0xffffffff ;  /* 0xffffffff00287802 */ /* 0x000fe40000000f00 */
[----:B------:R-:W-:Y:S02]  /*0de0*/  MOV R24, 0xe00 ;  /* 0x00000e0000187802 */ /* 0x000fe40000000f00 */
[----:B------:R-:W-:Y:S05]  /*0df0*/  CALL.REL.NOINC `($__internal_96_$__cuda_sm70_shflsync_bfly_p) ;  /* 0x0000037000007944 */ /* 0x000fea0003c00000 */
[----:B01----:R-:W-:Y:S01]  /*0e00*/  FADD.FTZ R27, R27, R26 ;  /* 0x0000001a1b1b7221 */ /* 0x003fe20000010000 */
[----:B------:R-:W-:Y:S01]  /*0e10*/  HFMA2.MMA R26, -RZ, RZ, 0, 9.5367431640625e-07 ;  /* 0x00000010ff1a7435 */ /* 0x000fe200000001ff */
[----:B------:R-:W-:-:S02]  /*0e20*/  MOV R43, 0x1f ;  /* 0x0000001f002b7802 */ /* 0x000fc40000000f00 */
[----:B------:R-:W-:Y:S02]  /*0e30*/  MOV R40, 0xffffffff ;  /* 0xffffffff00287802 */ /* 0x000fe40000000f00 */
[----:B------:R-:W-:Y:S02]  /*0e40*/  MOV R24, 0xe60 ;  /* 0x00000e6000187802 */ /* 0x000fe40000000f00 */
[----:B------:R-:W-:Y:S05]  /*0e50*/  CALL.REL.NOINC `($__internal_96_$__cuda_sm70_shflsync_bfly_p) ;  /* 0x0000031000007944 */ /* 0x000fea0003c00000 */
        /* <DEDUP_REMOVED lines=23> */
[----:B------:R-:W-:Y:S05]  /*0fd0*/  CALL.REL.NOINC `($__internal_96_$__cuda_sm70_shflsync_bfly_p) ;  /* 0x0000019000007944 */ /* 0x000fea0003c00000 */
[----:B01----:R-:W-:Y:S01]  /*0fe0*/  FADD.FTZ R27, R27, R26 ;  /* 0x0000001a1b1b7221 */ /* 0x003fe20000010000 */
[----:B------:R-:W-:Y:S01]  /*0ff0*/  HFMA2.MMA R26, -RZ, RZ, 0, 1.1920928955078125e-07 ;  /* 0x00000002ff1a7435 */ /* 0x000fe200000001ff */
[----:B------:R-:W-:Y:S02]  /*1000*/  MOV R43, 0x1f ;  /* 0x0000001f002b7802 */ /* 0x000fe40000000f00 */
[----:B------:R-:W-:Y:S02]  /*1010*/  MOV R40, 0xffffffff ;  /* 0xffffffff00287802 */ /* 0x000fe40000000f00 */
[----:B------:R-:W-:Y:S02]  /*1020*/  MOV R24, 0x1040 ;  /* 0x0000104000187802 */ /* 0x000fe40000000f00 */
        /* <DEDUP_REMOVED lines=19> */
[----:B01----:R-:W-:Y:S05]  /*1160*/  BRA `(.L_x_4978) ;  /* 0xfffff7c000007947 */ /* 0x003fea000383ffff */
        .weak           $__internal_96_$__cuda_sm70_shflsync_bfly_p
        .type           $__internal_96_$__cuda_sm70_shflsync_bfly_p,@function
        .size           $__internal_96_$__cuda_sm70_shflsync_bfly_p,(.L_x_8284 - $__internal_96_$__cuda_sm70_shflsync_bfly_p)
$__internal_96_$__cuda_sm70_shflsync_bfly_p:
[----:B------:R-:W-:Y:S01]  /*1170*/  HFMA2.MMA R25, -RZ, RZ, 0, 0 ;  /* 0x00000000ff197435 */ /* 0x000fe200000001ff */
[----:B------:R-:W-:Y:S04]  /*1180*/  WARPSYNC R40 ;  /* 0x0000002800007348 */ /* 0x000fe80003800000 */
[----:B------:R0:W1:Y:S01]  /*1190*/  SHFL.BFLY PT, R26, R27, R26, R43 ;  /* 0x0c00001a1b1a7389 */ /* 0x00006200000e002b */
[----:B------:R-:W-:Y:S05]  /*11a0*/  RET.REL.NODEC R24 `(_ZN10layer_norm13ln_fwd_kernelINS_13Kernel_traitsI6__halfS2_fS2_fjLj256ELj1ELj4ELj1ELj16ENS_18Kernel_traits_baseILj256ES2_S2_fS2_fjLj128EEEEELb0ELb0ELb0ELb0EEEvNS_9FwdParamsE) ;  /* 0xffffee5018007950 */ /* 0x000fea0003c3ffff */
.L_x_4979:
        /* <DEDUP_REMOVED lines=13> */
.L_x_8284:


//--------------------- .text._ZN10layer_norm13ln_fwd_kernelINS_13Kernel_traitsI6__halfS2_fS2_fjLj256ELj1ELj4ELj1ELj16ENS_18Kernel_traits_baseILj256ES2_S2_fS2_fjLj128EEEEELb0ELb0ELb0ELb1EEEvNS_9FwdParamsE --------------------------
	.section	.text._ZN10layer_norm13ln_fwd_kernelINS_13Kernel_traitsI6__halfS2_fS2_fjLj256ELj1ELj4ELj1ELj16ENS_18Kernel_traits_baseILj256ES2_S2_fS2_fjLj128EEEEELb0ELb0ELb0ELb1EEEvNS_9FwdParamsE,"ax",@progbits
	.sectioninfo	@"SHI_REGISTERS=47"
	.align	128
        .global         _ZN10layer_norm13ln_fwd_kernelINS_13Kernel_traitsI6__halfS2_fS2_fjLj256ELj1ELj4ELj1ELj16ENS_18Kernel_traits_baseILj256ES2_S2_fS2_fjLj128EEEEELb0ELb0ELb0ELb1EEEvNS_9FwdParamsE
        .type           _ZN10layer_norm13ln_fwd_kernelINS_13Kernel_traitsI6__halfS2_fS2_fjLj256ELj1ELj4ELj1ELj16ENS_18Kernel_traits_baseILj256ES2_S2_fS2_fjLj128EEEEELb0ELb0ELb0ELb1EEEvNS_9FwdParamsE,@function
        .size           _ZN10layer_norm13ln_fwd_kernelINS_13Kernel_traitsI6__halfS2_fS2_fjLj256ELj1ELj4ELj1ELj16ENS_18Kernel_traits_baseILj256ES2_S2_fS2_fjLj128EEEEELb0ELb0ELb0ELb1EEEvNS_9FwdParamsE,(.L_x_8285 - _ZN10layer_norm13ln_fwd_kernelINS_13Kernel_traitsI6__halfS2_fS2_fjLj256ELj1ELj4ELj1ELj16ENS_18Kernel_traits_baseILj256ES2_S2_fS2_fjLj128EEEEELb0ELb0ELb0ELb1EEEvNS_9FwdParamsE)
        .other          _ZN10layer_norm13ln_fwd_kernelINS_13Kernel_traitsI6__halfS2_fS2_fjLj256ELj1ELj4ELj1ELj16ENS_18Kernel_traits_baseILj256ES2_S2_fS2_fjLj128EEEEELb0ELb0ELb0ELb1EEEvNS_9FwdParamsE,@"STO_CUDA_ENTRY STV_DEFAULT"
_ZN10layer_norm13ln_fwd_kernelINS_13Kernel_traitsI6__halfS2_fS2_fjLj256ELj1ELj4ELj1ELj16ENS_18Kernel_traits_baseILj256ES2_S2_fS2_fjLj128EEEEELb0ELb0ELb0ELb1EEEvNS_9FwdParamsE:
.text._ZN10layer_norm13ln_fwd_kernelINS_13Kernel_traitsI6__halfS2_fS2_fjLj256ELj1ELj4ELj1ELj16ENS_18Kernel_traits_baseILj256ES2_S2_fS2_fjLj128EEEEELb0ELb0ELb0ELb1EEEvNS_9FwdParamsE:
        /* <DEDUP_REMOVED lines=30> */
[----:B--2---:R-:W-:Y:S02]  /*01e0*/  HADD2.F32 R31, -RZ, R10.H1_H1 ;  /* 0x3000000aff1f7230 */ /* 0x004fe40000004100 */
.L_x_4982:
        /* <DEDUP_REMOVED lines=19> */
[----:B------:R-:W-:Y:S01]  /*0320*/  MOV R27, 0x3f800000 ;  /* 0x3f800000001b7802 */ /* 0x000fe20000000f00 */
[----:B---3--:R-:W-:Y:S01]  /*0330*/  @P0 HADD2.F32 R27, -RZ, R24.H0_H0 ;  /* 0x20000018ff1b0230 */ /* 0x008fe20000004100 */
[----:B------:R-:W-:Y:S01]  /*0340*/  ISETP.NE.AND.EX P0, PT, RZ, c[0x0][0x184], PT, P1 ;  /* 0x00006100ff007a0c */ /* 0x000fe20003f05310 */
[----:B--2---:R-:W-:-:S02]  /*0350*/  HADD2.F32 R26, -RZ, R20.H0_H0 ;  /* 0x20000014ff1a7230 */ /* 0x004fc40000004100 */
[----:B------:R-:W-:Y:S02]  /*0360*/  HADD2.F32 R24, -RZ, R20.H1_H1 ;  /* 0x30000014ff187230 */ /* 0x000fe40000004100 */
[--C-:B------:R-:W-:Y:S01]  /*0370*/  HADD2.F32 R36, -RZ, R21.reuse.H0_H0 ;  /* 0x20000015ff247230 */ /* 0x100fe20000004100 */
[----:B------:R-:W-:Y:S01]  /*0380*/  FMUL.FTZ R20, R26, R27 ;  /* 0x0000001b1a147220 */ /* 0x000fe20000410000 */
[----:B------:R-:W-:Y:S02]  /*0390*/  HADD2.F32 R38, -RZ, R21.H1_H1 ;  /* 0x30000015ff267230 */ /* 0x000fe40000004100 */
[--C-:B------:R-:W-:Y:S02]  /*03a0*/  HADD2.F32 R40, -RZ, R22.reuse.H0_H0 ;  /* 0x20000016ff287230 */ /* 0x100fe40000004100 */
[----:B------:R-:W-:Y:S02]  /*03b0*/  HADD2.F32 R42, -RZ, R22.H1_H1 ;  /* 0x30000016ff2a7230 */ /* 0x000fe40000004100 */
[----:B------:R-:W-:-:S02]  /*03c0*/  HADD2.F32 R44, -RZ, R23.H0_H0 ;  /* 0x20000017ff2c7230 */ /* 0x000fc40000004100 */
[----:B0-----:R-:W-:Y:S01]  /*03d0*/  HADD2.F32 R33, -RZ, R23.H1_H1 ;  /* 0x30000017ff217230 */ /* 0x001fe20000004100 */
[-C--:B------:R-:W-:Y:S02]  /*03e0*/  FMUL.FTZ R21, R24, R27.reuse ;  /* 0x0000001b18157220 */ /* 0x080fe40000410000 */
[----:B----4-:R-:W-:Y:S01]  /*03f0*/  @P0 FADD.FTZ R20, R12, R20 ;  /* 0x000000140c140221 */ /* 0x010fe20000010000 */
[----:B------:R-:W-:Y:S01]  /*0400*/  LEA R32, P1, R34, c[0x0][0x188], 0x5 ;  /* 0x0000620022207a11 */ /* 0x000fe200078228ff */
[-C--:B------:R-:W-:Y:S02]  /*0410*/  FMUL.FTZ R22, R36, R27.reuse ;  /* 0x0000001b24167220 */ /* 0x080fe40000410000 */
[-C--:B------:R-:W-:Y:S02]  /*0420*/  FMUL.FTZ R23, R38, R27.reuse ;  /* 0x0000001b26177220 */ /* 0x080fe40000410000 */
[-C--:B------:R-:W-:Y:S02]  /*0430*/  FMUL.FTZ R24, R40, R27.reuse ;  /* 0x0000001b28187220 */ /* 0x080fe40000410000 */
[----:B------:R-:W-:-:S02]  /*0440*/  FMUL.FTZ R25, R42, R27 ;  /* 0x0000001b2a197220 */ /* 0x000fc40000410000 */
[-C--:B------:R-:W-:Y:S02]  /*0450*/  FMUL.FTZ R26, R44, R27.reuse ;  /* 0x0000001b2c1a7220 */ /* 0x080fe40000410000 */
[----:B------:R-:W-:Y:S02]  /*0460*/  FMUL.FTZ R27, R33, R27 ;  /* 0x0000001b211b7220 */ /* 0x000fe40000410000 */
[----:B------:R-:W-:Y:S02]  /*0470*/  @P0 FADD.FTZ R21, R13, R21 ;  /* 0x000000150d150221 */ /* 0x000fe40000010000 */
[----:B------:R-:W-:Y:S01]  /*0480*/  FADD.FTZ R36, RZ, R20 ;  /* 0x00000014ff247221 */ /* 0x000fe20000010000 */
[----:B------:R-:W-:Y:S01]  /*0490*/  LEA.HI.X R33, R34, c[0x0][0x18c], RZ, 0x5, P1 ;  /* 0x0000630022217a11 */ /* 0x000fe200008f2cff */
[----:B------:R-:W-:Y:S02]  /*04a0*/  @P0 FADD.FTZ R22, R14, R22 ;  /* 0x000000160e160221 */ /* 0x000fe40000010000 */
[----:B------:R-:W-:-:S02]  /*04b0*/  @P0 FADD.FTZ R23, R15, R23 ;  /* 0x000000170f170221 */ /* 0x000fc40000010000 */
        /* <DEDUP_REMOVED lines=16> */
.L_x_4983:
        /* <DEDUP_REMOVED lines=36> */
.L_x_4984:
[----:B------:R-:W-:Y:S01]  /*0800*/  FMUL.FTZ R32, R35, R35 ;  /* 0x0000002323207220 */ /* 0x000fe20000410000 */
[----:B------:R-:W-:Y:S01]  /*0810*/  ISETP.NE.AND P0, PT, RZ, UR6, PT ;  /* 0x00000006ff007c0c */ /* 0x000fe2000bf05270 */
[----:B-1----:R-:W-:Y:S01]  /*0820*/  FADD.FTZ R37, R37, R36 ;  /* 0x0000002425257221 */ /* 0x002fe20000010000 */
[----:B------:R-:W-:Y:S01]  /*0830*/  MOV R38, c[0x0][0x1e0] ;  /* 0x0000780000267a02 */ /* 0x000fe20000000f00 */
[----:B------:R-:W-:Y:S01]  /*0840*/  HADD2.F32 R39, -RZ, R11.H1_H1 ;  /* 0x3000000bff277230 */ /* 0x000fe20000004100 */
[----:B------:R-:W-:Y:S01]  /*0850*/  FSEL R33, R32, RZ, P0 ;  /* 0x000000ff20217208 */ /* 0x000fe20000000000 */
[----:B------:R-:W-:Y:S02]  /*0860*/  HFMA2.MMA R43, -RZ, RZ, 0, 2.384185791015625e-07 ;  /* 0x00000004ff2b7435 */ /* 0x000fe400000001ff */
[----:B------:R-:W-:Y:S01]  /*0870*/  FFMA.FTZ R32, R37, R38, c[0x0][0x228] ;  /* 0x00008a0025207623 */ /* 0x000fe20000010026 */
[----:B------:R-:W-:-:S03]  /*0880*/  FSEL R38, R35, RZ, !P0 ;  /* 0x000000ff23267208 */ /* 0x000fc60004000000 */
[----:B------:R-:W-:Y:S02]  /*0890*/  FADD.FTZ R33, R32, R33 ;  /* 0x0000002120217221 */ /* 0x000fe40000010000 */
[--C-:B------:R-:W-:Y:S02]  /*08a0*/  FADD.FTZ R32, R20, -R38.reuse ;  /* 0x8000002614207221 */ /* 0x100fe40000010000 */
[----:B------:R-:W1:Y:S01]  /*08b0*/  MUFU.RSQ R37, R33 ;  /* 0x0000002100257308 */ /* 0x000e620000001400 */
[--C-:B------:R-:W-:Y:S02]  /*08c0*/  FADD.FTZ R40, R24, -R38.reuse ;  /* 0x8000002618287221 */ /* 0x100fe40000010000 */
[--C-:B------:R-:W-:Y:S01]  /*08d0*/  FADD.FTZ R20, R21, -R38.reuse ;  /* 0x8000002615147221 */ /* 0x100fe20000010000 */
[----:B------:R-:W-:Y:S01]  /*08e0*/  HADD2.F32 R21, -RZ, R9.H0_H0 ;  /* 0x20000009ff157230 */ /* 0x000fe20000004100 */
[--C-:B------:R-:W-:Y:S02]  /*08f0*/  FADD.FTZ R22, R22, -R38.reuse ;  /* 0x8000002616167221 */ /* 0x100fe40000010000 */
[--C-:B0-----:R-:W-:Y:S01]  /*0900*/  FADD.FTZ R36, R23, -R38.reuse ;  /* 0x8000002617247221 */ /* 0x101fe20000010000 */
[----:B------:R-:W-:Y:S01]  /*0910*/  HADD2.F32 R23, -RZ, R11.H0_H0 ;  /* 0x2000000bff177230 */ /* 0x000fe20000004100 */
[--C-:B------:R-:W-:Y:S01]  /*0920*/  FADD.FTZ R24, R25, -R38.reuse ;  /* 0x8000002619187221 */ /* 0x100fe20000010000 */
[----:B------:R-:W-:Y:S01]  /*0930*/  HADD2.F32 R25, -RZ, R10.H0_H0 ;  /* 0x2000000aff197230 */ /* 0x000fe20000004100 */
[----:B------:R-:W-:-:S02]  /*0940*/  FADD.FTZ R26, R26, -R38 ;  /* 0x800000261a1a7221 */ /* 0x000fc40000010000 */
[----:B------:R-:W-:Y:S02]  /*0950*/  FADD.FTZ R38, R27, -R38 ;  /* 0x800000261b267221 */ /* 0x000fe40000010000 */
[C---:B-1----:R-:W-:Y:S02]  /*0960*/  FMUL.FTZ R26, R37.reuse, R26 ;  /* 0x0000001a251a7220 */ /* 0x042fe40000410000 */
[C---:B------:R-:W-:Y:S02]  /*0970*/  FMUL.FTZ R27, R37.reuse, R38 ;  /* 0x00000026251b7220 */ /* 0x040fe40000410000 */
[C---:B------:R-:W-:Y:S02]  /*0980*/  FMUL.FTZ R40, R37.reuse, R40 ;  /* 0x0000002825287220 */ /* 0x040fe40000410000 */
[----:B------:R-:W-:Y:S02]  /*0990*/  FMUL.FTZ R38, R37, R22 ;  /* 0x0000001625267220 */ /* 0x000fe40000410000 */
[----:B------:R-:W-:-:S02]  /*09a0*/  FFMA.FTZ R23, R26, R23, R29 ;  /* 0x000000171a177223 */ /* 0x000fc4000001001d */
[----:B------:R-:W-:Y:S01]  /*09b0*/  FFMA.FTZ R22, R40, R25, R7 ;  /* 0x0000001928167223 */ /* 0x000fe20000010007 */
[----:B------:R-:W-:Y:S01]  /*09c0*/  HADD2.F32 R40, -RZ, R9.H1_H1 ;  /* 0x30000009ff287230 */ /* 0x000fe20000004100 */
[----:B------:R-:W-:Y:S01]  /*09d0*/  FFMA.FTZ R26, R27, R39, R30 ;  /* 0x000000271b1a7223 */ /* 0x000fe2000001001e */
[--C-:B------:R-:W-:Y:S01]  /*09e0*/  HADD2.F32 R27, -RZ, R8.reuse.H0_H0 ;  /* 0x20000008ff1b7230 */ /* 0x100fe20000004100 */
[----:B------:R-:W-:Y:S01]  /*09f0*/  FFMA.FTZ R21, R38, R21, R5 ;  /* 0x0000001526157223 */ /* 0x000fe20000010005 */
[----:B------:R-:W-:Y:S01]  /*0a00*/  HADD2.F32 R38, -RZ, R8.H1_H1 ;  /* 0x30000008ff267230 */ /* 0x000fe20000004100 */
[C---:B------:R-:W-:Y:S01]  /*0a10*/  FMUL.FTZ R39, R37.reuse, R36 ;  /* 0x0000002425277220 */ /* 0x040fe20000410000 */
[----:B------:R-:W-:Y:S01]  /*0a20*/  F2FP.PACK_AB R23, R26, R23 ;  /* 0x000000171a17723e */ /* 0x000fe200000000ff */
[C---:B------:R-:W-:Y:S02]  /*0a30*/  FMUL.FTZ R24, R37.reuse, R24 ;  /* 0x0000001825187220 */ /* 0x040fe40000410000 */
[----:B------:R-:W-:-:S02]  /*0a40*/  FMUL.FTZ R25, R37, R32 ;  /* 0x0000002025197220 */ /* 0x000fc40000410000 */
[----:B------:R-:W-:Y:S02]  /*0a50*/  FMUL.FTZ R33, R37, R20 ;  /* 0x0000001425217220 */ /* 0x000fe40000410000 */
[----:B------:R-:W-:Y:S02]  /*0a60*/  FFMA.FTZ R40, R39, R40, R6 ;  /* 0x0000002827287223 */ /* 0x000fe40000010006 */
[----:B------:R-:W-:Y:S01]  /*0a70*/  FFMA.FTZ R41, R31, R24, R28 ;  /* 0x000000181f297223 */ /* 0x000fe2000001001c */
[----:B------:R-:W-:Y:S01]  /*0a80*/  LEA R24, P0, R34, c[0x0][0x208], 0x4 ;  /* 0x0000820022187a11 */ /* 0x000fe200078020ff */
[----:B------:R-:W-:Y:S01]  /*0a90*/  FFMA.FTZ R20, R25, R27, R0 ;  /* 0x0000001b19147223 */ /* 0x000fe20000010000 */
[----:B------:R-:W-:Y:S01]  /*0aa0*/  F2FP.PACK_AB R21, R40, R21 ;  /* 0x000000152815723e */ /* 0x000fe200000000ff */
        /* <DEDUP_REMOVED lines=13> */
.L_x_4980:
[----:B0-----:R-:W-:Y:S02]  /*0b80*/  MOV R39, 0x1 ;  /* 0x0000000100277802 */ /* 0x001fe40000000f00 */
[----:B------:R-:W-:Y:S02]  /*0b90*/  MOV R38, 0x1f ;  /* 0x0000001f00267802 */ /* 0x000fe40000000f00 */
[----:B------:R-:W-:Y:S02]  /*0ba0*/  MOV R37, 0xffffffff ;  /* 0xffffffff00257802 */ /* 0x000fe40000000f00 */
[----:B------:R-:W-:Y:S02]  /*0bb0*/  MOV R32, 0xbd0 ;  /* 0x00000bd000207802 */ /* 0x000fe40000000f00 */
[----:B------:R-:W-:Y:S05]  /*0bc0*/  CALL.REL.NOINC `($__internal_97_$__cuda_sm70_shflsync_bfly_p) ;  /* 0x0000049000007944 */ /* 0x000fea0003c00000 */
[----:B01----:R-:W-:Y:S05]  /*0bd0*/  BRA `(.L_x_4983) ;  /* 0xfffff9e000007947 */ /* 0x003fea000383ffff */
.L_x_4981:
[----:B------:R-:W-:Y:S01]  /*0be0*/  HFMA2.MMA R39, -RZ, RZ, 0, 1.1920928955078125e-07 ;  /* 0x00000002ff277435 */ /* 0x000fe200000001ff */
[----:B0-----:R-:W-:Y:S02]  /*0bf0*/  MOV R36, R40 ;  /* 0x0000002800247202 */ /* 0x001fe40000000f00 */
[----:B------:R-:W-:Y:S02]  /*0c00*/  MOV R38, 0x1f ;  /* 0x0000001f00267802 */ /* 0x000fe40000000f00 */
[----:B------:R-:W-:-:S02]  /*0c10*/  MOV R37, 0xffffffff ;  /* 0xffffffff00257802 */ /* 0x000fc40000000f00 */
[----:B------:R-:W-:Y:S02]  /*0c20*/  MOV R32, 0xc40 ;  /* 0x00000c4000207802 */ /* 0x000fe40000000f00 */
[----:B------:R-:W-:Y:S05]  /*0c30*/  CALL.REL.NOINC `($__internal_97_$__cuda_sm70_shflsync_bfly_p) ;  /* 0x0000042000007944 */ /* 0x000fea0003c00000 */
[----:B0-----:R-:W-:Y:S01]  /*0c40*/  HFMA2.MMA R39, -RZ, RZ, 0, 2.384185791015625e-07 ;  /* 0x00000004ff277435 */ /* 0x001fe200000001ff */
[----:B-1----:R-:W-:Y:S01]  /*0c50*/  FADD.FTZ R36, R40, R37 ;  /* 0x0000002528247221 */ /* 0x002fe20000010000 */
[----:B------:R-:W-:Y:S02]  /*0c60*/  MOV R38, 0x1f ;  /* 0x0000001f00267802 */ /* 0x000fe40000000f00 */
[----:B------:R-:W-:Y:S02]  /*0c70*/  MOV R37, 0xffffffff ;  /* 0xffffffff00257802 */ /* 0x000fe40000000f00 */
[----:B------:R-:W-:Y:S02]  /*0c80*/  MOV R32, 0xca0 ;  /* 0x00000ca000207802 */ /* 0x000fe40000000f00 */
[----:B------:R-:W-:Y:S05]  /*0c90*/  CALL.REL.NOINC `($__internal_97_$__cuda_sm70_shflsync_bfly_p) ;  /* 0x000003c000007944 */ /* 0x000fea0003c00000 */
[----:B0-----:R-:W-:Y:S01]  /*0ca0*/  HFMA2.MMA R39, -RZ, RZ, 0, 4.76837158203125e-07 ;  /* 0x00000008ff277435 */ /* 0x001fe200000001ff */
[----:B-1----:R-:W-:Y:S01]  /*0cb0*/  FADD.FTZ R36, R36, R37 ;  /* 0x0000002524247221 */ /* 0x002fe20000010000 */
[----:B------:R-:W-:Y:S02]  /*0cc0*/  MOV R38, 0x1f ;  /* 0x0000001f00267802 */ /* 0x000fe40000000f00 */
[----:B------:R-:W-:-:S02]  /*0cd0*/  MOV R37, 0xffffffff ;  /* 0xffffffff00257802 */ /* 0x000fc40000000f00 */
[----:B------:R-:W-:Y:S02]  /*0ce0*/  MOV R32, 0xd00 ;  /* 0x00000d0000207802 */ /* 0x000fe40000000f00 */
[----:B------:R-:W-:Y:S05]  /*0cf0*/  CALL.REL.NOINC `($__internal_97_$__cuda_sm70_shflsync_bfly_p) ;  /* 0x0000036000007944 */ /* 0x000fea0003c00000 */
[----:B0-----:R-:W-:Y:S01]  /*0d00*/  HFMA2.MMA R39, -RZ, RZ, 0, 9.5367431640625e-07 ;  /* 0x00000010ff277435 */ /* 0x001fe200000001ff */
[----:B-1----:R-:W-:Y:S01]  /*0d10*/  FADD.FTZ R36, R36, R37 ;  /* 0x0000002524247221 */ /* 0x002fe20000010000 */
[----:B------:R-:W-:Y:S02]  /*0d20*/  MOV R38, 0x1f ;  /* 0x0000001f00267802 */ /* 0x000fe40000000f00 */
[----:B------:R-:W-:Y:S02]  /*0d30*/  MOV R37, 0xffffffff ;  /* 0xffffffff00257802 */ /* 0x000fe40000000f00 */
[----:B------:R-:W-:Y:S02]  /*0d40*/  MOV R32, 0xd60 ;  /* 0x00000d6000207802 */ /* 0x000fe40000000f00 */
[----:B------:R-:W-:Y:S05]  /*0d50*/  CALL.REL.NOINC `($__internal_97_$__cuda_sm70_shflsync_bfly_p) ;  /* 0x0000030000007944 */ /* 0x000fea0003c00000 */
        /* <DEDUP_REMOVED lines=22> */
[----:B------:R-:W-:Y:S05]  /*0ec0*/  CALL.REL.NOINC `($__internal_97_$__cuda_sm70_shflsync_bfly_p) ;  /* 0x0000019000007944 */ /* 0x000fea0003c00000 */
[----:B0-----:R-:W-:Y:S01]  /*0ed0*/  HFMA2.MMA R39, -RZ, RZ, 0, 1.1920928955078125e-07 ;  /* 0x00000002ff277435 */ /* 0x001fe200000001ff */
[----:B-1----:R-:W-:Y:S01]  /*0ee0*/  FADD.FTZ R36, R36, R37 ;  /* 0x0000002524247221 */ /* 0x002fe20000010000 */
[----:B------:R-:W-:Y:S02]  /*0ef0*/  MOV R38, 0x1f ;  /* 0x0000001f00267802 */ /* 0x000fe40000000f00 */
[----:B------:R-:W-:Y:S02]  /*0f00*/  MOV R37, 0xffffffff ;  /* 0xffffffff00257802 */ /* 0x000fe40000000f00 */
[----:B------:R-:W-:Y:S02]  /*0f10*/  MOV R32, 0xf30 ;  /* 0x00000f3000207802 */ /* 0x000fe40000000f00 */
[----:B------:R-:W-:Y:S05]  /*0f20*/  CALL.REL.NOINC `($__internal_97_$__cuda_sm70_shflsync_bfly_p) ;  /* 0x0000013000007944 */ /* 0x000fea0003c00000 */
[----:B0-----:R-:W-:Y:S01]  /*0f30*/  HFMA2.MMA R39, -RZ, RZ, 0, 2.384185791015625e-07 ;  /* 0x00000004ff277435 */ /* 0x001fe200000001ff */
[----:B-1----:R-:W-:Y:S01]  /*0f40*/  FADD.FTZ R36, R36, R37 ;  /* 0x0000002524247221 */ /* 0x002fe20000010000 */
[----:B------:R-:W-:Y:S02]  /*0f50*/  MOV R38, 0x1f ;  /* 0x0000001f00267802 */ /* 0x000fe40000000f00 */
[----:B------:R-:W-:-:S02]  /*0f60*/  MOV R37, 0xffffffff ;  /* 0xffffffff00257802 */ /* 0x000fc40000000f00 */
[----:B------:R-:W-:Y:S02]  /*0f70*/  MOV R32, 0xf90 ;  /* 0x00000f9000207802 */ /* 0x000fe40000000f00 */
[----:B------:R-:W-:Y:S05]  /*0f80*/  CALL.REL.NOINC `($__internal_97_$__cuda_sm70_shflsync_bfly_p) ;  /* 0x000000d000007944 */ /* 0x000fea0003c00000 */
[----:B0-----:R-:W-:Y:S01]  /*0f90*/  HFMA2.MMA R39, -RZ, RZ, 0, 4.76837158203125e-07 ;  /* 0x00000008ff277435 */ /* 0x001fe200000001ff */
[----:B-1----:R-:W-:Y:S01]  /*0fa0*/  FADD.FTZ R36, R36, R37 ;  /* 0x0000002524247221 */ /* 0x002fe20000010000 */
[----:B------:R-:W-:Y:S02]  /*0fb0*/  MOV R38, 0x1f ;  /* 0x0000001f00267802 */ /* 0x000fe40000000f00 */
[----:B------:R-:W-:Y:S02]  /*0fc0*/  MOV R37, 0xffffffff ;  /* 0xffffffff00257802 */ /* 0x000fe40000000f00 */
[----:B------:R-:W-:Y:S02]  /*0fd0*/  MOV R32, 0xff0 ;  /* 0x00000ff000207802 */ /* 0x000fe40000000f00 */
[----:B------:R-:W-:Y:S05]  /*0fe0*/  CALL.REL.NOINC `($__internal_97_$__cuda_sm70_shflsync_bfly_p) ;  /* 0x0000007000007944 */ /* 0x000fea0003c00000 */
[----:B0-----:R-:W-:Y:S01]  /*0ff0*/  HFMA2.MMA R39, -RZ, RZ, 0, 9.5367431640625e-07 ;  /* 0x00000010ff277435 */ /* 0x001fe200000001ff */
[----:B-1----:R-:W-:Y:S01]  /*1000*/  FADD.FTZ R36, R36, R37 ;  /* 0x0000002524247221 */ /* 0x002fe20000010000 */
[----:B------:R-:W-:Y:S02]  /*1010*/  MOV R38, 0x1f ;  /* 0x0000001f00267802 */ /* 0x000fe40000000f00 */
[----:B------:R-:W-:-:S02]  /*1020*/  MOV R37, 0xffffffff ;  /* 0xffffffff00257802 */ /* 0x000fc40000000f00 */
[----:B------:R-:W-:Y:S02]  /*1030*/  MOV R32, 0x1050 ;  /* 0x0000105000207802 */ /* 0x000fe40000000f00 */
[----:B------:R-:W-:Y:S05]  /*1040*/  CALL.REL.NOINC `($__internal_97_$__cuda_sm70_shflsync_bfly_p) ;  /* 0x0000001000007944 */ /* 0x000fea0003c00000 */
[----:B01----:R-:W-:Y:S05]  /*1050*/  BRA `(.L_x_4984) ;  /* 0xfffff7a000007947 */ /* 0x003fea000383ffff */
        .weak           $__internal_97_$__cuda_sm70_shflsync_bfly_p
        .type           $__internal_97_$__cuda_sm70_shflsync_bfly_p,@function
        .size           $__internal_97_$__cuda_sm70_shflsync_bfly_p,(.L_x_8285 - $__internal_97_$__cuda_sm70_shflsync_bfly_p)
$__internal_97_$__cuda_sm70_shflsync_bfly_p:
[----:B------:R-:W-:Y:S01]  /*1060*/  HFMA2.MMA R33, -RZ, RZ, 0, 0 ;  /* 0x00000000ff217435 */ /* 0x000fe200000001ff */
[----:B------:R-:W-:Y:S04]  /*1070*/  WARPSYNC R37 ;  /* 0x0000002500007348 */ /* 0x000fe80003800000 */
[----:B------:R0:W1:Y:S01]  /*1080*/  SHFL.BFLY PT, R37, R36, R39, R38 ;  /* 0x0c00002724257389 */ /* 0x00006200000e0026 */
[----:B------:R-:W-:Y:S05]  /*1090*/  RET.REL.NODEC R32 `(_ZN10layer_norm13ln_fwd_kernelINS_13Kernel_traitsI6__halfS2_fS2_fjLj256ELj1ELj4ELj1ELj16ENS_18Kernel_traits_baseILj256ES2_S2_fS2_fjLj128EEEEELb0ELb0ELb0ELb1EEEvNS_9FwdParamsE) ;  /* 0xffffef6020007950 */ /* 0x000fea0003c3ffff */
.L_x_4985:
        /* <DEDUP_REMOVED lines=14> */
.L_x_8285:


//--------------------- .text._ZN10layer_norm13ln_fwd_kernelINS_13Kernel_traitsI6__halfS2_fS2_fjLj256ELj1ELj4ELj1ELj16ENS_18Kernel_traits_baseILj256ES2_S2_fS2_fjLj128EEEEELb0ELb0ELb1ELb0EEEvNS_9FwdParamsE --------------------------
	.section	.text._ZN10layer_norm13ln_fwd_kernelINS_13Kernel_traitsI6__halfS2_fS2_fjLj256ELj1ELj4ELj1ELj16ENS_18Kernel_traits_baseILj256ES2_S2_fS2_fjLj128EEEEELb0ELb0ELb1ELb0EEEvNS_9FwdParamsE,"ax",@progbits
	.sectioninfo	@"SHI_REGISTERS=55"
	.align	128
        .global         _ZN10layer_norm13ln_fwd_kernelINS_13Kernel_traitsI6__halfS2_fS2_fjLj256ELj1ELj4ELj1ELj16ENS_18Kernel_traits_baseILj256ES2_S2_fS2_fjLj128EEEEELb0ELb0ELb1ELb0EEEvNS_9FwdParamsE
        .type           _ZN10layer_norm13ln_fwd_kernelINS_13Kernel_traitsI6__halfS2_fS2_fjLj256ELj1ELj4ELj1ELj16ENS_18Kernel_traits_baseILj256ES2_S2_fS2_fjLj128EEEEELb0ELb0ELb1ELb0EEEvNS_9FwdParamsE,@function
        .size           _ZN10layer_norm13ln_fwd_kernelINS_13Kernel_traitsI6__halfS2_fS2_fjLj256ELj1ELj4ELj1ELj16ENS_18Kernel_traits_baseILj256ES2_S2_fS2_fjLj128EEEEELb0ELb0ELb1ELb0EEEvNS_9FwdParamsE,(.L_x_8286 - _ZN10layer_norm13ln_fwd_kernelINS_13Kernel_traitsI6__halfS2_fS2_fjLj256ELj1ELj4ELj1ELj16ENS_18Kernel_traits_baseILj256ES2_S2_fS2_fjLj128EEEEELb0ELb0ELb1ELb0EEEvNS_9FwdParamsE)
        .other          _ZN10layer_norm13ln_fwd_kernelINS_13Kernel_traitsI6__halfS2_fS2_fjLj256ELj1ELj4ELj1ELj16ENS_18Kernel_traits_baseILj256ES2_S2_fS2_fjLj128EEEEELb0ELb0ELb1ELb0EEEvNS_9FwdParamsE,@"STO_CUDA_ENTRY STV_DEFAULT"
_ZN10layer_norm13ln_fwd_kernelINS_13Kernel_traitsI6__halfS2_fS2_fjLj256ELj1ELj4ELj1ELj16ENS_18Kernel_traits_baseILj256ES2_S2_fS2_fjLj128EEEEELb0ELb0ELb1ELb0EEEvNS_9FwdParamsE:
.text._ZN10layer_norm13ln_fwd_kernelINS_13Kernel_traitsI6__halfS2_fS2_fjLj256ELj1ELj4ELj1ELj16ENS_18Kernel_traits_baseILj256ES2_S2_fS2_fjLj128EEEEELb0ELb0ELb1ELb0EEEvNS_9FwdParamsE:
        /* <DEDUP_REMOVED lines=20> */
[----:B------:R-:W-:Y:S01]  /*0140*/  @P0 IADD3.X R5, RZ, c[0x0][0x21c], RZ, P2, !PT ;  /* 0x00008700ff050a10 */ /* 0x000fe200017fe4ff */
[----:B------:R-:W-:-:S04]  /*0150*/  IMAD.WIDE.U32 R2, R34, R3, c[0x0][0x1b0] ;  /* 0x00006c0022027625 */ /* 0x000fc800078e0003 */
[----:B------:R0:W5:Y:S04]  /*0160*/  @P0 LDG.E.128 R8, [R4.64] ;  /* 0x0000000404080981 */ /* 0x000168000c1e1d00 */
[----:B------:R0:W5:Y:S01]  /*0170*/  LDG.E.128 R12, [R2.64] ;  /* 0x00000004020c7981 */ /* 0x000162000c1e1d00 */
[----:B------:R-:W-:Y:S01]  /*0180*/  @!P0 CS2R R8, SRZ ;  /* 0x0000000000088805 */ /* 0x000fe2000001ff00 */
[----:B------:R-:W-:Y:S02]  /*0190*/  @!P0 CS2R R10, SRZ ;  /* 0x00000000000a8805 */ /* 0x000fe4000001ff00 */
.L_x_4987:
[----:B0-----:R-:W-:Y:S05]  /*01a0*/  BSYNC B0 ;  /* 0x0000000000007941 */ /* 0x001fea0003800000 */
.L_x_4986:
        /* <DEDUP_REMOVED lines=18> */
.L_x_5011:
        /* <DEDUP_REMOVED lines=57> */
[----:B-----5:R-:W-:-:S05]  /*0660*/  HADD2.F32 R24, -RZ, R16.H0_H0 ;  /* 0x20000010ff187230 */ /* 0x020fca0000004100 */
[----:B------:R-:W-:-:S04]  /*0670*/  FMUL.FTZ R24, R24, c[0x0][0x1ec] ;  /* 0x00007b0018187a20 */ /* 0x000fc80000410000 */
[----:B------:R-:W-:Y:S02]  /*0680*/  @P0 FADD.FTZ R24, R8, R24 ;  /* 0x0000001808180221 */ /* 0x000fe40000010000 */
.L_x_4991:
[----:B------:R-:W-:Y:S05]  /*0690*/  BSYNC B1 ;  /* 0x0000000000017941 */ /* 0x000fea0003800000 */
.L_x_4990:
[----:B------:R-:W-:Y:S01]  /*06a0*/  BSSY B1, `(.L_x_4992) ;  /* 0x0000005000017945 */ /* 0x000fe20003800000 */
[----:B------:R-:W-:Y:S05]  /*06b0*/  @!P6 BRA `(.L_x_4993) ;  /* 0x000000300000e947 */ /* 0x000fea0003800000 */
[----:B-----5:R-:W-:-:S05]  /*06c0*/  HADD2.F32 R25, -RZ, R16.H1_H1 ;  /* 0x30000010ff197230 */ /* 0x020fca0000004100 */
[----:B------:R-:W-:-:S04]  /*06d0*/  FMUL.FTZ R25, R25, c[0x0][0x1ec] ;  /* 0x00007b0019197a20 */ /* 0x000fc80000410000 */
[----:B------:R-:W-:Y:S02]  /*06e0*/  @P0 FADD.FTZ R25, R9, R25 ;  /* 0x0000001909190221 */ /* 0x000fe40000010000 */
.L_x_4993:
[----:B------:R-:W-:Y:S05]  /*06f0*/  BSYNC B1 ;  /* 0x0000000000017941 */ /* 0x000fea0003800000 */
.L_x_4992:
[----:B------:R-:W-:Y:S01]  /*0700*/  BSSY B1, `(.L_x_4994) ;  /* 0x0000005000017945 */ /* 0x000fe20003800000 */
[----:B------:R-:W-:Y:S05]  /*0710*/  @!P6 BRA `(.L_x_4995) ;  /* 0x000000300000e947 */ /* 0x000fea0003800000 */
[----:B-----5:R-:W-:-:S05]  /*0720*/  HADD2.F32 R26, -RZ, R17.H0_H0 ;  /* 0x20000011ff1a7230 */ /* 0x020fca0000004100 */
[----:B------:R-:W-:-:S04]  /*0730*/  FMUL.FTZ R26, R26, c[0x0][0x1ec] ;  /* 0x00007b001a1a7a20 */ /* 0x000fc80000410000 */
[----:B------:R-:W-:Y:S02]  /*0740*/  @P0 FADD.FTZ R26, R10, R26 ;  /* 0x0000001a0a1a0221 */ /* 0x000fe40000010000 */
.L_x_4995:
[----:B------:R-:W-:Y:S05]  /*0750*/  BSYNC B1 ;  /* 0x0000000000017941 */ /* 0x000fea0003800000 */
.L_x_4994:
[----:B------:R-:W-:Y:S01]  /*0760*/  BSSY B1, `(.L_x_4996) ;  /* 0x0000005000017945 */ /* 0x000fe20003800000 */
[----:B------:R-:W-:Y:S05]  /*0770*/  @!P6 BRA `(.L_x_4997) ;  /* 0x000000300000e947 */ /* 0x000fea0003800000 */
[----:B-----5:R-:W-:-:S05]  /*0780*/  HADD2.F32 R27, -RZ, R17.H1_H1 ;  /* 0x30000011ff1b7230 */ /* 0x020fca0000004100 */
[----:B------:R-:W-:-:S04]  /*0790*/  FMUL.FTZ R27, R27, c[0x0][0x1ec] ;  /* 0x00007b001b1b7a20 */ /* 0x000fc80000410000 */
[----:B------:R-:W-:Y:S02]  /*07a0*/  @P0 FADD.FTZ R27, R11, R27 ;  /* 0x0000001b0b1b0221 */ /* 0x000fe40000010000 */
.L_x_4997:
[----:B------:R-:W-:Y:S05]  /*07b0*/  BSYNC B1 ;  /* 0x0000000000017941 */ /* 0x000fea0003800000 */
.L_x_4996:
[----:B------:R-:W-:Y:S01]  /*07c0*/  BSSY B1, `(.L_x_4998) ;  /* 0x0000005000017945 */ /* 0x000fe20003800000 */
[----:B------:R-:W-:Y:S05]  /*07d0*/  @!P6 BRA `(.L_x_4999) ;  /* 0x000000300000e947 */ /* 0x000fea0003800000 */
[----:B-----5:R-:W-:-:S05]  /*07e0*/  HADD2.F32 R20, -RZ, R18.H0_H0 ;  /* 0x20000012ff147230 */ /* 0x020fca0000004100 */
[----:B------:R-:W-:-:S04]  /*07f0*/  FMUL.FTZ R20, R20, c[0x0][0x1ec] ;  /* 0x00007b0014147a20 */ /* 0x000fc80000410000 */
[----:B------:R-:W-:Y:S02]  /*0800*/  @P0 FADD.FTZ R20, R12, R20 ;  /* 0x000000140c140221 */ /* 0x000fe40000010000 */
.L_x_4999:
[----:B------:R-:W-:Y:S05]  /*0810*/  BSYNC B1 ;  /* 0x0000000000017941 */ /* 0x000fea0003800000 */
.L_x_4998:
[----:B------:R-:W-:Y:S01]  /*0820*/  BSSY B1, `(.L_x_5000) ;  /* 0x0000005000017945 */ /* 0x000fe20003800000 */
[----:B------:R-:W-:Y:S05]  /*0830*/  @!P6 BRA `(.L_x_5001) ;  /* 0x000000300000e947 */ /* 0x000fea0003800000 */
[----:B-----5:R-:W-:-:S05]  /*0840*/  HADD2.F32 R21, -RZ, R18.H1_H1 ;  /* 0x30000012ff157230 */ /* 0x020fca0000004100 */
[----:B------:R-:W-:-:S04]  /*0850*/  FMUL.FTZ R21, R21, c[0x0][0x1ec] ;  /* 0x00007b0015157a20 */ /* 0x000fc80000410000 */
[----:B------:R-:W-:Y:S02]  /*0860*/  @P0 FADD.FTZ R21, R13, R21 ;  /* 0x000000150d150221 */ /* 0x000fe40000010000 */
.L_x_5001:
[----:B------:R-:W-:Y:S05]  /*0870*/  BSYNC B1 ;  /* 0x0000000000017941 */ /* 0x000fea0003800000 */
.L_x_5000:
[----:B------:R-:W-:Y:S01]  /*0880*/  BSSY B1, `(.L_x_5002) ;  /* 0x0000005000017945 */ /* 0x000fe20003800000 */
[----:B------:R-:W-:Y:S05]  /*0890*/  @!P6 BRA `(.L_x_5003) ;  /* 0x000000300000e947 */ /* 0x000fea0003800000 */
[----:B-----5:R-:W-:-:S05]  /*08a0*/  HADD2.F32 R22, -RZ, R19.H0_H0 ;  /* 0x20000013ff167230 */ /* 0x020fca0000004100 */
[----:B------:R-:W-:-:S04]  /*08b0*/  FMUL.FTZ R22, R22, c[0x0][0x1ec] ;  /* 0x00007b0016167a20 */ /* 0x000fc80000410000 */
[----:B------:R-:W-:Y:S02]  /*08c0*/  @P0 FADD.FTZ R22, R14, R22 ;  /* 0x000000160e160221 */ /* 0x000fe40000010000 */
.L_x_5003:
[----:B------:R-:W-:Y:S05]  /*08d0*/  BSYNC B1 ;  /* 0x0000000000017941 */ /* 0x000fea0003800000 */
.L_x_5002:
[----:B------:R-:W-:Y:S01]  /*08e0*/  BSSY B1, `(.L_x_5004) ;  /* 0x0000005000017945 */ /* 0x000fe20003800000 */
[----:B------:R-:W-:Y:S05]  /*08f0*/  @!P6 BRA `(.L_x_5005) ;  /* 0x000000300000e947 */ /* 0x000fea0003800000 */
[----:B-----5:R-:W-:-:S05]  /*0900*/  HADD2.F32 R23, -RZ, R19.H1_H1 ;  /* 0x30000013ff177230 */ /* 0x020fca0000004100 */
[----:B------:R-:W-:-:S04]  /*0910*/  FMUL.FTZ R23, R23, c[0x0][0x1ec] ;  /* 0x00007b0017177a20 */ /* 0x000fc80000410000 */
[----:B------:R-:W-:Y:S02]  /*0920*/  @P0 FADD.FTZ R23, R15, R23 ;  /* 0x000000170f170221 */ /* 0x000fe40000010000 */
.L_x_5005:
[----:B------:R-:W-:Y:S05]  /*0930*/  BSYNC B1 ;  /* 0x0000000000017941 */ /* 0x000fea0003800000 */
.L_x_5004:
[----:B------:R0:W-:Y:S04]  /*0940*/  STG.E.128 [R28.64], R24 ;  /* 0x000000181c007986 */ /* 0x0001e8000c101d04 */
[----:B------:R0:W-:Y:S02]  /*0950*/  STG.E.128 [R28.64+0x10], R20 ;  /* 0x000010141c007986 */ /* 0x0001e4000c101d04 */
.L_x_4989:
[----:B------:R-:W-:Y:S05]  /*0960*/  BSYNC B0 ;  /* 0x0000000000007941 */ /* 0x000fea0003800000 */
.L_x_4988:
        /* <DEDUP_REMOVED lines=12> */
.L_x_5012:
        /* <DEDUP_REMOVED lines=37> */
.L_x_5013:
        /* <DEDUP_REMOVED lines=35> */
[----:B------:R-:W-:Y:S01]  /*0eb0*/  F2FP.PACK_AB R31, R52, R31 ;  /* 0x0000001f341f723e */ /* 0x000fe200000000ff */
        /* <DEDUP_REMOVED lines=11> */
[----:B------:R-:W-:Y:S01]  /*0f70*/  HFMA2.MMA R49, -RZ, RZ, 0, 9.5367431640625e-07 ;  /* 0x00000010ff317435 */ /* 0x000fe200000001ff */
[----:B------:R-:W-:-:S02]  /*0f80*/  FFMA.FTZ R47, R4, R46, R43 ;  /* 0x0000002e042f7223 */ /* 0x000fc4000001002b */
[----:B------:R-:W-:Y:S01]  /*0f90*/  FFMA.FTZ R29, R6, R29, R41 ;  /* 0x0000001d061d7223 */ /* 0x000fe20000010029 */
[----:B------:R-:W-:Y:S02]  /*0fa0*/  F2FP.PACK_AB R28, R39, R28 ;  /* 0x0000001c271c723e */ /* 0x000fe400000000ff */
[----:B------:R-:W-:Y:S02]  /*0fb0*/  F2FP.PACK_AB R30, R47, R30 ;  /* 0x0000001e2f1e723e */ /* 0x000fe400000000ff */
[----:B------:R-:W-:Y:S02]  /*0fc0*/  F2FP.PACK_AB R29, R29, R50 ;  /* 0x000000321d1d723e */ /* 0x000fe400000000ff */
[----:B------:R-:W-:-:S05]  /*0fd0*/  IMAD.WIDE.U32 R38, R38, R49, c[0x0][0x208] ;  /* 0x0000820026267625 */ /* 0x000fca00078e0031 */
[----:B------:R0:W-:Y:S02]  /*0fe0*/  STG.E.128 [R38.64], R28 ;  /* 0x0000001c26007986 */ /* 0x0001e4000c101d04 */
.L_x_5009:
[----:B-1----:R-:W-:Y:S05]  /*0ff0*/  BSYNC B0 ;  /* 0x0000000000007941 */ /* 0x002fea0003800000 */
.L_x_5008:
[----:B0-----:R-:W-:-:S04]  /*1000*/  MOV R28, c[0x0][0x160] ;  /* 0x00005800001c7a02 */ /* 0x001fc80000000f00 */
[----:B------:R-:W-:-:S04]  /*1010*/  LEA R35, R28, R35, 0x2 ;  /* 0x000000231c237211 */ /* 0x000fc800078e10ff */
[----:B------:R-:W-:-:S13]  /*1020*/  ISETP.GE.AND P0, PT, R35, c[0x0][0x164], PT ;  /* 0x0000590023007a0c */ /* 0x000fda0003f06270 */
[----:B------:R-:W-:Y:S01]  /*1030*/  @P0 CALL.REL.NOINC `(.L_x_5010) ;  /* 0x0000001000000944 */ /* 0x000fe20003c00000 */
[----:B------:R-:W-:Y:S05]  /*1040*/  BRA `(.L_x_5011) ;  /* 0xfffff28000007947 */ /* 0x000fea000383ffff */
.L_x_5010:
[----:B------:R-:W-:Y:S05]  /*1050*/  EXIT ;  /* 0x000000000000794d */ /* 0x000fea0003800000 */
.L_x_5006:
[----:B------:R-:W-:Y:S01]  /*1060*/  HFMA2.MMA R39, -RZ, RZ, 0, 5.9604644775390625e-08 ;  /* 0x00000001ff277435 */ /* 0x000fe200000001ff */
[----:B------:R-:W-:Y:S01]  /*1070*/  IMAD.MOV.U32 R46, RZ, RZ, 0x1f ;  /* 0x0000001fff2e7424 */ /* 0x000fe200078e00ff */
[----:B------:R-:W-:Y:S02]  /*1080*/  MOV R31, 0xffffffff ;  /* 0xffffffff001f7802 */ /* 0x000fe40000000f00 */
[----:B------:R-:W-:Y:S02]  /*1090*/  MOV R28, 0x10b0 ;  /* 0x000010b0001c7802 */ /* 0x000fe40000000f00 */
[----:B-----5:R-:W-:Y:S05]  /*10a0*/  CALL.REL.NOINC `($__internal_98_$__cuda_sm70_shflsync_bfly_p) ;  /* 0x000004a000007944 */ /* 0x020fea0003c00000 */
[----:B01----:R-:W-:Y:S05]  /*10b0*/  BRA `(.L_x_5012) ;  /* 0xfffff97000007947 */ /* 0x003fea000383ffff */
.L_x_5007:
[----:B------:R-:W-:Y:S01]  /*10c0*/  HFMA2.MMA R39, -RZ, RZ, 0, 1.1920928955078125e-07 ;  /* 0x00000002ff277435 */ /* 0x000fe200000001ff */
[----:B0-----:R-:W-:Y:S02]  /*10d0*/  MOV R30, R48 ;  /* 0x00000030001e7202 */ /* 0x001fe40000000f00 */
[----:B------:R-:W-:Y:S02]  /*10e0*/  MOV R46, 0x1f ;  /* 0x0000001f002e7802 */ /* 0x000fe40000000f00 */
[----:B------:R-:W-:Y:S02]  /*10f0*/  MOV R31, 0xffffffff ;  /* 0xffffffff001f7802 */ /* 0x000fe40000000f00 */
[----:B------:R-:W-:-:S02]  /*1100*/  MOV R28, 0x1120 ;  /* 0x00001120001c7802 */ /* 0x000fc40000000f00 */
[----:B-----5:R-:W-:Y:S05]  /*1110*/  CALL.REL.NOINC `($__internal_98_$__cuda_sm70_shflsync_bfly_p) ;  /* 0x0000043000007944 */ /* 0x020fea0003c00000 */
[----:B0-----:R-:W-:Y:S01]  /*1120*/  HFMA2.MMA R39, -RZ, RZ, 0, 2.384185791015625e-07 ;  /* 0x00000004ff277435 */ /* 0x001fe200000001ff */
[----:B-1----:R-:W-:Y:S01]  /*1130*/  FADD.FTZ R30, R48, R31 ;  /* 0x0000001f301e7221 */ /* 0x002fe20000010000 */
[----:B------:R-:W-:Y:S01]  /*1140*/  MOV R31, 0xffffffff ;  /* 0xffffffff001f7802 */ /* 0x000fe20000000f00 */
[----:B------:R-:W-:Y:S01]  /*1150*/  IMAD.MOV.U32 R46, RZ, RZ, 0x1f ;  /* 0x0000001fff2e7424 */ /* 0x000fe200078e00ff */
[----:B------:R-:W-:-:S02]  /*1160*/  MOV R28, 0x1180 ;  /* 0x00001180001c7802 */ /* 0x000fc40000000f00 */
[----:B------:R-:W-:Y:S05]  /*1170*/  CALL.REL.NOINC `($__internal_98_$__cuda_sm70_shflsync_bfly_p) ;  /* 0x000003d000007944 */ /* 0x000fea0003c00000 */
[----:B0-----:R-:W-:Y:S01]  /*1180*/  HFMA2.MMA R39, -RZ, RZ, 0, 4.76837158203125e-07 ;  /* 0x00000008ff277435 */ /* 0x001fe200000001ff */
[----:B-1----:R-:W-:Y:S01]  /*1190*/  FADD.FTZ R30, R30, R31 ;  /* 0x0000001f1e1e7221 */ /* 0x002fe20000010000 */
[----:B------:R-:W-:-:S02]  /*11a0*/  MOV R46, 0x1f ;  /* 0x0000001f002e7802 */ /* 0x000fc40000000f00 */
[----:B------:R-:W-:Y:S02]  /*11b0*/  MOV R31, 0xffffffff ;  /* 0xffffffff001f7802 */ /* 0x000fe40000000f00 */
[----:B------:R-:W-:Y:S02]  /*11c0*/  MOV R28, 0x11e0 ;  /* 0x000011e0001c7802 */ /* 0x000fe40000000f00 */
[----:B------:R-:W-:Y:S05]  /*11d0*/  CALL.REL.NOINC `($__internal_98_$__cuda_sm70_shflsync_bfly_p) ;  /* 0x0000037000007944 */ /* 0x000fea0003c00000 */
[----:B0-----:R-:W-:Y:S01]  /*11e0*/  HFMA2.MMA R39, -RZ, RZ, 0, 9.5367431640625e-07 ;  /* 0x00000010ff277435 */ /* 0x001fe200000001ff */
[----:B-1----:R-:W-:Y:S01]  /*11f0*/  FADD.FTZ R30, R30, R31 ;  /* 0x0000001f1e1e7221 */ /* 0x002fe20000010000 */
[----:B------:R-:W-:Y:S02]  /*1200*/  MOV R46, 0x1f ;  /* 0x0000001f002e7802 */ /* 0x000fe40000000f00 */
[----:B------:R-:W-:Y:S02]  /*1210*/  MOV R31, 0xffffffff ;  /* 0xffffffff001f7802 */ /* 0x000fe40000000f00 */
[----:B------:R-:W-:Y:S02]  /*1220*/  MOV R28, 0x1240 ;  /* 0x00001240001c7802 */ /* 0x000fe40000000f00 */
[----:B------:R-:W-:Y:S05]  /*1230*/  CALL.REL.NOINC `($__internal_98_$__cuda_sm70_shflsync_bfly_p) ;  /* 0x0000031000007944 */ /* 0x000fea0003c00000 */
        /* <DEDUP_REMOVED lines=23> */
[----:B------:R-:W-:Y:S05]  /*13b0*/  CALL.REL.NOINC `($__internal_98_$__cuda_sm70_shflsync_bfly_p) ;  /* 0x0000019000007944 */ /* 0x000fea0003c00000 */
[----:B0-----:R-:W-:Y:S01]  /*13c0*/  HFMA2.MMA R39, -RZ, RZ, 0, 1.1920928955078125e-07 ;  /* 0x00000002ff277435 */ /* 0x001fe200000001ff */
[----:B-1----:R-:W-:Y:S01]  /*13d0*/  FADD.FTZ R30, R30, R31 ;  /* 0x0000001f1e1e7221 */ /* 0x002fe20000010000 */
[----:B------:R-:W-:Y:S02]  /*13e0*/  MOV R46, 0x1f ;  /* 0x0000001f002e7802 */ /* 0x000fe40000000f00 */
[----:B------:R-:W-:Y:S02]  /*13f0*/  MOV R31, 0xffffffff ;  /* 0xffffffff001f7802 */ /* 0x000fe40000000f00 */
[----:B------:R-:W-:Y:S02]  /*1400*/  MOV R28, 0x1420 ;  /* 0x00001420001c7802 */ /* 0x000fe40000000f00 */
[----:B------:R-:W-:Y:S05]  /*1410*/  CALL.REL.NOINC `($__internal_98_$__cuda_sm70_shflsync_bfly_p) ;  /* 0x0000013000007944 */ /* 0x000fea0003c00000 */
[----:B0-----:R-:W-:Y:S01]  /*1420*/  HFMA2.MMA R39, -RZ, RZ, 0, 2.384185791015625e-07 ;  /* 0x00000004ff277435 */ /* 0x001fe200000001ff */
[----:B-1----:R-:W-:Y:S01]  /*1430*/  FADD.FTZ R30, R30, R31 ;  /* 0x0000001f1e1e7221 */ /* 0x002fe20000010000 */
[----:B------:R-:W-:Y:S01]  /*1440*/  MOV R46, 0x1f ;  /* 0x0000001f002e7802 */ /* 0x000fe20000000f00 */
[----:B------:R-:W-:Y:S01]  /*1450*/  IMAD.MOV.U32 R31, RZ, RZ, -0x1 ;  /* 0xffffffffff1f7424 */ /* 0x000fe200078e00ff */
        /* <DEDUP_REMOVED lines=14> */
[----:B01----:R-:W-:Y:S05]  /*1540*/  BRA `(.L_x_5013) ;  /* 0xfffff73000007947 */ /* 0x003fea000383ffff */
        .weak           $__internal_98_$__cuda_sm70_shflsync_bfly_p
        .type           $__internal_98_$__cuda_sm70_shflsync_bfly_p,@function
        .size           $__internal_98_$__cuda_sm70_shflsync_bfly_p,(.L_x_8286 - $__internal_98_$__cuda_sm70_shflsync_bfly_p)
$__internal_98_$__cuda_sm70_shflsync_bfly_p:
[----:B------:R-:W-:Y:S01]  /*1550*/  HFMA2.MMA R29, -RZ, RZ, 0, 0 ;  /* 0x00000000ff1d7435 */ /* 0x000fe200000001ff */
[----:B------:R-:W-:Y:S04]  /*1560*/  WARPSYNC R31 ;  /* 0x0000001f00007348 */ /* 0x000fe80003800000 */
[----:B------:R0:W1:Y:S01]  /*1570*/  SHFL.BFLY PT, R31, R30, R39, R46 ;  /* 0x0c0000271e1f7389 */ /* 0x00006200000e002e */
[----:B------:R-:W-:Y:S05]  /*1580*/  RET.REL.NODEC R28 `(_ZN10layer_norm13ln_fwd_kernelINS_13Kernel_traitsI6__halfS2_fS2_fjLj256ELj1ELj4ELj1ELj16ENS_18Kernel_traits_baseILj256ES2_S2_fS2_fjLj128EEEEELb0ELb0ELb1ELb0EEEvNS_9FwdParamsE) ;  /* 0xffffea701c007950 */ /* 0x000fea0003c3ffff */
.L_x_5014:
        /* <DEDUP_REMOVED lines=15> */
.L_x_8286:


//--------------------- .text._ZN10layer_norm13ln_fwd_kernelINS_13Kernel_traitsI6__halfS2_fS2_fjLj256ELj1ELj4ELj1ELj16ENS_18Kernel_traits_baseILj256ES2_S2_fS2_fjLj128EEEEELb0ELb0ELb1ELb1EEEvNS_9FwdParamsE --------------------------
	.section	.text._ZN10layer_norm13ln_fwd_kernelINS_13Kernel_traitsI6__halfS2_fS2_fjLj256ELj1ELj4ELj1ELj16ENS_18Kernel_traits_baseILj256ES2_S2_fS2_fjLj128EEEEELb0ELb0ELb1ELb1EEEvNS_9FwdParamsE,"ax",@progbits
	.sectioninfo	@"SHI_REGISTERS=52"
	.align	128
        .global         _ZN10layer_norm13ln_fwd_kernelINS_13Kernel_traitsI6__halfS2_fS2_fjLj256ELj1ELj4ELj1ELj16ENS_18Kernel_traits_baseILj256ES2_S2_fS2_fjLj128EEEEELb0ELb0ELb1ELb1EEEvNS_9FwdParamsE
        .type           _ZN10layer_norm13ln_fwd_kernelINS_13Kernel_traitsI6__halfS2_fS2_fjLj256ELj1ELj4ELj1ELj16ENS_18Kernel_traits_baseILj256ES2_S2_fS2_fjLj128EEEEELb0ELb0ELb1ELb1EEEvNS_9FwdParamsE,@function
        .size           _ZN10layer_norm13ln_fwd_kernelINS_13Kernel_traitsI6__halfS2_fS2_fjLj256ELj1ELj4ELj1ELj16ENS_18Kernel_traits_baseILj256ES2_S2_fS2_fjLj128EEEEELb0ELb0ELb1ELb1EEEvNS_9FwdParamsE,(.L_x_8287 - _ZN10layer_norm13ln_fwd_kernelINS_13Kernel_traitsI6__halfS2_fS2_fjLj256ELj1ELj4ELj1ELj16ENS_18Kernel_traits_baseILj256ES2_S2_fS2_fjLj128EEEEELb0ELb0ELb1ELb1EEEvNS_9FwdParamsE)
        .other          _ZN10layer_norm13ln_fwd_kernelINS_13Kernel_traitsI6__halfS2_fS2_fjLj256ELj1ELj4ELj1ELj16ENS_18Kernel_traits_baseILj256ES2_S2_fS2_fjLj128EEEEELb0ELb0ELb1ELb1EEEvNS_9FwdParamsE,@"STO_CUDA_ENTRY STV_DEFAULT"
_ZN10layer_norm13ln_fwd_kernelINS_13Kernel_traitsI6__halfS2_fS2_fjLj256ELj1ELj4ELj1ELj16ENS_18Kernel_traits_baseILj256ES2_S2_fS2_fjLj128EEEEELb0ELb0ELb1ELb1EEEvNS_9FwdParamsE:
.text._ZN10layer_norm13ln_fwd_kernelINS_13Kernel_traitsI6__halfS2_fS2_fjLj256ELj1ELj4ELj1ELj16ENS_18Kernel_traits_baseILj256ES2_S2_fS2_fjLj128EEEEELb0ELb0ELb1ELb1EEEvNS_9FwdParamsE:
        /* <DEDUP_REMOVED lines=12> */
[----:B------:R-:W-:Y:S01]  /*00c0*/  SHF.L.U32 R0, R0, 0x4, RZ ;  /* 0x0000000400007819 */ /* 0x000fe200000006ff */
[----:B------:R0:W5:Y:S03]  /*00d0*/  @P0 LDG.E.128 R8, [R2.64] ;  /* 0x0000000402080981 */ /* 0x000166000c1e1d00 */
[----:B------:R-:W-:-:S04]  /*00e0*/  LOP3.LUT R0, R0, 0x1f0, RZ, 0xc0, !PT ;  /* 0x000001f000007812 */ /* 0x000fc800078ec0ff */
[----:B------:R-:W-:-:S04]  /*00f0*/  IADD3 R4, P2, R0, c[0x0][0x1b0], RZ ;  /* 0x00006c0000047a10 */ /* 0x000fc80007f5e0ff */
[----:B------:R-:W-:Y:S01]  /*0100*/  IADD3.X R5, RZ, c[0x0][0x1b4], RZ, P2, !PT ;  /* 0x00006d00ff057a10 */ /* 0x000fe200017fe4ff */
[----:B------:R-:W-:Y:S08]  /*0110*/  @P1 EXIT ;  /* 0x000000000000194d */ /* 0x000ff00003800000 */
[----:B0-----:R-:W2:Y:S01]  /*0120*/  LDG.E.128 R4, [R4.64] ;  /* 0x0000000404047981 */ /* 0x001ea2000c1e1d00 */
        /* <DEDUP_REMOVED lines=19> */
.L_x_5036:
        /* <DEDUP_REMOVED lines=53> */
[----:B-----5:R-:W-:-:S05]  /*05b0*/  HADD2.F32 R20, -RZ, R12.H0_H0 ;  /* 0x2000000cff147230 */ /* 0x020fca0000004100 */
[----:B------:R-:W-:-:S04]  /*05c0*/  FMUL.FTZ R20, R20, c[0x0][0x1ec] ;  /* 0x00007b0014147a20 */ /* 0x000fc80000410000 */
[----:B------:R-:W-:Y:S02]  /*05d0*/  @P0 FADD.FTZ R20, R4, R20 ;  /* 0x0000001404140221 */ /* 0x000fe40000010000 */
.L_x_5016:
[----:B------:R-:W-:Y:S05]  /*05e0*/  BSYNC B0 ;  /* 0x0000000000007941 */ /* 0x000fea0003800000 */
.L_x_5015:
[----:B------:R-:W-:Y:S01]  /*05f0*/  BSSY B0, `(.L_x_5017) ;  /* 0x0000005000007945 */ /* 0x000fe20003800000 */
[----:B------:R-:W-:Y:S05]  /*0600*/  @!P6 BRA `(.L_x_5018) ;  /* 0x000000300000e947 */ /* 0x000fea0003800000 */
[----:B-----5:R-:W-:-:S05]  /*0610*/  HADD2.F32 R21, -RZ, R12.H1_H1 ;  /* 0x3000000cff157230 */ /* 0x020fca0000004100 */
[----:B------:R-:W-:-:S04]  /*0620*/  FMUL.FTZ R21, R21, c[0x0][0x1ec] ;  /* 0x00007b0015157a20 */ /* 0x000fc80000410000 */
[----:B------:R-:W-:Y:S02]  /*0630*/  @P0 FADD.FTZ R21, R5, R21 ;  /* 0x0000001505150221 */ /* 0x000fe40000010000 */
.L_x_5018:
[----:B------:R-:W-:Y:S05]  /*0640*/  BSYNC B0 ;  /* 0x0000000000007941 */ /* 0x000fea0003800000 */
.L_x_5017:
[----:B------:R-:W-:Y:S01]  /*0650*/  BSSY B0, `(.L_x_5019) ;  /* 0x0000005000007945 */ /* 0x000fe20003800000 */
[----:B------:R-:W-:Y:S05]  /*0660*/  @!P6 BRA `(.L_x_5020) ;  /* 0x000000300000e947 */ /* 0x000fea0003800000 */
[----:B-----5:R-:W-:-:S05]  /*0670*/  HADD2.F32 R22, -RZ, R13.H0_H0 ;  /* 0x2000000dff167230 */ /* 0x020fca0000004100 */
[----:B------:R-:W-:-:S04]  /*0680*/  FMUL.FTZ R22, R22, c[0x0][0x1ec] ;  /* 0x00007b0016167a20 */ /* 0x000fc80000410000 */
[----:B------:R-:W-:Y:S02]  /*0690*/  @P0 FADD.FTZ R22, R6, R22 ;  /* 0x0000001606160221 */ /* 0x000fe40000010000 */
.L_x_5020:
[----:B------:R-:W-:Y:S05]  /*06a0*/  BSYNC B0 ;  /* 0x0000000000007941 */ /* 0x000fea0003800000 */
.L_x_5019:
[----:B------:R-:W-:Y:S01]  /*06b0*/  BSSY B0, `(.L_x_5021) ;  /* 0x0000005000007945 */ /* 0x000fe20003800000 */
[----:B------:R-:W-:Y:S05]  /*06c0*/  @!P6 BRA `(.L_x_5022) ;  /* 0x000000300000e947 */ /* 0x000fea0003800000 */
[----:B-----5:R-:W-:-:S05]  /*06d0*/  HADD2.F32 R23, -RZ, R13.H1_H1 ;  /* 0x3000000dff177230 */ /* 0x020fca0000004100 */
[----:B------:R-:W-:-:S04]  /*06e0*/  FMUL.FTZ R23, R23, c[0x0][0x1ec] ;  /* 0x00007b0017177a20 */ /* 0x000fc80000410000 */
[----:B------:R-:W-:Y:S02]  /*06f0*/  @P0 FADD.FTZ R23, R7, R23 ;  /* 0x0000001707170221 */ /* 0x000fe40000010000 */
.L_x_5022:
[----:B------:R-:W-:Y:S05]  /*0700*/  BSYNC B0 ;  /* 0x0000000000007941 */ /* 0x000fea0003800000 */
.L_x_5021:
[----:B------:R-:W-:Y:S01]  /*0710*/  BSSY B0, `(.L_x_5023) ;  /* 0x0000005000007945 */ /* 0x000fe20003800000 */
[----:B------:R-:W-:Y:S05]  /*0720*/  @!P6 BRA `(.L_x_5024) ;  /* 0x000000300000e947 */ /* 0x000fea0003800000 */
[----:B-----5:R-:W-:-:S05]  /*0730*/  HADD2.F32 R16, -RZ, R14.H0_H0 ;  /* 0x2000000eff107230 */ /* 0x020fca0000004100 */
[----:B------:R-:W-:-:S04]  /*0740*/  FMUL.FTZ R16, R16, c[0x0][0x1ec] ;  /* 0x00007b0010107a20 */ /* 0x000fc80000410000 */
[----:B------:R-:W-:Y:S02]  /*0750*/  @P0 FADD.FTZ R16, R8, R16 ;  /* 0x0000001008100221 */ /* 0x000fe40000010000 */
.L_x_5024:
[----:B------:R-:W-:Y:S05]  /*0760*/  BSYNC B0 ;  /* 0x0000000000007941 */ /* 0x000fea0003800000 */
.L_x_5023:
[----:B------:R-:W-:Y:S01]  /*0770*/  BSSY B0, `(.L_x_5025) ;  /* 0x0000005000007945 */ /* 0x000fe20003800000 */
[----:B------:R-:W-:Y:S05]  /*0780*/  @!P6 BRA `(.L_x_5026) ;  /* 0x000000300000e947 */ /* 0x000fea0003800000 */
[----:B-----5:R-:W-:-:S05]  /*0790*/  HADD2.F32 R17, -RZ, R14.H1_H1 ;  /* 0x3000000eff117230 */ /* 0x020fca0000004100 */
[----:B------:R-:W-:-:S04]  /*07a0*/  FMUL.FTZ R17, R17, c[0x0][0x1ec] ;  /* 0x00007b0011117a20 */ /* 0x000fc80000410000 */
[----:B------:R-:W-:Y:S02]  /*07b0*/  @P0 FADD.FTZ R17, R9, R17 ;  /* 0x0000001109110221 */ /* 0x000fe40000010000 */
.L_x_5026:
[----:B------:R-:W-:Y:S05]  /*07c0*/  BSYNC B0 ;  /* 0x0000000000007941 */ /* 0x000fea0003800000 */
.L_x_5025:
[----:B------:R-:W-:Y:S01]  /*07d0*/  BSSY B0, `(.L_x_5027) ;  /* 0x0000005000007945 */ /* 0x000fe20003800000 */
[----:B------:R-:W-:Y:S05]  /*07e0*/  @!P6 BRA `(.L_x_5028) ;  /* 0x000000300000e947 */ /* 0x000fea0003800000 */
[----:B-----5:R-:W-:-:S05]  /*07f0*/  HADD2.F32 R18, -RZ, R15.H0_H0 ;  /* 0x2000000fff127230 */ /* 0x020fca0000004100 */
[----:B------:R-:W-:-:S04]  /*0800*/  FMUL.FTZ R18, R18, c[0x0][0x1ec] ;  /* 0x00007b0012127a20 */ /* 0x000fc80000410000 */
[----:B------:R-:W-:Y:S02]  /*0810*/  @P0 FADD.FTZ R18, R10, R18 ;  /* 0x000000120a120221 */ /* 0x000fe40000010000 */
.L_x_5028:
[----:B------:R-:W-:Y:S05]  /*0820*/  BSYNC B0 ;  /* 0x0000000000007941 */ /* 0x000fea0003800000 */
.L_x_5027:
[----:B------:R-:W-:Y:S01]  /*0830*/  BSSY B0, `(.L_x_5029) ;  /* 0x0000005000007945 */ /* 0x000fe20003800000 */
[----:B------:R-:W-:Y:S05]  /*0840*/  @!P6 BRA `(.L_x_5030) ;  /* 0x000000300000e947 */ /* 0x000fea0003800000 */
[----:B-----5:R-:W-:-:S05]  /*0850*/  HADD2.F32 R19, -RZ, R15.H1_H1 ;  /* 0x3000000fff137230 */ /* 0x020fca0000004100 */
[----:B------:R-:W-:-:S04]  /*0860*/  FMUL.FTZ R19, R19, c[0x0][0x1ec] ;  /* 0x00007b0013137a20 */ /* 0x000fc80000410000 */
[----:B------:R-:W-:Y:S02]  /*0870*/  @P0 FADD.FTZ R19, R11, R19 ;  /* 0x000000130b130221 */ /* 0x000fe40000010000 */
.L_x_5030:
[----:B------:R-:W-:Y:S05]  /*0880*/  BSYNC B0 ;  /* 0x0000000000007941 */ /* 0x000fea0003800000 */
.L_x_5029:
        /* <DEDUP_REMOVED lines=15> */
.L_x_5037:
        /* <DEDUP_REMOVED lines=36> */
.L_x_5038:
        /* <DEDUP_REMOVED lines=17> */
[----:B-1----:R-:W-:Y:S01]  /*0cd0*/  IADD3 R40, R40, -0x1, RZ ;  /* 0xffffffff28287810 */ /* 0x002fe20007ffe0ff */
[----:B------:R-:W-:Y:S01]  /*0ce0*/  HFMA2.MMA R25, -RZ, RZ, 0, 9.5367431640625e-07 ;  /* 0x00000010ff197435 */ /* 0x000fe200000001ff */
[----:B------:R-:W-:-:S03]  /*0cf0*/  FSEL R47, R47, RZ, !P0 ;  /* 0x000000ff2f2f7208 */ /* 0x000fc60004000000 */
[----:B------:R-:W-:Y:S02]  /*0d00*/  IMAD R40, R40, c[0x0][0x168], RZ ;  /* 0x00005a0028287a24 */ /* 0x000fe400078e02ff */
[C---:B------:R-:W-:Y:S02]  /*0d10*/  FADD.FTZ R20, -R47.reuse, R20 ;  /* 0x000000142f147221 */ /* 0x040fe40000010100 */
[C---:B------:R-:W-:Y:S02]  /*0d20*/  FADD.FTZ R24, -R47.reuse, R21 ;  /* 0x000000152f187221 */ /* 0x040fe40000010100 */
[C---:B------:R-:W-:Y:S01]  /*0d30*/  FADD.FTZ R44, -R47.reuse, R17 ;  /* 0x000000112f2c7221 */ /* 0x040fe20000010100 */
[----:B------:R-:W-:Y:S01]  /*0d40*/  SHF.R.S32.HI R17, RZ, 0x1f, R40 ;  /* 0x0000001fff117819 */ /* 0x000fe20000011428 */
[C---:B------:R-:W-:Y:S02]  /*0d50*/  FADD.FTZ R22, -R47.reuse, R22 ;  /* 0x000000162f167221 */ /* 0x040fe40000010100 */
[----:B------:R-:W-:Y:S01]  /*0d60*/  FADD.FTZ R26, -R47, R23 ;  /* 0x000000172f1a7221 */ /* 0x000fe20000010100 */
[----:B------:R-:W-:Y:S01]  /*0d70*/  LEA.HI R40, R17, R40, RZ, 0x3 ;  /* 0x0000002811287211 */ /* 0x000fe200078f18ff */
[----:B------:R-:W-:-:S02]  /*0d80*/  FADD.FTZ R42, -R47, R16 ;  /* 0x000000102f2a7221 */ /* 0x000fc40000010100 */
[C---:B------:R-:W-:Y:S01]  /*0d90*/  FADD.FTZ R18, -R47.reuse, R18 ;  /* 0x000000122f127221 */ /* 0x040fe20000010100 */
[----:B------:R-:W-:Y:S01]  /*0da0*/  LEA.HI.SX32 R40, R40, R37, 0x1d ;  /* 0x0000002528287211 */ /* 0x000fe200078feaff */
[----:B------:R-:W-:Y:S02]  /*0db0*/  FADD.FTZ R46, -R47, R19 ;  /* 0x000000132f2e7221 */ /* 0x000fe40000010100 */
        /* <DEDUP_REMOVED lines=13> */
[----:B------:R-:W-:Y:S02]  /*0e90*/  FFMA.FTZ R19, R2, R19, R29 ;  /* 0x0000001302137223 */ /* 0x000fe4000001001d */
[----:B------:R-:W-:Y:S02]  /*0ea0*/  FFMA.FTZ R46, R45, R46, R28 ;  /* 0x0000002e2d2e7223 */ /* 0x000fe4000001001c */
[----:B------:R-:W-:Y:S02]  /*0eb0*/  FFMA.FTZ R23, R0, R44, R31 ;  /* 0x0000002c00177223 */ /* 0x000fe4000001001f */
[----:B------:R-:W-:Y:S01]  /*0ec0*/  FFMA.FTZ R26, R43, R26, R32 ;  /* 0x0000001a2b1a7223 */ /* 0x000fe20000010020 */
[----:B------:R-:W-:Y:S01]  /*0ed0*/  F2FP.PACK_AB R19, R46, R19 ;  /* 0x000000132e13723e */ /* 0x000fe200000000ff */
[----:B------:R-:W-:Y:S01]  /*0ee0*/  IMAD.WIDE.U32 R20, R40, R25, c[0x0][0x208] ;  /* 0x0000820028147625 */ /* 0x000fe200078e0019 */
[----:B------:R-:W-:-:S02]  /*0ef0*/  F2FP.PACK_AB R18, R23, R18 ;  /* 0x000000121712723e */ /* 0x000fc400000000ff */
[----:B------:R-:W-:-:S05]  /*0f00*/  F2FP.PACK_AB R17, R26, R17 ;  /* 0x000000111a11723e */ /* 0x000fca00000000ff */
[----:B------:R0:W-:Y:S02]  /*0f10*/  STG.E.128 [R20.64], R16 ;  /* 0x0000001014007986 */ /* 0x0001e4000c101d04 */
.L_x_5034:
[----:B-1----:R-:W-:Y:S05]  /*0f20*/  BSYNC B0 ;  /* 0x0000000000007941 */ /* 0x002fea0003800000 */
.L_x_5033:
[----:B0-----:R-:W-:-:S04]  /*0f30*/  MOV R16, c[0x0][0x160] ;  /* 0x0000580000107a02 */ /* 0x001fc80000000f00 */
[----:B------:R-:W-:-:S04]  /*0f40*/  LEA R35, R16, R35, 0x2 ;  /* 0x0000002310237211 */ /* 0x000fc800078e10ff */
[----:B------:R-:W-:-:S13]  /*0f50*/  ISETP.GE.AND P0, PT, R35, c[0x0][0x164], PT ;  /* 0x0000590023007a0c */ /* 0x000fda0003f06270 */
[----:B------:R-:W-:Y:S01]  /*0f60*/  @P0 CALL.REL.NOINC `(.L_x_5035) ;  /* 0x0000001000000944 */ /* 0x000fe20003c00000 */
[----:B------:R-:W-:Y:S05]  /*0f70*/  BRA `(.L_x_5036) ;  /* 0xfffff2e000007947 */ /* 0x000fea000383ffff */
.L_x_5035:
[----:B------:R-:W-:Y:S05]  /*0f80*/  EXIT ;  /* 0x000000000000794d */ /* 0x000fea0003800000 */
.L_x_5031:
[----:B0-----:R-:W-:Y:S01]  /*0f90*/  HFMA2.MMA R44, -RZ, RZ, 0, 1.847743988037109375e-06 ;  /* 0x0000001fff2c7435 */ /* 0x001fe200000001ff */
[----:B------:R-:W-:Y:S01]  /*0fa0*/  IMAD.MOV.U32 R46, RZ, RZ, 0x1 ;  /* 0x00000001ff2e7424 */ /* 0x000fe200078e00ff */
[----:B------:R-:W-:Y:S02]  /*0fb0*/  MOV R27, 0xffffffff ;  /* 0xffffffff001b7802 */ /* 0x000fe40000000f00 */
[----:B------:R-:W-:Y:S02]  /*0fc0*/  MOV R24, 0xfe0 ;  /* 0x00000fe000187802 */ /* 0x000fe40000000f00 */
[----:B-----5:R-:W-:Y:S05]  /*0fd0*/  CALL.REL.NOINC `($__internal_99_$__cuda_sm70_shflsync_bfly_p) ;  /* 0x0000049000007944 */ /* 0x020fea0003c00000 */
[----:B01----:R-:W-:Y:S05]  /*0fe0*/  BRA `(.L_x_5037) ;  /* 0xfffff99000007947 */ /* 0x003fea000383ffff */
.L_x_5032:
[----:B------:R-:W-:Y:S01]  /*0ff0*/  HFMA2.MMA R46, -RZ, RZ, 0, 1.1920928955078125e-07 ;  /* 0x00000002ff2e7435 */ /* 0x000fe200000001ff */
[----:B0-----:R-:W-:Y:S02]  /*1000*/  MOV R26, R48 ;  /* 0x00000030001a7202 */ /* 0x001fe40000000f00 */
[----:B------:R-:W-:Y:S02]  /*1010*/  MOV R44, 0x1f ;  /* 0x0000001f002c7802 */ /* 0x000fe40000000f00 */
[----:B------:R-:W-:Y:S02]  /*1020*/  MOV R27, 0xffffffff ;  /* 0xffffffff001b7802 */ /* 0x000fe40000000f00 */
[----:B------:R-:W-:-:S02]  /*1030*/  MOV R24, 0x1050 ;  /* 0x0000105000187802 */ /* 0x000fc40000000f00 */
[----:B-----5:R-:W-:Y:S05]  /*1040*/  CALL.REL.NOINC `($__internal_99_$__cuda_sm70_shflsync_bfly_p) ;  /* 0x0000042000007944 */ /* 0x020fea0003c00000 */
[----:B0-----:R-:W-:Y:S01]  /*1050*/  HFMA2.MMA R46, -RZ, RZ, 0, 2.384185791015625e-07 ;  /* 0x00000004ff2e7435 */ /* 0x001fe200000001ff */
[----:B-1----:R-:W-:Y:S01]  /*1060*/  FADD.FTZ R26, R48, R27 ;  /* 0x0000001b301a7221 */ /* 0x002fe20000010000 */
[----:B------:R-:W-:-:S02]  /*1070*/  MOV R44, 0x1f ;  /* 0x0000001f002c7802 */ /* 0x000fc40000000f00 */
[----:B------:R-:W-:Y:S02]  /*1080*/  MOV R27, 0xffffffff ;  /* 0xffffffff001b7802 */ /* 0x000fe40000000f00 */
[----:B------:R-:W-:Y:S02]  /*1090*/  MOV R24, 0x10b0 ;  /* 0x000010b000187802 */ /* 0x000fe40000000f00 */
[----:B------:R-:W-:Y:S05]  /*10a0*/  CALL.REL.NOINC `($__internal_99_$__cuda_sm70_shflsync_bfly_p) ;  /* 0x000003c000007944 */ /* 0x000fea0003c00000 */
[----:B0-----:R-:W-:Y:S01]  /*10b0*/  HFMA2.MMA R44, -RZ, RZ, 0, 1.847743988037109375e-06 ;  /* 0x0000001fff2c7435 */ /* 0x001fe200000001ff */
[----:B-1----:R-:W-:Y:S01]  /*10c0*/  FADD.FTZ R26, R26, R27 ;  /* 0x0000001b1a1a7221 */ /* 0x002fe20000010000 */
[----:B------:R-:W-:Y:S01]  /*10d0*/  MOV R27, 0xffffffff ;  /* 0xffffffff001b7802 */ /* 0x000fe20000000f00 */
[----:B------:R-:W-:Y:S01]  /*10e0*/  IMAD.MOV.U32 R46, RZ, RZ, 0x8 ;  /* 0x00000008ff2e7424 */ /* 0x000fe200078e00ff */
[----:B------:R-:W-:Y:S02]  /*10f0*/  MOV R24, 0x1110 ;  /* 0x0000111000187802 */ /* 0x000fe40000000f00 */
[----:B------:R-:W-:Y:S05]  /*1100*/  CALL.REL.NOINC `($__internal_99_$__cuda_sm70_shflsync_bfly_p) ;  /* 0x0000036000007944 */ /* 0x000fea0003c00000 */
[----:B0-----:R-:W-:Y:S01]  /*1110*/  HFMA2.MMA R46, -RZ, RZ, 0, 9.5367431640625e-07 ;  /* 0x00000010ff2e7435 */ /* 0x001fe200000001ff */
[----:B-1----:R-:W-:Y:S01]  /*1120*/  FADD.FTZ R26, R26, R27 ;  /* 0x0000001b1a1a7221 */ /* 0x002fe20000010000 */
[----:B------:R-:W-:Y:S02]  /*1130*/  MOV R44, 0x1f ;  /* 0x0000001f002c7802 */ /* 0x000fe40000000f00 */
[----:B------:R-:W-:-:S02]  /*1140*/  MOV R27, 0xffffffff ;  /* 0xffffffff001b7802 */ /* 0x000fc40000000f00 */
[----:B------:R-:W-:Y:S02]  /*1150*/  MOV R24, 0x1170 ;  /* 0x0000117000187802 */ /* 0x000fe40000000f00 */
[----:B------:R-:W-:Y:S05]  /*1160*/  CALL.REL.NOINC `($__internal_99_$__cuda_sm70_shflsync_bfly_p) ;  /* 0x0000030000007944 */ /* 0x000fea0003c00000 */
[----:B-1----:R-:W-:Y:S01]  /*1170*/  FADD.FTZ R27, R26, R27 ;  /* 0x0000001b1a1b7221 */ /* 0x002fe20000010000 */
[----:B0-----:R-:W-:Y:S01]  /*1180*/  HFMA2.MMA R46, -RZ, RZ, 0, 5.9604644775390625e-08 ;  /* 0x00000001ff2e7435 */ /* 0x001fe200000001ff */
[----:B------:R-:W-:Y:S02]  /*1190*/  MOV R44, 0x1f ;  /* 0x0000001f002c7802 */ /* 0x000fe40000000f00 */
        /* <DEDUP_REMOVED lines=19> */
[----:B------:R-:W-:Y:S05]  /*12d0*/  CALL.REL.NOINC `($__internal_99_$__cuda_sm70_shflsync_bfly_p) ;  /* 0x0000019000007944 */ /* 0x000fea0003c00000 */
[----:B0-----:R-:W-:Y:S01]  /*12e0*/  HFMA2.MMA R46, -RZ, RZ, 0, 1.1920928955078125e-07 ;  /* 0x00000002ff2e7435 */ /* 0x001fe200000001ff */
[----:B-1----:R-:W-:Y:S01]  /*12f0*/  FADD.FTZ R26, R26, R27 ;  /* 0x0000001b1a1a7221 */ /* 0x002fe20000010000 */
[----:B------:R-:W-:Y:S01]  /*1300*/  MOV R44, 0x1f ;  /* 0x0000001f002c7802 */ /* 0x000fe20000000f00 */
[----:B------:R-:W-:Y:S01]  /*1310*/  IMAD.MOV.U32 R27, RZ, RZ, -0x1 ;  /* 0xffffffffff1b7424 */ /* 0x000fe200078e00ff */
[----:B------:R-:W-:Y:S02]  /*1320*/  MOV R24, 0x1340 ;  /* 0x0000134000187802 */ /* 0x000fe40000000f00 */
[----:B------:R-:W-:Y:S05]  /*1330*/  CALL.REL.NOINC `($__internal_99_$__cuda_sm70_shflsync_bfly_p) ;  /* 0x0000013000007944 */ /* 0x000fea0003c00000 */
[----:B0-----:R-:W-:Y:S01]  /*1340*/  HFMA2.MMA R46, -RZ, RZ, 0, 2.384185791015625e-07 ;  /* 0x00000004ff2e7435 */ /* 0x001fe200000001ff */
[----:B-1----:R-:W-:Y:S01]  /*1350*/  FADD.FTZ R26, R26, R27 ;  /* 0x0000001b1a1a7221 */ /* 0x002fe20000010000 */
[----:B------:R-:W-:Y:S02]  /*1360*/  MOV R44, 0x1f ;  /* 0x0000001f002c7802 */ /* 0x000fe40000000f00 */
[----:B------:R-:W-:Y:S02]  /*1370*/  MOV R27, 0xffffffff ;  /* 0xffffffff001b7802 */ /* 0x000fe40000000f00 */
[----:B------:R-:W-:-:S02]  /*1380*/  MOV R24, 0x13a0 ;  /* 0x000013a000187802 */ /* 0x000fc40000000f00 */
[----:B------:R-:W-:Y:S05]  /*1390*/  CALL.REL.NOINC `($__internal_99_$__cuda_sm70_shflsync_bfly_p) ;  /* 0x000000d000007944 */ /* 0x000fea0003c00000 */
[----:B0-----:R-:W-:Y:S01]  /*13a0*/  HFMA2.MMA R46, -RZ, RZ, 0, 4.76837158203125e-07 ;  /* 0x00000008ff2e7435 */ /* 0x001fe200000001ff */
[----:B-1----:R-:W-:Y:S01]  /*13b0*/  FADD.FTZ R26, R26, R27 ;  /* 0x0000001b1a1a7221 */ /* 0x002fe20000010000 */
[----:B------:R-:W-:-:S02]  /*13c0*/  MOV R44, 0x1f ;  /* 0x0000001f002c7802 */ /* 0x000fc40000000f00 */
[----:B------:R-:W-:Y:S02]  /*13d0*/  MOV R27, 0xffffffff ;  /* 0xffffffff001b7802 */ /* 0x000fe40000000f00 */
[----:B------:R-:W-:Y:S02]  /*13e0*/  MOV R24, 0x1400 ;  /* 0x0000140000187802 */ /* 0x000fe40000000f00 */
[----:B------:R-:W-:Y:S05]  /*13f0*/  CALL.REL.NOINC `($__internal_99_$__cuda_sm70_shflsync_bfly_p) ;  /* 0x0000007000007944 */ /* 0x000fea0003c00000 */
[----:B0-----:R-:W-:Y:S01]  /*1400*/  HFMA2.MMA R46, -RZ, RZ, 0, 9.5367431640625e-07 ;  /* 0x00000010ff2e7435 */ /* 0x001fe200000001ff */
[----:B-1----:R-:W-:Y:S01]  /*1410*/  FADD.FTZ R26, R26, R27 ;  /* 0x0000001b1a1a7221 */ /* 0x002fe20000010000 */
[----:B------:R-:W-:Y:S02]  /*1420*/  MOV R44, 0x1f ;  /* 0x0000001f002c7802 */ /* 0x000fe40000000f00 */
[----:B------:R-:W-:Y:S02]  /*1430*/  MOV R27, 0xffffffff ;  /* 0xffffffff001b7802 */ /* 0x000fe40000000f00 */
[----:B------:R-:W-:Y:S02]  /*1440*/  MOV R24, 0x1460 ;  /* 0x0000146000187802 */ /* 0x000fe40000000f00 */
[----:B------:R-:W-:Y:S05]  /*1450*/  CALL.REL.NOINC `($__internal_99_$__cuda_sm70_shflsync_bfly_p) ;  /* 0x0000001000007944 */ /* 0x000fea0003c00000 */
[----:B01----:R-:W-:Y:S05]  /*1460*/  BRA `(.L_x_5038) ;  /* 0xfffff75000007947 */ /* 0x003fea000383ffff */
        .weak           $__internal_99_$__cuda_sm70_shflsync_bfly_p
        .type           $__internal_99_$__cuda_sm70_shflsync_bfly_p,@function
        .size           $__internal_99_$__cuda_sm70_shflsync_bfly_p,(.L_x_8287 - $__internal_99_$__cuda_sm70_shflsync_bfly_p)
$__internal_99_$__cuda_sm70_shflsync_bfly_p:
[----:B------:R-:W-:Y:S01]  /*1470*/  HFMA2.MMA R25, -RZ, RZ, 0, 0 ;  /* 0x00000000ff197435 */ /* 0x000fe200000001ff */
[----:B------:R-:W-:Y:S04]  /*1480*/  WARPSYNC R27 ;  /* 0x0000001b00007348 */ /* 0x000fe80003800000 */
[----:B------:R0:W1:Y:S01]  /*1490*/  SHFL.BFLY PT, R27, R26, R46, R44 ;  /* 0x0c00002e1a1b7389 */ /* 0x00006200000e002c */
[----:B------:R-:W-:Y:S05]  /*14a0*/  RET.REL.NODEC R24 `(_ZN10layer_norm13ln_fwd_kernelINS_13Kernel_traitsI6__halfS2_fS2_fjLj256ELj1ELj4ELj1ELj16ENS_18Kernel_traits_baseILj256ES2_S2_fS2_fjLj128EEEEELb0ELb0ELb1ELb1EEEvNS_9FwdParamsE) ;  /* 0xffffeb5018007950 */ /* 0x000fea0003c3ffff */
.L_x_5039:
        /* <DEDUP_REMOVED lines=13> */
.L_x_8287:


//--------------------- .text._ZN10layer_norm13ln_fwd_kernelINS_13Kernel_traitsI6__halfS2_fS2_fjLj256ELj1ELj4ELj1ELj16ENS_18Kernel_traits_baseILj256ES2_S2_fS2_fjLj128EEEEELb0ELb1ELb0ELb0EEEvNS_9FwdParamsE --------------------------
	.section	.text._ZN10layer_norm13ln_fwd_kernelINS_13Kernel_traitsI6__halfS2_fS2_fjLj256ELj1ELj4ELj1ELj16ENS_18Kernel_traits_baseILj256ES2_S2_fS2_fjLj128EEEEELb0ELb1ELb0ELb0EEEvNS_9FwdParamsE,"ax",@progbits
	.sectioninfo	@"SHI_REGISTERS=56"
	.align	128
        .global         _ZN10layer_norm13ln_fwd_kernelINS_13Kernel_traitsI6__halfS2_fS2_fjLj256ELj1ELj4ELj1ELj16ENS_18Kernel_traits_baseILj256ES2_S2_fS2_fjLj128EEEEELb0ELb1ELb0ELb0EEEvNS_9FwdParamsE
        .type           _ZN10layer_norm13ln_fwd_kernelINS_13Kernel_traitsI6__halfS2_fS2_fjLj256ELj1ELj4ELj1ELj16ENS_18Kernel_traits_baseILj256ES2_S2_fS2_fjLj128EEEEELb0ELb1ELb0ELb0EEEvNS_9FwdParamsE,@function
        .size           _ZN10layer_norm13ln_fwd_kernelINS_13Kernel_traitsI6__halfS2_fS2_fjLj256ELj1ELj4ELj1ELj16ENS_18Kernel_traits_baseILj256ES2_S2_fS2_fjLj128EEEEELb0ELb1ELb0ELb0EEEvNS_9FwdParamsE,(.L_x_8288 - _ZN10layer_norm13ln_fwd_kernelINS_13Kernel_traitsI6__halfS2_fS2_fjLj256ELj1ELj4ELj1ELj16ENS_18Kernel_traits_baseILj256ES2_S2_fS2_fjLj128EEEEELb0ELb1ELb0ELb0EEEvNS_9FwdParamsE)
        .other          _ZN10layer_norm13ln_fwd_kernelINS_13Kernel_traitsI6__halfS2_fS2_fjLj256ELj1ELj4ELj1ELj16ENS_18Kernel_traits_baseILj256ES2_S2_fS2_fjLj128EEEEELb0ELb1ELb0ELb0EEEvNS_9FwdParamsE,@"STO_CUDA_ENTRY STV_DEFAULT"
_ZN10layer_norm13ln_fwd_kernelINS_13Kernel_traitsI6__halfS2_fS2_fjLj256ELj1ELj4ELj1ELj16ENS_18Kernel_traits_baseILj256ES2_S2_fS2_fjLj128EEEEELb0ELb1ELb0ELb0EEEvNS_9FwdParamsE:
.text._ZN10layer_norm13ln_fwd_kernelINS_13Kernel_traitsI6__halfS2_fS2_fjLj256ELj1ELj4ELj1ELj16ENS_18Kernel_traits_baseILj256ES2_S2_fS2_fjLj128EEEEELb0ELb1ELb0ELb0EEEvNS_9FwdParamsE:
        /* <DEDUP_REMOVED lines=29> */
.L_x_5041:
[----:B0-----:R-:W-:Y:S05]  /*01d0*/  BSYNC B0 ;  /* 0x0000000000007941 */ /* 0x001fea0003800000 */
.L_x_5040:
        /* <DEDUP_REMOVED lines=26> */
.L_x_5048:
        /* <DEDUP_REMOVED lines=26> */
[----:B------:R-:W-:Y:S02]  /*0520*/  HADD2.F32 R22, -RZ, R19.H0_H0 ;  /* 0x20000013ff167230 */ /* 0x000fe40000004100 */
[----:B------:R-:W-:Y:S01]  /*0530*/  HADD2.F32 R25, -RZ, R16.H1_H1 ;  /* 0x30000010ff197230 */ /* 0x000fe20000004100 */
[-C--:B------:R-:W-:Y:S01]  /*0540*/  FMUL.FTZ R16, R23, R26.reuse ;  /* 0x0000001a17107220 */ /* 0x080fe20000410000 */
[--C-:B------:R-:W-:Y:S01]  /*0550*/  HADD2.F32 R27, -RZ, R17.reuse.H0_H0 ;  /* 0x20000011ff1b7230 */ /* 0x100fe20000004100 */
[-C--:B------:R-:W-:Y:S01]  /*0560*/  FMUL.FTZ R22, R22, R26.reuse ;  /* 0x0000001a16167220 */ /* 0x080fe20000410000 */
[----:B------:R-:W-:Y:S01]  /*0570*/  HADD2.F32 R37, -RZ, R17.H1_H1 ;  /* 0x30000011ff257230 */ /* 0x000fe20000004100 */
[----:B------:R-:W-:Y:S01]  /*0580*/  FMUL.FTZ R17, R25, R26 ;  /* 0x0000001a19117220 */ /* 0x000fe20000410000 */
[--C-:B------:R-:W-:Y:S01]  /*0590*/  HADD2.F32 R51, -RZ, R18.reuse.H0_H0 ;  /* 0x20000012ff337230 */ /* 0x100fe20000004100 */
[----:B------:R-:W-:Y:S01]  /*05a0*/  FMUL.FTZ R16, R29, R16 ;  /* 0x000000101d107220 */ /* 0x000fe20000410000 */
[----:B------:R-:W-:Y:S01]  /*05b0*/  HADD2.F32 R53, -RZ, R18.H1_H1 ;  /* 0x30000012ff357230 */ /* 0x000fe20000004100 */
[-C--:B------:R-:W-:Y:S01]  /*05c0*/  FMUL.FTZ R18, R27, R26.reuse ;  /* 0x0000001a1b127220 */ /* 0x080fe20000410000 */
[----:B------:R-:W-:Y:S01]  /*05d0*/  HADD2.F32 R19, -RZ, R19.H1_H1 ;  /* 0x30000013ff137230 */ /* 0x000fe20000004100 */
[-C--:B------:R-:W-:Y:S01]  /*05e0*/  FMUL.FTZ R37, R37, R26.reuse ;  /* 0x0000001a25257220 */ /* 0x080fe20000410000 */
[----:B------:R-:W-:Y:S01]  /*05f0*/  LEA.HI.X R25, R36, c[0x0][0x18c], RZ, 0x5, P2 ;  /* 0x0000630024197a11 */ /* 0x000fe200010f2cff */
[----:B0-----:R-:W-:-:S02]  /*0600*/  FMUL.FTZ R20, R51, R26 ;  /* 0x0000001a33147220 */ /* 0x001fc40000410000 */
        /* <DEDUP_REMOVED lines=19> */
.L_x_5043:
[----:B------:R-:W-:Y:S05]  /*0740*/  BSYNC B0 ;  /* 0x0000000000007941 */ /* 0x000fea0003800000 */
.L_x_5042:
        /* <DEDUP_REMOVED lines=12> */
.L_x_5049:
        /* <DEDUP_REMOVED lines=37> */
.L_x_5050:
        /* <DEDUP_REMOVED lines=39> */
[----:B------:R-:W-:Y:S01]  /*0cd0*/  HFMA2.MMA R37, -RZ, RZ, 0, 9.5367431640625e-07 ;  /* 0x00000010ff257435 */ /* 0x000fe200000001ff */
[----:B------:R-:W-:Y:S02]  /*0ce0*/  FFMA.FTZ R26, R34, R53, R45 ;  /* 0x00000035221a7223 */ /* 0x000fe4000001002d */
[----:B------:R-:W-:Y:S01]  /*0cf0*/  FFMA.FTZ R52, R40, R52, R49 ;  /* 0x0000003428347223 */ /* 0x000fe20000010031 */
[----:B------:R-:W-:Y:S01]  /*0d00*/  F2FP.PACK_AB R25, R51, R50 ;  /* 0x000000323319723e */ /* 0x000fe200000000ff */
[----:B------:R-:W-:-:S03]  /*0d10*/  FFMA.FTZ R53, R39, R48, R46 ;  /* 0x0000003027357223 */ /* 0x000fc6000001002e */
[----:B------:R-:W-:Y:S02]  /*0d20*/  F2FP.PACK_AB R27, R52, R27 ;  /* 0x0000001b341b723e */ /* 0x000fe400000000ff */
[----:B------:R-:W-:Y:S01]  /*0d30*/  F2FP.PACK_AB R26, R53, R26 ;  /* 0x0000001a351a723e */ /* 0x000fe200000000ff */
[----:B------:R-:W-:-:S05]  /*0d40*/  IMAD.WIDE.U32 R36, R36, R37, c[0x0][0x208] ;  /* 0x0000820024247625 */ /* 0x000fca00078e0025 */
[----:B------:R0:W-:Y:S02]  /*0d50*/  STG.E.128 [R36.64], R24 ;  /* 0x0000001824007986 */ /* 0x0001e4000c101d04 */
.L_x_5047:
[----:B------:R-:W-:Y:S05]  /*0d60*/  BSYNC B0 ;  /* 0x0000000000007941 */ /* 0x000fea0003800000 */
.L_x_5046:
[----:B01----:R-:W-:-:S05]  /*0d70*/  MOV R24, 0x4 ;  /* 0x0000000400187802 */ /* 0x003fca0000000f00 */
[----:B------:R-:W-:-:S05]  /*0d80*/  IMAD R31, R24, c[0x0][0x160], R31 ;  /* 0x00005800181f7a24 */ /* 0x000fca00078e021f */
[----:B------:R-:W-:-:S13]  /*0d90*/  ISETP.GE.AND P0, PT, R31, c[0x0][0x164], PT ;  /* 0x000059001f007a0c */ /* 0x000fda0003f06270 */
[----:B------:R-:W-:Y:S05]  /*0da0*/  @!P0 BRA `(.L_x_5048) ;  /* 0xfffff5d000008947 */ /* 0x000fea000383ffff */
[----:B------:R-:W-:Y:S05]  /*0db0*/  EXIT ;  /* 0x000000000000794d */ /* 0x000fea0003800000 */
.L_x_5044:
[----:B------:R-:W-:Y:S01]  /*0dc0*/  HFMA2.MMA R26, -RZ, RZ, 0, 5.9604644775390625e-08 ;  /* 0x00000001ff1a7435 */ /* 0x000fe200000001ff */
[----:B------:R-:W-:Y:S02]  /*0dd0*/  MOV R51, 0x1f ;  /* 0x0000001f00337802 */ /* 0x000fe40000000f00 */
[----:B------:R-:W-:Y:S02]  /*0de0*/  MOV R48, 0xffffffff ;  /* 0xffffffff00307802 */ /* 0x000fe40000000f00 */
[----:B------:R-:W-:Y:S02]  /*0df0*/  MOV R24, 0xe10 ;  /* 0x00000e1000187802 */ /* 0x000fe40000000f00 */
[----:B------:R-:W-:Y:S05]  /*0e00*/  CALL.REL.NOINC `($__internal_100_$__cuda_sm70_shflsync_bfly_p) ;  /* 0x0000049000007944 */ /* 0x000fea0003c00000 */
[----:B01----:R-:W-:Y:S05]  /*0e10*/  BRA `(.L_x_5049) ;  /* 0xfffff9f000007947 */ /* 0x003fea000383ffff */
.L_x_5045:
[----:B------:R-:W-:Y:S01]  /*0e20*/  HFMA2.MMA R26, -RZ, RZ, 0, 1.1920928955078125e-07 ;  /* 0x00000002ff1a7435 */ /* 0x000fe200000001ff */
[----:B------:R-:W-:Y:S02]  /*0e30*/  MOV R51, 0x1f ;  /* 0x0000001f00337802 */ /* 0x000fe40000000f00 */
[----:B------:R-:W-:Y:S02]  /*0e40*/  MOV R48, 0xffffffff ;  /* 0xffffffff00307802 */ /* 0x000fe40000000f00 */
[----:B------:R-:W-:-:S02]  /*0e50*/  MOV R24, 0xe70 ;  /* 0x00000e7000187802 */ /* 0x000fc40000000f00 */
[----:B------:R-:W-:Y:S05]  /*0e60*/  CALL.REL.NOINC `($__internal_100_$__cuda_sm70_shflsync_bfly_p) ;  /* 0x0000043000007944 */ /* 0x000fea0003c00000 */
[----:B01----:R-:W-:Y:S01]  /*0e70*/  FADD.FTZ R27, R27, R26 ;  /* 0x0000001a1b1b7221 */ /* 0x003fe20000010000 */
[----:B------:R-:W-:Y:S01]  /*0e80*/  HFMA2.MMA R26, -RZ, RZ, 0, 2.384185791015625e-07 ;  /* 0x00000004ff1a7435 */ /* 0x000fe200000001ff */
[----:B------:R-:W-:-:S02]  /*0e90*/  MOV R51, 0x1f ;  /* 0x0000001f00337802 */ /* 0x000fc40000000f00 */
[----:B------:R-:W-:Y:S02]  /*0ea0*/  MOV R48, 0xffffffff ;  /* 0xffffffff00307802 */ /* 0x000fe40000000f00 */
[----:B------:R-:W-:Y:S02]  /*0eb0*/  MOV R24, 0xed0 ;  /* 0x00000ed000187802 */ /* 0x000fe40000000f00 */
[----:B------:R-:W-:Y:S05]  /*0ec0*/  CALL.REL.NOINC `($__internal_100_$__cuda_sm70_shflsync_bfly_p) ;  /* 0x000003d000007944 */ /* 0x000fea0003c00000 */
[----:B01----:R-:W-:Y:S01]  /*0ed0*/  FADD.FTZ R27, R27, R26 ;  /* 0x0000001a1b1b7221 */ /* 0x003fe20000010000 */
[----:B------:R-:W-:Y:S01]  /*0ee0*/  HFMA2.MMA R26, -RZ, RZ, 0, 4.76837158203125e-07 ;  /* 0x00000008ff1a7435 */ /* 0x000fe200000001ff */
[----:B------:R-:W-:Y:S02]  /*0ef0*/  MOV R51, 0x1f ;  /* 0x0000001f00337802 */ /* 0x000fe40000000f00 */
[----:B------:R-:W-:Y:S02]  /*0f00*/  MOV R48, 0xffffffff ;  /* 0xffffffff00307802 */ /* 0x000fe40000000f00 */
[----:B------:R-:W-:Y:S02]  /*0f10*/  MOV R24, 0xf30 ;  /* 0x00000f3000187802 */ /* 0x000fe40000000f00 */
[----:B------:R-:W-:Y:S05]  /*0f20*/  CALL.REL.NOINC `($__internal_100_$__cuda_sm70_shflsync_bfly_p) ;  /* 0x0000037000007944 */ /* 0x000fea0003c00000 */
[----:B01----:R-:W-:Y:S01]  /*0f30*/  FADD.FTZ R27, R27, R26 ;  /* 0x0000001a1b1b7221 */ /* 0x003fe20000010000 */
[----:B------:R-:W-:Y:S01]  /*0f40*/  HFMA2.MMA R26, -RZ, RZ, 0, 9.5367431640625e-07 ;  /* 0x00000010ff1a7435 */ /* 0x000fe200000001ff */
[----:B------:R-:W-:-:S02]  /*0f50*/  MOV R51, 0x1f ;  /* 0x0000001f00337802 */ /* 0x000fc40000000f00 */
[----:B------:R-:W-:Y:S02]  /*0f60*/  MOV R48, 0xffffffff ;  /* 0xffffffff00307802 */ /* 0x000fe40000000f00 */
[----:B------:R-:W-:Y:S02]  /*0f70*/  MOV R24, 0xf90 ;  /* 0x00000f9000187802 */ /* 0x000fe40000000f00 */
[----:B------:R-:W-:Y:S05]  /*0f80*/  CALL.REL.NOINC `($__internal_100_$__cuda_sm70_shflsync_bfly_p) ;  /* 0x0000031000007944 */ /* 0x000fea0003c00000 */
        /* <DEDUP_REMOVED lines=23> */
[----:B------:R-:W-:Y:S05]  /*1100*/  CALL.REL.NOINC `($__internal_100_$__cuda_sm70_shflsync_bfly_p) ;  /* 0x0000019000007944 */ /* 0x000fea0003c00000 */
[----:B01----:R-:W-:Y:S01]  /*1110*/  FADD.FTZ R27, R27, R26 ;  /* 0x0000001a1b1b7221 */ /* 0x003fe20000010000 */
[----:B------:R-:W-:Y:S01]  /*1120*/  HFMA2.MMA R26, -RZ, RZ, 0, 1.1920928955078125e-07 ;  /* 0x00000002ff1a7435 */ /* 0x000fe200000001ff */
[----:B------:R-:W-:Y:S02]  /*1130*/  MOV R51, 0x1f ;  /* 0x0000001f00337802 */ /* 0x000fe40000000f00 */
[----:B------:R-:W-:Y:S02]  /*1140*/  MOV R48, 0xffffffff ;  /* 0xffffffff00307802 */ /* 0x000fe40000000f00 */
[----:B------:R-:W-:Y:S02]  /*1150*/  MOV R24, 0x1170 ;  /* 0x0000117000187802 */ /* 0x000fe40000000f00 */
        /* <DEDUP_REMOVED lines=19> */
[----:B01----:R-:W-:Y:S05]  /*1290*/  BRA `(.L_x_5050) ;  /* 0xfffff7c000007947 */ /* 0x003fea000383ffff */
        .weak           $__internal_100_$__cuda_sm70_shflsync_bfly_p
        .type           $__internal_100_$__cuda_sm70_shflsync_bfly_p,@function
        .size           $__internal_100_$__cuda_sm70_shflsync_bfly_p,(.L_x_8288 - $__internal_100_$__cuda_sm70_shflsync_bfly_p)
$__internal_100_$__cuda_sm70_shflsync_bfly_p:
[----:B------:R-:W-:Y:S01]  /*12a0*/  HFMA2.MMA R25, -RZ, RZ, 0, 0 ;  /* 0x00000000ff197435 */ /* 0x000fe200000001ff */
[----:B------:R-:W-:Y:S04]  /*12b0*/  WARPSYNC R48 ;  /* 0x0000003000007348 */ /* 0x000fe80003800000 */
[----:B------:R0:W1:Y:S01]  /*12c0*/  SHFL.BFLY PT, R26, R27, R26, R51 ;  /* 0x0c00001a1b1a7389 */ /* 0x00006200000e0033 */
[----:B------:R-:W-:Y:S05]  /*12d0*/  RET.REL.NODEC R24 `(_ZN10layer_norm13ln_fwd_kernelINS_13Kernel_traitsI6__halfS2_fS2_fjLj256ELj1ELj4ELj1ELj16ENS_18Kernel_traits_baseILj256ES2_S2_fS2_fjLj128EEEEELb0ELb1ELb0ELb0EEEvNS_9FwdParamsE) ;  /* 0xffffed2018007950 */ /* 0x000fea0003c3ffff */
.L_x_5051:
        /* <DEDUP_REMOVED lines=10> */
.L_x_8288:


//--------------------- .text._ZN10layer_norm13ln_fwd_kernelINS_13Kernel_traitsI6__halfS2_fS2_fjLj256ELj1ELj4ELj1ELj16ENS_18Kernel_traits_baseILj256ES2_S2_fS2_fjLj128EEEEELb0ELb1ELb0ELb1EEEvNS_9FwdParamsE --------------------------
	.section	.text._ZN10layer_norm13ln_fwd_kernelINS_13Kernel_traitsI6__halfS2_fS2_fjLj256ELj1ELj4ELj1ELj16ENS_18Kernel_traits_baseILj256ES2_S2_fS2_fjLj128EEEEELb0ELb1ELb0ELb1EEEvNS_9FwdParamsE,"ax",@progbits
	.sectioninfo	@"SHI_REGISTERS=55"
	.align	128
        .global         _ZN10layer_norm13ln_fwd_kernelINS_13Kernel_traitsI6__halfS2_fS2_fjLj256ELj1ELj4ELj1ELj16ENS_18Kernel_traits_baseILj256ES2_S2_fS2_fjLj128EEEEELb0ELb1ELb0ELb1EEEvNS_9FwdParamsE
        .type           _ZN10layer_norm13ln_fwd_kernelINS_13Kernel_traitsI6__halfS2_fS2_fjLj256ELj1ELj4ELj1ELj16ENS_18Kernel_traits_baseILj256ES2_S2_fS2_fjLj128EEEEELb0ELb1ELb0ELb1EEEvNS_9FwdParamsE,@function
        .size           _ZN10layer_norm13ln_fwd_kernelINS_13Kernel_traitsI6__halfS2_fS2_fjLj256ELj1ELj4ELj1ELj16ENS_18Kernel_traits_baseILj256ES2_S2_fS2_fjLj128EEEEELb0ELb1ELb0ELb1EEEvNS_9FwdParamsE,(.L_x_8289 - _ZN10layer_norm13ln_fwd_kernelINS_13Kernel_traitsI6__halfS2_fS2_fjLj256ELj1ELj4ELj1ELj16ENS_18Kernel_traits_baseILj256ES2_S2_fS2_fjLj128EEEEELb0ELb1ELb0ELb1EEEvNS_9FwdParamsE)
        .other          _ZN10layer_norm13ln_fwd_kernelINS_13Kernel_traitsI6__halfS2_fS2_fjLj256ELj1ELj4ELj1ELj16ENS_18Kernel_traits_baseILj256ES2_S2_fS2_fjLj128EEEEELb0ELb1ELb0ELb1EEEvNS_9FwdParamsE,@"STO_CUDA_ENTRY STV_DEFAULT"
_ZN10layer_norm13ln_fwd_kernelINS_13Kernel_traitsI6__halfS2_fS2_fjLj256ELj1ELj4ELj1ELj16ENS_18Kernel_traits_baseILj256ES2_S2_fS2_fjLj128EEEEELb0ELb1ELb0ELb1EEEvNS_9FwdParamsE:
.text._ZN10layer_norm13ln_fwd_kernelINS_13Kernel_traitsI6__halfS2_fS2_fjLj256ELj1ELj4ELj1ELj16ENS_18Kernel_traits_baseILj256ES2_S2_fS2_fjLj128EEEEELb0ELb1ELb0ELb1EEEvNS_9FwdParamsE:
        /* <DEDUP_REMOVED lines=16> */
[----:B------:R-:W-:-:S04]  /*0100*/  IADD3.X R13, RZ, c[0x0][0x1cc], RZ, P2, !PT ;  /* 0x00007300ff0d7a10 */ /* 0x000fc800017fe4ff */
[----:B------:R-:W-:Y:S05]  /*0110*/  @P1 EXIT ;  /* 0x000000000000194d */ /* 0x000fea0003800000 */
[----:B------:R-:W-:Y:S01]  /*0120*/  IADD3 R8, P1, R0, c[0x0][0x1b0], RZ ;  /* 0x00006c0000087a10 */ /* 0x000fe20007f3e0ff */
[----:B------:R-:W2:Y:S03]  /*0130*/  LDG.E.128 R12, [R12.64] ;  /* 0x000000040c0c7981 */ /* 0x000ea6000c1e1d00 */
[----:B------:R-:W-:-:S06]  /*0140*/  IADD3.X R9, RZ, c[0x0][0x1b4], RZ, P1, !PT ;  /* 0x00006d00ff097a10 */ /* 0x000fcc0000ffe4ff */
[----:B------:R-:W5:Y:S02]  /*0150*/  LDG.E.128 R8, [R8.64] ;  /* 0x0000000408087981 */ /* 0x000f64000c1e1d00 */
        /* <DEDUP_REMOVED lines=19> */
.L_x_5054:
        /* <DEDUP_REMOVED lines=18> */
[----:B------:R-:W-:Y:S01]  /*03b0*/  MOV R36, 0x3f800000 ;  /* 0x3f80000000247802 */ /* 0x000fe20000000f00 */
[----:B---3--:R-:W-:Y:S01]  /*03c0*/  @P0 HADD2.F32 R36, -RZ, R26.H0_H0 ;  /* 0x2000001aff240230 */ /* 0x008fe20000004100 */
[----:B------:R-:W-:Y:S01]  /*03d0*/  ISETP.NE.U32.AND P0, PT, RZ, c[0x0][0x180], PT ;  /* 0x00006000ff007a0c */ /* 0x000fe20003f05070 */
[----:B--2---:R-:W-:-:S03]  /*03e0*/  HADD2.F32 R37, -RZ, R20.H0_H0 ;  /* 0x20000014ff257230 */ /* 0x004fc60000004100 */
[----:B------:R-:W-:Y:S01]  /*03f0*/  ISETP.NE.AND.EX P0, PT, RZ, c[0x0][0x184], PT, P0 ;  /* 0x00006100ff007a0c */ /* 0x000fe20003f05300 */
[----:B------:R-:W-:Y:S01]  /*0400*/  HADD2.F32 R27, -RZ, R20.H1_H1 ;  /* 0x30000014ff1b7230 */ /* 0x000fe20000004100 */
[----:B------:R-:W-:Y:S01]  /*0410*/  FMUL.FTZ R37, R37, R36 ;  /* 0x0000002425257220 */ /* 0x000fe20000410000 */
[--C-:B------:R-:W-:Y:S02]  /*0420*/  HADD2.F32 R43, -RZ, R21.reuse.H0_H0 ;  /* 0x20000015ff2b7230 */ /* 0x100fe40000004100 */
[----:B------:R-:W-:Y:S02]  /*0430*/  HADD2.F32 R21, -RZ, R21.H1_H1 ;  /* 0x30000015ff157230 */ /* 0x000fe40000004100 */
[--C-:B------:R-:W-:Y:S02]  /*0440*/  HADD2.F32 R47, -RZ, R22.reuse.H1_H1 ;  /* 0x30000016ff2f7230 */ /* 0x100fe40000004100 */
[----:B------:R-:W-:Y:S02]  /*0450*/  HADD2.F32 R49, -RZ, R23.H0_H0 ;  /* 0x20000017ff317230 */ /* 0x000fe40000004100 */
[----:B------:R-:W-:-:S02]  /*0460*/  HADD2.F32 R45, -RZ, R22.H0_H0 ;  /* 0x20000016ff2d7230 */ /* 0x000fc40000004100 */
[----:B------:R-:W-:Y:S01]  /*0470*/  HADD2.F32 R23, -RZ, R23.H1_H1 ;  /* 0x30000017ff177230 */ /* 0x000fe20000004100 */
[-C--:B------:R-:W-:Y:S02]  /*0480*/  FMUL.FTZ R22, R27, R36.reuse ;  /* 0x000000241b167220 */ /* 0x080fe40000410000 */
[----:B------:R-:W-:Y:S02]  /*0490*/  FMUL.FTZ R20, R0, R37 ;  /* 0x0000002500147220 */ /* 0x000fe40000410000 */
[-C--:B0-----:R-:W-:Y:S02]  /*04a0*/  FMUL.FTZ R24, R21, R36.reuse ;  /* 0x0000002415187220 */ /* 0x081fe40000410000 */
[-C--:B------:R-:W-:Y:S02]  /*04b0*/  FMUL.FTZ R26, R47, R36.reuse ;  /* 0x000000242f1a7220 */ /* 0x080fe40000410000 */
[-C--:B------:R-:W-:Y:S02]  /*04c0*/  FMUL.FTZ R43, R43, R36.reuse ;  /* 0x000000242b2b7220 */ /* 0x080fe40000410000 */
[----:B------:R-:W-:-:S02]  /*04d0*/  FMUL.FTZ R45, R45, R36 ;  /* 0x000000242d2d7220 */ /* 0x000fc40000410000 */
[-C--:B------:R-:W-:Y:S02]  /*04e0*/  FMUL.FTZ R49, R49, R36.reuse ;  /* 0x0000002431317220 */ /* 0x080fe40000410000 */
[----:B------:R-:W-:Y:S02]  /*04f0*/  FMUL.FTZ R27, R23, R36 ;  /* 0x00000024171b7220 */ /* 0x000fe40000410000 */
[----:B------:R-:W-:Y:S02]  /*0500*/  FMUL.FTZ R21, R33, R22 ;  /* 0x0000001621157220 */ /* 0x000fe40000410000 */
[----:B----4-:R-:W-:Y:S01]  /*0510*/  @P0 FADD.FTZ R20, R12, R20 ;  /* 0x000000140c140221 */ /* 0x010fe20000010000 */
[----:B------:R-:W-:Y:S01]  /*0520*/  LEA R36, P1, R41, c[0x0][0x188], 0x5 ;  /* 0x0000620029247a11 */ /* 0x000fe200078228ff */
[----:B------:R-:W-:Y:S02]  /*0530*/  FMUL.FTZ R23, R35, R24 ;  /* 0x0000001823177220 */ /* 0x000fe40000410000 */
[----:B------:R-:W-:-:S02]  /*0540*/  FMUL.FTZ R25, R39, R26 ;  /* 0x0000001a27197220 */ /* 0x000fc40000410000 */
[----:B------:R-:W-:Y:S02]  /*0550*/  FMUL.FTZ R22, R32, R43 ;  /* 0x0000002b20167220 */ /* 0x000fe40000410000 */
[----:B------:R-:W-:Y:S02]  /*0560*/  FMUL.FTZ R24, R34, R45 ;  /* 0x0000002d22187220 */ /* 0x000fe40000410000 */
[----:B------:R-:W-:Y:S02]  /*0570*/  FMUL.FTZ R26, R38, R49 ;  /* 0x00000031261a7220 */ /* 0x000fe40000410000 */
        /* <DEDUP_REMOVED lines=22> */
.L_x_5055:
        /* <DEDUP_REMOVED lines=36> */
.L_x_5056:
        /* <DEDUP_REMOVED lines=13> */
[--C-:B------:R-:W-:Y:S02]  /*09f0*/  FADD.FTZ R46, R21, -R42.reuse ;  /* 0x8000002a152e7221 */ /* 0x100fe40000010000 */
[----:B------:R-:W-:Y:S02]  /*0a00*/  FADD.FTZ R50, R23, -R42 ;  /* 0x8000002a17327221 */ /* 0x000fe40000010000 */
[----:B------:R-:W-:-:S04]  /*0a10*/  @!P1 IMAD.WIDE R20, R30, R43, c[0x0][0x1a8] ;  /* 0x00006a001e149625 */ /* 0x000fc800078e022b */
[--C-:B------:R-:W-:Y:S02]  /*0a20*/  FADD.FTZ R48, R22, -R42.reuse ;  /* 0x8000002a16307221 */ /* 0x100fe40000010000 */
[--C-:B------:R-:W-:Y:S01]  /*0a30*/  FADD.FTZ R52, R24, -R42.reuse ;  /* 0x8000002a18347221 */ /* 0x100fe20000010000 */
[----:B-1----:R-:W-:Y:S01]  /*0a40*/  HADD2.F32 R36, -RZ, R11.H1_H1 ;  /* 0x3000000bff247230 */ /* 0x002fe20000004100 */
[--C-:B------:R-:W-:Y:S01]  /*0a50*/  FADD.FTZ R23, R25, -R42.reuse ;  /* 0x8000002a19177221 */ /* 0x100fe20000010000 */
[----:B0-----:R0:W-:Y:S01]  /*0a60*/  @!P1 STG.E [R20.64], R47 ;  /* 0x0000002f14009986 */ /* 0x0011e2000c101904 */
[--C-:B------:R-:W-:Y:S02]  /*0a70*/  FADD.FTZ R26, R26, -R42.reuse ;  /* 0x8000002a1a1a7221 */ /* 0x100fe40000010000 */
[----:B------:R-:W-:Y:S02]  /*0a80*/  FADD.FTZ R42, R27, -R42 ;  /* 0x8000002a1b2a7221 */ /* 0x000fe40000010000 */
[----:B------:R-:W-:-:S02]  /*0a90*/  FMUL.FTZ R52, R47, R52 ;  /* 0x000000342f347220 */ /* 0x000fc40000410000 */
[C---:B------:R-:W-:Y:S02]  /*0aa0*/  FMUL.FTZ R45, R47.reuse, R42 ;  /* 0x0000002a2f2d7220 */ /* 0x040fe40000410000 */
[----:B------:R-:W-:Y:S01]  /*0ab0*/  FMUL.FTZ R37, R47, R23 ;  /* 0x000000172f257220 */ /* 0x000fe20000410000 */
[----:B------:R-:W-:Y:S01]  /*0ac0*/  HADD2.F32 R23, -RZ, R11.H0_H0 ;  /* 0x2000000bff177230 */ /* 0x000fe20000004100 */
[----:B------:R-:W-:Y:S01]  /*0ad0*/  FFMA.FTZ R36, R45, R36, R2 ;  /* 0x000000242d247223 */ /* 0x000fe20000010002 */
[--C-:B0-----:R-:W-:Y:S01]  /*0ae0*/  HADD2.F32 R20, -RZ, R10.reuse.H0_H0 ;  /* 0x2000000aff147230 */ /* 0x101fe20000004100 */
[C---:B------:R-:W-:Y:S01]  /*0af0*/  FMUL.FTZ R26, R47.reuse, R26 ;  /* 0x0000001a2f1a7220 */ /* 0x040fe20000410000 */
[----:B------:R-:W-:Y:S01]  /*0b00*/  HADD2.F32 R21, -RZ, R10.H1_H1 ;  /* 0x3000000aff157230 */ /* 0x000fe20000004100 */
[----:B------:R-:W-:Y:S02]  /*0b10*/  FMUL.FTZ R24, R47, R48 ;  /* 0x000000302f187220 */ /* 0x000fe40000410000 */
[----:B------:R-:W-:Y:S01]  /*0b20*/  FFMA.FTZ R52, R52, R20, R5 ;  /* 0x0000001434347223 */ /* 0x000fe20000010005 */
[--C-:B------:R-:W-:Y:S01]  /*0b30*/  HADD2.F32 R20, -RZ, R9.reuse.H0_H0 ;  /* 0x20000009ff147230 */ /* 0x100fe20000004100 */
[----:B------:R-:W-:Y:S01]  /*0b40*/  FFMA.FTZ R45, R37, R21, R4 ;  /* 0x00000015252d7223 */ /* 0x000fe20000010004 */
[----:B------:R-:W-:Y:S01]  /*0b50*/  HADD2.F32 R21, -RZ, R9.H1_H1 ;  /* 0x30000009ff157230 */ /* 0x000fe20000004100 */
[----:B------:R-:W-:-:S02]  /*0b60*/  FMUL.FTZ R27, R47, R50 ;  /* 0x000000322f1b7220 */ /* 0x000fc40000410000 */
[----:B------:R-:W-:Y:S02]  /*0b70*/  FFMA.FTZ R23, R26, R23, R3 ;  /* 0x000000171a177223 */ /* 0x000fe40000010003 */
[----:B------:R-:W-:Y:S01]  /*0b80*/  FFMA.FTZ R26, R24, R20, R7 ;  /* 0x00000014181a7223 */ /* 0x000fe20000010007 */
[--C-:B------:R-:W-:Y:S01]  /*0b90*/  HADD2.F32 R20, -RZ, R8.reuse.H0_H0 ;  /* 0x20000008ff147230 */ /* 0x100fe20000004100 */
[----:B------:R-:W-:Y:S01]  /*0ba0*/  FFMA.FTZ R37, R27, R21, R6 ;  /* 0x000000151b257223 */ /* 0x000fe20000010006 */
[----:B------:R-:W-:Y:S01]  /*0bb0*/  HADD2.F32 R21, -RZ, R8.H1_H1 ;  /* 0x30000008ff157230 */ /* 0x000fe20000004100 */
[----:B------:R-:W-:Y:S01]  /*0bc0*/  FMUL.FTZ R22, R47, R44 ;  /* 0x0000002c2f167220 */ /* 0x000fe20000410000 */
[----:B------:R-:W-:Y:S01]  /*0bd0*/  LEA R24, P0, R41, c[0x0][0x208], 0x4 ;  /* 0x0000820029187a11 */ /* 0x000fe200078020ff */
[----:B------:R-:W-:Y:S01]  /*0be0*/  FMUL.FTZ R25, R47, R46 ;  /* 0x0000002e2f197220 */ /* 0x000fe20000410000 */
[----:B------:R-:W-:Y:S01]  /*0bf0*/  F2FP.PACK_AB R23, R36, R23 ;  /* 0x000000172417723e */ /* 0x000fe200000000ff */
[----:B------:R-:W-:Y:S01]  /*0c00*/  FFMA.FTZ R20, R22, R20, R29 ;  /* 0x0000001416147223 */ /* 0x000fe2000001001d */
[----:B------:R-:W-:Y:S01]  /*0c10*/  F2FP.PACK_AB R22, R45, R52 ;  /* 0x000000342d16723e */ /* 0x000fe200000000ff */
[----:B------:R-:W-:Y:S01]  /*0c20*/  FFMA.FTZ R27, R25, R21, R28 ;  /* 0x00000015191b7223 */ /* 0x000fe2000001001c */
[----:B------:R-:W-:Y:S01]  /*0c30*/  F2FP.PACK_AB R21, R37, R26 ;  /* 0x0000001a2515723e */ /* 0x000fe200000000ff */
[----:B------:R-:W-:Y:S01]  /*0c40*/  IMAD R30, R43, c[0x0][0x160], R30 ;  /* 0x000058002b1e7a24 */ /* 0x000fe200078e021e */
[----:B------:R-:W-:-:S02]  /*0c50*/  LEA.HI.X R25, R41, c[0x0][0x20c], RZ, 0x4, P0 ;  /* 0x0000830029197a11 */ /* 0x000fc400000f24ff */
[----:B------:R-:W-:Y:S02]  /*0c60*/  F2FP.PACK_AB R20, R27, R20 ;  /* 0x000000141b14723e */ /* 0x000fe400000000ff */
[----:B------:R-:W-:-:S03]  /*0c70*/  ISETP.GE.AND P0, PT, R30, c[0x0][0x164], PT ;  /* 0x000059001e007a0c */ /* 0x000fc60003f06270 */
[----:B------:R0:W-:Y:S10]  /*0c80*/  STG.E.128 [R24.64], R20 ;  /* 0x0000001418007986 */ /* 0x0001f4000c101d04 */
[----:B0-----:R-:W-:Y:S05]  /*0c90*/  @!P0 BRA `(.L_x_5054) ;  /* 0xfffff5f000008947 */ /* 0x001fea000383ffff */
[----:B------:R-:W-:Y:S05]  /*0ca0*/  EXIT ;  /* 0x000000000000794d */ /* 0x000fea0003800000 */
.L_x_5052:
[----:B0-----:R-:W-:Y:S02]  /*0cb0*/  MOV R44, 0x1 ;  /* 0x00000001002c7802 */ /* 0x001fe40000000f00 */
[----:B------:R-:W-:-:S02]  /*0cc0*/  MOV R43, 0x1f ;  /* 0x0000001f002b7802 */ /* 0x000fc40000000f00 */
[----:B------:R-:W-:Y:S02]  /*0cd0*/  MOV R42, 0xffffffff ;  /* 0xffffffff002a7802 */ /* 0x000fe40000000f00 */
[----:B------:R-:W-:Y:S02]  /*0ce0*/  MOV R36, 0xd00 ;  /* 0x00000d0000247802 */ /* 0x000fe40000000f00 */
[----:B------:R-:W-:Y:S05]  /*0cf0*/  CALL.REL.NOINC `($__internal_101_$__cuda_sm70_shflsync_bfly_p) ;  /* 0x0000048000007944 */ /* 0x000fea0003c00000 */
[----:B01----:R-:W-:Y:S05]  /*0d00*/  BRA `(.L_x_5055) ;  /* 0xfffff9d000007947 */ /* 0x003fea000383ffff */
.L_x_5053:
[----:B------:R-:W-:Y:S01]  /*0d10*/  HFMA2.MMA R43, -RZ, RZ, 0, 1.847743988037109375e-06 ;  /* 0x0000001fff2b7435 */ /* 0x000fe200000001ff */
[----:B------:R-:W-:Y:S02]  /*0d20*/  MOV R44, 0x2 ;  /* 0x00000002002c7802 */ /* 0x000fe40000000f00 */
[----:B------:R-:W-:Y:S02]  /*0d30*/  MOV R42, 0xffffffff ;  /* 0xffffffff002a7802 */ /* 0x000fe40000000f00 */
[----:B------:R-:W-:Y:S02]  /*0d40*/  MOV R36, 0xd60 ;  /* 0x00000d6000247802 */ /* 0x000fe40000000f00 */
[----:B------:R-:W-:Y:S05]  /*0d50*/  CALL.REL.NOINC `($__internal_101_$__cuda_sm70_shflsync_bfly_p) ;  /* 0x0000042000007944 */ /* 0x000fea0003c00000 */
[----:B0-----:R-:W-:Y:S01]  /*0d60*/  HFMA2.MMA R44, -RZ, RZ, 0, 2.384185791015625e-07 ;  /* 0x00000004ff2c7435 */ /* 0x001fe200000001ff */
[----:B-1----:R-:W-:Y:S01]  /*0d70*/  FADD.FTZ R47, R47, R42 ;  /* 0x0000002a2f2f7221 */ /* 0x002fe20000010000 */
[----:B------:R-:W-:Y:S02]  /*0d80*/  MOV R43, 0x1f ;  /* 0x0000001f002b7802 */ /* 0x000fe40000000f00 */
[----:B------:R-:W-:-:S02]  /*0d90*/  MOV R42, 0xffffffff ;  /* 0xffffffff002a7802 */ /* 0x000fc40000000f00 */
[----:B------:R-:W-:Y:S02]  /*0da0*/  MOV R36, 0xdc0 ;  /* 0x00000dc000247802 */ /* 0x000fe40000000f00 */
[----:B------:R-:W-:Y:S05]  /*0db0*/  CALL.REL.NOINC `($__internal_101_$__cuda_sm70_shflsync_bfly_p) ;  /* 0x000003c000007944 */ /* 0x000fea0003c00000 */
[----:B0-----:R-:W-:Y:S01]  /*0dc0*/  HFMA2.MMA R44, -RZ, RZ, 0, 4.76837158203125e-07 ;  /* 0x00000008ff2c7435 */ /* 0x001fe200000001ff */
[----:B-1----:R-:W-:Y:S01]  /*0dd0*/  FADD.FTZ R47, R47, R42 ;  /* 0x0000002a2f2f7221 */ /* 0x002fe20000010000 */
[----:B------:R-:W-:Y:S02]  /*0de0*/  MOV R43, 0x1f ;  /* 0x0000001f002b7802 */ /* 0x000fe40000000f00 */
[----:B------:R-:W-:Y:S02]  /*0df0*/  MOV R42, 0xffffffff ;  /* 0xffffffff002a7802 */ /* 0x000fe40000000f00 */
[----:B------:R-:W-:Y:S02]  /*0e00*/  MOV R36, 0xe20 ;  /* 0x00000e2000247802 */ /* 0x000fe40000000f00 */
[----:B------:R-:W-:Y:S05]  /*0e10*/  CALL.REL.NOINC `($__internal_101_$__cuda_sm70_shflsync_bfly_p) ;  /* 0x0000036000007944 */ /* 0x000fea0003c00000 */
[----:B0-----:R-:W-:Y:S01]  /*0e20*/  HFMA2.MMA R44, -RZ, RZ, 0, 9.5367431640625e-07 ;  /* 0x00000010ff2c7435 */ /* 0x001fe200000001ff */
[----:B-1----:R-:W-:Y:S01]  /*0e30*/  FADD.FTZ R47, R47, R42 ;  /* 0x0000002a2f2f7221 */ /* 0x002fe20000010000 */
[----:B------:R-:W-:Y:S02]  /*0e40*/  MOV R43, 0x1f ;  /* 0x0000001f002b7802 */ /* 0x000fe40000000f00 */
[----:B------:R-:W-:-:S02]  /*0e50*/  MOV R42, 0xffffffff ;  /* 0xffffffff002a7802 */ /* 0x000fc40000000f00 */
[----:B------:R-:W-:Y:S02]  /*0e60*/  MOV R36, 0xe80 ;  /* 0x00000e8000247802 */ /* 0x000fe40000000f00 */
[----:B------:R-:W-:Y:S05]  /*0e70*/  CALL.REL.NOINC `($__internal_101_$__cuda_sm70_shflsync_bfly_p) ;  /* 0x0000030000007944 */ /* 0x000fea0003c00000 */
        /* <DEDUP_REMOVED lines=22> */
[----:B------:R-:W-:Y:S05]  /*0fe0*/  CALL.REL.NOINC `($__internal_101_$__cuda_sm70_shflsync_bfly_p) ;  /* 0x0000019000007944 */ /* 0x000fea0003c00000 */
[----:B0-----:R-:W-:Y:S01]  /*0ff0*/  HFMA2.MMA R44, -RZ, RZ, 0, 1.1920928955078125e-07 ;  /* 0x00000002ff2c7435 */ /* 0x001fe200000001ff */
[----:B-1----:R-:W-:Y:S01]  /*1000*/  FADD.FTZ R47, R47, R42 ;  /* 0x0000002a2f2f7221 */ /* 0x002fe20000010000 */
        /* <DEDUP_REMOVED lines=22> */
[----:B01----:R-:W-:Y:S05]  /*1170*/  BRA `(.L_x_5056) ;  /* 0xfffff7a000007947 */ /* 0x003fea000383ffff */
        .weak           $__internal_101_$__cuda_sm70_shflsync_bfly_p
        .type           $__internal_101_$__cuda_sm70_shflsync_bfly_p,@function
        .size           $__internal_101_$__cuda_sm70_shflsync_bfly_p,(.L_x_8289 - $__internal_101_$__cuda_sm70_shflsync_bfly_p)
$__internal_101_$__cuda_sm70_shflsync_bfly_p:
[----:B------:R-:W-:Y:S01]  /*1180*/  HFMA2.MMA R37, -RZ, RZ, 0, 0 ;  /* 0x00000000ff257435 */ /* 0x000fe200000001ff */
[----:B------:R-:W-:Y:S04]  /*1190*/  WARPSYNC R42 ;  /* 0x0000002a00007348 */ /* 0x000fe80003800000 */
[----:B------:R0:W1:Y:S01]  /*11a0*/  SHFL.BFLY PT, R42, R47, R44, R43 ;  /* 0x0c00002c2f2a7389 */ /* 0x00006200000e002b */
[----:B------:R-:W-:Y:S05]  /*11b0*/  RET.REL.NODEC R36 `(_ZN10layer_norm13ln_fwd_kernelINS_13Kernel_traitsI6__halfS2_fS2_fjLj256ELj1ELj4ELj1ELj16ENS_18Kernel_traits_baseILj256ES2_S2_fS2_fjLj128EEEEELb0ELb1ELb0ELb1EEEvNS_9FwdParamsE) ;  /* 0xffffee4024007950 */ /* 0x000fea0003c3ffff */
.L_x_5057:
        /* <DEDUP_REMOVED lines=12> */
.L_x_8289:


//--------------------- .text._ZN10layer_norm13ln_fwd_kernelINS_13Kernel_traitsI6__halfS2_fS2_fjLj256ELj1ELj4ELj1ELj16ENS_18Kernel_traits_baseILj256ES2_S2_fS2_fjLj128EEEEELb0ELb1ELb1ELb0EEEvNS_9FwdParamsE --------------------------
	.section	.text._ZN10layer_norm13ln_fwd_kernelINS_13Kernel_traitsI6__halfS2_fS2_fjLj256ELj1ELj4ELj1ELj16ENS_18Kernel_traits_baseILj256ES2_S2_fS2_fjLj128EEEEELb0ELb1ELb1ELb0EEEvNS_9FwdParamsE,"ax",@progbits
	.sectioninfo	@"SHI_REGISTERS=63"
	.align	128
        .global         _ZN10layer_norm13ln_fwd_kernelINS_13Kernel_traitsI6__halfS2_fS2_fjLj256ELj1ELj4ELj1ELj16ENS_18Kernel_traits_baseILj256ES2_S2_fS2_fjLj128EEEEELb0ELb1ELb1ELb0EEEvNS_9FwdParamsE
        .type           _ZN10layer_norm13ln_fwd_kernelINS_13Kernel_traitsI6__halfS2_fS2_fjLj256ELj1ELj4ELj1ELj16ENS_18Kernel_traits_baseILj256ES2_S2_fS2_fjLj128EEEEELb0ELb1ELb1ELb0EEEvNS_9FwdParamsE,@function
        .size           _ZN10layer_norm13ln_fwd_kernelINS_13Kernel_traitsI6__halfS2_fS2_fjLj256ELj1ELj4ELj1ELj16ENS_18Kernel_traits_baseILj256ES2_S2_fS2_fjLj128EEEEELb0ELb1ELb1ELb0EEEvNS_9FwdParamsE,(.L_x_8290 - _ZN10layer_norm13ln_fwd_kernelINS_13Kernel_traitsI6__halfS2_fS2_fjLj256ELj1ELj4ELj1ELj16ENS_18Kernel_traits_baseILj256ES2_S2_fS2_fjLj128EEEEELb0ELb1ELb1ELb0EEEvNS_9FwdParamsE)
        .other          _ZN10layer_norm13ln_fwd_kernelINS_13Kernel_traitsI6__halfS2_fS2_fjLj256ELj1ELj4ELj1ELj16ENS_18Kernel_traits_baseILj256ES2_S2_fS2_fjLj128EEEEELb0ELb1ELb1ELb0EEEvNS_9FwdParamsE,@"STO_CUDA_ENTRY STV_DEFAULT"
_ZN10layer_norm13ln_fwd_kernelINS_13Kernel_traitsI6__halfS2_fS2_fjLj256ELj1ELj4ELj1ELj16ENS_18Kernel_traits_baseILj256ES2_S2_fS2_fjLj128EEEEELb0ELb1ELb1ELb0EEEvNS_9FwdParamsE:
.text._ZN10layer_norm13ln_fwd_kernelINS_13Kernel_traitsI6__halfS2_fS2_fjLj256ELj1ELj4ELj1ELj16ENS_18Kernel_traits_baseILj256ES2_S2_fS2_fjLj128EEEEELb0ELb1ELb1ELb0EEEvNS_9FwdParamsE:
        /* <DEDUP_REMOVED lines=29> */
.L_x_5059:
[----:B0-----:R-:W-:Y:S05]  /*01d0*/  BSYNC B0 ;  /* 0x0000000000007941 */ /* 0x001fea0003800000 */
.L_x_5058:
        /* <DEDUP_REMOVED lines=26> */
.L_x_5083:
        /* <DEDUP_REMOVED lines=57> */
[----:B-----5:R-:W-:-:S05]  /*0710*/  HADD2.F32 R28, -RZ, R20.H0_H0 ;  /* 0x20000014ff1c7230 */ /* 0x020fca0000004100 */
[----:B------:R-:W-:-:S04]  /*0720*/  FMUL.FTZ R28, R28, c[0x0][0x1ec] ;  /* 0x00007b001c1c7a20 */ /* 0x000fc80000410000 */
[----:B------:R-:W-:-:S04]  /*0730*/  FMUL.FTZ R28, R9, R28 ;  /* 0x0000001c091c7220 */ /* 0x000fc80000410000 */
[----:B------:R-:W-:Y:S02]  /*0740*/  @P0 FADD.FTZ R28, R12, R28 ;  /* 0x0000001c0c1c0221 */ /* 0x000fe40000010000 */
.L_x_5063:
[----:B------:R-:W-:Y:S05]  /*0750*/  BSYNC B1 ;  /* 0x0000000000017941 */ /* 0x000fea0003800000 */
.L_x_5062:
[----:B------:R-:W-:Y:S01]  /*0760*/  BSSY B1, `(.L_x_5064) ;  /* 0x0000006000017945 */ /* 0x000fe20003800000 */
[----:B------:R-:W-:Y:S05]  /*0770*/  @!P6 BRA `(.L_x_5065) ;  /* 0x000000400000e947 */ /* 0x000fea0003800000 */
[----:B-----5:R-:W-:-:S05]  /*0780*/  HADD2.F32 R29, -RZ, R20.H1_H1 ;  /* 0x30000014ff1d7230 */ /* 0x020fca0000004100 */
[----:B------:R-:W-:-:S04]  /*0790*/  FMUL.FTZ R29, R29, c[0x0][0x1ec] ;  /* 0x00007b001d1d7a20 */ /* 0x000fc80000410000 */
[----:B------:R-:W-:-:S04]  /*07a0*/  FMUL.FTZ R29, R8, R29 ;  /* 0x0000001d081d7220 */ /* 0x000fc80000410000 */
[----:B------:R-:W-:Y:S02]  /*07b0*/  @P0 FADD.FTZ R29, R13, R29 ;  /* 0x0000001d0d1d0221 */ /* 0x000fe40000010000 */
.L_x_5065:
[----:B------:R-:W-:Y:S05]  /*07c0*/  BSYNC B1 ;  /* 0x0000000000017941 */ /* 0x000fea0003800000 */
.L_x_5064:
[----:B------:R-:W-:Y:S01]  /*07d0*/  BSSY B1, `(.L_x_5066) ;  /* 0x0000006000017945 */ /* 0x000fe20003800000 */
[----:B------:R-:W-:Y:S05]  /*07e0*/  @!P6 BRA `(.L_x_5067) ;  /* 0x000000400000e947 */ /* 0x000fea0003800000 */
[----:B-----5:R-:W-:-:S05]  /*07f0*/  HADD2.F32 R30, -RZ, R21.H0_H0 ;  /* 0x20000015ff1e7230 */ /* 0x020fca0000004100 */
[----:B------:R-:W-:-:S04]  /*0800*/  FMUL.FTZ R30, R30, c[0x0][0x1ec] ;  /* 0x00007b001e1e7a20 */ /* 0x000fc80000410000 */
[----:B------:R-:W-:-:S04]  /*0810*/  FMUL.FTZ R30, R7, R30 ;  /* 0x0000001e071e7220 */ /* 0x000fc80000410000 */
[----:B------:R-:W-:Y:S02]  /*0820*/  @P0 FADD.FTZ R30, R14, R30 ;  /* 0x0000001e0e1e0221 */ /* 0x000fe40000010000 */
.L_x_5067:
[----:B------:R-:W-:Y:S05]  /*0830*/  BSYNC B1 ;  /* 0x0000000000017941 */ /* 0x000fea0003800000 */
.L_x_5066:
[----:B------:R-:W-:Y:S01]  /*0840*/  BSSY B1, `(.L_x_5068) ;  /* 0x0000006000017945 */ /* 0x000fe20003800000 */
[----:B------:R-:W-:Y:S05]  /*0850*/  @!P6 BRA `(.L_x_5069) ;  /* 0x000000400000e947 */ /* 0x000fea0003800000 */
[----:B-----5:R-:W-:-:S05]  /*0860*/  HADD2.F32 R31, -RZ, R21.H1_H1 ;  /* 0x30000015ff1f7230 */ /* 0x020fca0000004100 */
[----:B------:R-:W-:-:S04]  /*0870*/  FMUL.FTZ R31, R31, c[0x0][0x1ec] ;  /* 0x00007b001f1f7a20 */ /* 0x000fc80000410000 */
[----:B------:R-:W-:-:S04]  /*0880*/  FMUL.FTZ R31, R6, R31 ;  /* 0x0000001f061f7220 */ /* 0x000fc80000410000 */
[----:B------:R-:W-:Y:S02]  /*0890*/  @P0 FADD.FTZ R31, R15, R31 ;  /* 0x0000001f0f1f0221 */ /* 0x000fe40000010000 */
.L_x_5069:
[----:B------:R-:W-:Y:S05]  /*08a0*/  BSYNC B1 ;  /* 0x0000000000017941 */ /* 0x000fea0003800000 */
.L_x_5068:
[----:B------:R-:W-:Y:S01]  /*08b0*/  BSSY B1, `(.L_x_5070) ;  /* 0x0000006000017945 */ /* 0x000fe20003800000 */
[----:B------:R-:W-:Y:S05]  /*08c0*/  @!P6 BRA `(.L_x_5071) ;  /* 0x000000400000e947 */ /* 0x000fea0003800000 */
[----:B-----5:R-:W-:-:S05]  /*08d0*/  HADD2.F32 R24, -RZ, R22.H0_H0 ;  /* 0x20000016ff187230 */ /* 0x020fca0000004100 */
[----:B------:R-:W-:-:S04]  /*08e0*/  FMUL.FTZ R24, R24, c[0x0][0x1ec] ;  /* 0x00007b0018187a20 */ /* 0x000fc80000410000 */
[----:B------:R-:W-:-:S04]  /*08f0*/  FMUL.FTZ R24, R5, R24 ;  /* 0x0000001805187220 */ /* 0x000fc80000410000 */
[----:B------:R-:W-:Y:S02]  /*0900*/  @P0 FADD.FTZ R24, R16, R24 ;  /* 0x0000001810180221 */ /* 0x000fe40000010000 */
.L_x_5071:
[----:B------:R-:W-:Y:S05]  /*0910*/  BSYNC B1 ;  /* 0x0000000000017941 */ /* 0x000fea0003800000 */
.L_x_5070:
[----:B------:R-:W-:Y:S01]  /*0920*/  BSSY B1, `(.L_x_5072) ;  /* 0x0000006000017945 */ /* 0x000fe20003800000 */
[----:B------:R-:W-:Y:S05]  /*0930*/  @!P6 BRA `(.L_x_5073) ;  /* 0x000000400000e947 */ /* 0x000fea0003800000 */
[----:B-----5:R-:W-:-:S05]  /*0940*/  HADD2.F32 R25, -RZ, R22.H1_H1 ;  /* 0x30000016ff197230 */ /* 0x020fca0000004100 */
[----:B------:R-:W-:-:S04]  /*0950*/  FMUL.FTZ R25, R25, c[0x0][0x1ec] ;  /* 0x00007b0019197a20 */ /* 0x000fc80000410000 */
[----:B------:R-:W-:-:S04]  /*0960*/  FMUL.FTZ R25, R4, R25 ;  /* 0x0000001904197220 */ /* 0x000fc80000410000 */
[----:B------:R-:W-:Y:S02]  /*0970*/  @P0 FADD.FTZ R25, R17, R25 ;  /* 0x0000001911190221 */ /* 0x000fe40000010000 */
.L_x_5073:
[----:B------:R-:W-:Y:S05]  /*0980*/  BSYNC B1 ;  /* 0x0000000000017941 */ /* 0x000fea0003800000 */
.L_x_5072:
[----:B------:R-:W-:Y:S01]  /*0990*/  BSSY B1, `(.L_x_5074) ;  /* 0x0000006000017945 */ /* 0x000fe20003800000 */
[----:B------:R-:W-:Y:S05]  /*09a0*/  @!P6 BRA `(.L_x_5075) ;  /* 0x000000400000e947 */ /* 0x000fea0003800000 */
[----:B-----5:R-:W-:-:S05]  /*09b0*/  HADD2.F32 R26, -RZ, R23.H0_H0 ;  /* 0x20000017ff1a7230 */ /* 0x020fca0000004100 */
[----:B------:R-:W-:-:S04]  /*09c0*/  FMUL.FTZ R26, R26, c[0x0][0x1ec] ;  /* 0x00007b001a1a7a20 */ /* 0x000fc80000410000 */
[----:B------:R-:W-:-:S04]  /*09d0*/  FMUL.FTZ R26, R3, R26 ;  /* 0x0000001a031a7220 */ /* 0x000fc80000410000 */
[----:B------:R-:W-:Y:S02]  /*09e0*/  @P0 FADD.FTZ R26, R18, R26 ;  /* 0x0000001a121a0221 */ /* 0x000fe40000010000 */
.L_x_5075:
[----:B------:R-:W-:Y:S05]  /*09f0*/  BSYNC B1 ;  /* 0x0000000000017941 */ /* 0x000fea0003800000 */
.L_x_5074:
[----:B------:R-:W-:Y:S01]  /*0a00*/  BSSY B1, `(.L_x_5076) ;  /* 0x0000006000017945 */ /* 0x000fe20003800000 */
[----:B------:R-:W-:Y:S05]  /*0a10*/  @!P6 BRA `(.L_x_5077) ;  /* 0x000000400000e947 */ /* 0x000fea0003800000 */
[----:B-----5:R-:W-:-:S05]  /*0a20*/  HADD2.F32 R27, -RZ, R23.H1_H1 ;  /* 0x30000017ff1b7230 */ /* 0x020fca0000004100 */
[----:B------:R-:W-:-:S04]  /*0a30*/  FMUL.FTZ R27, R27, c[0x0][0x1ec] ;  /* 0x00007b001b1b7a20 */ /* 0x000fc80000410000 */
[----:B------:R-:W-:-:S04]  /*0a40*/  FMUL.FTZ R27, R2, R27 ;  /* 0x0000001b021b7220 */ /* 0x000fc80000410000 */
[----:B------:R-:W-:Y:S02]  /*0a50*/  @P0 FADD.FTZ R27, R19, R27 ;  /* 0x0000001b131b0221 */ /* 0x000fe40000010000 */
.L_x_5077:
[----:B------:R-:W-:Y:S05]  /*0a60*/  BSYNC B1 ;  /* 0x0000000000017941 */ /* 0x000fea0003800000 */
.L_x_5076:
[----:B------:R0:W-:Y:S04]  /*0a70*/  STG.E.128 [R32.64], R28 ;  /* 0x0000001c20007986 */ /* 0x0001e8000c101d04 */
[----:B------:R0:W-:Y:S02]  /*0a80*/  STG.E.128 [R32.64+0x10], R24 ;  /* 0x0000101820007986 */ /* 0x0001e4000c101d04 */
.L_x_5061:
[----:B------:R-:W-:Y:S05]  /*0a90*/  BSYNC B0 ;  /* 0x0000000000007941 */ /* 0x000fea0003800000 */
.L_x_5060:
        /* <DEDUP_REMOVED lines=12> */
.L_x_5084:
        /* <DEDUP_REMOVED lines=37> */
.L_x_5085:
        /* <DEDUP_REMOVED lines=55> */
.L_x_5081:
[----:B-1----:R-:W-:Y:S05]  /*1120*/  BSYNC B0 ;  /* 0x0000000000007941 */ /* 0x002fea0003800000 */
.L_x_5080:
[----:B0-----:R-:W-:-:S04]  /*1130*/  MOV R32, c[0x0][0x160] ;  /* 0x0000580000207a02 */ /* 0x001fc80000000f00 */
[----:B------:R-:W-:-:S04]  /*1140*/  LEA R11, R32, R11, 0x2 ;  /* 0x0000000b200b7211 */ /* 0x000fc800078e10ff */
[----:B------:R-:W-:-:S13]  /*1150*/  ISETP.GE.AND P0, PT, R11, c[0x0][0x164], PT ;  /* 0x000059000b007a0c */ /* 0x000fda0003f06270 */
[----:B------:R-:W-:Y:S01]  /*1160*/  @P0 CALL.REL.NOINC `(.L_x_5082) ;  /* 0x0000001000000944 */ /* 0x000fe20003c00000 */
[----:B------:R-:W-:Y:S05]  /*1170*/  BRA `(.L_x_5083) ;  /* 0xfffff20000007947 */ /* 0x000fea000383ffff */
.L_x_5082:
[----:B------:R-:W-:Y:S05]  /*1180*/  EXIT ;  /* 0x000000000000794d */ /* 0x000fea0003800000 */
.L_x_5078:
[----:B------:R-:W-:Y:S01]  /*1190*/  HFMA2.MMA R43, -RZ, RZ, 0, 5.9604644775390625e-08 ;  /* 0x00000001ff2b7435 */ /* 0x000fe200000001ff */
[----:B------:R-:W-:Y:S02]  /*11a0*/  MOV R54, 0x1f ;  /* 0x0000001f00367802 */ /* 0x000fe40000000f00 */
[----:B------:R-:W-:Y:S02]  /*11b0*/  MOV R35, 0xffffffff ;  /* 0xffffffff00237802 */ /* 0x000fe40000000f00 */
[----:B------:R-:W-:Y:S02]  /*11c0*/  MOV R32, 0x11e0 ;  /* 0x000011e000207802 */ /* 0x000fe40000000f00 */
[----:B-----5:R-:W-:Y:S05]  /*11d0*/  CALL.REL.NOINC `($__internal_102_$__cuda_sm70_shflsync_bfly_p) ;  /* 0x000004a000007944 */ /* 0x020fea0003c00000 */
[----:B01----:R-:W-:Y:S05]  /*11e0*/  BRA `(.L_x_5084) ;  /* 0xfffff97000007947 */ /* 0x003fea000383ffff */
.L_x_5079:
[----:B------:R-:W-:Y:S01]  /*11f0*/  HFMA2.MMA R43, -RZ, RZ, 0, 1.1920928955078125e-07 ;  /* 0x00000002ff2b7435 */ /* 0x000fe200000001ff */
[----:B0-----:R-:W-:Y:S02]  /*1200*/  MOV R34, R56 ;  /* 0x0000003800227202 */ /* 0x001fe40000000f00 */
[----:B------:R-:W-:Y:S02]  /*1210*/  MOV R54, 0x1f ;  /* 0x0000001f00367802 */ /* 0x000fe40000000f00 */
[----:B------:R-:W-:-:S02]  /*1220*/  MOV R35, 0xffffffff ;  /* 0xffffffff00237802 */ /* 0x000fc40000000f00 */
[----:B------:R-:W-:Y:S02]  /*1230*/  MOV R32, 0x1250 ;  /* 0x0000125000207802 */ /* 0x000fe40000000f00 */
[----:B-----5:R-:W-:Y:S05]  /*1240*/  CALL.REL.NOINC `($__internal_102_$__cuda_sm70_shflsync_bfly_p) ;  /* 0x0000043000007944 */ /* 0x020fea0003c00000 */
[----:B0-----:R-:W-:Y:S01]  /*1250*/  HFMA2.MMA R54, -RZ, RZ, 0, 1.847743988037109375e-06 ;  /* 0x0000001fff367435 */ /* 0x001fe200000001ff */
[----:B-1----:R-:W-:Y:S01]  /*1260*/  FADD.FTZ R34, R56, R35 ;  /* 0x0000002338227221 */ /* 0x002fe20000010000 */
[----:B------:R-:W-:Y:S01]  /*1270*/  MOV R35, 0xffffffff ;  /* 0xffffffff00237802 */ /* 0x000fe20000000f00 */
[----:B------:R-:W-:Y:S01]  /*1280*/  IMAD.MOV.U32 R43, RZ, RZ, 0x4 ;  /* 0x00000004ff2b7424 */ /* 0x000fe200078e00ff */
[----:B------:R-:W-:Y:S02]  /*1290*/  MOV R32, 0x12b0 ;  /* 0x000012b000207802 */ /* 0x000fe40000000f00 */
[----:B------:R-:W-:Y:S05]  /*12a0*/  CALL.REL.NOINC `($__internal_102_$__cuda_sm70_shflsync_bfly_p) ;  /* 0x000003d000007944 */ /* 0x000fea0003c00000 */
[----:B0-----:R-:W-:Y:S01]  /*12b0*/  HFMA2.MMA R43, -RZ, RZ, 0, 4.76837158203125e-07 ;  /* 0x00000008ff2b7435 */ /* 0x001fe200000001ff */
[----:B-1----:R-:W-:Y:S01]  /*12c0*/  FADD.FTZ R34, R34, R35 ;  /* 0x0000002322227221 */ /* 0x002fe20000010000 */
[----:B------:R-:W-:Y:S02]  /*12d0*/  MOV R54, 0x1f ;  /* 0x0000001f00367802 */ /* 0x000fe40000000f00 */
[----:B------:R-:W-:Y:S02]  /*12e0*/  MOV R35, 0xffffffff ;  /* 0xffffffff00237802 */ /* 0x000fe40000000f00 */
[----:B------:R-:W-:-:S02]  /*12f0*/  MOV R32, 0x1310 ;  /* 0x0000131000207802 */ /* 0x000fc40000000f00 */
[----:B------:R-:W-:Y:S05]  /*1300*/  CALL.REL.NOINC `($__internal_102_$__cuda_sm70_shflsync_bfly_p) ;  /* 0x0000037000007944 */ /* 0x000fea0003c00000 */
[----:B0-----:R-:W-:Y:S01]  /*1310*/  HFMA2.MMA R43, -RZ, RZ, 0, 9.5367431640625e-07 ;  /* 0x00000010ff2b7435 */ /* 0x001fe200000001ff */
[----:B-1----:R-:W-:Y:S01]  /*1320*/  FADD.FTZ R34, R34, R35 ;  /* 0x0000002322227221 */ /* 0x002fe20000010000 */
[----:B------:R-:W-:-:S02]  /*1330*/  MOV R54, 0x1f ;  /* 0x0000001f00367802 */ /* 0x000fc40000000f00 */
[----:B------:R-:W-:Y:S02]  /*1340*/  MOV R35, 0xffffffff ;  /* 0xffffffff00237802 */ /* 0x000fe40000000f00 */
[----:B------:R-:W-:Y:S02]  /*1350*/  MOV R32, 0x1370 ;  /* 0x0000137000207802 */ /* 0x000fe40000000f00 */
[----:B------:R-:W-:Y:S05]  /*1360*/  CALL.REL.NOINC `($__internal_102_$__cuda_sm70_shflsync_bfly_p) ;  /* 0x0000031000007944 */ /* 0x000fea0003c00000 */
        /* <DEDUP_REMOVED lines=23> */
[----:B------:R-:W-:Y:S05]  /*14e0*/  CALL.REL.NOINC `($__internal_102_$__cuda_sm70_shflsync_bfly_p) ;  /* 0x0000019000007944 */ /* 0x000fea0003c00000 */
[----:B0-----:R-:W-:Y:S01]  /*14f0*/  HFMA2.MMA R54, -RZ, RZ, 0, 1.847743988037109375e-06 ;  /* 0x0000001fff367435 */ /* 0x001fe200000001ff */
[----:B-1----:R-:W-:Y:S01]  /*1500*/  FADD.FTZ R34, R34, R35 ;  /* 0x0000002322227221 */ /* 0x002fe20000010000 */
[----:B------:R-:W-:Y:S01]  /*1510*/  MOV R35, 0xffffffff ;  /* 0xffffffff00237802 */ /* 0x000fe20000000f00 */
[----:B------:R-:W-:Y:S01]  /*1520*/  IMAD.MOV.U32 R43, RZ, RZ, 0x2 ;  /* 0x00000002ff2b7424 */ /* 0x000fe200078e00ff */
[----:B------:R-:W-:Y:S02]  /*1530*/  MOV R32, 0x1550 ;  /* 0x0000155000207802 */ /* 0x000fe40000000f00 */
[----:B------:R-:W-:Y:S05]  /*1540*/  CALL.REL.NOINC `($__internal_102_$__cuda_sm70_shflsync_bfly_p) ;  /* 0x0000013000007944 */ /* 0x000fea0003c00000 */
[----:B0-----:R-:W-:Y:S01]  /*1550*/  HFMA2.MMA R43, -RZ, RZ, 0, 2.384185791015625e-07 ;  /* 0x00000004ff2b7435 */ /* 0x001fe200000001ff */
[----:B-1----:R-:W-:Y:S01]  /*1560*/  FADD.FTZ R34, R34, R35 ;  /* 0x0000002322227221 */ /* 0x002fe20000010000 */
[----:B------:R-:W-:Y:S02]  /*1570*/  MOV R54, 0x1f ;  /* 0x0000001f00367802 */ /* 0x000fe40000000f00 */
[----:B------:R-:W-:-:S02]  /*1580*/  MOV R35, 0xffffffff ;  /* 0xffffffff00237802 */ /* 0x000fc40000000f00 */
[----:B------:R-:W-:Y:S02]  /*1590*/  MOV R32, 0x15b0 ;  /* 0x000015b000207802 */ /* 0x000fe40000000f00 */
[----:B------:R-:W-:Y:S05]  /*15a0*/  CALL.REL.NOINC `($__internal_102_$__cuda_sm70_shflsync_bfly_p) ;  /* 0x000000d000007944 */ /* 0x000fea0003c00000 */
[----:B0-----:R-:W-:Y:S01]  /*15b0*/  HFMA2.MMA R43, -RZ, RZ, 0, 4.76837158203125e-07 ;  /* 0x00000008ff2b7435 */ /* 0x001fe200000001ff */
[----:B-1----:R-:W-:Y:S01]  /*15c0*/  FADD.FTZ R34, R34, R35 ;  /* 0x0000002322227221 */ /* 0x002fe20000010000 */
[----:B------:R-:W-:Y:S02]  /*15d0*/  MOV R54, 0x1f ;  /* 0x0000001f00367802 */ /* 0x000fe40000000f00 */
[----:B------:R-:W-:Y:S02]  /*15e0*/  MOV R35, 0xffffffff ;  /* 0xffffffff00237802 */ /* 0x000fe40000000f00 */
[----:B------:R-:W-:Y:S02]  /*15f0*/  MOV R32, 0x1610 ;  /* 0x0000161000207802 */ /* 0x000fe40000000f00 */
[----:B------:R-:W-:Y:S05]  /*1600*/  CALL.REL.NOINC `($__internal_102_$__cuda_sm70_shflsync_bfly_p) ;  /* 0x0000007000007944 */ /* 0x000fea0003c00000 */
[----:B0-----:R-:W-:Y:S01]  /*1610*/  HFMA2.MMA R43, -RZ, RZ, 0, 9.5367431640625e-07 ;  /* 0x00000010ff2b7435 */ /* 0x001fe200000001ff */
[----:B-1----:R-:W-:Y:S01]  /*1620*/  FADD.FTZ R34, R34, R35 ;  /* 0x0000002322227221 */ /* 0x002fe20000010000 */
[----:B------:R-:W-:Y:S02]  /*1630*/  MOV R54, 0x1f ;  /* 0x0000001f00367802 */ /* 0x000fe40000000f00 */
[----:B------:R-:W-:-:S02]  /*1640*/  MOV R35, 0xffffffff ;  /* 0xffffffff00237802 */ /* 0x000fc40000000f00 */
[----:B------:R-:W-:Y:S02]  /*1650*/  MOV R32, 0x1670 ;  /* 0x0000167000207802 */ /* 0x000fe40000000f00 */
[----:B------:R-:W-:Y:S05]  /*1660*/  CALL.REL.NOINC `($__internal_102_$__cuda_sm70_shflsync_bfly_p) ;  /* 0x0000001000007944 */ /* 0x000fea0003c00000 */
[----:B01----:R-:W-:Y:S05]  /*1670*/  BRA `(.L_x_5085) ;  /* 0xfffff73000007947 */ /* 0x003fea000383ffff */
        .weak           $__internal_102_$__cuda_sm70_shflsync_bfly_p
        .type           $__internal_102_$__cuda_sm70_shflsync_bfly_p,@function
        .size           $__internal_102_$__cuda_sm70_shflsync_bfly_p,(.L_x_8290 - $__internal_102_$__cuda_sm70_shflsync_bfly_p)
$__internal_102_$__cuda_sm70_shflsync_bfly_p:
[----:B------:R-:W-:Y:S01]  /*1680*/  HFMA2.MMA R33, -RZ, RZ, 0, 0 ;  /* 0x00000000ff217435 */ /* 0x000fe200000001ff */
[----:B------:R-:W-:Y:S04]  /*1690*/  WARPSYNC R35 ;  /* 0x0000002300007348 */ /* 0x000fe80003800000 */
[----:B------:R0:W1:Y:S01]  /*16a0*/  SHFL.BFLY PT, R35, R34, R43, R54 ;  /* 0x0c00002b22237389 */ /* 0x00006200000e0036 */
[----:B------:R-:W-:Y:S05]  /*16b0*/  RET.REL.NODEC R32 `(_ZN10layer_norm13ln_fwd_kernelINS_13Kernel_traitsI6__halfS2_fS2_fjLj256ELj1ELj4ELj1ELj16ENS_18Kernel_traits_baseILj256ES2_S2_fS2_fjLj128EEEEELb0ELb1ELb1ELb0EEEvNS_9FwdParamsE) ;  /* 0xffffe94020007950 */ /* 0x000fea0003c3ffff */
.L_x_5086:
        /* <DEDUP_REMOVED lines=12> */
.L_x_8290:


//--------------------- .text._ZN10layer_norm13ln_fwd_kernelINS_13Kernel_traitsI6__halfS2_fS2_fjLj256ELj1ELj4ELj1ELj16ENS_18Kernel_traits_baseILj256ES2_S2_fS2_fjLj128EEEEELb0ELb1ELb1ELb1EEEvNS_9FwdParamsE --------------------------
	.section	.text._ZN10layer_norm13ln_fwd_kernelINS_13Kernel_traitsI6__halfS2_fS2_fjLj256ELj1ELj4ELj1ELj16ENS_18Kernel_traits_baseILj256ES2_S2_fS2_fjLj128EEEEELb0ELb1ELb1ELb1EEEvNS_9FwdParamsE,"ax",@progbits
	.sectioninfo	@"SHI_REGISTERS=56"
	.align	128
        .global         _ZN10layer_norm13ln_fwd_kernelINS_13Kernel_traitsI6__halfS2_fS2_fjLj256ELj1ELj4ELj1ELj16ENS_18Kernel_traits_baseILj256ES2_S2_fS2_fjLj128EEEEELb0ELb1ELb1ELb1EEEvNS_9FwdParamsE
        .type           _ZN10layer_norm13ln_fwd_kernelINS_13Kernel_traitsI6__halfS2_fS2_fjLj256ELj1ELj4ELj1ELj16ENS_18Kernel_traits_baseILj256ES2_S2_fS2_fjLj128EEEEELb0ELb1ELb1ELb1EEEvNS_9FwdParamsE,@function
        .size           _ZN10layer_norm13ln_fwd_kernelINS_13Kernel_traitsI6__halfS2_fS2_fjLj256ELj1ELj4ELj1ELj16ENS_18Kernel_traits_baseILj256ES2_S2_fS2_fjLj128EEEEELb0ELb1ELb1ELb1EEEvNS_9FwdParamsE,(.L_x_8291 - _ZN10layer_norm13ln_fwd_kernelINS_13Kernel_traitsI6__halfS2_fS2_fjLj256ELj1ELj4ELj1ELj16ENS_18Kernel_traits_baseILj256ES2_S2_fS2_fjLj128EEEEELb0ELb1ELb1ELb1EEEvNS_9FwdParamsE)
        .other          _ZN10layer_norm13ln_fwd_kernelINS_13Kernel_traitsI6__halfS2_fS2_fjLj256ELj1ELj4ELj1ELj16ENS_18Kernel_traits_baseILj256ES2_S2_fS2_fjLj128EEEEELb0ELb1ELb1ELb1EEEvNS_9FwdParamsE,@"STO_CUDA_ENTRY STV_DEFAULT"
_ZN10layer_norm13ln_fwd_kernelINS_13Kernel_traitsI6__halfS2_fS2_fjLj256ELj1ELj4ELj1ELj16ENS_18Kernel_traits_baseILj256ES2_S2_fS2_fjLj128EEEEELb0ELb1ELb1ELb1EEEvNS_9FwdParamsE:
.text._ZN10layer_norm13ln_fwd_kernelINS_13Kernel_traitsI6__halfS2_fS2_fjLj256ELj1ELj4ELj1ELj16ENS_18Kernel_traits_baseILj256ES2_S2_fS2_fjLj128EEEEELb0ELb1ELb1ELb1EEEvNS_9FwdParamsE:
        /* <DEDUP_REMOVED lines=17> */
[----:B------:R-:W-:-:S04]  /*0110*/  IADD3 R32, P2, R3, c[0x0][0x1b0], RZ ;  /* 0x00006c0003207a10 */ /* 0x000fc80007f5e0ff */
[----:B------:R-:W-:Y:S01]  /*0120*/  IADD3.X R33, RZ, c[0x0][0x1b4], RZ, P2, !PT ;  /* 0x00006d00ff217a10 */ /* 0x000fe200017fe4ff */
[----:B------:R-:W-:Y:S08]  /*0130*/  @P1 EXIT ;  /* 0x000000000000194d */ /* 0x000ff00003800000 */
[----:B------:R-:W2:Y:S04]  /*0140*/  LDG.E.128 R32, [R32.64] ;  /* 0x0000000420207981 */ /* 0x000ea8000c1e1d00 */
        /* <DEDUP_REMOVED lines=14> */
[----:B---3--:R-:W-:Y:S02]  /*0230*/  HADD2.F32 R39, -RZ, R31.H0_H0 ;  /* 0x2000001fff277230 */ /* 0x008fe40000004100 */
[----:B------:R-:W-:-:S02]  /*0240*/  HADD2.F32 R32, -RZ, R33.H0_H0 ;  /* 0x20000021ff207230 */ /* 0x000fc40000004100 */
[--C-:B------:R-:W-:Y:S02]  /*0250*/  HADD2.F32 R42, -RZ, R34.reuse.H0_H0 ;  /* 0x20000022ff2a7230 */ /* 0x100fe40000004100 */
[----:B------:R-:W-:Y:S02]  /*0260*/  HADD2.F32 R43, -RZ, R34.H1_H1 ;  /* 0x30000022ff2b7230 */ /* 0x000fe40000004100 */
[----:B------:R-:W-:Y:S02]  /*0270*/  HADD2.F32 R31, -RZ, R31.H1_H1 ;  /* 0x3000001fff1f7230 */ /* 0x000fe40000004100 */
[----:B------:R-:W-:Y:S02]  /*0280*/  HADD2.F32 R33, -RZ, R33.H1_H1 ;  /* 0x30000021ff217230 */ /* 0x000fe40000004100 */
[----:B------:R-:W-:Y:S02]  /*0290*/  HADD2.F32 R34, -RZ, R30.H1_H1 ;  /* 0x3000001eff227230 */ /* 0x000fe40000004100 */
.L_x_5108:
[----:B------:R-:W-:-:S10]  /*02a0*/  HFMA2.MMA R45, -RZ, RZ, 0, 2.384185791015625e-07 ;  /* 0x00000004ff2d7435 */ /* 0x000fd400000001ff */
        /* <DEDUP_REMOVED lines=15> */
[----:B------:R-:W-:Y:S01]  /*03a0*/  HFMA2.MMA R49, -RZ, RZ, 0, 1.9073486328125e-06 ;  /* 0x00000020ff317435 */ /* 0x000fe200000001ff */
        /* <DEDUP_REMOVED lines=12> */
[----:B0-----:R-:W-:Y:S01]  /*0470*/  @P1 IMAD.WIDE.U32 R20, R23, R24, c[0x0][0x170] ;  /* 0x00005c0017141625 */ /* 0x001fe200078e0018 */
        /* <DEDUP_REMOVED lines=19> */
[----:B------:R-:W-:Y:S02]  /*05b0*/  @!P6 FSEL R22, R14, RZ, P3 ;  /* 0x000000ff0e16e208 */ /* 0x000fe40001800000 */
[----:B------:R-:W-:Y:S02]  /*05c0*/  @!P6 FSEL R23, R15, RZ, P5 ;  /* 0x000000ff0f17e208 */ /* 0x000fe40002800000 */
[----:B------:R-:W-:Y:S01]  /*05d0*/  @!P6 FSEL R24, R8, RZ, P4 ;  /* 0x000000ff0818e208 */ /* 0x000fe20002000000 */
[----:B------:R-:W-:Y:S05]  /*05e0*/  @!P6 BRA `(.L_x_5088) ;  /* 0x000000500000e947 */ /* 0x000fea0003800000 */
[----:B-1---5:R-:W-:Y:S02]  /*05f0*/  HADD2.F32 R24, -RZ, R16.H0_H0 ;  /* 0x20000010ff187230 */ /* 0x022fe40000004100 */
[----:B------:R-:W-:-:S03]  /*0600*/  HADD2.F32 R45, -RZ, R28.H0_H0 ;  /* 0x2000001cff2d7230 */ /* 0x000fc60000004100 */
[----:B------:R-:W-:-:S04]  /*0610*/  FMUL.FTZ R24, R24, c[0x0][0x1ec] ;  /* 0x00007b0018187a20 */ /* 0x000fc80000410000 */
[----:B------:R-:W-:-:S04]  /*0620*/  FMUL.FTZ R24, R24, R45 ;  /* 0x0000002d18187220 */ /* 0x000fc80000410000 */
[----:B------:R-:W-:Y:S02]  /*0630*/  @P0 FADD.FTZ R24, R8, R24 ;  /* 0x0000001808180221 */ /* 0x000fe40000010000 */
.L_x_5088:
[----:B-1----:R-:W-:Y:S05]  /*0640*/  BSYNC B0 ;  /* 0x0000000000007941 */ /* 0x002fea0003800000 */
.L_x_5087:
[----:B------:R-:W-:Y:S01]  /*0650*/  BSSY B0, `(.L_x_5089) ;  /* 0x0000007000007945 */ /* 0x000fe20003800000 */
[----:B------:R-:W-:Y:S05]  /*0660*/  @!P6 BRA `(.L_x_5090) ;  /* 0x000000500000e947 */ /* 0x000fea0003800000 */
[----:B-----5:R-:W-:Y:S02]  /*0670*/  HADD2.F32 R25, -RZ, R16.H1_H1 ;  /* 0x30000010ff197230 */ /* 0x020fe40000004100 */
[----:B------:R-:W-:-:S03]  /*0680*/  HADD2.F32 R46, -RZ, R28.H1_H1 ;  /* 0x3000001cff2e7230 */ /* 0x000fc60000004100 */
[----:B------:R-:W-:-:S04]  /*0690*/  FMUL.FTZ R25, R25, c[0x0][0x1ec] ;  /* 0x00007b0019197a20 */ /* 0x000fc80000410000 */
[----:B------:R-:W-:-:S04]  /*06a0*/  FMUL.FTZ R25, R25, R46 ;  /* 0x0000002e19197220 */ /* 0x000fc80000410000 */
[----:B------:R-:W-:Y:S02]  /*06b0*/  @P0 FADD.FTZ R25, R9, R25 ;  /* 0x0000001909190221 */ /* 0x000fe40000010000 */
.L_x_5090:
[----:B------:R-:W-:Y:S05]  /*06c0*/  BSYNC B0 ;  /* 0x0000000000007941 */ /* 0x000fea0003800000 */
.L_x_5089:
[----:B------:R-:W-:Y:S01]  /*06d0*/  BSSY B0, `(.L_x_5091) ;  /* 0x0000007000007945 */ /* 0x000fe20003800000 */
[----:B------:R-:W-:Y:S05]  /*06e0*/  @!P6 BRA `(.L_x_5092) ;  /* 0x000000500000e947 */ /* 0x000fea0003800000 */
[----:B-----5:R-:W-:Y:S02]  /*06f0*/  HADD2.F32 R26, -RZ, R17.H0_H0 ;  /* 0x20000011ff1a7230 */ /* 0x020fe40000004100 */
[----:B------:R-:W-:-:S03]  /*0700*/  HADD2.F32 R45, -RZ, R29.H0_H0 ;  /* 0x2000001dff2d7230 */ /* 0x000fc60000004100 */
[----:B------:R-:W-:-:S04]  /*0710*/  FMUL.FTZ R26, R26, c[0x0][0x1ec] ;  /* 0x00007b001a1a7a20 */ /* 0x000fc80000410000 */
[----:B------:R-:W-:-:S04]  /*0720*/  FMUL.FTZ R26, R26, R45 ;  /* 0x0000002d1a1a7220 */ /* 0x000fc80000410000 */
[----:B------:R-:W-:Y:S02]  /*0730*/  @P0 FADD.FTZ R26, R10, R26 ;  /* 0x0000001a0a1a0221 */ /* 0x000fe40000010000 */
.L_x_5092:
[----:B------:R-:W-:Y:S05]  /*0740*/  BSYNC B0 ;  /* 0x0000000000007941 */ /* 0x000fea0003800000 */
.L_x_5091:
[----:B------:R-:W-:Y:S01]  /*0750*/  BSSY B0, `(.L_x_5093) ;  /* 0x0000007000007945 */ /* 0x000fe20003800000 */
[----:B------:R-:W-:Y:S05]  /*0760*/  @!P6 BRA `(.L_x_5094) ;  /* 0x000000500000e947 */ /* 0x000fea0003800000 */
[----:B-----5:R-:W-:Y:S02]  /*0770*/  HADD2.F32 R27, -RZ, R17.H1_H1 ;  /* 0x30000011ff1b7230 */ /* 0x020fe40000004100 */
[----:B------:R-:W-:-:S03]  /*0780*/  HADD2.F32 R46, -RZ, R29.H1_H1 ;  /* 0x3000001dff2e7230 */ /* 0x000fc60000004100 */
[----:B------:R-:W-:-:S04]  /*0790*/  FMUL.FTZ R27, R27, c[0x0][0x1ec] ;  /* 0x00007b001b1b7a20 */ /* 0x000fc80000410000 */
[----:B------:R-:W-:-:S04]  /*07a0*/  FMUL.FTZ R27, R27, R46 ;  /* 0x0000002e1b1b7220 */ /* 0x000fc80000410000 */
[----:B------:R-:W-:Y:S02]  /*07b0*/  @P0 FADD.FTZ R27, R11, R27 ;  /* 0x0000001b0b1b0221 */ /* 0x000fe40000010000 */
.L_x_5094:
[----:B------:R-:W-:Y:S05]  /*07c0*/  BSYNC B0 ;  /* 0x0000000000007941 */ /* 0x000fea0003800000 */
.L_x_5093:
[----:B------:R-:W-:Y:S01]  /*07d0*/  BSSY B0, `(.L_x_5095) ;  /* 0x0000007000007945 */ /* 0x000fe20003800000 */
[----:B------:R-:W-:Y:S05]  /*07e0*/  @!P6 BRA `(.L_x_5096) ;  /* 0x000000500000e947 */ /* 0x000fea0003800000 */
[----:B-----5:R-:W-:Y:S02]  /*07f0*/  HADD2.F32 R20, -RZ, R18.H0_H0 ;  /* 0x20000012ff147230 */ /* 0x020fe40000004100 */
[----:B------:R-:W-:-:S03]  /*0800*/  HADD2.F32 R45, -RZ, R30.H0_H0 ;  /* 0x2000001eff2d7230 */ /* 0x000fc60000004100 */
[----:B------:R-:W-:-:S04]  /*0810*/  FMUL.FTZ R20, R20, c[0x0][0x1ec] ;  /* 0x00007b0014147a20 */ /* 0x000fc80000410000 */
[----:B------:R-:W-:-:S04]  /*0820*/  FMUL.FTZ R20, R20, R45 ;  /* 0x0000002d14147220 */ /* 0x000fc80000410000 */
[----:B------:R-:W-:Y:S02]  /*0830*/  @P0 FADD.FTZ R20, R12, R20 ;  /* 0x000000140c140221 */ /* 0x000fe40000010000 */
.L_x_5096:
[----:B------:R-:W-:Y:S05]  /*0840*/  BSYNC B0 ;  /* 0x0000000000007941 */ /* 0x000fea0003800000 */
.L_x_5095:
[----:B------:R-:W-:Y:S01]  /*0850*/  BSSY B0, `(.L_x_5097) ;  /* 0x0000006000007945 */ /* 0x000fe20003800000 */
[----:B------:R-:W-:Y:S05]  /*0860*/  @!P6 BRA `(.L_x_5098) ;  /* 0x000000400000e947 */ /* 0x000fea0003800000 */
[----:B-----5:R-:W-:-:S05]  /*0870*/  HADD2.F32 R21, -RZ, R18.H1_H1 ;  /* 0x30000012ff157230 */ /* 0x020fca0000004100 */
[----:B------:R-:W-:-:S04]  /*0880*/  FMUL.FTZ R21, R21, c[0x0][0x1ec] ;  /* 0x00007b0015157a20 */ /* 0x000fc80000410000 */
[----:B------:R-:W-:-:S04]  /*0890*/  FMUL.FTZ R21, R34, R21 ;  /* 0x0000001522157220 */ /* 0x000fc80000410000 */
[----:B------:R-:W-:Y:S02]  /*08a0*/  @P0 FADD.FTZ R21, R13, R21 ;  /* 0x000000150d150221 */ /* 0x000fe40000010000 */
.L_x_5098:
[----:B------:R-:W-:Y:S05]  /*08b0*/  BSYNC B0 ;  /* 0x0000000000007941 */ /* 0x000fea0003800000 */
.L_x_5097:
[----:B------:R-:W-:Y:S01]  /*08c0*/  BSSY B0, `(.L_x_5099) ;  /* 0x0000006000007945 */ /* 0x000fe20003800000 */
[----:B------:R-:W-:Y:S05]  /*08d0*/  @!P6 BRA `(.L_x_5100) ;  /* 0x000000400000e947 */ /* 0x000fea0003800000 */
[----:B-----5:R-:W-:-:S05]  /*08e0*/  HADD2.F32 R22, -RZ, R19.H0_H0 ;  /* 0x20000013ff167230 */ /* 0x020fca0000004100 */
[----:B------:R-:W-:-:S04]  /*08f0*/  FMUL.FTZ R22, R22, c[0x0][0x1ec] ;  /* 0x00007b0016167a20 */ /* 0x000fc80000410000 */
[----:B------:R-:W-:-:S04]  /*0900*/  FMUL.FTZ R22, R39, R22 ;  /* 0x0000001627167220 */ /* 0x000fc80000410000 */
[----:B------:R-:W-:Y:S02]  /*0910*/  @P0 FADD.FTZ R22, R14, R22 ;  /* 0x000000160e160221 */ /* 0x000fe40000010000 */
.L_x_5100:
[----:B------:R-:W-:Y:S05]  /*0920*/  BSYNC B0 ;  /* 0x0000000000007941 */ /* 0x000fea0003800000 */
.L_x_5099:
[----:B------:R-:W-:Y:S01]  /*0930*/  BSSY B0, `(.L_x_5101) ;  /* 0x0000006000007945 */ /* 0x000fe20003800000 */
[----:B------:R-:W-:Y:S05]  /*0940*/  @!P6 BRA `(.L_x_5102) ;  /* 0x000000400000e947 */ /* 0x000fea0003800000 */
[----:B-----5:R-:W-:-:S05]  /*0950*/  HADD2.F32 R23, -RZ, R19.H1_H1 ;  /* 0x30000013ff177230 */ /* 0x020fca0000004100 */
[----:B------:R-:W-:-:S04]  /*0960*/  FMUL.FTZ R46, R23, c[0x0][0x1ec] ;  /* 0x00007b00172e7a20 */ /* 0x000fc80000410000 */
[----:B------:R-:W-:-:S04]  /*0970*/  FMUL.FTZ R23, R31, R46 ;  /* 0x0000002e1f177220 */ /* 0x000fc80000410000 */
[----:B------:R-:W-:Y:S02]  /*0980*/  @P0 FADD.FTZ R23, R15, R23 ;  /* 0x000000170f170221 */ /* 0x000fe40000010000 */
.L_x_5102:
[----:B------:R-:W-:Y:S05]  /*0990*/  BSYNC B0 ;  /* 0x0000000000007941 */ /* 0x000fea0003800000 */
.L_x_5101:
        /* <DEDUP_REMOVED lines=15> */
.L_x_5109:
        /* <DEDUP_REMOVED lines=36> */
.L_x_5110:
        /* <DEDUP_REMOVED lines=30> */
[C---:B------:R-:W-:Y:S01]  /*0eb0*/  FMUL.FTZ R46, R53.reuse, R46 ;  /* 0x0000002e352e7220 */ /* 0x040fe20000410000 */
[----:B------:R-:W-:Y:S01]  /*0ec0*/  HFMA2.MMA R25, -RZ, RZ, 0, 9.5367431640625e-07 ;  /* 0x00000010ff197435 */ /* 0x000fe200000001ff */
[C---:B------:R-:W-:Y:S02]  /*0ed0*/  FMUL.FTZ R24, R53.reuse, R24 ;  /* 0x0000001835187220 */ /* 0x040fe40000410000 */
[----:B------:R-:W-:-:S02]  /*0ee0*/  FMUL.FTZ R26, R53, R26 ;  /* 0x0000001a351a7220 */ /* 0x000fc40000410000 */
[C---:B------:R-:W-:Y:S02]  /*0ef0*/  FMUL.FTZ R48, R53.reuse, R48 ;  /* 0x0000003035307220 */ /* 0x040fe40000410000 */
[C---:B------:R-:W-:Y:S01]  /*0f00*/  FMUL.FTZ R21, R53.reuse, R44 ;  /* 0x0000002c35157220 */ /* 0x040fe20000410000 */
[--C-:B------:R-:W-:Y:S01]  /*0f10*/  HADD2.F32 R44, -RZ, R35.reuse.H1_H1 ;  /* 0x30000023ff2c7230 */ /* 0x100fe20000004100 */
[C---:B------:R-:W-:Y:S02]  /*0f20*/  FMUL.FTZ R22, R53.reuse, R50 ;  /* 0x0000003235167220 */ /* 0x040fe40000410000 */
[C---:B------:R-:W-:Y:S02]  /*0f30*/  FMUL.FTZ R52, R53.reuse, R52 ;  /* 0x0000003435347220 */ /* 0x040fe40000410000 */
[----:B------:R-:W-:Y:S01]  /*0f40*/  FMUL.FTZ R53, R53, R23 ;  /* 0x0000001735357220 */ /* 0x000fe20000410000 */
[----:B------:R-:W-:Y:S01]  /*0f50*/  HADD2.F32 R23, -RZ, R35.H0_H0 ;  /* 0x20000023ff177230 */ /* 0x000fe20000004100 */
[----:B------:R-:W-:-:S02]  /*0f60*/  FFMA.FTZ R20, R40, R46, R3 ;  /* 0x0000002e28147223 */ /* 0x000fc40000010003 */
[----:B------:R-:W-:Y:S02]  /*0f70*/  FFMA.FTZ R46, R42, R21, R7 ;  /* 0x000000152a2e7223 */ /* 0x000fe40000010007 */
[----:B------:R-:W-:Y:S01]  /*0f80*/  FFMA.FTZ R45, R41, R24, R4 ;  /* 0x00000018292d7223 */ /* 0x000fe20000010004 */
[----:B------:R-:W-:Y:S01]  /*0f90*/  LEA.HI.SX32 R24, R27, R0, 0x1d ;  /* 0x000000001b187211 */ /* 0x000fe200078feaff */
[----:B------:R-:W-:Y:S02]  /*0fa0*/  FFMA.FTZ R23, R52, R23, R37 ;  /* 0x0000001734177223 */ /* 0x000fe40000010025 */
[----:B------:R-:W-:Y:S01]  /*0fb0*/  FFMA.FTZ R44, R53, R44, R38 ;  /* 0x0000002c352c7223 */ /* 0x000fe20000010026 */
[----:B------:R-:W-:Y:S01]  /*0fc0*/  F2FP.PACK_AB R20, R45, R20 ;  /* 0x000000142d14723e */ /* 0x000fe200000000ff */
[----:B------:R-:W-:Y:S02]  /*0fd0*/  FFMA.FTZ R26, R32, R26, R5 ;  /* 0x0000001a201a7223 */ /* 0x000fe40000010005 */
[----:B------:R-:W-:Y:S01]  /*0fe0*/  FFMA.FTZ R47, R43, R22, R36 ;  /* 0x000000162b2f7223 */ /* 0x000fe20000010024 */
[----:B------:R-:W-:Y:S01]  /*0ff0*/  F2FP.PACK_AB R23, R44, R23 ;  /* 0x000000172c17723e */ /* 0x000fe200000000ff */
[----:B------:R-:W-:-:S02]  /*1000*/  FFMA.FTZ R21, R33, R48, R6 ;  /* 0x0000003021157223 */ /* 0x000fc40000010006 */
[----:B------:R-:W-:Y:S01]  /*1010*/  IMAD.WIDE.U32 R24, R24, R25, c[0x0][0x208] ;  /* 0x0000820018187625 */ /* 0x000fe200078e0019 */
[----:B------:R-:W-:Y:S02]  /*1020*/  F2FP.PACK_AB R22, R47, R46 ;  /* 0x0000002e2f16723e */ /* 0x000fe400000000ff */
[----:B------:R-:W-:-:S05]  /*1030*/  F2FP.PACK_AB R21, R21, R26 ;  /* 0x0000001a1515723e */ /* 0x000fca00000000ff */
[----:B------:R0:W-:Y:S02]  /*1040*/  STG.E.128 [R24.64], R20 ;  /* 0x0000001418007986 */ /* 0x0001e4000c101d04 */
.L_x_5106:
[----:B-1----:R-:W-:Y:S05]  /*1050*/  BSYNC B0 ;  /* 0x0000000000007941 */ /* 0x002fea0003800000 */
.L_x_5105:
[----:B0-----:R-:W-:-:S04]  /*1060*/  MOV R21, c[0x0][0x160] ;  /* 0x0000580000157a02 */ /* 0x001fc80000000f00 */
[----:B------:R-:W-:-:S04]  /*1070*/  LEA R2, R21, R2, 0x2 ;  /* 0x0000000215027211 */ /* 0x000fc800078e10ff */
[----:B------:R-:W-:-:S13]  /*1080*/  ISETP.GE.AND P0, PT, R2, c[0x0][0x164], PT ;  /* 0x0000590002007a0c */ /* 0x000fda0003f06270 */
[----:B------:R-:W-:Y:S01]  /*1090*/  @P0 CALL.REL.NOINC `(.L_x_5107) ;  /* 0x0000001000000944 */ /* 0x000fe20003c00000 */
[----:B------:R-:W-:Y:S05]  /*10a0*/  BRA `(.L_x_5108) ;  /* 0xfffff1f000007947 */ /* 0x000fea000383ffff */
.L_x_5107:
[----:B------:R-:W-:Y:S05]  /*10b0*/  EXIT ;  /* 0x000000000000794d */ /* 0x000fea0003800000 */
.L_x_5103:
[----:B0-----:R-:W-:Y:S01]  /*10c0*/  HFMA2.MMA R50, -RZ, RZ, 0, 5.9604644775390625e-08 ;  /* 0x00000001ff327435 */ /* 0x001fe200000001ff */
[----:B------:R-:W-:Y:S02]  /*10d0*/  MOV R51, R47 ;  /* 0x0000002f00337202 */ /* 0x000fe40000000f00 */
[----:B------:R-:W-:Y:S02]  /*10e0*/  MOV R49, 0x1f ;  /* 0x0000001f00317802 */ /* 0x000fe40000000f00 */
[----:B------:R-:W-:Y:S02]  /*10f0*/  MOV R48, 0xffffffff ;  /* 0xffffffff00307802 */ /* 0x000fe40000000f00 */
[----:B------:R-:W-:Y:S02]  /*1100*/  MOV R46, 0x1120 ;  /* 0x00001120002e7802 */ /* 0x000fe40000000f00 */
[----:B-----5:R-:W-:Y:S05]  /*1110*/  CALL.REL.NOINC `($__internal_103_$__cuda_sm70_shflsync_bfly_p) ;  /* 0x0000048000007944 */ /* 0x020fea0003c00000 */
[----:B01----:R-:W-:Y:S05]  /*1120*/  BRA `(.L_x_5109) ;  /* 0xfffff96000007947 */ /* 0x003fea000383ffff */
.L_x_5104:
[----:B------:R-:W-:Y:S01]  /*1130*/  HFMA2.MMA R50, -RZ, RZ, 0, 1.1920928955078125e-07 ;  /* 0x00000002ff327435 */ /* 0x000fe200000001ff */
[----:B------:R-:W-:Y:S02]  /*1140*/  MOV R49, 0x1f ;  /* 0x0000001f00317802 */ /* 0x000fe40000000f00 */
[----:B------:R-:W-:-:S02]  /*1150*/  MOV R48, 0xffffffff ;  /* 0xffffffff00307802 */ /* 0x000fc40000000f00 */
[----:B------:R-:W-:Y:S02]  /*1160*/  MOV R46, 0x1180 ;  /* 0x00001180002e7802 */ /* 0x000fe40000000f00 */
[----:B0----5:R-:W-:Y:S05]  /*1170*/  CALL.REL.NOINC `($__internal_103_$__cuda_sm70_shflsync_bfly_p) ;  /* 0x0000042000007944 */ /* 0x021fea0003c00000 */
[----:B01----:R-:W-:Y:S01]  /*1180*/  FADD.FTZ R51, R51, R50 ;  /* 0x0000003233337221 */ /* 0x003fe20000010000 */
[----:B------:R-:W-:Y:S01]  /*1190*/  HFMA2.MMA R50, -RZ, RZ, 0, 2.384185791015625e-07 ;  /* 0x00000004ff327435 */ /* 0x000fe200000001ff */
[----:B------:R-:W-:Y:S02]  /*11a0*/  MOV R49, 0x1f ;  /* 0x0000001f00317802 */ /* 0x000fe40000000f00 */
[----:B------:R-:W-:Y:S02]  /*11b0*/  MOV R48, 0xffffffff ;  /* 0xffffffff00307802 */ /* 0x000fe40000000f00 */
[----:B------:R-:W-:Y:S02]  /*11c0*/  MOV R46, 0x11e0 ;  /* 0x000011e0002e7802 */ /* 0x000fe40000000f00 */
[----:B------:R-:W-:Y:S05]  /*11d0*/  CALL.REL.NOINC `($__internal_103_$__cuda_sm70_shflsync_bfly_p) ;  /* 0x000003c000007944 */ /* 0x000fea0003c00000 */
[----:B01----:R-:W-:Y:S01]  /*11e0*/  FADD.FTZ R51, R51, R50 ;  /* 0x0000003233337221 */ /* 0x003fe20000010000 */
[----:B------:R-:W-:Y:S01]  /*11f0*/  HFMA2.MMA R50, -RZ, RZ, 0, 4.76837158203125e-07 ;  /* 0x00000008ff327435 */ /* 0x000fe200000001ff */
[----:B------:R-:W-:Y:S02]  /*1200*/  MOV R49, 0x1f ;  /* 0x0000001f00317802 */ /* 0x000fe40000000f00 */
[----:B------:R-:W-:-:S02]  /*1210*/  MOV R48, 0xffffffff ;  /* 0xffffffff00307802 */ /* 0x000fc40000000f00 */
[----:B------:R-:W-:Y:S02]  /*1220*/  MOV R46, 0x1240 ;  /* 0x00001240002e7802 */ /* 0x000fe40000000f00 */
[----:B------:R-:W-:Y:S05]  /*1230*/  CALL.REL.NOINC `($__internal_103_$__cuda_sm70_shflsync_bfly_p) ;  /* 0x0000036000007944 */ /* 0x000fea0003c00000 */
[----:B01----:R-:W-:Y:S01]  /*1240*/  FADD.FTZ R51, R51, R50 ;  /* 0x0000003233337221 */ /* 0x003fe20000010000 */
[----:B------:R-:W-:Y:S01]  /*1250*/  HFMA2.MMA R50, -RZ, RZ, 0, 9.5367431640625e-07 ;  /* 0x00000010ff327435 */ /* 0x000fe200000001ff */
[----:B------:R-:W-:Y:S02]  /*1260*/  MOV R49, 0x1f ;  /* 0x0000001f00317802 */ /* 0x000fe40000000f00 */
[----:B------:R-:W-:Y:S02]  /*1270*/  MOV R48, 0xffffffff ;  /* 0xffffffff00307802 */ /* 0x000fe40000000f00 */
[----:B------:R-:W-:Y:S02]  /*1280*/  MOV R46, 0x12a0 ;  /* 0x000012a0002e7802 */ /* 0x000fe40000000f00 */
[----:B------:R-:W-:Y:S05]  /*1290*/  CALL.REL.NOINC `($__internal_103_$__cuda_sm70_shflsync_bfly_p) ;  /* 0x0000030000007944 */ /* 0x000fea0003c00000 */
[----:B-1----:R-:W-:Y:S01]  /*12a0*/  FADD.FTZ R47, R51, R50 ;  /* 0x00000032332f7221 */ /* 0x002fe20000010000 */
[----:B------:R-:W-:Y:S01]  /*12b0*/  HFMA2.MMA R50, -RZ, RZ, 0, 5.9604644775390625e-08 ;  /* 0x00000001ff327435 */ /* 0x000fe200000001ff */
[----:B0-----:R-:W-:Y:S02]  /*12c0*/  MOV R48, 0xffffffff ;  /* 0xffffffff00307802 */ /* 0x001fe40000000f00 */
        /* <DEDUP_REMOVED lines=19> */
[----:B------:R-:W-:Y:S05]  /*1400*/  CALL.REL.NOINC `($__internal_103_$__cuda_sm70_shflsync_bfly_p) ;  /* 0x0000019000007944 */ /* 0x000fea0003c00000 */
[----:B01----:R-:W-:Y:S01]  /*1410*/  FADD.FTZ R51, R51, R50 ;  /* 0x0000003233337221 */ /* 0x003fe20000010000 */
[----:B------:R-:W-:Y:S01]  /*1420*/  HFMA2.MMA R50, -RZ, RZ, 0, 1.1920928955078125e-07 ;  /* 0x00000002ff327435 */ /* 0x000fe200000001ff */
[----:B------:R-:W-:Y:S02]  /*1430*/  MOV R49, 0x1f ;  /* 0x0000001f00317802 */ /* 0x000fe40000000f00 */
[----:B------:R-:W-:Y:S02]  /*1440*/  MOV R48, 0xffffffff ;  /* 0xffffffff00307802 */ /* 0x000fe40000000f00 */
[----:B------:R-:W-:Y:S02]  /*1450*/  MOV R46, 0x1470 ;  /* 0x00001470002e7802 */ /* 0x000fe40000000f00 */
[----:B------:R-:W-:Y:S05]  /*1460*/  CALL.REL.NOINC `($__internal_103_$__cuda_sm70_shflsync_bfly_p) ;  /* 0x0000013000007944 */ /* 0x000fea0003c00000 */
[----:B01----:R-:W-:Y:S01]  /*1470*/  FADD.FTZ R51, R51, R50 ;  /* 0x0000003233337221 */ /* 0x003fe20000010000 */
[----:B------:R-:W-:Y:S01]  /*1480*/  HFMA2.MMA R50, -RZ, RZ, 0, 2.384185791015625e-07 ;  /* 0x00000004ff327435 */ /* 0x000fe200000001ff */
[----:B------:R-:W-:Y:S02]  /*1490*/  MOV R49, 0x1f ;  /* 0x0000001f00317802 */ /* 0x000fe40000000f00 */
[----:B------:R-:W-:-:S02]  /*14a0*/  MOV R48, 0xffffffff ;  /* 0xffffffff00307802 */ /* 0x000fc40000000f00 */
[----:B------:R-:W-:Y:S02]  /*14b0*/  MOV R46, 0x14d0 ;  /* 0x000014d0002e7802 */ /* 0x000fe40000000f00 */
[----:B------:R-:W-:Y:S05]  /*14c0*/  CALL.REL.NOINC `($__internal_103_$__cuda_sm70_shflsync_bfly_p) ;  /* 0x000000d000007944 */ /* 0x000fea0003c00000 */
[----:B01----:R-:W-:Y:S01]  /*14d0*/  FADD.FTZ R51, R51, R50 ;  /* 0x0000003233337221 */ /* 0x003fe20000010000 */
[----:B------:R-:W-:Y:S01]  /*14e0*/  HFMA2.MMA R50, -RZ, RZ, 0, 4.76837158203125e-07 ;  /* 0x00000008ff327435 */ /* 0x000fe200000001ff */
[----:B------:R-:W-:Y:S02]  /*14f0*/  MOV R49, 0x1f ;  /* 0x0000001f00317802 */ /* 0x000fe40000000f00 */
[----:B------:R-:W-:Y:S02]  /*1500*/  MOV R48, 0xffffffff ;  /* 0xffffffff00307802 */ /* 0x000fe40000000f00 */
[----:B------:R-:W-:Y:S02]  /*1510*/  MOV R46, 0x1530 ;  /* 0x00001530002e7802 */ /* 0x000fe40000000f00 */
[----:B------:R-:W-:Y:S05]  /*1520*/  CALL.REL.NOINC `($__internal_103_$__cuda_sm70_shflsync_bfly_p) ;  /* 0x0000007000007944 */ /* 0x000fea0003c00000 */
[----:B01----:R-:W-:Y:S01]  /*1530*/  FADD.FTZ R51, R51, R50 ;  /* 0x0000003233337221 */ /* 0x003fe20000010000 */
[----:B------:R-:W-:Y:S01]  /*1540*/  HFMA2.MMA R50, -RZ, RZ, 0, 9.5367431640625e-07 ;  /* 0x00000010ff327435 */ /* 0x000fe200000001ff */
[----:B------:R-:W-:Y:S02]  /*1550*/  MOV R49, 0x1f ;  /* 0x0000001f00317802 */ /* 0x000fe40000000f00 */
[----:B------:R-:W-:-:S02]  /*1560*/  MOV R48, 0xffffffff ;  /* 0xffffffff00307802 */ /* 0x000fc40000000f00 */
[----:B------:R-:W-:Y:S02]  /*1570*/  MOV R46, 0x1590 ;  /* 0x00001590002e7802 */ /* 0x000fe40000000f00 */
[----:B------:R-:W-:Y:S05]  /*1580*/  CALL.REL.NOINC `($__internal_103_$__cuda_sm70_shflsync_bfly_p) ;  /* 0x0000001000007944 */ /* 0x000fea0003c00000 */
[----:B01----:R-:W-:Y:S05]  /*1590*/  BRA `(.L_x_5110) ;  /* 0xfffff73000007947 */ /* 0x003fea000383ffff */
        .weak           $__internal_103_$__cuda_sm70_shflsync_bfly_p
        .type           $__internal_103_$__cuda_sm70_shflsync_bfly_p,@function
        .size           $__internal_103_$__cuda_sm70_shflsync_bfly_p,(.L_x_8291 - $__internal_103_$__cuda_sm70_shflsync_bfly_p)
$__internal_103_$__cuda_sm70_shflsync_bfly_p:
[----:B------:R-:W-:Y:S01]  /*15a0*/  HFMA2.MMA R53, -RZ, RZ, 0, 0 ;  /* 0x00000000ff357435 */ /* 0x000fe200000001ff */
[----:B------:R-:W-:Y:S01]  /*15b0*/  MOV R52, R46 ;  /* 0x0000002e00347202 */ /* 0x000fe20000000f00 */
[----:B------:R-:W-:Y:S04]  /*15c0*/  WARPSYNC R48 ;  /* 0x0000003000007348 */ /* 0x000fe80003800000 */
[----:B------:R0:W1:Y:S01]  /*15d0*/  SHFL.BFLY PT, R50, R51, R50, R49 ;  /* 0x0c00003233327389 */ /* 0x00006200000e0031 */
[----:B------:R-:W-:Y:S05]  /*15e0*/  RET.REL.NODEC R52 `(_ZN10layer_norm13ln_fwd_kernelINS_13Kernel_traitsI6__halfS2_fS2_fjLj256ELj1ELj4ELj1ELj16ENS_18Kernel_traits_baseILj256ES2_S2_fS2_fjLj128EEEEELb0ELb1ELb1ELb1EEEvNS_9FwdParamsE) ;  /* 0xffffea1034007950 */ /* 0x000fea0003c3ffff */
.L_x_5111:
        /* <DEDUP_REMOVED lines=9> */
.L_x_8291:


//--------------------- .text._ZN10layer_norm13ln_fwd_kernelINS_13Kernel_traitsI6__halfS2_fS2_fjLj256ELj1ELj4ELj1ELj16ENS_18Kernel_traits_baseILj256ES2_S2_fS2_fjLj128EEEEELb1ELb0ELb0ELb0EEEvNS_9FwdParamsE --------------------------
	.section	.text._ZN10layer_norm13ln_fwd_kernelINS_13Kernel_traitsI6__halfS2_fS2_fjLj256ELj1ELj4ELj1ELj16ENS_18Kernel_traits_baseILj256ES2_S2_fS2_fjLj128EEEEELb1ELb0ELb0ELb0EEEvNS_9FwdParamsE,"ax",@progbits
	.sectioninfo	@"SHI_REGISTERS=63"
	.align	128
        .global         _ZN10layer_norm13ln_fwd_kernelINS_13Kernel_traitsI6__halfS2_fS2_fjLj256ELj1ELj4ELj1ELj16ENS_18Kernel_traits_baseILj256ES2_S2_fS2_fjLj128EEEEELb1ELb0ELb0ELb0EEEvNS_9FwdParamsE
        .type           _ZN10layer_norm13ln_fwd_kernelINS_13Kernel_traitsI6__halfS2_fS2_fjLj256ELj1ELj4ELj1ELj16ENS_18Kernel_traits_baseILj256ES2_S2_fS2_fjLj128EEEEELb1ELb0ELb0ELb0EEEvNS_9FwdParamsE,@function
        .size           _ZN10layer_norm13ln_fwd_kernelINS_13Kernel_traitsI6__halfS2_fS2_fjLj256ELj1ELj4ELj1ELj16ENS_18Kernel_traits_baseILj256ES2_S2_fS2_fjLj128EEEEELb1ELb0ELb0ELb0EEEvNS_9FwdParamsE,(.L_x_8292 - _ZN10layer_norm13ln_fwd_kernelINS_13Kernel_traitsI6__halfS2_fS2_fjLj256ELj1ELj4ELj1ELj16ENS_18Kernel_traits_baseILj256ES2_S2_fS2_fjLj128EEEEELb1ELb0ELb0ELb0EEEvNS_9FwdParamsE)
        .other          _ZN10layer_norm13ln_fwd_kernelINS_13Kernel_traitsI6__halfS2_fS2_fjLj256ELj1ELj4ELj1ELj16ENS_18Kernel_traits_baseILj256ES2_S2_fS2_fjLj128EEEEELb1ELb0ELb0ELb0EEEvNS_9FwdParamsE,@"STO_CUDA_ENTRY STV_DEFAULT"
_ZN10layer_norm13ln_fwd_kernelINS_13Kernel_traitsI6__halfS2_fS2_fjLj256ELj1ELj4ELj1ELj16ENS_18Kernel_traits_baseILj256ES2_S2_fS2_fjLj128EEEEELb1ELb0ELb0ELb0EEEvNS_9FwdParamsE:
.text._ZN10layer_norm13ln_fwd_kernelINS_13Kernel_traitsI6__halfS2_fS2_fjLj256ELj1ELj4ELj1ELj16ENS_18Kernel_traits_baseILj256ES2_S2_fS2_fjLj128EEEEELb1ELb0ELb0ELb0EEEvNS_9FwdParamsE:
        /* <DEDUP_REMOVED lines=41> */
.L_x_5113:
[----:B0-----:R-:W-:Y:S05]  /*0290*/  BSYNC B0 ;  /* 0x0000000000007941 */ /* 0x001fea0003800000 */
.L_x_5112:
[----:B------:R-:W-:Y:S05]  /*02a0*/  @P2 EXIT ;  /* 0x000000000000294d */ /* 0x000fea0003800000 */
[--C-:B------:R-:W-:Y:S01]  /*02b0*/  SHF.R.U64 R4, R12, 0x2, R13.reuse ;  /* 0x000000020c047819 */ /* 0x100fe2000000120d */
[----:B------:R-:W-:Y:S01]  /*02c0*/  IMAD R3, R14, c[0x0][0x0], R6 ;  /* 0x000000000e037a24 */ /* 0x000fe200078e0206 */
[----:B------:R-:W-:Y:S01]  /*02d0*/  SHF.R.U32.HI R2, RZ, 0x2, R13 ;  /* 0x00000002ff027819 */ /* 0x000fe2000001160d */
[----:B------:R-:W-:Y:S01]  /*02e0*/  UIADD3 UR9, UR4, -0x61c88647, URZ ;  /* 0x9e3779b904097890 */ /* 0x000fe2000fffe03f */
[--C-:B-----5:R-:W-:Y:S01]  /*02f0*/  HADD2.F32 R35, -RZ, R9.reuse.H0_H0 ;  /* 0x20000009ff237230 */ /* 0x120fe20000004100 */
[----:B------:R-:W-:Y:S01]  /*0300*/  IMAD.HI.U32 R0, R4, -0x2daee0ad, RZ ;  /* 0xd2511f5304007827 */ /* 0x000fe200078e00ff */
[----:B------:R-:W-:Y:S01]  /*0310*/  UIADD3 UR10, UR5, -0x4498517b, URZ ;  /* 0xbb67ae85050a7890 */ /* 0x000fe2000fffe03f */
[----:B------:R-:W-:Y:S01]  /*0320*/  HADD2.F32 R36, -RZ, R9.H1_H1 ;  /* 0x30000009ff247230 */ /* 0x000fe20000004100 */
[----:B------:R-:W-:Y:S01]  /*0330*/  UIADD3 UR12, UR5, 0x76cf5d0a, URZ ;  /* 0x76cf5d0a050c7890 */ /* 0x000fe2000fffe03f */
[C---:B------:R-:W-:Y:S01]  /*0340*/  IMAD.HI.U32 R7, R3.reuse, -0x326172a9, RZ ;  /* 0xcd9e8d5703077827 */ /* 0x040fe200078e00ff */
[----:B------:R-:W-:Y:S01]  /*0350*/  LOP3.LUT R0, R0, UR5, RZ, 0x3c, !PT ;  /* 0x0000000500007c12 */ /* 0x000fe2000f8e3cff */
[----:B------:R-:W-:Y:S01]  /*0360*/  UIADD3 UR11, UR4, 0x3c6ef372, URZ ;  /* 0x3c6ef372040b7890 */ /* 0x000fe2000fffe03f */
[----:B------:R-:W-:Y:S01]  /*0370*/  HADD2.F32 R32, -RZ, R30.H1_H1 ;  /* 0x3000001eff207230 */ /* 0x000fe20000004100 */
[----:B------:R-:W-:Y:S01]  /*0380*/  IMAD R13, R3, -0x326172a9, RZ ;  /* 0xcd9e8d57030d7824 */ /* 0x000fe200078e02ff */
[----:B------:R-:W-:Y:S01]  /*0390*/  LOP3.LUT R7, R7, UR4, R2, 0x96, !PT ;  /* 0x0000000407077c12 */ /* 0x000fe2000f8e9602 */
[----:B------:R-:W-:Y:S01]  /*03a0*/  IMAD.HI.U32 R6, R0, -0x326172a9, RZ ;  /* 0xcd9e8d5700067827 */ /* 0x000fe200078e00ff */
[----:B------:R-:W-:Y:S01]  /*03b0*/  UIADD3 UR13, UR4, -0x255992d5, URZ ;  /* 0xdaa66d2b040d7890 */ /* 0x000fe2000fffe03f */
        /* <DEDUP_REMOVED lines=16> */
[C---:B------:R-:W-:Y:S01]  /*04c0*/  IMAD.HI.U32 R0, R14.reuse, -0x326172a9, RZ ;  /* 0xcd9e8d570e007827 */ /* 0x040fe200078e00ff */
[----:B------:R-:W-:Y:S01]  /*04d0*/  UIADD3 UR20, UR5, 0x646e171e, URZ ;  /* 0x646e171e05147890 */ /* 0x000fe2000fffe03f */
[----:B------:R-:W-:Y:S01]  /*04e0*/  HADD2.F32 R34, -RZ, R8.H1_H1 ;  /* 0x30000008ff227230 */ /* 0x000fe20000004100 */
[----:B------:R-:W-:Y:S01]  /*04f0*/  UIADD3 UR19, UR4, -0x4ab325aa, URZ ;  /* 0xb54cda5604137890 */ /* 0x000fe2000fffe03f */
[----:B------:R-:W-:Y:S01]  /*0500*/  IMAD R14, R14, -0x326172a9, RZ ;  /* 0xcd9e8d570e0e7824 */ /* 0x000fe200078e02ff */
[----:B------:R-:W-:Y:S01]  /*0510*/  LOP3.LUT R0, R0, UR11, R7, 0x96, !PT ;  /* 0x0000000b00007c12 */ /* 0x000fe2000f8e9607 */
[----:B------:R-:W-:Y:S01]  /*0520*/  IMAD.HI.U32 R7, R13, -0x326172a9, RZ ;  /* 0xcd9e8d570d077827 */ /* 0x000fe200078e00ff */
[----:B------:R-:W-:Y:S01]  /*0530*/  UIADD3 UR21, UR4, 0x5384540f, URZ ;  /* 0x5384540f04157890 */ /* 0x000fe2000fffe03f */
[--C-:B------:R-:W-:Y:S01]  /*0540*/  HADD2.F32 R37, -RZ, R10.reuse.H0_H0 ;  /* 0x2000000aff257230 */ /* 0x100fe20000004100 */
[----:B------:R-:W-:Y:S01]  /*0550*/  UIADD3 UR22, UR5, 0x1fd5c5a3, URZ ;  /* 0x1fd5c5a305167890 */ /* 0x000fe2000fffe03f */
[----:B------:R-:W-:Y:S01]  /*0560*/  IMAD R15, R6, -0x2daee0ad, RZ ;  /* 0xd2511f53060f7824 */ /* 0x000fe200078e02ff */
[----:B------:R-:W-:Y:S01]  /*0570*/  LOP3.LUT R7, R7, UR13, R14, 0x96, !PT ;  /* 0x0000000d07077c12 */ /* 0x000fe2000f8e960e */
[----:B------:R-:W-:Y:S01]  /*0580*/  IMAD.HI.U32 R6, R0, -0x2daee0ad, RZ ;  /* 0xd2511f5300067827 */ /* 0x000fe200078e00ff */
[----:B------:R-:W-:Y:S01]  /*0590*/  UIADD3 UR24, UR5, -0x24c28bd8, URZ ;  /* 0xdb3d742805187890 */ /* 0x000fe2000fffe03f */
[----:B------:R-:W-:Y:S01]  /*05a0*/  HADD2.F32 R39, -RZ, R10.H1_H1 ;  /* 0x3000000aff277230 */ /* 0x000fe20000004100 */
[----:B------:R-:W-:Y:S01]  /*05b0*/  UIADD3 UR23, UR4, -0xe443238, URZ ;  /* 0xf1bbcdc804177890 */ /* 0x000fe2000fffe03f */
[----:B------:R-:W-:Y:S01]  /*05c0*/  IMAD.HI.U32 R14, R7, -0x2daee0ad, RZ ;  /* 0xd2511f53070e7827 */ /* 0x000fe200078e00ff */
[----:B------:R-:W-:Y:S01]  /*05d0*/  LOP3.LUT R6, R6, UR14, R15, 0x96, !PT ;  /* 0x0000000e06067c12 */ /* 0x000fe2000f8e960f */
[----:B------:R-:W-:Y:S01]  /*05e0*/  UIADD3 UR25, UR4, -0x700cb87f, URZ ;  /* 0x8ff3478104197890 */ /* 0x000fe2000fffe03f */
[--C-:B------:R-:W-:Y:S01]  /*05f0*/  HADD2.F32 R41, -RZ, R11.reuse.H0_H0 ;  /* 0x2000000bff297230 */ /* 0x100fe20000004100 */
[----:B------:R-:W-:Y:S01]  /*0600*/  IMAD R15, R0, -0x2daee0ad, RZ ;  /* 0xd2511f53000f7824 */ /* 0x000fe200078e02ff */
[----:B------:R-:W-:Y:S01]  /*0610*/  UIADD3 UR26, UR5, -0x695add53, URZ ;  /* 0x96a522ad051a7890 */ /* 0x000fe2000fffe03f */
[----:B------:R-:W-:Y:S01]  /*0620*/  IMAD R13, R13, -0x326172a9, RZ ;  /* 0xcd9e8d570d0d7824 */ /* 0x000fe200078e02ff */
[----:B------:R-:W-:Y:S01]  /*0630*/  HADD2.F32 R38, -RZ, R11.H1_H1 ;  /* 0x3000000bff267230 */ /* 0x000fe20000004100 */
        /* <DEDUP_REMOVED lines=20> */
[--C-:B------:R-:W-:Y:S02]  /*0780*/  HADD2.F32 R0, -RZ, R28.reuse.H0_H0 ;  /* 0x2000001cff007230 */ /* 0x100fe40000004100 */
[----:B------:R-:W-:Y:S01]  /*0790*/  HADD2.F32 R7, -RZ, R28.H1_H1 ;  /* 0x3000001cff077230 */ /* 0x000fe20000004100 */
[----:B------:R-:W-:Y:S01]  /*07a0*/  IMAD R16, R15, -0x326172a9, RZ ;  /* 0xcd9e8d570f107824 */ /* 0x000fe200078e02ff */
[----:B------:R-:W-:Y:S01]  /*07b0*/  LOP3.LUT R17, R6, UR22, R17, 0x96, !PT ;  /* 0x0000001606117c12 */ /* 0x000fe2000f8e9611 */
[----:B------:R-:W-:Y:S01]  /*07c0*/  IMAD R18, R13, -0x2daee0ad, RZ ;  /* 0xd2511f530d127824 */ /* 0x000fe200078e02ff */
[----:B------:R-:W-:Y:S01]  /*07d0*/  HADD2.F32 R28, -RZ, R30.H0_H0 ;  /* 0x2000001eff1c7230 */ /* 0x000fe20000004100 */
[----:B------:R-:W-:Y:S01]  /*07e0*/  IMAD.HI.U32 R15, R14, -0x2daee0ad, RZ ;  /* 0xd2511f530e0f7827 */ /* 0x000fe200078e00ff */
[----:B------:R-:W-:-:S02]  /*07f0*/  HADD2.F32 R6, -RZ, R29.H0_H0 ;  /* 0x2000001dff067230 */ /* 0x000fc40000004100 */
[----:B------:R-:W-:Y:S01]  /*0800*/  HADD2.F32 R30, -RZ, R31.H0_H0 ;  /* 0x2000001fff1e7230 */ /* 0x000fe20000004100 */
[----:B------:R-:W-:Y:S01]  /*0810*/  IMAD.HI.U32 R13, R17, -0x326172a9, RZ ;  /* 0xcd9e8d57110d7827 */ /* 0x000fe200078e00ff */
[----:B------:R-:W-:Y:S01]  /*0820*/  LOP3.LUT R15, R15, UR24, R18, 0x96, !PT ;  /* 0x000000180f0f7c12 */ /* 0x000fe2000f8e9612 */
[----:B------:R-:W-:Y:S02]  /*0830*/  HADD2.F32 R29, -RZ, R29.H1_H1 ;  /* 0x3000001dff1d7230 */ /* 0x000fe40000004100 */
[----:B------:R-:W-:Y:S01]  /*0840*/  IMAD R17, R17, -0x326172a9, RZ ;  /* 0xcd9e8d5711117824 */ /* 0x000fe200078e02ff */
[----:B------:R-:W-:Y:S01]  /*0850*/  LOP3.LUT R13, R13, UR23, R16, 0x96, !PT ;  /* 0x000000170d0d7c12 */ /* 0x000fe2000f8e9610 */
[----:B------:R-:W-:Y:S01]  /*0860*/  IMAD.WIDE.U32 R44, R15, -0x326172a9, RZ ;  /* 0xcd9e8d570f2c7825 */ /* 0x000fe200078e00ff */
[----:B------:R-:W-:-:S03]  /*0870*/  HADD2.F32 R31, -RZ, R8.H0_H0 ;  /* 0x20000008ff1f7230 */ /* 0x000fc60000004100 */
[----:B------:R-:W-:Y:S01]  /*0880*/  IMAD R9, R14, -0x2daee0ad, RZ ;  /* 0xd2511f530e097824 */ /* 0x000fe200078e02ff */
[----:B------:R-:W-:Y:S01]  /*0890*/  LOP3.LUT R42, R45, UR25, R17, 0x96, !PT ;  /* 0x000000192d2a7c12 */ /* 0x000fe2000f8e9611 */
[----:B------:R-:W-:Y:S01]  /*08a0*/  IMAD.HI.U32 R40, R13, -0x2daee0ad, RZ ;  /* 0xd2511f530d287827 */ /* 0x000fe200078e00ff */
[----:B------:R-:W-:-:S03]  /*08b0*/  LOP3.LUT R45, R12, 0x3, RZ, 0xc0, !PT ;  /* 0x000000030c2d7812 */ /* 0x000fc600078ec0ff */
[----:B------:R-:W-:Y:S01]  /*08c0*/  IMAD R48, R13, -0x2daee0ad, RZ ;  /* 0xd2511f530d307824 */ /* 0x000fe200078e02ff */
[----:B------:R-:W-:Y:S02]  /*08d0*/  LOP3.LUT R40, R40, UR26, R9, 0x96, !PT ;  /* 0x0000001a28287c12 */ /* 0x000fe4000f8e9609 */
.L_x_5178:
        /* <DEDUP_REMOVED lines=10> */
[----:B------:R-:W-:Y:S01]  /*0980*/  LEA.HI.SX32 R47, R50, R5, 0x1d ;  /* 0x00000005322f7211 */ /* 0x000fe200078feaff */
[----:B--2---:R-:W-:Y:S01]  /*0990*/  @P1 HADD2.F32 R24, -RZ, R26.H0_H0 ;  /* 0x2000001aff181230 */ /* 0x004fe20000004100 */
[----:B------:R-:W-:Y:S05]  /*09a0*/  @!P0 BRA `(.L_x_5116) ;  /* 0x00002bc000008947 */ /* 0x000fea0003800000 */
[----:B------:R-:W-:Y:S02]  /*09b0*/  MOV R20, 0x10 ;  /* 0x0000001000147802 */ /* 0x000fe40000000f00 */
        /* <DEDUP_REMOVED lines=20> */
.L_x_5118:
[----:B0-----:R-:W-:Y:S02]  /*0b00*/  IMAD.MOV.U32 R25, RZ, RZ, R44 ;  /* 0x000000ffff197224 */ /* 0x001fe400078e002c */
.L_x_5119:
[----:B------:R-:W-:Y:S05]  /*0b10*/  BSYNC B2 ;  /* 0x0000000000027941 */ /* 0x000fea0003800000 */
.L_x_5117:
        /* <DEDUP_REMOVED lines=16> */
.L_x_5123:
[----:B------:R-:W-:Y:S05]  /*0c20*/  BSYNC B3 ;  /* 0x0000000000037941 */ /* 0x000fea0003800000 */
.L_x_5122:
        /* <DEDUP_REMOVED lines=42> */
.L_x_5121:
[----:B------:R-:W-:Y:S05]  /*0ed0*/  BSYNC B2 ;  /* 0x0000000000027941 */ /* 0x000fea0003800000 */
.L_x_5120:
[----:B------:R-:W0:Y:S01]  /*0ee0*/  I2F.U32 R17, R25 ;  /* 0x0000001900117306 */ /* 0x000e220000201000 */
[----:B-----5:R-:W-:Y:S01]  /*0ef0*/  HADD2.F32 R19, -RZ, R20.H0_H0 ;  /* 0x20000014ff137230 */ /* 0x020fe20000004100 */
        /* <DEDUP_REMOVED lines=22> */
.L_x_5125:
[----:B------:R-:W-:Y:S02]  /*1060*/  MOV R27, R44 ;  /* 0x0000002c001b7202 */ /* 0x000fe40000000f00 */
.L_x_5126:
[----:B------:R-:W-:Y:S05]  /*1070*/  BSYNC B2 ;  /* 0x0000000000027941 */ /* 0x000fea0003800000 */
.L_x_5124:
        /* <DEDUP_REMOVED lines=16> */
.L_x_5130:
[----:B------:R-:W-:Y:S05]  /*1180*/  BSYNC B3 ;  /* 0x0000000000037941 */ /* 0x000fea0003800000 */
.L_x_5129:
        /* <DEDUP_REMOVED lines=42> */
.L_x_5128:
[----:B------:R-:W-:Y:S05]  /*1430*/  BSYNC B2 ;  /* 0x0000000000027941 */ /* 0x000fea0003800000 */
.L_x_5127:
[----:B------:R-:W0:Y:S01]  /*1440*/  I2F.U32 R17, R27 ;  /* 0x0000001b00117306 */ /* 0x000e220000201000 */
[----:B------:R-:W-:Y:S01]  /*1450*/  HADD2.F32 R19, -RZ, R20.H1_H1 ;  /* 0x30000014ff137230 */ /* 0x000fe20000004100 */
[----:B------:R-:W-:Y:S01]  /*1460*/  ISETP.NE.AND P2, PT, R45, 0x1, PT ;  /* 0x000000012d00780c */ /* 0x000fe20003f45270 */
[----:B------:R-:W-:Y:S03]  /*1470*/  BSSY B2, `(.L_x_5131) ;  /* 0x0000013000027945 */ /* 0x000fe60003800000 */
        /* <DEDUP_REMOVED lines=17> */
.L_x_5132:
[----:B------:R-:W-:Y:S02]  /*1590*/  MOV R20, R44 ;  /* 0x0000002c00147202 */ /* 0x000fe40000000f00 */
.L_x_5133:
[----:B------:R-:W-:Y:S05]  /*15a0*/  BSYNC B2 ;  /* 0x0000000000027941 */ /* 0x000fea0003800000 */
.L_x_5131:
        /* <DEDUP_REMOVED lines=16> */
.L_x_5137:
[----:B------:R-:W-:Y:S05]  /*16b0*/  BSYNC B3 ;  /* 0x0000000000037941 */ /* 0x000fea0003800000 */
.L_x_5136:
        /* <DEDUP_REMOVED lines=42> */
.L_x_5135:
[----:B------:R-:W-:Y:S05]  /*1960*/  BSYNC B2 ;  /* 0x0000000000027941 */ /* 0x000fea0003800000 */
.L_x_5134:
        /* <DEDUP_REMOVED lines=21> */
.L_x_5139:
[----:B------:R-:W-:Y:S02]  /*1ac0*/  MOV R20, R44 ;  /* 0x0000002c00147202 */ /* 0x000fe40000000f00 */
.L_x_5140:
[----:B------:R-:W-:Y:S05]  /*1ad0*/  BSYNC B2 ;  /* 0x0000000000027941 */ /* 0x000fea0003800000 */
.L_x_5138:
        /* <DEDUP_REMOVED lines=16> */
.L_x_5144:
[----:B------:R-:W-:Y:S05]  /*1be0*/  BSYNC B3 ;  /* 0x0000000000037941 */ /* 0x000fea0003800000 */
.L_x_5143:
        /* <DEDUP_REMOVED lines=42> */
.L_x_5142:
[----:B------:R-:W-:Y:S05]  /*1e90*/  BSYNC B2 ;  /* 0x0000000000027941 */ /* 0x000fea0003800000 */
.L_x_5141:
        /* <DEDUP_REMOVED lines=20> */
.L_x_5146:
[----:B------:R-:W-:Y:S02]  /*1fe0*/  MOV R51, R44 ;  /* 0x0000002c00337202 */ /* 0x000fe40000000f00 */
.L_x_5147:
[----:B------:R-:W-:Y:S05]  /*1ff0*/  BSYNC B2 ;  /* 0x0000000000027941 */ /* 0x000fea0003800000 */
.L_x_5145:
        /* <DEDUP_REMOVED lines=16> */
.L_x_5151:
[----:B------:R-:W-:Y:S05]  /*2100*/  BSYNC B3 ;  /* 0x0000000000037941 */ /* 0x000fea0003800000 */
.L_x_5150:
        /* <DEDUP_REMOVED lines=42> */
.L_x_5149:
[----:B------:R-:W-:Y:S05]  /*23b0*/  BSYNC B2 ;  /* 0x0000000000027941 */ /* 0x000fea0003800000 */
.L_x_5148:
[----:B------:R-:W0:Y:S01]  /*23c0*/  I2F.U32 R45, R51 ;  /* 0x00000033002d7306 */ /* 0x000e220000201000 */
[----:B------:R-:W-:Y:S01]  /*23d0*/  HADD2.F32 R49, -RZ, R22.H0_H0 ;  /* 0x20000016ff317230 */ /* 0x000fe20000004100 */
        /* <DEDUP_REMOVED lines=18> */
.L_x_5153:
[----:B------:R-:W-:Y:S02]  /*2500*/  MOV R45, R44 ;  /* 0x0000002c002d7202 */ /* 0x000fe40000000f00 */
.L_x_5154:
[----:B------:R-:W-:Y:S05]  /*2510*/  BSYNC B2 ;  /* 0x0000000000027941 */ /* 0x000fea0003800000 */
.L_x_5152:
        /* <DEDUP_REMOVED lines=16> */
.L_x_5158:
[----:B------:R-:W-:Y:S05]  /*2620*/  BSYNC B3 ;  /* 0x0000000000037941 */ /* 0x000fea0003800000 */
.L_x_5157:
        /* <DEDUP_REMOVED lines=43> */
.L_x_5156:
[----:B------:R-:W-:Y:S05]  /*28e0*/  BSYNC B2 ;  /* 0x0000000000027941 */ /* 0x000fea0003800000 */
.L_x_5155:
        /* <DEDUP_REMOVED lines=20> */
.L_x_5160:
[----:B------:R-:W-:Y:S02]  /*2a30*/  IMAD.MOV.U32 R51, RZ, RZ, R44 ;  /* 0x000000ffff337224 */ /* 0x000fe400078e002c */
.L_x_5161:
[----:B------:R-:W-:Y:S05]  /*2a40*/  BSYNC B2 ;  /* 0x0000000000027941 */ /* 0x000fea0003800000 */
.L_x_5159:
        /* <DEDUP_REMOVED lines=16> */
.L_x_5165:
[----:B------:R-:W-:Y:S05]  /*2b50*/  BSYNC B3 ;  /* 0x0000000000037941 */ /* 0x000fea0003800000 */
.L_x_5164:
        /* <DEDUP_REMOVED lines=42> */
.L_x_5163:
[----:B------:R-:W-:Y:S05]  /*2e00*/  BSYNC B2 ;  /* 0x0000000000027941 */ /* 0x000fea0003800000 */
.L_x_5162:
        /* <DEDUP_REMOVED lines=20> */
.L_x_5167:
[----:B------:R-:W-:Y:S02]  /*2f50*/  IMAD.MOV.U32 R51, RZ, RZ, R44 ;  /* 0x000000ffff337224 */ /* 0x000fe400078e002c */
.L_x_5168:
[----:B------:R-:W-:Y:S05]  /*2f60*/  BSYNC B2 ;  /* 0x0000000000027941 */ /* 0x000fea0003800000 */
.L_x_5166:
        /* <DEDUP_REMOVED lines=18> */
.L_x_5172:
[----:B------:R-:W-:Y:S05]  /*3090*/  BSYNC B3 ;  /* 0x0000000000037941 */ /* 0x000fea0003800000 */
.L_x_5171:
        /* <DEDUP_REMOVED lines=42> */
.L_x_5170:
[----:B------:R-:W-:Y:S05]  /*3340*/  BSYNC B2 ;  /* 0x0000000000027941 */ /* 0x000fea0003800000 */
.L_x_5169:
[----:B------:R-:W-:Y:S01]  /*3350*/  ISETP.NE.AND P6, PT, R25, RZ, PT ;  /* 0x000000ff1900720c */ /* 0x000fe20003fc5270 */
[----:B------:R-:W-:Y:S01]  /*3360*/  HADD2.F32 R23, -RZ, R23.H1_H1 ;  /* 0x30000017ff177230 */ /* 0x000fe20000004100 */
[----:B------:R-:W-:Y:S02]  /*3370*/  SEL R25, RZ, 0x10000, P5 ;  /* 0x00010000ff197807 */ /* 0x000fe40002800000 */
[----:B------:R-:W-:Y:S02]  /*3380*/  ISETP.NE.AND P5, PT, R27, RZ, PT ;  /* 0x000000ff1b00720c */ /* 0x000fe40003fa5270 */
[----:B------:R-:W0:Y:S01]  /*3390*/  I2F.U32 R27, R51 ;  /* 0x00000033001b7306 */ /* 0x000e220000201000 */
[----:B------:R-:W-:Y:S01]  /*33a0*/  SEL R53, RZ, 0x1, P2 ;  /* 0x00000001ff357807 */ /* 0x000fe20001000000 */
[----:B------:R-:W-:Y:S01]  /*33b0*/  FMUL.FTZ R23, R23, R24 ;  /* 0x0000001817177220 */ /* 0x000fe20000410000 */
[----:B------:R-:W-:-:S02]  /*33c0*/  SEL R52, RZ, 0x100, P4 ;  /* 0x00000100ff347807 */ /* 0x000fc40002000000 */
[----:B------:R-:W-:Y:S01]  /*33d0*/  ISETP.NE.AND P4, PT, R50, RZ, PT ;  /* 0x000000ff3200720c */ /* 0x000fe20003f85270 */
[----:B------:R-:W-:Y:S01]  /*33e0*/  FMUL.FTZ R23, R23, c[0x0][0x1e8] ;  /* 0x00007a0017177a20 */ /* 0x000fe20000410000 */
[----:B------:R-:W-:Y:S01]  /*33f0*/  SEL R49, RZ, 0x1, P3 ;  /* 0x00000001ff317807 */ /* 0x000fe20001800000 */
[----:B------:R-:W-:Y:S01]  /*3400*/  HFMA2.MMA R50, -RZ, RZ, 0, 1.9073486328125e-06 ;  /* 0x00000020ff327435 */ /* 0x000fe200000001ff */
[----:B------:R-:W-:Y:S01]  /*3410*/  SEL R24, RZ, 0x1, P5 ;  /* 0x00000001ff187807 */ /* 0x000fe20002800000 */
[----:B0-----:R-:W-:-:S08]  /*3420*/  FFMA.FTZ R27, R27, R26, 1.1641532182693481445e-10 ;  /* 0x2f0000001b1b7423 */ /* 0x001fd0000001001a */
[----:B------:R-:W-:Y:S01]  /*3430*/  IMAD.WIDE.U32 R50, R47, R50, c[0x0][0x188] ;  /* 0x000062002f327625 */ /* 0x000fe200078e0032 */
[----:B------:R-:W-:-:S04]  /*3440*/  FSETP.GTU.FTZ.AND P2, PT, R27, c[0x0][0x1e4], PT ;  /* 0x000079001b007a0b */ /* 0x000fc80003f5c000 */
[----:B------:R0:W-:Y:S01]  /*3450*/  STG.E.128 [R50.64], R16 ;  /* 0x0000001032007986 */ /* 0x0001e2000c101d06 */
        /* <DEDUP_REMOVED lines=17> */
.L_x_5116:
[----:B------:R-:W-:Y:S05]  /*3570*/  BSYNC B0 ;  /* 0x0000000000007941 */ /* 0x000fea0003800000 */
.L_x_5115:
        /* <DEDUP_REMOVED lines=12> */
.L_x_5179:
        /* <DEDUP_REMOVED lines=37> */
.L_x_5180:
[----:B------:R-:W-:Y:S01]  /*3890*/  ULDC.U8 UR8, c[0x0][0x1f0] ;  /* 0x00007c0000087ab9 */ /* 0x000fe20000000000 */
[----:B------:R-:W-:Y:S01]  /*38a0*/  FMUL.FTZ R25, R26, R26 ;  /* 0x0000001a1a197220 */ /* 0x000fe20000410000 */
[----:B------:R-:W-:Y:S01]  /*38b0*/  ISETP.NE.AND P1, PT, RZ, UR8, PT ;  /* 0x00000008ff007c0c */ /* 0x000fe2000bf25270 */
[----:B-1----:R-:W-:Y:S01]  /*38c0*/  FADD.FTZ R27, R27, R50 ;  /* 0x000000321b1b7221 */ /* 0x002fe20000010000 */
[----:B------:R-:W-:Y:S01]  /*38d0*/  MOV R24, c[0x0][0x1e0] ;  /* 0x0000780000187a02 */ /* 0x000fe20000000f00 */
[----:B0-----:R-:W-:Y:S01]  /*38e0*/  @!P2 IMAD.MOV.U32 R50, RZ, RZ, 0x4 ;  /* 0x00000004ff32a424 */ /* 0x001fe200078e00ff */
[----:B------:R-:W-:Y:S01]  /*38f0*/  FSEL R25, R25, RZ, P1 ;  /* 0x000000ff19197208 */ /* 0x000fe20000800000 */
[----:B------:R-:W-:Y:S02]  /*3900*/  BSSY B0, `(.L_x_5175) ;  /* 0x000002a000007945 */ /* 0x000fe40003800000 */
[----:B------:R-:W-:Y:S02]  /*3910*/  FFMA.FTZ R24, R27, R24, c[0x0][0x228] ;  /* 0x00008a001b187623 */ /* 0x000fe40000010018 */
[----:B------:R-:W-:-:S04]  /*3920*/  @!P2 IMAD.WIDE R50, R43, R50, c[0x0][0x1a0] ;  /* 0x000068002b32a625 */ /* 0x000fc800078e0232 */
        /* <DEDUP_REMOVED lines=8> */
[--C-:B------:R-:W-:Y:S02]  /*39b0*/  FADD.FTZ R56, R21, -R54.reuse ;  /* 0x8000003615387221 */ /* 0x100fe40000010000 */
[--C-:B------:R-:W-:Y:S02]  /*39c0*/  FADD.FTZ R52, R22, -R54.reuse ;  /* 0x8000003616347221 */ /* 0x100fe40000010000 */
[--C-:B0-----:R-:W-:Y:S02]  /*39d0*/  FADD.FTZ R24, R16, -R54.reuse ;  /* 0x8000003610187221 */ /* 0x101fe40000010000 */
        /* <DEDUP_REMOVED lines=28> */
.L_x_5176:
[----:B------:R-:W-:Y:S05]  /*3ba0*/  BSYNC B0 ;  /* 0x0000000000007941 */ /* 0x000fea0003800000 */
.L_x_5175:
[----:B0-----:R-:W-:-:S10]  /*3bb0*/  HFMA2.MMA R24, -RZ, RZ, 0, 2.384185791015625e-07 ;  /* 0x00000004ff187435 */ /* 0x001fd400000001ff */
[----:B------:R-:W-:-:S05]  /*3bc0*/  IMAD R43, R24, c[0x0][0x160], R43 ;  /* 0x00005800182b7a24 */ /* 0x000fca00078e022b */
[----:B------:R-:W-:-:S13]  /*3bd0*/  ISETP.GE.AND P1, PT, R43, c[0x0][0x164], PT ;  /* 0x000059002b007a0c */ /* 0x000fda0003f26270 */
[----:B------:R-:W-:Y:S01]  /*3be0*/  @P1 CALL.REL.NOINC `(.L_x_5177) ;  /* 0x0000001000001944 */ /* 0x000fe20003c00000 */
[----:B------:R-:W-:Y:S05]  /*3bf0*/  BRA `(.L_x_5178) ;  /* 0xffffcce000007947 */ /* 0x000fea000383ffff */
.L_x_5177:
[----:B------:R-:W-:Y:S05]  /*3c00*/  BSYNC B1 ;  /* 0x0000000000017941 */ /* 0x000fea0003800000 */
.L_x_5114:
[----:B------:R-:W-:Y:S05]  /*3c10*/  EXIT ;  /* 0x000000000000794d */ /* 0x000fea0003800000 */
.L_x_5173:
[----:B------:R-:W-:Y:S01]  /*3c20*/  IMAD.MOV.U32 R50, RZ, RZ, R26 ;  /* 0x000000ffff327224 */ /* 0x000fe200078e001a */
[----:B------:R-:W-:Y:S01]  /*3c30*/  MOV R49, 0x1 ;  /* 0x0000000100317802 */ /* 0x000fe20000000f00 */
[----:B------:R-:W-:Y:S01]  /*3c40*/  IMAD.MOV.U32 R52, RZ, RZ, 0x1f ;  /* 0x0000001fff347424 */ /* 0x000fe200078e00ff */
[----:B------:R-:W-:Y:S02]  /*3c50*/  MOV R27, 0xffffffff ;  /* 0xffffffff001b7802 */ /* 0x000fe40000000f00 */
[----:B------:R-:W-:Y:S02]  /*3c60*/  MOV R24, 0x3c80 ;  /* 0x00003c8000187802 */ /* 0x000fe40000000f00 */
[----:B------:R-:W-:Y:S05]  /*3c70*/  CALL.REL.NOINC `($__internal_104_$__cuda_sm70_shflsync_bfly_p) ;  /* 0x0000049000007944 */ /* 0x000fea0003c00000 */
[----:B01----:R-:W-:Y:S05]  /*3c80*/  BRA `(.L_x_5179) ;  /* 0xfffff9b000007947 */ /* 0x003fea000383ffff */
.L_x_5174:
[----:B------:R-:W-:Y:S01]  /*3c90*/  HFMA2.MMA R52, -RZ, RZ, 0, 1.847743988037109375e-06 ;  /* 0x0000001fff347435 */ /* 0x000fe200000001ff */
[----:B------:R-:W-:Y:S01]  /*3ca0*/  IMAD.MOV.U32 R49, RZ, RZ, 0x2 ;  /* 0x00000002ff317424 */ /* 0x000fe200078e00ff */
[----:B------:R-:W-:Y:S01]  /*3cb0*/  MOV R24, 0x3ce0 ;  /* 0x00003ce000187802 */ /* 0x000fe20000000f00 */
[----:B------:R-:W-:-:S03]  /*3cc0*/  IMAD.MOV.U32 R27, RZ, RZ, -0x1 ;  /* 0xffffffffff1b7424 */ /* 0x000fc600078e00ff */
[----:B0-----:R-:W-:Y:S05]  /*3cd0*/  CALL.REL.NOINC `($__internal_104_$__cuda_sm70_shflsync_bfly_p) ;  /* 0x0000043000007944 */ /* 0x001fea0003c00000 */
[----:B01----:R-:W-:Y:S01]  /*3ce0*/  FADD.FTZ R50, R50, R27 ;  /* 0x0000001b32327221 */ /* 0x003fe20000010000 */
[----:B------:R-:W-:Y:S01]  /*3cf0*/  MOV R49, 0x4 ;  /* 0x0000000400317802 */ /* 0x000fe20000000f00 */
[----:B------:R-:W-:Y:S01]  /*3d00*/  IMAD.MOV.U32 R52, RZ, RZ, 0x1f ;  /* 0x0000001fff347424 */ /* 0x000fe200078e00ff */
[----:B------:R-:W-:-:S02]  /*3d10*/  MOV R27, 0xffffffff ;  /* 0xffffffff001b7802 */ /* 0x000fc40000000f00 */
[----:B------:R-:W-:Y:S02]  /*3d20*/  MOV R24, 0x3d40 ;  /* 0x00003d4000187802 */ /* 0x000fe40000000f00 */
[----:B------:R-:W-:Y:S05]  /*3d30*/  CALL.REL.NOINC `($__internal_104_$__cuda_sm70_shflsync_bfly_p) ;  /* 0x000003d000007944 */ /* 0x000fea0003c00000 */
[----:B0-----:R-:W-:Y:S01]  /*3d40*/  HFMA2.MMA R52, -RZ, RZ, 0, 1.847743988037109375e-06 ;  /* 0x0000001fff347435 */ /* 0x001fe200000001ff */
[----:B-1----:R-:W-:Y:S01]  /*3d50*/  FADD.FTZ R50, R50, R27 ;  /* 0x0000001b32327221 */ /* 0x002fe20000010000 */
[----:B------:R-:W-:Y:S01]  /*3d60*/  MOV R24, 0x3da0 ;  /* 0x00003da000187802 */ /* 0x000fe20000000f00 */
[----:B------:R-:W-:Y:S02]  /*3d70*/  IMAD.MOV.U32 R49, RZ, RZ, 0x8 ;  /* 0x00000008ff317424 */ /* 0x000fe400078e00ff */
[----:B------:R-:W-:Y:S02]  /*3d80*/  IMAD.MOV.U32 R27, RZ, RZ, -0x1 ;  /* 0xffffffffff1b7424 */ /* 0x000fe400078e00ff */
[----:B------:R-:W-:Y:S05]  /*3d90*/  CALL.REL.NOINC `($__internal_104_$__cuda_sm70_shflsync_bfly_p) ;  /* 0x0000037000007944 */ /* 0x000fea0003c00000 */
[----:B01----:R-:W-:Y:S01]  /*3da0*/  FADD.FTZ R50, R50, R27 ;  /* 0x0000001b32327221 */ /* 0x003fe20000010000 */
[----:B------:R-:W-:Y:S01]  /*3db0*/  MOV R49, 0x10 ;  /* 0x0000001000317802 */ /* 0x000fe20000000f00 */
[----:B------:R-:W-:Y:S01]  /*3dc0*/  IMAD.MOV.U32 R52, RZ, RZ, 0x1f ;  /* 0x0000001fff347424 */ /* 0x000fe200078e00ff */
[----:B------:R-:W-:Y:S02]  /*3dd0*/  MOV R27, 0xffffffff ;  /* 0xffffffff001b7802 */ /* 0x000fe40000000f00 */
[----:B------:R-:W-:-:S02]  /*3de0*/  MOV R24, 0x3e00 ;  /* 0x00003e0000187802 */ /* 0x000fc40000000f00 */
[----:B------:R-:W-:Y:S05]  /*3df0*/  CALL.REL.NOINC `($__internal_104_$__cuda_sm70_shflsync_bfly_p) ;  /* 0x0000031000007944 */ /* 0x000fea0003c00000 */
        /* <DEDUP_REMOVED lines=23> */
[----:B------:R-:W-:Y:S05]  /*3f70*/  CALL.REL.NOINC `($__internal_104_$__cuda_sm70_shflsync_bfly_p) ;  /* 0x0000019000007944 */ /* 0x000fea0003c00000 */
[----:B01----:R-:W-:Y:S01]  /*3f80*/  FADD.FTZ R50, R50, R27 ;  /* 0x0000001b32327221 */ /* 0x003fe20000010000 */
[----:B------:R-:W-:Y:S01]  /*3f90*/  MOV R49, 0x2 ;  /* 0x0000000200317802 */ /* 0x000fe20000000f00 */
[----:B------:R-:W-:Y:S01]  /*3fa0*/  IMAD.MOV.U32 R52, RZ, RZ, 0x1f ;  /* 0x0000001fff347424 */ /* 0x000fe200078e00ff */
[----:B------:R-:W-:Y:S02]  /*3fb0*/  MOV R27, 0xffffffff ;  /* 0xffffffff001b7802 */ /* 0x000fe40000000f00 */
[----:B------:R-:W-:Y:S02]  /*3fc0*/  MOV R24, 0x3fe0 ;  /* 0x00003fe000187802 */ /* 0x000fe40000000f00 */
[----:B------:R-:W-:Y:S05]  /*3fd0*/  CALL.REL.NOINC `($__internal_104_$__cuda_sm70_shflsync_bfly_p) ;  /* 0x0000013000007944 */ /* 0x000fea0003c00000 */
[----:B0-----:R-:W-:Y:S01]  /*3fe0*/  HFMA2.MMA R52, -RZ, RZ, 0, 1.847743988037109375e-06 ;  /* 0x0000001fff347435 */ /* 0x001fe200000001ff */
[----:B-1----:R-:W-:Y:S01]  /*3ff0*/  FADD.FTZ R50, R50, R27 ;  /* 0x0000001b32327221 */ /* 0x002fe20000010000 */
[----:B------:R-:W-:Y:S01]  /*4000*/  MOV R24, 0x4040 ;  /* 0x0000404000187802 */ /* 0x000fe20000000f00 */
[----:B------:R-:W-:-:S02]  /*4010*/  IMAD.MOV.U32 R49, RZ, RZ, 0x4 ;  /* 0x00000004ff317424 */ /* 0x000fc400078e00ff */
[----:B------:R-:W-:Y:S02]  /*4020*/  IMAD.MOV.U32 R27, RZ, RZ, -0x1 ;  /* 0xffffffffff1b7424 */ /* 0x000fe400078e00ff */
        /* <DEDUP_REMOVED lines=10> */
[----:B------:R-:W-:Y:S02]  /*40d0*/  IMAD.MOV.U32 R49, RZ, RZ, 0x10 ;  /* 0x00000010ff317424 */ /* 0x000fe400078e00ff */
[----:B------:R-:W-:-:S02]  /*40e0*/  IMAD.MOV.U32 R27, RZ, RZ, -0x1 ;  /* 0xffffffffff1b7424 */ /* 0x000fc400078e00ff */
[----:B------:R-:W-:Y:S05]  /*40f0*/  CALL.REL.NOINC `($__internal_104_$__cuda_sm70_shflsync_bfly_p) ;  /* 0x0000001000007944 */ /* 0x000fea0003c00000 */
[----:B01----:R-:W-:Y:S05]  /*4100*/  BRA `(.L_x_5180) ;  /* 0xfffff78000007947 */ /* 0x003fea000383ffff */
        .weak           $__internal_104_$__cuda_sm70_shflsync_bfly_p
        .type           $__internal_104_$__cuda_sm70_shflsync_bfly_p,@function
        .size           $__internal_104_$__cuda_sm70_shflsync_bfly_p,(.L_x_8292 - $__internal_104_$__cuda_sm70_shflsync_bfly_p)
$__internal_104_$__cuda_sm70_shflsync_bfly_p:
[----:B------:R-:W-:Y:S01]  /*4110*/  MOV R25, 0x0 ;  /* 0x0000000000197802 */ /* 0x000fe20000000f00 */
[----:B------:R-:W-:Y:S04]  /*4120*/  WARPSYNC R27 ;  /* 0x0000001b00007348 */ /* 0x000fe80003800000 */
[----:B------:R0:W1:Y:S01]  /*4130*/  SHFL.BFLY PT, R27, R50, R49, R52 ;  /* 0x0c000031321b7389 */ /* 0x00006200000e0034 */
[----:B------:R-:W-:Y:S05]  /*4140*/  RET.REL.NODEC R24 `(_ZN10layer_norm13ln_fwd_kernelINS_13Kernel_traitsI6__halfS2_fS2_fjLj256ELj1ELj4ELj1ELj16ENS_18Kernel_traits_baseILj256ES2_S2_fS2_fjLj128EEEEELb1ELb0ELb0ELb0EEEvNS_9FwdParamsE) ;  /* 0xffffbeb018007950 */ /* 0x000fea0003c3ffff */
.L_x_5181:
        /* <DEDUP_REMOVED lines=11> */
.L_x_8292:


//--------------------- .text._ZN10layer_norm13ln_fwd_kernelINS_13Kernel_traitsI6__halfS2_fS2_fjLj256ELj1ELj4ELj1ELj16ENS_18Kernel_traits_baseILj256ES2_S2_fS2_fjLj128EEEEELb1ELb0ELb0ELb1EEEvNS_9FwdParamsE --------------------------
	.section	.text._ZN10layer_norm13ln_fwd_kernelINS_13Kernel_traitsI6__halfS2_fS2_fjLj256ELj1ELj4ELj1ELj16ENS_18Kernel_traits_baseILj256ES2_S2_fS2_fjLj128EEEEELb1ELb0ELb0ELb1EEEvNS_9FwdParamsE,"ax",@progbits
	.sectioninfo	@"SHI_REGISTERS=55"
	.align	128
        .global         _ZN10layer_norm13ln_fwd_kernelINS_13Kernel_traitsI6__halfS2_fS2_fjLj256ELj1ELj4ELj1ELj16ENS_18Kernel_traits_baseILj256ES2_S2_fS2_fjLj128EEEEELb1ELb0ELb0ELb1EEEvNS_9FwdParamsE
        .type           _ZN10layer_norm13ln_fwd_kernelINS_13Kernel_traitsI6__halfS2_fS2_fjLj256ELj1ELj4ELj1ELj16ENS_18Kernel_traits_baseILj256ES2_S2_fS2_fjLj128EEEEELb1ELb0ELb0ELb1EEEvNS_9FwdParamsE,@function
        .size           _ZN10layer_norm13ln_fwd_kernelINS_13Kernel_traitsI6__halfS2_fS2_fjLj256ELj1ELj4ELj1ELj16ENS_18Kernel_traits_baseILj256ES2_S2_fS2_fjLj128EEEEELb1ELb0ELb0ELb1EEEvNS_9FwdParamsE,(.L_x_8293 - _ZN10layer_norm13ln_fwd_kernelINS_13Kernel_traitsI6__halfS2_fS2_fjLj256ELj1ELj4ELj1ELj16ENS_18Kernel_traits_baseILj256ES2_S2_fS2_fjLj128EEEEELb1ELb0ELb0ELb1EEEvNS_9FwdParamsE)
        .other          _ZN10layer_norm13ln_fwd_kernelINS_13Kernel_traitsI6__halfS2_fS2_fjLj256ELj1ELj4ELj1ELj16ENS_18Kernel_traits_baseILj256ES2_S2_fS2_fjLj128EEEEELb1ELb0ELb0ELb1EEEvNS_9FwdParamsE,@"STO_CUDA_ENTRY STV_DEFAULT"
_ZN10layer_norm13ln_fwd_kernelINS_13Kernel_traitsI6__halfS2_fS2_fjLj256ELj1ELj4ELj1ELj16ENS_18Kernel_traits_baseILj256ES2_S2_fS2_fjLj128EEEEELb1ELb0ELb0ELb1EEEvNS_9FwdParamsE:
.text._ZN10layer_norm13ln_fwd_kernelINS_13Kernel_traitsI6__halfS2_fS2_fjLj256ELj1ELj4ELj1ELj16ENS_18Kernel_traits_baseILj256ES2_S2_fS2_fjLj128EEEEELb1ELb0ELb0ELb1EEEvNS_9FwdParamsE:
        /* <DEDUP_REMOVED lines=62> */
[----:B------:R-:W-:Y:S01]  /*03e0*/  UIADD3 UR23, UR4, 0x1715609d, URZ ;  /* 0x1715609d04177890 */ /* 0x000fe2000fffe03f */
[----:B------:R-:W-:Y:S01]  /*03f0*/  IMAD.HI.U32 R7, R15, -0x326172a9, RZ ;  /* 0xcd9e8d570f077827 */ /* 0x000fe200078e00ff */
[----:B------:R-:W-:Y:S01]  /*0400*/  UIADD3 UR14, UR5, 0x646e171e, URZ ;  /* 0x646e171e050e7890 */ /* 0x000fe2000fffe03f */
[----:B------:R-:W-:Y:S01]  /*0410*/  HADD2.F32 R40, -RZ, R10.H1_H1 ;  /* 0x3000000aff287230 */ /* 0x000fe20000004100 */
[----:B------:R-:W-:Y:S01]  /*0420*/  UIADD3 UR24, UR4, -0x4ab325aa, URZ ;  /* 0xb54cda5604187890 */ /* 0x000fe2000fffe03f */
[----:B------:R-:W-:Y:S01]  /*0430*/  IMAD.HI.U32 R6, R13, -0x2daee0ad, RZ ;  /* 0xd2511f530d067827 */ /* 0x000fe200078e00ff */
[----:B------:R-:W-:Y:S01]  /*0440*/  LOP3.LUT R7, R7, UR20, R14, 0x96, !PT ;  /* 0x0000001407077c12 */ /* 0x000fe2000f8e960e */
[----:B------:R-:W-:Y:S01]  /*0450*/  UIADD3 UR15, UR5, 0x1fd5c5a3, URZ ;  /* 0x1fd5c5a3050f7890 */ /* 0x000fe2000fffe03f */
[--C-:B------:R-:W-:Y:S01]  /*0460*/  HADD2.F32 R31, -RZ, R11.reuse.H0_H0 ;  /* 0x2000000bff1f7230 */ /* 0x100fe20000004100 */
[----:B------:R-:W-:Y:S01]  /*0470*/  IMAD R14, R15, -0x326172a9, RZ ;  /* 0xcd9e8d570f0e7824 */ /* 0x000fe200078e02ff */
[----:B------:R-:W-:Y:S01]  /*0480*/  LOP3.LUT R6, R6, UR10, R17, 0x96, !PT ;  /* 0x0000000a06067c12 */ /* 0x000fe2000f8e9611 */
[----:B------:R-:W-:Y:S01]  /*0490*/  IMAD R17, R13, -0x2daee0ad, RZ ;  /* 0xd2511f530d117824 */ /* 0x000fe200078e02ff */
[----:B------:R-:W-:Y:S01]  /*04a0*/  UIADD3 UR25, UR4, 0x5384540f, URZ ;  /* 0x5384540f04197890 */ /* 0x000fe2000fffe03f */
[----:B------:R-:W-:Y:S01]  /*04b0*/  IMAD.HI.U32 R16, R7, -0x2daee0ad, RZ ;  /* 0xd2511f5307107827 */ /* 0x000fe200078e00ff */
[----:B------:R-:W-:Y:S01]  /*04c0*/  UIADD3 UR16, UR5, -0x24c28bd8, URZ ;  /* 0xdb3d742805107890 */ /* 0x000fe2000fffe03f */
[----:B------:R-:W-:Y:S01]  /*04d0*/  HADD2.F32 R41, -RZ, R11.H1_H1 ;  /* 0x3000000bff297230 */ /* 0x000fe20000004100 */
        /* <DEDUP_REMOVED lines=36> */
[----:B------:R-:W-:Y:S01]  /*0720*/  LOP3.LUT R17, R6, UR26, R17, 0x96, !PT ;  /* 0x0000001a06117c12 */ /* 0x000fe2000f8e9611 */
[----:B------:R-:W-:Y:S02]  /*0730*/  HADD2.F32 R6, -RZ, R8.H0_H0 ;  /* 0x20000008ff067230 */ /* 0x000fe40000004100 */
[----:B------:R-:W-:Y:S01]  /*0740*/  IMAD R15, R15, -0x326172a9, RZ ;  /* 0xcd9e8d570f0f7824 */ /* 0x000fe200078e02ff */
[----:B------:R-:W-:Y:S01]  /*0750*/  LOP3.LUT R14, R7, UR16, R14, 0x96, !PT ;  /* 0x00000010070e7c12 */ /* 0x000fe2000f8e960e */
[----:B------:R-:W-:Y:S01]  /*0760*/  IMAD R13, R13, -0x2daee0ad, RZ ;  /* 0xd2511f530d0d7824 */ /* 0x000fe200078e02ff */
[----:B------:R-:W-:Y:S01]  /*0770*/  HADD2.F32 R7, -RZ, R9.H0_H0 ;  /* 0x20000009ff077230 */ /* 0x000fe20000004100 */
[----:B------:R-:W-:-:S04]  /*0780*/  IMAD.HI.U32 R32, R17, -0x2daee0ad, RZ ;  /* 0xd2511f5311207827 */ /* 0x000fc800078e00ff */
[----:B------:R-:W-:Y:S01]  /*0790*/  IMAD.WIDE.U32 R36, R14, -0x326172a9, RZ ;  /* 0xcd9e8d570e247825 */ /* 0x000fe200078e00ff */
[----:B------:R-:W-:-:S03]  /*07a0*/  LOP3.LUT R32, R32, UR18, R13, 0x96, !PT ;  /* 0x0000001220207c12 */ /* 0x000fc6000f8e960d */
[----:B------:R-:W-:Y:S01]  /*07b0*/  IMAD.MOV.U32 R42, RZ, RZ, RZ ;  /* 0x000000ffff2a7224 */ /* 0x000fe200078e00ff */
[----:B------:R-:W-:Y:S01]  /*07c0*/  LOP3.LUT R34, R37, UR17, R15, 0x96, !PT ;  /* 0x0000001125227c12 */ /* 0x000fe2000f8e960f */
[----:B------:R-:W-:Y:S02]  /*07d0*/  IMAD R38, R17, -0x2daee0ad, RZ ;  /* 0xd2511f5311267824 */ /* 0x000fe400078e02ff */
.L_x_5242:
        /* <DEDUP_REMOVED lines=13> */
[----:B------:R-:W5:Y:S04]  /*08b0*/  LDG.E.128 R24, [R24.64] ;  /* 0x0000000618187981 */ /* 0x000f68000c1e1d00 */
[----:B------:R-:W2:Y:S01]  /*08c0*/  @P0 LDG.E.U16 R10, [R10.64] ;  /* 0x000000060a0a0981 */ /* 0x000ea2000c1e1500 */
[----:B------:R-:W-:-:S05]  /*08d0*/  @P1 LEA.HI.X R9, R43, c[0x0][0x184], RZ, 0x5, P2 ;  /* 0x000061002b091a11 */ /* 0x000fca00010f2cff */
[----:B------:R0:W5:Y:S04]  /*08e0*/  @P1 LDG.E.128 R16, [R8.64] ;  /* 0x0000000608101981 */ /* 0x000168000c1e1d00 */
[----:B------:R0:W5:Y:S01]  /*08f0*/  @P1 LDG.E.128 R12, [R8.64+0x10] ;  /* 0x00001006080c1981 */ /* 0x000162000c1e1d00 */
        /* <DEDUP_REMOVED lines=14> */
.L_x_5184:
[----:B0-----:R-:W-:Y:S02]  /*09e0*/  MOV R44, R36 ;  /* 0x00000024002c7202 */ /* 0x001fe40000000f00 */
.L_x_5185:
[----:B------:R-:W-:Y:S05]  /*09f0*/  BSYNC B1 ;  /* 0x0000000000017941 */ /* 0x000fea0003800000 */
.L_x_5183:
        /* <DEDUP_REMOVED lines=16> */
.L_x_5189:
[----:B------:R-:W-:Y:S05]  /*0b00*/  BSYNC B2 ;  /* 0x0000000000027941 */ /* 0x000fea0003800000 */
.L_x_5188:
        /* <DEDUP_REMOVED lines=42> */
.L_x_5187:
[----:B------:R-:W-:Y:S05]  /*0db0*/  BSYNC B1 ;  /* 0x0000000000017941 */ /* 0x000fea0003800000 */
.L_x_5186:
[----:B------:R-:W0:Y:S01]  /*0dc0*/  I2F.U32 R8, R44 ;  /* 0x0000002c00087306 */ /* 0x000e220000201000 */
[----:B-----5:R-:W-:Y:S01]  /*0dd0*/  HADD2.F32 R9, -RZ, R24.H0_H0 ;  /* 0x20000018ff097230 */ /* 0x020fe20000004100 */
[----:B------:R-:W-:Y:S01]  /*0de0*/  IMAD.MOV.U32 R45, RZ, RZ, 0x2f800000 ;  /* 0x2f800000ff2d7424 */ /* 0x000fe200078e00ff */
[----:B------:R-:W-:Y:S01]  /*0df0*/  ISETP.NE.U32.AND P0, PT, RZ, c[0x0][0x180], PT ;  /* 0x00006000ff007a0c */ /* 0x000fe20003f05070 */
[----:B------:R-:W-:Y:S01]  /*0e00*/  BSSY B1, `(.L_x_5190) ;  /* 0x0000015000017945 */ /* 0x000fe20003800000 */
[----:B------:R-:W-:Y:S01]  /*0e10*/  ISETP.NE.AND P1, PT, R35, 0x1, PT ;  /* 0x000000012300780c */ /* 0x000fe20003f25270 */
        /* <DEDUP_REMOVED lines=18> */
.L_x_5191:
[----:B------:R-:W-:Y:S02]  /*0f40*/  MOV R47, R36 ;  /* 0x00000024002f7202 */ /* 0x000fe40000000f00 */
.L_x_5192:
[----:B------:R-:W-:Y:S05]  /*0f50*/  BSYNC B1 ;  /* 0x0000000000017941 */ /* 0x000fea0003800000 */
.L_x_5190:
        /* <DEDUP_REMOVED lines=16> */
.L_x_5196:
[----:B------:R-:W-:Y:S05]  /*1060*/  BSYNC B2 ;  /* 0x0000000000027941 */ /* 0x000fea0003800000 */
.L_x_5195:
        /* <DEDUP_REMOVED lines=42> */
.L_x_5194:
[----:B------:R-:W-:Y:S05]  /*1310*/  BSYNC B1 ;  /* 0x0000000000017941 */ /* 0x000fea0003800000 */
.L_x_5193:
        /* <DEDUP_REMOVED lines=21> */
.L_x_5198:
[----:B------:R-:W-:Y:S02]  /*1470*/  IMAD.MOV.U32 R24, RZ, RZ, R36 ;  /* 0x000000ffff187224 */ /* 0x000fe400078e0024 */
.L_x_5199:
[----:B------:R-:W-:Y:S05]  /*1480*/  BSYNC B1 ;  /* 0x0000000000017941 */ /* 0x000fea0003800000 */
.L_x_5197:
        /* <DEDUP_REMOVED lines=16> */
.L_x_5203:
[----:B------:R-:W-:Y:S05]  /*1590*/  BSYNC B2 ;  /* 0x0000000000027941 */ /* 0x000fea0003800000 */
.L_x_5202:
        /* <DEDUP_REMOVED lines=42> */
.L_x_5201:
[----:B------:R-:W-:Y:S05]  /*1840*/  BSYNC B1 ;  /* 0x0000000000017941 */ /* 0x000fea0003800000 */
.L_x_5200:
        /* <DEDUP_REMOVED lines=20> */
.L_x_5205:
[----:B------:R-:W-:Y:S02]  /*1990*/  IMAD.MOV.U32 R24, RZ, RZ, R36 ;  /* 0x000000ffff187224 */ /* 0x000fe400078e0024 */
.L_x_5206:
[----:B------:R-:W-:Y:S05]  /*19a0*/  BSYNC B1 ;  /* 0x0000000000017941 */ /* 0x000fea0003800000 */
.L_x_5204:
        /* <DEDUP_REMOVED lines=16> */
.L_x_5210:
[----:B------:R-:W-:Y:S05]  /*1ab0*/  BSYNC B2 ;  /* 0x0000000000027941 */ /* 0x000fea0003800000 */
.L_x_5209:
        /* <DEDUP_REMOVED lines=42> */
.L_x_5208:
[----:B------:R-:W-:Y:S05]  /*1d60*/  BSYNC B1 ;  /* 0x0000000000017941 */ /* 0x000fea0003800000 */
.L_x_5207:
        /* <DEDUP_REMOVED lines=20> */
.L_x_5212:
[----:B------:R-:W-:Y:S02]  /*1eb0*/  IMAD.MOV.U32 R48, RZ, RZ, R36 ;  /* 0x000000ffff307224 */ /* 0x000fe400078e0024 */
.L_x_5213:
[----:B------:R-:W-:Y:S05]  /*1ec0*/  BSYNC B1 ;  /* 0x0000000000017941 */ /* 0x000fea0003800000 */
.L_x_5211:
        /* <DEDUP_REMOVED lines=16> */
.L_x_5217:
[----:B------:R-:W-:Y:S05]  /*1fd0*/  BSYNC B2 ;  /* 0x0000000000027941 */ /* 0x000fea0003800000 */
.L_x_5216:
        /* <DEDUP_REMOVED lines=42> */
.L_x_5215:
[----:B------:R-:W-:Y:S05]  /*2280*/  BSYNC B1 ;  /* 0x0000000000017941 */ /* 0x000fea0003800000 */
.L_x_5214:
        /* <DEDUP_REMOVED lines=20> */
.L_x_5219:
[----:B------:R-:W-:Y:S02]  /*23d0*/  IMAD.MOV.U32 R48, RZ, RZ, R36 ;  /* 0x000000ffff307224 */ /* 0x000fe400078e0024 */
.L_x_5220:
[----:B------:R-:W-:Y:S05]  /*23e0*/  BSYNC B1 ;  /* 0x0000000000017941 */ /* 0x000fea0003800000 */
.L_x_5218:
        /* <DEDUP_REMOVED lines=16> */
.L_x_5224:
[----:B------:R-:W-:Y:S05]  /*24f0*/  BSYNC B2 ;  /* 0x0000000000027941 */ /* 0x000fea0003800000 */
.L_x_5223:
        /* <DEDUP_REMOVED lines=42> */
.L_x_5222:
[----:B------:R-:W-:Y:S05]  /*27a0*/  BSYNC B1 ;  /* 0x0000000000017941 */ /* 0x000fea0003800000 */
.L_x_5221:
        /* <DEDUP_REMOVED lines=20> */
.L_x_5226:
[----:B------:R-:W-:Y:S02]  /*28f0*/  IMAD.MOV.U32 R48, RZ, RZ, R36 ;  /* 0x000000ffff307224 */ /* 0x000fe400078e0024 */
.L_x_5227:
[----:B------:R-:W-:Y:S05]  /*2900*/  BSYNC B1 ;  /* 0x0000000000017941 */ /* 0x000fea0003800000 */
.L_x_5225:
        /* <DEDUP_REMOVED lines=16> */
.L_x_5231:
[----:B------:R-:W-:Y:S05]  /*2a10*/  BSYNC B2 ;  /* 0x0000000000027941 */ /* 0x000fea0003800000 */
.L_x_5230:
        /* <DEDUP_REMOVED lines=42> */
.L_x_5229:
[----:B------:R-:W-:Y:S05]  /*2cc0*/  BSYNC B1 ;  /* 0x0000000000017941 */ /* 0x000fea0003800000 */
.L_x_5228:
        /* <DEDUP_REMOVED lines=20> */
.L_x_5233:
[----:B------:R-:W-:Y:S02]  /*2e10*/  IMAD.MOV.U32 R48, RZ, RZ, R36 ;  /* 0x000000ffff307224 */ /* 0x000fe400078e0024 */
.L_x_5234:
[----:B------:R-:W-:Y:S05]  /*2e20*/  BSYNC B1 ;  /* 0x0000000000017941 */ /* 0x000fea0003800000 */
.L_x_5232:
        /* <DEDUP_REMOVED lines=18> */
.L_x_5238:
[----:B------:R-:W-:Y:S05]  /*2f50*/  BSYNC B2 ;  /* 0x0000000000027941 */ /* 0x000fea0003800000 */
.L_x_5237:
        /* <DEDUP_REMOVED lines=42> */
.L_x_5236:
[----:B------:R-:W-:Y:S05]  /*3200*/  BSYNC B1 ;  /* 0x0000000000017941 */ /* 0x000fea0003800000 */
.L_x_5235:
[----:B------:R-:W-:Y:S01]  /*3210*/  ISETP.NE.AND P6, PT, R44, RZ, PT ;  /* 0x000000ff2c00720c */ /* 0x000fe20003fc5270 */
[----:B------:R-:W-:Y:S01]  /*3220*/  HADD2.F32 R27, -RZ, R27.H1_H1 ;  /* 0x3000001bff1b7230 */ /* 0x000fe20000004100 */
[----:B------:R0:W1:Y:S01]  /*3230*/  I2F.U32 R44, R48 ;  /* 0x00000030002c7306 */ /* 0x0000620000201000 */
[----:B------:R-:W-:Y:S02]  /*3240*/  SEL R50, RZ, 0x10000, P5 ;  /* 0x00010000ff327807 */ /* 0x000fe40002800000 */
[----:B------:R-:W-:Y:S01]  /*3250*/  SEL R37, RZ, 0x100, P4 ;  /* 0x00000100ff257807 */ /* 0x000fe20002000000 */
[----:B------:R-:W-:Y:S01]  /*3260*/  FMUL.FTZ R27, R27, R46 ;  /* 0x0000002e1b1b7220 */ /* 0x000fe20000410000 */
[----:B------:R-:W-:Y:S02]  /*3270*/  ISETP.NE.AND P5, PT, R47, RZ, PT ;  /* 0x000000ff2f00720c */ /* 0x000fe40003fa5270 */
[----:B------:R-:W-:Y:S01]  /*3280*/  SEL R49, RZ, 0x1, P1 ;  /* 0x00000001ff317807 */ /* 0x000fe20000800000 */
[----:B------:R-:W-:Y:S01]  /*3290*/  FMUL.FTZ R27, R27, c[0x0][0x1e8] ;  /* 0x00007a001b1b7a20 */ /* 0x000fe20000410000 */
[----:B------:R-:W-:-:S03]  /*32a0*/  SEL R47, RZ, 0x1, P5 ;  /* 0x00000001ff2f7807 */ /* 0x000fc60002800000 */
[----:B0-----:R-:W-:-:S04]  /*32b0*/  IMAD.WIDE.U32 R48, R49, 0x10000, RZ ;  /* 0x0001000031307825 */ /* 0x001fc800078e00ff */
[----:B-1----:R-:W-:Y:S02]  /*32c0*/  FFMA.FTZ R44, R44, R45, 1.1641532182693481445e-10 ;  /* 0x2f0000002c2c7423 */ /* 0x002fe4000001002d */
[----:B------:R-:W-:-:S03]  /*32d0*/  IMAD.WIDE.U32 R46, R47, 0x100, RZ ;  /* 0x000001002f2e7825 */ /* 0x000fc600078e00ff */
[----:B------:R-:W-:Y:S02]  /*32e0*/  FSETP.GTU.FTZ.AND P4, PT, R44, c[0x0][0x1e4], PT ;  /* 0x000079002c007a0b */ /* 0x000fe40003f9c000 */
[----:B------:R-:W-:Y:S02]  /*32f0*/  SEL R44, RZ, 0x1, P2 ;  /* 0x00000001ff2c7807 */ /* 0x000fe40001000000 */
[----:B------:R-:W-:Y:S02]  /*3300*/  SEL R35, RZ, 0x1000000, P4 ;  /* 0x01000000ff237807 */ /* 0x000fe40002000000 */
[----:B------:R-:W-:Y:S01]  /*3310*/  FSEL R27, R27, RZ, !P4 ;  /* 0x000000ff1b1b7208 */ /* 0x000fe20006000000 */
[----:B------:R-:W-:Y:S01]  /*3320*/  IMAD.WIDE.U32 R44, R44, 0x1000000, RZ ;  /* 0x010000002c2c7825 */ /* 0x000fe200078e00ff */
[----:B------:R-:W-:Y:S02]  /*3330*/  LOP3.LUT R37, R37, R35, R50, 0xfe, !PT ;  /* 0x0000002325257212 */ /* 0x000fe400078efe32 */
[----:B------:R-:W-:Y:S01]  /*3340*/  SEL R35, RZ, 0x1, P3 ;  /* 0x00000001ff237807 */ /* 0x000fe20001800000 */
[----:B------:R-:W-:-:S02]  /*3350*/  FADD.FTZ R50, RZ, R8 ;  /* 0x00000008ff327221 */ /* 0x000fc40000010000 */
[----:B------:R-:W-:Y:S01]  /*3360*/  @P0 FADD.FTZ R27, R15, R27 ;  /* 0x0000001b0f1b0221 */ /* 0x000fe20000010000 */
[----:B------:R-:W-:Y:S02]  /*3370*/  LOP3.LUT R35, R45, R37, R35, 0xfe, !PT ;  /* 0x000000252d237212 */ /* 0x000fe400078efe23 */
[----:B------:R-:W-:Y:S02]  /*3380*/  LOP3.LUT R45, R46, R44, R48, 0xfe, !PT ;  /* 0x0000002c2e2d7212 */ /* 0x000fe400078efe30 */
[C---:B------:R-:W-:Y:S02]  /*3390*/  LEA R48, P1, R43.reuse, c[0x0][0x188], 0x5 ;  /* 0x000062002b307a11 */ /* 0x040fe400078228ff */
[----:B------:R-:W-:Y:S02]  /*33a0*/  SEL R46, RZ, 0x1, P6 ;  /* 0x00000001ff2e7807 */ /* 0x000fe40003000000 */
[----:B------:R-:W-:Y:S02]  /*33b0*/  LEA R44, P2, R43, c[0x0][0x190], 0x3 ;  /* 0x000064002b2c7a11 */ /* 0x000fe400078418ff */
        /* <DEDUP_REMOVED lines=12> */
[----:B------:R-:W-:-:S04]  /*3480*/  FADD.FTZ R35, R25, R50 ;  /* 0x0000003219237221 */ /* 0x000fc80000010000 */
[----:B------:R-:W-:-:S04]  /*3490*/  FADD.FTZ R50, R26, R35 ;  /* 0x000000231a327221 */ /* 0x000fc80000010000 */
[----:B------:R-:W-:Y:S01]  /*34a0*/  FADD.FTZ R37, R27, R50 ;  /* 0x000000321b257221 */ /* 0x000fe20000010000 */
[----:B------:R-:W-:Y:S05]  /*34b0*/  BRA.DIV ~URZ, `(.L_x_5239) ;  /* 0x000006027f007947 */ /* 0x000fea000b800000 */
[----:B------:R1:W2:Y:S02]  /*34c0*/  SHFL.BFLY PT, R39, R37, 0x1, 0x1f ;  /* 0x0c201f0025277f89 */ /* 0x0002a400000e0000 */
.L_x_5243:
[----:B0-2---:R-:W-:Y:S01]  /*34d0*/  FADD.FTZ R48, R37, R39 ;  /* 0x0000002725307221 */ /* 0x005fe20000010000 */
[----:B------:R-:W-:Y:S05]  /*34e0*/  BRA.DIV ~URZ, `(.L_x_5240) ;  /* 0x000006327f007947 */ /* 0x000fea000b800000 */
[----:B------:R-:W0:Y:S02]  /*34f0*/  SHFL.BFLY PT, R35, R48, 0x2, 0x1f ;  /* 0x0c401f0030237f89 */ /* 0x000e2400000e0000 */
        /* <DEDUP_REMOVED lines=33> */
.L_x_5244:
[----:B------:R-:W-:Y:S01]  /*3710*/  FMUL.FTZ R39, R35, R35 ;  /* 0x0000002323277220 */ /* 0x000fe20000410000 */
[----:B------:R-:W-:Y:S01]  /*3720*/  ISETP.NE.AND P0, PT, RZ, UR8, PT ;  /* 0x00000008ff007c0c */ /* 0x000fe2000bf05270 */
[----:B-1----:R-:W-:Y:S01]  /*3730*/  FADD.FTZ R48, R48, R37 ;  /* 0x0000002530307221 */ /* 0x002fe20000010000 */
[----:B------:R-:W-:Y:S01]  /*3740*/  MOV R45, c[0x0][0x1e0] ;  /* 0x00007800002d7a02 */ /* 0x000fe20000000f00 */
[--C-:B------:R-:W-:Y:S01]  /*3750*/  HADD2.F32 R49, -RZ, R21.reuse.H1_H1 ;  /* 0x30000015ff317230 */ /* 0x100fe20000004100 */
[----:B------:R-:W-:Y:S02]  /*3760*/  FSEL R44, R39, RZ, P0 ;  /* 0x000000ff272c7208 */ /* 0x000fe40000000000 */
[----:B------:R-:W-:Y:S01]  /*3770*/  FSEL R39, R35, RZ, !P0 ;  /* 0x000000ff23277208 */ /* 0x000fe20004000000 */
[----:B0-----:R-:W-:Y:S01]  /*3780*/  FFMA.FTZ R37, R48, R45, c[0x0][0x228] ;  /* 0x00008a0030257623 */ /* 0x001fe2000001002d */
[----:B------:R-:W-:-:S03]  /*3790*/  HADD2.F32 R45, -RZ, R21.H0_H0 ;  /* 0x20000015ff2d7230 */ /* 0x000fc60000004100 */
[----:B------:R-:W-:Y:S02]  /*37a0*/  FADD.FTZ R37, R37, R44 ;  /* 0x0000002c25257221 */ /* 0x000fe40000010000 */
[--C-:B------:R-:W-:Y:S02]  /*37b0*/  FADD.FTZ R46, R10, -R39.reuse ;  /* 0x800000270a2e7221 */ /* 0x100fe40000010000 */
[--C-:B------:R-:W-:Y:S01]  /*37c0*/  FADD.FTZ R10, R26, -R39.reuse ;  /* 0x800000271a0a7221 */ /* 0x100fe20000010000 */
[----:B------:R-:W-:Y:S01]  /*37d0*/  HADD2.F32 R26, -RZ, R22.H1_H1 ;  /* 0x30000016ff1a7230 */ /* 0x000fe20000004100 */
[----:B------:R-:W0:Y:S01]  /*37e0*/  MUFU.RSQ R37, R37 ;  /* 0x0000002500257308 */ /* 0x000e220000001400 */
[--C-:B------:R-:W-:Y:S02]  /*37f0*/  FADD.FTZ R24, R24, -R39.reuse ;  /* 0x8000002718187221 */ /* 0x100fe40000010000 */
[--C-:B------:R-:W-:Y:S02]  /*3800*/  FADD.FTZ R50, R25, -R39.reuse ;  /* 0x8000002719327221 */ /* 0x100fe40000010000 */
[----:B------:R-:W-:-:S02]  /*3810*/  FADD.FTZ R27, R27, -R39 ;  /* 0x800000271b1b7221 */ /* 0x000fc40000010000 */
[--C-:B------:R-:W-:Y:S01]  /*3820*/  FADD.FTZ R44, R9, -R39.reuse ;  /* 0x80000027092c7221 */ /* 0x100fe20000010000 */
[----:B------:R-:W-:Y:S01]  /*3830*/  HADD2.F32 R9, -RZ, R22.H0_H0 ;  /* 0x20000016ff097230 */ /* 0x000fe20000004100 */
[--C-:B------:R-:W-:Y:S01]  /*3840*/  FADD.FTZ R48, R11, -R39.reuse ;  /* 0x800000270b307221 */ /* 0x100fe20000010000 */
[--C-:B------:R-:W-:Y:S01]  /*3850*/  HADD2.F32 R11, -RZ, R23.reuse.H0_H0 ;  /* 0x20000017ff0b7230 */ /* 0x100fe20000004100 */
[----:B------:R-:W-:Y:S01]  /*3860*/  FADD.FTZ R8, R8, -R39 ;  /* 0x8000002708087221 */ /* 0x000fe20000010000 */
[----:B------:R-:W-:Y:S01]  /*3870*/  HADD2.F32 R39, -RZ, R23.H1_H1 ;  /* 0x30000017ff277230 */ /* 0x000fe20000004100 */
[C---:B0-----:R-:W-:Y:S02]  /*3880*/  FMUL.FTZ R52, R37.reuse, R10 ;  /* 0x0000000a25347220 */ /* 0x041fe40000410000 */
[C---:B------:R-:W-:Y:S02]  /*3890*/  FMUL.FTZ R10, R37.reuse, R24 ;  /* 0x00000018250a7220 */ /* 0x040fe40000410000 */
[----:B------:R-:W-:-:S02]  /*38a0*/  FMUL.FTZ R27, R37, R27 ;  /* 0x0000001b251b7220 */ /* 0x000fc40000410000 */
[C---:B------:R-:W-:Y:S02]  /*38b0*/  FMUL.FTZ R25, R37.reuse, R50 ;  /* 0x0000003225197220 */ /* 0x040fe40000410000 */
[----:B------:R-:W-:Y:S02]  /*38c0*/  FFMA.FTZ R24, R52, R11, R31 ;  /* 0x0000000b34187223 */ /* 0x000fe4000001001f */
[----:B------:R-:W-:Y:S02]  /*38d0*/  FFMA.FTZ R9, R10, R9, R29 ;  /* 0x000000090a097223 */ /* 0x000fe4000001001d */
[C---:B------:R-:W-:Y:S02]  /*38e0*/  FMUL.FTZ R46, R37.reuse, R46 ;  /* 0x0000002e252e7220 */ /* 0x040fe40000410000 */
[----:B------:R-:W-:Y:S02]  /*38f0*/  FMUL.FTZ R47, R37, R48 ;  /* 0x00000030252f7220 */ /* 0x000fe40000410000 */
[----:B------:R-:W-:Y:S01]  /*3900*/  FFMA.FTZ R11, R27, R39, R41 ;  /* 0x000000271b0b7223 */ /* 0x000fe20000010029 */
[--C-:B------:R-:W-:Y:S01]  /*3910*/  HADD2.F32 R39, -RZ, R20.reuse.H1_H1 ;  /* 0x30000014ff277230 */ /* 0x100fe20000004100 */
[----:B------:R-:W-:Y:S01]  /*3920*/  FFMA.FTZ R10, R25, R26, R40 ;  /* 0x0000001a190a7223 */ /* 0x000fe20000010028 */
[----:B------:R-:W-:Y:S01]  /*3930*/  HADD2.F32 R26, -RZ, R20.H0_H0 ;  /* 0x20000014ff1a7230 */ /* 0x000fe20000004100 */
[----:B------:R-:W-:Y:S01]  /*3940*/  FMUL.FTZ R25, R37, R8 ;  /* 0x0000000825197220 */ /* 0x000fe20000410000 */
[----:B------:R-:W-:Y:S01]  /*3950*/  F2FP.PACK_AB R11, R11, R24 ;  /* 0x000000180b0b723e */ /* 0x000fe200000000ff */
[----:B------:R-:W-:Y:S01]  /*3960*/  FMUL.FTZ R27, R37, R44 ;  /* 0x0000002c251b7220 */ /* 0x000fe20000410000 */
[----:B------:R-:W-:Y:S01]  /*3970*/  F2FP.PACK_AB R10, R10, R9 ;  /* 0x000000090a0a723e */ /* 0x000fe200000000ff */
[----:B------:R-:W-:Y:S01]  /*3980*/  FFMA.FTZ R45, R46, R45, R7 ;  /* 0x0000002d2e2d7223 */ /* 0x000fe20000010007 */
[----:B------:R-:W-:Y:S01]  /*3990*/  LEA R24, P0, R43, c[0x0][0x208], 0x4 ;  /* 0x000082002b187a11 */ /* 0x000fe200078020ff */
[----:B------:R-:W-:-:S02]  /*39a0*/  FFMA.FTZ R44, R47, R49, R30 ;  /* 0x000000312f2c7223 */ /* 0x000fc4000001001e */
[----:B------:R-:W-:Y:S02]  /*39b0*/  IMAD.MOV.U32 R47, RZ, RZ, 0x4 ;  /* 0x00000004ff2f7424 */ /* 0x000fe400078e00ff */
[----:B------:R-:W-:Y:S01]  /*39c0*/  FFMA.FTZ R8, R25, R26, R6 ;  /* 0x0000001a19087223 */ /* 0x000fe20000010006 */
[----:B------:R-:W-:Y:S01]  /*39d0*/  F2FP.PACK_AB R9, R44, R45 ;  /* 0x0000002d2c09723e */ /* 0x000fe200000000ff */
[----:B------:R-:W-:Y:S01]  /*39e0*/  FFMA.FTZ R39, R27, R39, R28 ;  /* 0x000000271b277223 */ /* 0x000fe2000001001c */
[----:B------:R-:W-:Y:S01]  /*39f0*/  LEA.HI.X R25, R43, c[0x0][0x20c], RZ, 0x4, P0 ;  /* 0x000083002b197a11 */ /* 0x000fe200000f24ff */
        /* <DEDUP_REMOVED lines=10> */
.L_x_5241:
[----:B------:R-:W-:Y:S05]  /*3aa0*/  BSYNC B0 ;  /* 0x0000000000007941 */ /* 0x000fea0003800000 */
.L_x_5182:
[----:B------:R-:W-:Y:S05]  /*3ab0*/  EXIT ;  /* 0x000000000000794d */ /* 0x000fea0003800000 */
.L_x_5239:
[----:B0-----:R-:W-:Y:S01]  /*3ac0*/  HFMA2.MMA R47, -RZ, RZ, 0, 5.9604644775390625e-08 ;  /* 0x00000001ff2f7435 */ /* 0x001fe200000001ff */
[----:B------:R-:W-:Y:S01]  /*3ad0*/  IMAD.MOV.U32 R46, RZ, RZ, 0x1f ;  /* 0x0000001fff2e7424 */ /* 0x000fe200078e00ff */
[----:B------:R-:W-:Y:S02]  /*3ae0*/  MOV R39, 0xffffffff ;  /* 0xffffffff00277802 */ /* 0x000fe40000000f00 */
[----:B------:R-:W-:Y:S02]  /*3af0*/  MOV R44, 0x3b10 ;  /* 0x00003b10002c7802 */ /* 0x000fe40000000f00 */
[----:B------:R-:W-:Y:S05]  /*3b00*/  CALL.REL.NOINC `($__internal_105_$__cuda_sm70_shflsync_bfly_p) ;  /* 0x000004a000007944 */ /* 0x000fea0003c00000 */
[----:B01----:R-:W-:Y:S05]  /*3b10*/  BRA `(.L_x_5243) ;  /* 0xfffff9b000007947 */ /* 0x003fea000383ffff */
.L_x_5240:
[----:B------:R-:W-:Y:S01]  /*3b20*/  HFMA2.MMA R47, -RZ, RZ, 0, 1.1920928955078125e-07 ;  /* 0x00000002ff2f7435 */ /* 0x000fe200000001ff */
[----:B-1----:R-:W-:Y:S01]  /*3b30*/  IMAD.MOV.U32 R37, RZ, RZ, R48 ;  /* 0x000000ffff257224 */ /* 0x002fe200078e0030 */
[----:B------:R-:W-:Y:S01]  /*3b40*/  MOV R39, 0xffffffff ;  /* 0xffffffff00277802 */ /* 0x000fe20000000f00 */
[----:B------:R-:W-:Y:S01]  /*3b50*/  IMAD.MOV.U32 R46, RZ, RZ, 0x1f ;  /* 0x0000001fff2e7424 */ /* 0x000fe200078e00ff */
[----:B------:R-:W-:Y:S02]  /*3b60*/  MOV R44, 0x3b80 ;  /* 0x00003b80002c7802 */ /* 0x000fe40000000f00 */
[----:B------:R-:W-:Y:S05]  /*3b70*/  CALL.REL.NOINC `($__internal_105_$__cuda_sm70_shflsync_bfly_p) ;  /* 0x0000043000007944 */ /* 0x000fea0003c00000 */
[----:B0-----:R-:W-:Y:S01]  /*3b80*/  HFMA2.MMA R46, -RZ, RZ, 0, 1.847743988037109375e-06 ;  /* 0x0000001fff2e7435 */ /* 0x001fe200000001ff */
[----:B-1----:R-:W-:Y:S01]  /*3b90*/  FADD.FTZ R37, R48, R39 ;  /* 0x0000002730257221 */ /* 0x002fe20000010000 */
[----:B------:R-:W-:Y:S01]  /*3ba0*/  MOV R44, 0x3be0 ;  /* 0x00003be0002c7802 */ /* 0x000fe20000000f00 */
[----:B------:R-:W-:-:S02]  /*3bb0*/  IMAD.MOV.U32 R47, RZ, RZ, 0x4 ;  /* 0x00000004ff2f7424 */ /* 0x000fc400078e00ff */
[----:B------:R-:W-:Y:S02]  /*3bc0*/  IMAD.MOV.U32 R39, RZ, RZ, -0x1 ;  /* 0xffffffffff277424 */ /* 0x000fe400078e00ff */
[----:B------:R-:W-:Y:S05]  /*3bd0*/  CALL.REL.NOINC `($__internal_105_$__cuda_sm70_shflsync_bfly_p) ;  /* 0x000003d000007944 */ /* 0x000fea0003c00000 */
[----:B01----:R-:W-:Y:S01]  /*3be0*/  FADD.FTZ R37, R37, R39 ;  /* 0x0000002725257221 */ /* 0x003fe20000010000 */
[----:B------:R-:W-:Y:S01]  /*3bf0*/  MOV R47, 0x8 ;  /* 0x00000008002f7802 */ /* 0x000fe20000000f00 */
[----:B------:R-:W-:Y:S01]  /*3c00*/  IMAD.MOV.U32 R46, RZ, RZ, 0x1f ;  /* 0x0000001fff2e7424 */ /* 0x000fe200078e00ff */
[----:B------:R-:W-:Y:S02]  /*3c10*/  MOV R39, 0xffffffff ;  /* 0xffffffff00277802 */ /* 0x000fe40000000f00 */
[----:B------:R-:W-:Y:S02]  /*3c20*/  MOV R44, 0x3c40 ;  /* 0x00003c40002c7802 */ /* 0x000fe40000000f00 */
[----:B------:R-:W-:Y:S05]  /*3c30*/  CALL.REL.NOINC `($__internal_105_$__cuda_sm70_shflsync_bfly_p) ;  /* 0x0000037000007944 */ /* 0x000fea0003c00000 */
[----:B0-----:R-:W-:Y:S01]  /*3c40*/  HFMA2.MMA R46, -RZ, RZ, 0, 1.847743988037109375e-06 ;  /* 0x0000001fff2e7435 */ /* 0x001fe200000001ff */
[----:B-1----:R-:W-:Y:S01]  /*3c50*/  FADD.FTZ R37, R37, R39 ;  /* 0x0000002725257221 */ /* 0x002fe20000010000 */
[----:B------:R-:W-:Y:S01]  /*3c60*/  MOV R44, 0x3ca0 ;  /* 0x00003ca0002c7802 */ /* 0x000fe20000000f00 */
[----:B------:R-:W-:Y:S02]  /*3c70*/  IMAD.MOV.U32 R47, RZ, RZ, 0x10 ;  /* 0x00000010ff2f7424 */ /* 0x000fe400078e00ff */
[----:B------:R-:W-:-:S02]  /*3c80*/  IMAD.MOV.U32 R39, RZ, RZ, -0x1 ;  /* 0xffffffffff277424 */ /* 0x000fc400078e00ff */
[----:B------:R-:W-:Y:S05]  /*3c90*/  CALL.REL.NOINC `($__internal_105_$__cuda_sm70_shflsync_bfly_p) ;  /* 0x0000031000007944 */ /* 0x000fea0003c00000 */
[----:B-1----:R-:W-:Y:S01]  /*3ca0*/  FADD.FTZ R35, R37, R39 ;  /* 0x0000002725237221 */ /* 0x002fe20000010000 */
[----:B0-----:R-:W-:-:S02]  /*3cb0*/  MOV R47, 0x1 ;  /* 0x00000001002f7802 */ /* 0x001fc40000000f00 */
[----:B------:R-:W-:Y:S01]  /*3cc0*/  MOV R39, 0xffffffff ;  /* 0xffffffff00277802 */ /* 0x000fe20000000f00 */
        /* <DEDUP_REMOVED lines=16> */
[----:B------:R-:W-:Y:S02]  /*3dd0*/  IMAD.MOV.U32 R46, RZ, RZ, 0x1f ;  /* 0x0000001fff2e7424 */ /* 0x000fe400078e00ff */
[----:B------:R-:W-:Y:S01]  /*3de0*/  FFMA.FTZ R37, R44, R44, R37 ;  /* 0x0000002c2c257223 */ /* 0x000fe20000010025 */
        /* <DEDUP_REMOVED lines=20> */
[----:B01----:R-:W-:Y:S01]  /*3f30*/  FADD.FTZ R37, R37, R39 ;  /* 0x0000002725257221 */ /* 0x003fe20000010000 */
[----:B------:R-:W-:Y:S01]  /*3f40*/  MOV R47, 0x10 ;  /* 0x00000010002f7802 */ /* 0x000fe20000000f00 */
[----:B------:R-:W-:Y:S01]  /*3f50*/  IMAD.MOV.U32 R46, RZ, RZ, 0x1f ;  /* 0x0000001fff2e7424 */ /* 0x000fe200078e00ff */
[----:B------:R-:W-:-:S02]  /*3f60*/  MOV R39, 0xffffffff ;  /* 0xffffffff00277802 */ /* 0x000fc40000000f00 */
[----:B------:R-:W-:Y:S02]  /*3f70*/  MOV R44, 0x3f90 ;  /* 0x00003f90002c7802 */ /* 0x000fe40000000f00 */
[----:B------:R-:W-:Y:S05]  /*3f80*/  CALL.REL.NOINC `($__internal_105_$__cuda_sm70_shflsync_bfly_p) ;  /* 0x0000002000007944 */ /* 0x000fea0003c00000 */
[----:B-1----:R-:W-:Y:S01]  /*3f90*/  IMAD.MOV.U32 R48, RZ, RZ, R39 ;  /* 0x000000ffff307224 */ /* 0x002fe200078e0027 */
[----:B0-----:R-:W-:Y:S05]  /*3fa0*/  BRA `(.L_x_5244) ;  /* 0xfffff76000007947 */ /* 0x001fea000383ffff */
        .weak           $__internal_105_$__cuda_sm70_shflsync_bfly_p
        .type           $__internal_105_$__cuda_sm70_shflsync_bfly_p,@function
        .size           $__internal_105_$__cuda_sm70_shflsync_bfly_p,(.L_x_8293 - $__internal_105_$__cuda_sm70_shflsync_bfly_p)
$__internal_105_$__cuda_sm70_shflsync_bfly_p:
[----:B------:R-:W-:Y:S01]  /*3fb0*/  HFMA2.MMA R45, -RZ, RZ, 0, 0 ;  /* 0x00000000ff2d7435 */ /* 0x000fe200000001ff */
[----:B------:R-:W-:Y:S04]  /*3fc0*/  WARPSYNC R39 ;  /* 0x0000002700007348 */ /* 0x000fe80003800000 */
[----:B------:R0:W1:Y:S01]  /*3fd0*/  SHFL.BFLY PT, R39, R37, R47, R46 ;  /* 0x0c00002f25277389 */ /* 0x00006200000e002e */
[----:B------:R-:W-:Y:S05]  /*3fe0*/  RET.REL.NODEC R44 `(_ZN10layer_norm13ln_fwd_kernelINS_13Kernel_traitsI6__halfS2_fS2_fjLj256ELj1ELj4ELj1ELj16ENS_18Kernel_traits_baseILj256ES2_S2_fS2_fjLj128EEEEELb1ELb0ELb0ELb1EEEvNS_9FwdParamsE) ;  /* 0xffffc0102c007950 */ /* 0x000fea0003c3ffff */
.L_x_5245:
        /* <DEDUP_REMOVED lines=9> */
.L_x_8293:


//--------------------- .text._ZN10layer_norm13ln_fwd_kernelINS_13Kernel_traitsI6__halfS2_fS2_fjLj256ELj1ELj4ELj1ELj16ENS_18Kernel_traits_baseILj256ES2_S2_fS2_fjLj128EEEEELb1ELb0ELb1ELb0EEEvNS_9FwdParamsE --------------------------
	.section	.text._ZN10layer_norm13ln_fwd_kernelINS_13Kernel_traitsI6__halfS2_fS2_fjLj256ELj1ELj4ELj1ELj16ENS_18Kernel_traits_baseILj256ES2_S2_fS2_fjLj128EEEEELb1ELb0ELb1ELb0EEEvNS_9FwdParamsE,"ax",@progbits
	.sectioninfo	@"SHI_REGISTERS=71"
	.align	128
        .global         _ZN10layer_norm13ln_fwd_kernelINS_13Kernel_traitsI6__halfS2_fS2_fjLj256ELj1ELj4ELj1ELj16ENS_18Kernel_traits_baseILj256ES2_S2_fS2_fjLj128EEEEELb1ELb0ELb1ELb0EEEvNS_9FwdParamsE
        .type           _ZN10layer_norm13ln_fwd_kernelINS_13Kernel_traitsI6__halfS2_fS2_fjLj256ELj1ELj4ELj1ELj16ENS_18Kernel_traits_baseILj256ES2_S2_fS2_fjLj128EEEEELb1ELb0ELb1ELb0EEEvNS_9FwdParamsE,@function
        .size           _ZN10layer_norm13ln_fwd_kernelINS_13Kernel_traitsI6__halfS2_fS2_fjLj256ELj1ELj4ELj1ELj16ENS_18Kernel_traits_baseILj256ES2_S2_fS2_fjLj128EEEEELb1ELb0ELb1ELb0EEEvNS_9FwdParamsE,(.L_x_8294 - _ZN10layer_norm13ln_fwd_kernelINS_13Kernel_traitsI6__halfS2_fS2_fjLj256ELj1ELj4ELj1ELj16ENS_18Kernel_traits_baseILj256ES2_S2_fS2_fjLj128EEEEELb1ELb0ELb1ELb0EEEvNS_9FwdParamsE)
        .other          _ZN10layer_norm13ln_fwd_kernelINS_13Kernel_traitsI6__halfS2_fS2_fjLj256ELj1ELj4ELj1ELj16ENS_18Kernel_traits_baseILj256ES2_S2_fS2_fjLj128EEEEELb1ELb0ELb1ELb0EEEvNS_9FwdParamsE,@"STO_CUDA_ENTRY STV_DEFAULT"
_ZN10layer_norm13ln_fwd_kernelINS_13Kernel_traitsI6__halfS2_fS2_fjLj256ELj1ELj4ELj1ELj16ENS_18Kernel_traits_baseILj256ES2_S2_fS2_fjLj128EEEEELb1ELb0ELb1ELb0EEEvNS_9FwdParamsE:
.text._ZN10layer_norm13ln_fwd_kernelINS_13Kernel_traitsI6__halfS2_fS2_fjLj256ELj1ELj4ELj1ELj16ENS_18Kernel_traits_baseILj256ES2_S2_fS2_fjLj128EEEEELb1ELb0ELb1ELb0EEEvNS_9FwdParamsE:
        /* <DEDUP_REMOVED lines=40> */
.L_x_5247:
[----:B0-----:R-:W-:Y:S05]  /*0280*/  BSYNC B0 ;  /* 0x0000000000007941 */ /* 0x001fea0003800000 */
.L_x_5246:
        /* <DEDUP_REMOVED lines=99> */
.L_x_5328:
[----:B------:R-:W-:-:S10]  /*08c0*/  HFMA2.MMA R32, -RZ, RZ, 0, 2.384185791015625e-07 ;  /* 0x00000004ff207435 */ /* 0x000fd400000001ff */
        /* <DEDUP_REMOVED lines=46> */
.L_x_5254:
[----:B------:R-:W-:Y:S02]  /*0bb0*/  IMAD.MOV.U32 R32, RZ, RZ, R50 ;  /* 0x000000ffff207224 */ /* 0x000fe400078e0032 */
.L_x_5255:
[----:B------:R-:W-:Y:S05]  /*0bc0*/  BSYNC B3 ;  /* 0x0000000000037941 */ /* 0x000fea0003800000 */
.L_x_5253:
        /* <DEDUP_REMOVED lines=16> */
.L_x_5259:
[----:B------:R-:W-:Y:S05]  /*0cd0*/  BSYNC B4 ;  /* 0x0000000000047941 */ /* 0x000fea0003800000 */
.L_x_5258:
        /* <DEDUP_REMOVED lines=42> */
[----:B------:R-:W-:Y:S02]  /*0f80*/  MOV R54, R24 ;  /* 0x0000001800367202 */ /* 0x000fe40000000f00 */
.L_x_5257:
[----:B------:R-:W-:Y:S05]  /*0f90*/  BSYNC B3 ;  /* 0x0000000000037941 */ /* 0x000fea0003800000 */
.L_x_5256:
[----:B------:R-:W0:Y:S01]  /*0fa0*/  I2F.U32 R24, R32 ;  /* 0x0000002000187306 */ /* 0x000e220000201000 */
[----:B-----5:R-:W-:Y:S01]  /*0fb0*/  HADD2.F32 R25, -RZ, R20.H0_H0 ;  /* 0x20000014ff197230 */ /* 0x020fe20000004100 */
        /* <DEDUP_REMOVED lines=8> */
.L_x_5252:
[----:B0-----:R-:W-:Y:S05]  /*1040*/  BSYNC B2 ;  /* 0x0000000000027941 */ /* 0x001fea0003800000 */
.L_x_5251:
        /* <DEDUP_REMOVED lines=18> */
.L_x_5263:
[----:B------:R-:W-:Y:S02]  /*1170*/  IMAD.MOV.U32 R34, RZ, RZ, R50 ;  /* 0x000000ffff227224 */ /* 0x000fe400078e0032 */
.L_x_5264:
[----:B------:R-:W-:Y:S05]  /*1180*/  BSYNC B3 ;  /* 0x0000000000037941 */ /* 0x000fea0003800000 */
.L_x_5262:
        /* <DEDUP_REMOVED lines=16> */
.L_x_5268:
[----:B------:R-:W-:Y:S05]  /*1290*/  BSYNC B4 ;  /* 0x0000000000047941 */ /* 0x000fea0003800000 */
.L_x_5267:
        /* <DEDUP_REMOVED lines=42> */
.L_x_5266:
[----:B------:R-:W-:Y:S05]  /*1540*/  BSYNC B3 ;  /* 0x0000000000037941 */ /* 0x000fea0003800000 */
.L_x_5265:
[----:B------:R-:W0:Y:S01]  /*1550*/  I2F.U32 R25, R34 ;  /* 0x0000002200197306 */ /* 0x000e220000201000 */
[----:B------:R-:W-:Y:S01]  /*1560*/  HFMA2.MMA R28, -RZ, RZ, 0.1171875, 0 ;  /* 0x2f800000ff1c7435 */ /* 0x000fe200000001ff */
[----:B-----5:R-:W-:-:S05]  /*1570*/  HADD2.F32 R26, -RZ, R20.H1_H1 ;  /* 0x30000014ff1a7230 */ /* 0x020fca0000004100 */
[----:B------:R-:W-:-:S04]  /*1580*/  FMUL.FTZ R26, R26, c[0x0][0x1ec] ;  /* 0x00007b001a1a7a20 */ /* 0x000fc80000410000 */
[----:B------:R-:W-:Y:S02]  /*1590*/  FMUL.FTZ R26, R26, c[0x0][0x1e8] ;  /* 0x00007a001a1a7a20 */ /* 0x000fe40000410000 */
[----:B0-----:R-:W-:-:S05]  /*15a0*/  FFMA.FTZ R25, R25, R28, 1.1641532182693481445e-10 ;  /* 0x2f00000019197423 */ /* 0x001fca000001001c */
[----:B------:R-:W-:-:S04]  /*15b0*/  FSETP.GTU.FTZ.AND P1, PT, R25, c[0x0][0x1e4], PT ;  /* 0x0000790019007a0b */ /* 0x000fc80003f3c000 */
[----:B------:R-:W-:Y:S02]  /*15c0*/  FSEL R25, R26, RZ, !P1 ;  /* 0x000000ff1a197208 */ /* 0x000fe40004800000 */
[----:B------:R-:W-:-:S03]  /*15d0*/  SEL R55, RZ, 0x1, P1 ;  /* 0x00000001ff377807 */ /* 0x000fc60000800000 */
[----:B------:R-:W-:Y:S02]  /*15e0*/  @P0 FADD.FTZ R25, R13, R25 ;  /* 0x000000190d190221 */ /* 0x000fe40000010000 */
.L_x_5261:
[----:B------:R-:W-:Y:S05]  /*15f0*/  BSYNC B2 ;  /* 0x0000000000027941 */ /* 0x000fea0003800000 */
.L_x_5260:
        /* <DEDUP_REMOVED lines=18> */
.L_x_5272:
[----:B------:R-:W-:Y:S02]  /*1720*/  IMAD.MOV.U32 R34, RZ, RZ, R50 ;  /* 0x000000ffff227224 */ /* 0x000fe400078e0032 */
.L_x_5273:
[----:B------:R-:W-:Y:S05]  /*1730*/  BSYNC B3 ;  /* 0x0000000000037941 */ /* 0x000fea0003800000 */
.L_x_5271:
        /* <DEDUP_REMOVED lines=16> */
.L_x_5277:
[----:B------:R-:W-:Y:S05]  /*1840*/  BSYNC B4 ;  /* 0x0000000000047941 */ /* 0x000fea0003800000 */
.L_x_5276:
        /* <DEDUP_REMOVED lines=43> */
.L_x_5275:
[----:B------:R-:W-:Y:S05]  /*1b00*/  BSYNC B3 ;  /* 0x0000000000037941 */ /* 0x000fea0003800000 */
.L_x_5274:
        /* <DEDUP_REMOVED lines=10> */
.L_x_5270:
[----:B------:R-:W-:Y:S05]  /*1bb0*/  BSYNC B2 ;  /* 0x0000000000027941 */ /* 0x000fea0003800000 */
.L_x_5269:
        /* <DEDUP_REMOVED lines=18> */
.L_x_5281:
[----:B------:R-:W-:Y:S02]  /*1ce0*/  IMAD.MOV.U32 R46, RZ, RZ, R50 ;  /* 0x000000ffff2e7224 */ /* 0x000fe400078e0032 */
.L_x_5282:
[----:B------:R-:W-:Y:S05]  /*1cf0*/  BSYNC B3 ;  /* 0x0000000000037941 */ /* 0x000fea0003800000 */
.L_x_5280:
        /* <DEDUP_REMOVED lines=16> */
.L_x_5286:
[----:B------:R-:W-:Y:S05]  /*1e00*/  BSYNC B4 ;  /* 0x0000000000047941 */ /* 0x000fea0003800000 */
.L_x_5285:
        /* <DEDUP_REMOVED lines=43> */
.L_x_5284:
[----:B------:R-:W-:Y:S05]  /*20c0*/  BSYNC B3 ;  /* 0x0000000000037941 */ /* 0x000fea0003800000 */
.L_x_5283:
[----:B------:R-:W0:Y:S01]  /*20d0*/  I2F.U32 R27, R46 ;  /* 0x0000002e001b7306 */ /* 0x000e220000201000 */
[----:B-----5:R-:W-:Y:S01]  /*20e0*/  HADD2.F32 R28, -RZ, R21.H1_H1 ;  /* 0x30000015ff1c7230 */ /* 0x020fe20000004100 */
        /* <DEDUP_REMOVED lines=8> */
.L_x_5279:
[----:B------:R-:W-:Y:S05]  /*2170*/  BSYNC B2 ;  /* 0x0000000000027941 */ /* 0x000fea0003800000 */
.L_x_5278:
        /* <DEDUP_REMOVED lines=18> */
.L_x_5290:
[----:B------:R-:W-:Y:S02]  /*22a0*/  MOV R46, R50 ;  /* 0x00000032002e7202 */ /* 0x000fe40000000f00 */
.L_x_5291:
[----:B------:R-:W-:Y:S05]  /*22b0*/  BSYNC B3 ;  /* 0x0000000000037941 */ /* 0x000fea0003800000 */
.L_x_5289:
        /* <DEDUP_REMOVED lines=16> */
.L_x_5295:
[----:B------:R-:W-:Y:S05]  /*23c0*/  BSYNC B4 ;  /* 0x0000000000047941 */ /* 0x000fea0003800000 */
.L_x_5294:
        /* <DEDUP_REMOVED lines=43> */
.L_x_5293:
[----:B------:R-:W-:Y:S05]  /*2680*/  BSYNC B3 ;  /* 0x0000000000037941 */ /* 0x000fea0003800000 */
.L_x_5292:
[----:B------:R-:W0:Y:S01]  /*2690*/  I2F.U32 R28, R46 ;  /* 0x0000002e001c7306 */ /* 0x000e220000201000 */
[----:B------:R-:W-:Y:S01]  /*26a0*/  HFMA2.MMA R31, -RZ, RZ, 0.1171875, 0 ;  /* 0x2f800000ff1f7435 */ /* 0x000fe200000001ff */
[----:B------:R-:W-:-:S05]  /*26b0*/  HADD2.F32 R29, -RZ, R22.H0_H0 ;  /* 0x20000016ff1d7230 */ /* 0x000fca0000004100 */
[----:B------:R-:W-:-:S04]  /*26c0*/  FMUL.FTZ R29, R29, c[0x0][0x1ec] ;  /* 0x00007b001d1d7a20 */ /* 0x000fc80000410000 */
[----:B------:R-:W-:Y:S02]  /*26d0*/  FMUL.FTZ R29, R29, c[0x0][0x1e8] ;  /* 0x00007a001d1d7a20 */ /* 0x000fe40000410000 */
[----:B0-----:R-:W-:-:S05]  /*26e0*/  FFMA.FTZ R28, R28, R31, 1.1641532182693481445e-10 ;  /* 0x2f0000001c1c7423 */ /* 0x001fca000001001f */
[----:B------:R-:W-:-:S04]  /*26f0*/  FSETP.GTU.FTZ.AND P1, PT, R28, c[0x0][0x1e4], PT ;  /* 0x000079001c007a0b */ /* 0x000fc80003f3c000 */
[----:B------:R-:W-:Y:S02]  /*2700*/  FSEL R28, R29, RZ, !P1 ;  /* 0x000000ff1d1c7208 */ /* 0x000fe40004800000 */
[----:B------:R-:W-:-:S03]  /*2710*/  SEL R58, RZ, 0x1, P1 ;  /* 0x00000001ff3a7807 */ /* 0x000fc60000800000 */
[----:B------:R-:W-:Y:S02]  /*2720*/  @P0 FADD.FTZ R28, R16, R28 ;  /* 0x0000001c101c0221 */ /* 0x000fe40000010000 */
.L_x_5288:
[----:B------:R-:W-:Y:S05]  /*2730*/  BSYNC B2 ;  /* 0x0000000000027941 */ /* 0x000fea0003800000 */
.L_x_5287:
        /* <DEDUP_REMOVED lines=18> */
.L_x_5299:
[----:B------:R-:W-:Y:S02]  /*2860*/  IMAD.MOV.U32 R66, RZ, RZ, R50 ;  /* 0x000000ffff427224 */ /* 0x000fe400078e0032 */
.L_x_5300:
[----:B------:R-:W-:Y:S05]  /*2870*/  BSYNC B3 ;  /* 0x0000000000037941 */ /* 0x000fea0003800000 */
.L_x_5298:
        /* <DEDUP_REMOVED lines=16> */
.L_x_5304:
[----:B------:R-:W-:Y:S05]  /*2980*/  BSYNC B4 ;  /* 0x0000000000047941 */ /* 0x000fea0003800000 */
.L_x_5303:
        /* <DEDUP_REMOVED lines=43> */
.L_x_5302:
[----:B------:R-:W-:Y:S05]  /*2c40*/  BSYNC B3 ;  /* 0x0000000000037941 */ /* 0x000fea0003800000 */
.L_x_5301:
[----:B------:R-:W0:Y:S01]  /*2c50*/  I2F.U32 R29, R66 ;  /* 0x00000042001d7306 */ /* 0x000e220000201000 */
[----:B------:R-:W-:Y:S01]  /*2c60*/  HADD2.F32 R30, -RZ, R22.H1_H1 ;  /* 0x30000016ff1e7230 */ /* 0x000fe20000004100 */
        /* <DEDUP_REMOVED lines=8> */
.L_x_5297:
[----:B------:R-:W-:Y:S05]  /*2cf0*/  BSYNC B2 ;  /* 0x0000000000027941 */ /* 0x000fea0003800000 */
.L_x_5296:
        /* <DEDUP_REMOVED lines=18> */
.L_x_5308:
[----:B------:R-:W-:Y:S02]  /*2e20*/  IMAD.MOV.U32 R66, RZ, RZ, R50 ;  /* 0x000000ffff427224 */ /* 0x000fe400078e0032 */
.L_x_5309:
[----:B------:R-:W-:Y:S05]  /*2e30*/  BSYNC B3 ;  /* 0x0000000000037941 */ /* 0x000fea0003800000 */
.L_x_5307:
        /* <DEDUP_REMOVED lines=16> */
.L_x_5313:
[----:B------:R-:W-:Y:S05]  /*2f40*/  BSYNC B4 ;  /* 0x0000000000047941 */ /* 0x000fea0003800000 */
.L_x_5312:
        /* <DEDUP_REMOVED lines=43> */
.L_x_5311:
[----:B------:R-:W-:Y:S05]  /*3200*/  BSYNC B3 ;  /* 0x0000000000037941 */ /* 0x000fea0003800000 */
.L_x_5310:
[----:B------:R-:W0:Y:S01]  /*3210*/  I2F.U32 R30, R66 ;  /* 0x00000042001e7306 */ /* 0x000e220000201000 */
[----:B------:R-:W-:Y:S01]  /*3220*/  HADD2.F32 R31, -RZ, R23.H0_H0 ;  /* 0x20000017ff1f7230 */ /* 0x000fe20000004100 */
        /* <DEDUP_REMOVED lines=8> */
.L_x_5306:
[----:B------:R-:W-:Y:S05]  /*32b0*/  BSYNC B2 ;  /* 0x0000000000027941 */ /* 0x000fea0003800000 */
.L_x_5305:
        /* <DEDUP_REMOVED lines=18> */
.L_x_5317:
[----:B------:R-:W-:Y:S02]  /*33e0*/  MOV R66, R50 ;  /* 0x0000003200427202 */ /* 0x000fe40000000f00 */
.L_x_5318:
[----:B------:R-:W-:Y:S05]  /*33f0*/  BSYNC B3 ;  /* 0x0000000000037941 */ /* 0x000fea0003800000 */
.L_x_5316:
        /* <DEDUP_REMOVED lines=16> */
.L_x_5322:
[----:B------:R-:W-:Y:S05]  /*3500*/  BSYNC B4 ;  /* 0x0000000000047941 */ /* 0x000fea0003800000 */
.L_x_5321:
        /* <DEDUP_REMOVED lines=43> */
.L_x_5320:
[----:B------:R-:W-:Y:S05]  /*37c0*/  BSYNC B3 ;  /* 0x0000000000037941 */ /* 0x000fea0003800000 */
.L_x_5319:
[----:B------:R-:W0:Y:S01]  /*37d0*/  I2F.U32 R31, R66 ;  /* 0x00000042001f7306 */ /* 0x000e220000201000 */
[----:B------:R-:W-:Y:S01]  /*37e0*/  HFMA2.MMA R34, -RZ, RZ, 0.1171875, 0 ;  /* 0x2f800000ff227435 */ /* 0x000fe200000001ff */
[----:B------:R-:W-:-:S05]  /*37f0*/  HADD2.F32 R32, -RZ, R23.H1_H1 ;  /* 0x30000017ff207230 */ /* 0x000fca0000004100 */
[----:B------:R-:W-:-:S04]  /*3800*/  FMUL.FTZ R32, R32, c[0x0][0x1ec] ;  /* 0x00007b0020207a20 */ /* 0x000fc80000410000 */
[----:B------:R-:W-:Y:S02]  /*3810*/  FMUL.FTZ R32, R32, c[0x0][0x1e8] ;  /* 0x00007a0020207a20 */ /* 0x000fe40000410000 */
[----:B0-----:R-:W-:-:S05]  /*3820*/  FFMA.FTZ R31, R31, R34, 1.1641532182693481445e-10 ;  /* 0x2f0000001f1f7423 */ /* 0x001fca0000010022 */
[----:B------:R-:W-:-:S04]  /*3830*/  FSETP.GTU.FTZ.AND P1, PT, R31, c[0x0][0x1e4], PT ;  /* 0x000079001f007a0b */ /* 0x000fc80003f3c000 */
[----:B------:R-:W-:Y:S02]  /*3840*/  FSEL R31, R32, RZ, !P1 ;  /* 0x000000ff201f7208 */ /* 0x000fe40004800000 */
[----:B------:R-:W-:-:S03]  /*3850*/  SEL R61, RZ, 0x1, P1 ;  /* 0x00000001ff3d7807 */ /* 0x000fc60000800000 */
[----:B------:R-:W-:Y:S02]  /*3860*/  @P0 FADD.FTZ R31, R19, R31 ;  /* 0x0000001f131f0221 */ /* 0x000fe40000010000 */
.L_x_5315:
[----:B------:R-:W-:Y:S05]  /*3870*/  BSYNC B2 ;  /* 0x0000000000027941 */ /* 0x000fea0003800000 */
.L_x_5314:
[----:B------:R-:W-:-:S04]  /*3880*/  IMAD.MOV.U32 R32, RZ, RZ, 0x20 ;  /* 0x00000020ff207424 */ /* 0x000fc800078e00ff */
        /* <DEDUP_REMOVED lines=20> */
.L_x_5250:
[----:B------:R-:W-:Y:S05]  /*39d0*/  BSYNC B0 ;  /* 0x0000000000007941 */ /* 0x000fea0003800000 */
.L_x_5249:
        /* <DEDUP_REMOVED lines=12> */
.L_x_5329:
        /* <DEDUP_REMOVED lines=37> */
.L_x_5330:
[----:B------:R-:W-:Y:S01]  /*3cf0*/  ULDC.U8 UR8, c[0x0][0x1f0] ;  /* 0x00007c0000087ab9 */ /* 0x000fe20000000000 */
        /* <DEDUP_REMOVED lines=41> */
[----:B------:R-:W-:Y:S01]  /*3f90*/  HFMA2.MMA R63, -RZ, RZ, 0, 9.5367431640625e-07 ;  /* 0x00000010ff3f7435 */ /* 0x000fe200000001ff */
[----:B------:R-:W-:Y:S01]  /*3fa0*/  SHF.R.S32.HI R47, RZ, 0x1f, R64 ;  /* 0x0000001fff2f7819 */ /* 0x000fe20000011440 */
[----:B------:R-:W-:Y:S02]  /*3fb0*/  FFMA.FTZ R46, R9, R46, R0 ;  /* 0x0000002e092e7223 */ /* 0x000fe40000010000 */
[----:B------:R-:W-:Y:S01]  /*3fc0*/  FFMA.FTZ R35, R3, R66, R42 ;  /* 0x0000004203237223 */ /* 0x000fe2000001002a */
[----:B------:R-:W-:Y:S01]  /*3fd0*/  LEA.HI R64, R47, R64, RZ, 0x3 ;  /* 0x000000402f407211 */ /* 0x000fe200078f18ff */
[----:B------:R-:W-:-:S02]  /*3fe0*/  FFMA.FTZ R47, R8, R32, R39 ;  /* 0x00000020082f7223 */ /* 0x000fc40000010027 */
[----:B------:R-:W-:Y:S01]  /*3ff0*/  FFMA.FTZ R68, R2, R68, R45 ;  /* 0x0000004402447223 */ /* 0x000fe2000001002d */
[----:B------:R-:W-:Y:S01]  /*4000*/  LEA.HI.SX32 R64, R64, R37, 0x1d ;  /* 0x0000002540407211 */ /* 0x000fe200078feaff */
[----:B------:R-:W-:Y:S01]  /*4010*/  FFMA.FTZ R33, R7, R33, R38 ;  /* 0x0000002107217223 */ /* 0x000fe20000010026 */
[----:B------:R-:W-:Y:S02]  /*4020*/  F2FP.PACK_AB R32, R47, R46 ;  /* 0x0000002e2f20723e */ /* 0x000fe400000000ff */
[----:B------:R-:W-:Y:S01]  /*4030*/  F2FP.PACK_AB R35, R68, R35 ;  /* 0x000000234423723e */ /* 0x000fe200000000ff */
[----:B------:R-:W-:Y:S01]  /*4040*/  IMAD.WIDE.U32 R46, R64, R63, c[0x0][0x208] ;  /* 0x00008200402e7625 */ /* 0x000fe200078e003f */
[----:B------:R-:W-:-:S05]  /*4050*/  F2FP.PACK_AB R33, R62, R33 ;  /* 0x000000213e21723e */ /* 0x000fca00000000ff */
[----:B------:R0:W-:Y:S02]  /*4060*/  STG.E.128 [R46.64], R32 ;  /* 0x000000202e007986 */ /* 0x0001e4000c101d06 */
.L_x_5326:
[----:B-1----:R-:W-:Y:S05]  /*4070*/  BSYNC B0 ;  /* 0x0000000000007941 */ /* 0x002fea0003800000 */
.L_x_5325:
[----:B0-----:R-:W-:-:S04]  /*4080*/  IMAD.MOV.U32 R32, RZ, RZ, c[0x0][0x160] ;  /* 0x00005800ff207624 */ /* 0x001fc800078e00ff */
[----:B------:R-:W-:-:S05]  /*4090*/  IMAD R49, R32, 0x4, R49 ;  /* 0x0000000420317824 */ /* 0x000fca00078e0231 */
[----:B------:R-:W-:-:S13]  /*40a0*/  ISETP.GE.AND P0, PT, R49, c[0x0][0x164], PT ;  /* 0x0000590031007a0c */ /* 0x000fda0003f06270 */
[----:B------:R-:W-:Y:S01]  /*40b0*/  @P0 CALL.REL.NOINC `(.L_x_5327) ;  /* 0x0000001000000944 */ /* 0x000fe20003c00000 */
[----:B------:R-:W-:Y:S05]  /*40c0*/  BRA `(.L_x_5328) ;  /* 0xffffc7f000007947 */ /* 0x000fea000383ffff */
.L_x_5327:
[----:B------:R-:W-:Y:S05]  /*40d0*/  BSYNC B1 ;  /* 0x0000000000017941 */ /* 0x000fea0003800000 */
.L_x_5248:
[----:B------:R-:W-:Y:S05]  /*40e0*/  EXIT ;  /* 0x000000000000794d */ /* 0x000fea0003800000 */
.L_x_5323:
[----:B------:R-:W-:Y:S01]  /*40f0*/  MOV R46, 0x1 ;  /* 0x00000001002e7802 */ /* 0x000fe20000000f00 */
[----:B------:R-:W-:Y:S01]  /*4100*/  IMAD.MOV.U32 R35, RZ, RZ, 0x1f ;  /* 0x0000001fff237424 */ /* 0x000fe200078e00ff */
[----:B------:R-:W-:Y:S01]  /*4110*/  MOV R32, 0x4140 ;  /* 0x0000414000207802 */ /* 0x000fe20000000f00 */
[----:B------:R-:W-:Y:S02]  /*4120*/  IMAD.MOV.U32 R34, RZ, RZ, -0x1 ;  /* 0xffffffffff227424 */ /* 0x000fe400078e00ff */
[----:B-----5:R-:W-:Y:S05]  /*4130*/  CALL.REL.NOINC `($__internal_106_$__cuda_sm70_shflsync_bfly_p) ;  /* 0x0000049000007944 */ /* 0x020fea0003c00000 */
[----:B01----:R-:W-:Y:S05]  /*4140*/  BRA `(.L_x_5329) ;  /* 0xfffff95000007947 */ /* 0x003fea000383ffff */
.L_x_5324:
[----:B------:R-:W-:Y:S01]  /*4150*/  HFMA2.MMA R46, -RZ, RZ, 0, 1.1920928955078125e-07 ;  /* 0x00000002ff2e7435 */ /* 0x000fe200000001ff */
[----:B------:R-:W-:Y:S01]  /*4160*/  IMAD.MOV.U32 R35, RZ, RZ, 0x1f ;  /* 0x0000001fff237424 */ /* 0x000fe200078e00ff */
[----:B------:R-:W-:Y:S01]  /*4170*/  MOV R32, 0x41a0 ;  /* 0x000041a000207802 */ /* 0x000fe20000000f00 */
[----:B------:R-:W-:-:S03]  /*4180*/  IMAD.MOV.U32 R34, RZ, RZ, -0x1 ;  /* 0xffffffffff227424 */ /* 0x000fc600078e00ff */
[----:B-----5:R-:W-:Y:S05]  /*4190*/  CALL.REL.NOINC `($__internal_106_$__cuda_sm70_shflsync_bfly_p) ;  /* 0x0000043000007944 */ /* 0x020fea0003c00000 */
[----:B01----:R-:W-:Y:S01]  /*41a0*/  FADD.FTZ R47, R47, R34 ;  /* 0x000000222f2f7221 */ /* 0x003fe20000010000 */
[----:B------:R-:W-:Y:S01]  /*41b0*/  MOV R46, 0x4 ;  /* 0x00000004002e7802 */ /* 0x000fe20000000f00 */
[----:B------:R-:W-:Y:S01]  /*41c0*/  IMAD.MOV.U32 R35, RZ, RZ, 0x1f ;  /* 0x0000001fff237424 */ /* 0x000fe200078e00ff */
[----:B------:R-:W-:Y:S02]  /*41d0*/  MOV R34, 0xffffffff ;  /* 0xffffffff00227802 */ /* 0x000fe40000000f00 */
[----:B------:R-:W-:-:S02]  /*41e0*/  MOV R32, 0x4200 ;  /* 0x0000420000207802 */ /* 0x000fc40000000f00 */
[----:B------:R-:W-:Y:S05]  /*41f0*/  CALL.REL.NOINC `($__internal_106_$__cuda_sm70_shflsync_bfly_p) ;  /* 0x000003d000007944 */ /* 0x000fea0003c00000 */
[----:B0-----:R-:W-:Y:S01]  /*4200*/  HFMA2.MMA R35, -RZ, RZ, 0, 1.847743988037109375e-06 ;  /* 0x0000001fff237435 */ /* 0x001fe200000001ff */
[----:B-1----:R-:W-:Y:S01]  /*4210*/  FADD.FTZ R47, R47, R34 ;  /* 0x000000222f2f7221 */ /* 0x002fe20000010000 */
[----:B------:R-:W-:Y:S01]  /*4220*/  MOV R32, 0x4260 ;  /* 0x0000426000207802 */ /* 0x000fe20000000f00 */
[----:B------:R-:W-:-:S02]  /*4230*/  IMAD.MOV.U32 R46, RZ, RZ, 0x8 ;  /* 0x00000008ff2e7424 */ /* 0x000fc400078e00ff */
[----:B------:R-:W-:Y:S02]  /*4240*/  IMAD.MOV.U32 R34, RZ, RZ, -0x1 ;  /* 0xffffffffff227424 */ /* 0x000fe400078e00ff */
[----:B------:R-:W-:Y:S05]  /*4250*/  CALL.REL.NOINC `($__internal_106_$__cuda_sm70_shflsync_bfly_p) ;  /* 0x0000037000007944 */ /* 0x000fea0003c00000 */
[----:B01----:R-:W-:Y:S01]  /*4260*/  FADD.FTZ R47, R47, R34 ;  /* 0x000000222f2f7221 */ /* 0x003fe20000010000 */
[----:B------:R-:W-:Y:S01]  /*4270*/  MOV R46, 0x10 ;  /* 0x00000010002e7802 */ /* 0x000fe20000000f00 */
[----:B------:R-:W-:Y:S01]  /*4280*/  IMAD.MOV.U32 R35, RZ, RZ, 0x1f ;  /* 0x0000001fff237424 */ /* 0x000fe200078e00ff */
[----:B------:R-:W-:Y:S02]  /*4290*/  MOV R34, 0xffffffff ;  /* 0xffffffff00227802 */ /* 0x000fe40000000f00 */
[----:B------:R-:W-:Y:S02]  /*42a0*/  MOV R32, 0x42c0 ;  /* 0x000042c000207802 */ /* 0x000fe40000000f00 */
[----:B------:R-:W-:Y:S05]  /*42b0*/  CALL.REL.NOINC `($__internal_106_$__cuda_sm70_shflsync_bfly_p) ;  /* 0x0000031000007944 */ /* 0x000fea0003c00000 */
        /* <DEDUP_REMOVED lines=23> */
[----:B------:R-:W-:Y:S05]  /*4430*/  CALL.REL.NOINC `($__internal_106_$__cuda_sm70_shflsync_bfly_p) ;  /* 0x0000019000007944 */ /* 0x000fea0003c00000 */
[----:B01----:R-:W-:Y:S01]  /*4440*/  FADD.FTZ R47, R47, R34 ;  /* 0x000000222f2f7221 */ /* 0x003fe20000010000 */
[----:B------:R-:W-:Y:S01]  /*4450*/  MOV R46, 0x2 ;  /* 0x00000002002e7802 */ /* 0x000fe20000000f00 */
[----:B------:R-:W-:Y:S01]  /*4460*/  IMAD.MOV.U32 R35, RZ, RZ, 0x1f ;  /* 0x0000001fff237424 */ /* 0x000fe200078e00ff */
[----:B------:R-:W-:Y:S02]  /*4470*/  MOV R34, 0xffffffff ;  /* 0xffffffff00227802 */ /* 0x000fe40000000f00 */
[----:B------:R-:W-:Y:S02]  /*4480*/  MOV R32, 0x44a0 ;  /* 0x000044a000207802 */ /* 0x000fe40000000f00 */
        /* <DEDUP_REMOVED lines=16> */
[----:B------:R-:W-:Y:S02]  /*4590*/  IMAD.MOV.U32 R46, RZ, RZ, 0x10 ;  /* 0x00000010ff2e7424 */ /* 0x000fe400078e00ff */
[----:B------:R-:W-:-:S02]  /*45a0*/  IMAD.MOV.U32 R34, RZ, RZ, -0x1 ;  /* 0xffffffffff227424 */ /* 0x000fc400078e00ff */
[----:B------:R-:W-:Y:S05]  /*45b0*/  CALL.REL.NOINC `($__internal_106_$__cuda_sm70_shflsync_bfly_p) ;  /* 0x0000001000007944 */ /* 0x000fea0003c00000 */
[----:B01----:R-:W-:Y:S05]  /*45c0*/  BRA `(.L_x_5330) ;  /* 0xfffff72000007947 */ /* 0x003fea000383ffff */
        .weak           $__internal_106_$__cuda_sm70_shflsync_bfly_p
        .type           $__internal_106_$__cuda_sm70_shflsync_bfly_p,@function
        .size           $__internal_106_$__cuda_sm70_shflsync_bfly_p,(.L_x_8294 - $__internal_106_$__cuda_sm70_shflsync_bfly_p)
$__internal_106_$__cuda_sm70_shflsync_bfly_p:
[----:B------:R-:W-:Y:S01]  /*45d0*/  MOV R33, 0x0 ;  /* 0x0000000000217802 */ /* 0x000fe20000000f00 */
[----:B------:R-:W-:Y:S04]  /*45e0*/  WARPSYNC R34 ;  /* 0x0000002200007348 */ /* 0x000fe80003800000 */
[----:B------:R0:W1:Y:S01]  /*45f0*/  SHFL.BFLY PT, R34, R47, R46, R35 ;  /* 0x0c00002e2f227389 */ /* 0x00006200000e0023 */
[----:B------:R-:W-:Y:S05]  /*4600*/  RET.REL.NODEC R32 `(_ZN10layer_norm13ln_fwd_kernelINS_13Kernel_traitsI6__halfS2_fS2_fjLj256ELj1ELj4ELj1ELj16ENS_18Kernel_traits_baseILj256ES2_S2_fS2_fjLj128EEEEELb1ELb0ELb1ELb0EEEvNS_9FwdParamsE) ;  /* 0xffffb9f020007950 */ /* 0x000fea0003c3ffff */
.L_x_5331:
        /* <DEDUP_REMOVED lines=15> */
.L_x_8294:


//--------------------- .text._ZN10layer_norm13ln_fwd_kernelINS_13Kernel_traitsI6__halfS2_fS2_fjLj256ELj1ELj4ELj1ELj16ENS_18Kernel_traits_baseILj256ES2_S2_fS2_fjLj128EEEEELb1ELb0ELb1ELb1EEEvNS_9FwdParamsE --------------------------
	.section	.text._ZN10layer_norm13ln_fwd_kernelINS_13Kernel_traitsI6__halfS2_fS2_fjLj256ELj1ELj4ELj1ELj16ENS_18Kernel_traits_baseILj256ES2_S2_fS2_fjLj128EEEEELb1ELb0ELb1ELb1EEEvNS_9FwdParamsE,"ax",@progbits
	.sectioninfo	@"SHI_REGISTERS=64"
	.align	128
        .global         _ZN10layer_norm13ln_fwd_kernelINS_13Kernel_traitsI6__halfS2_fS2_fjLj256ELj1ELj4ELj1ELj16ENS_18Kernel_traits_baseILj256ES2_S2_fS2_fjLj128EEEEELb1ELb0ELb1ELb1EEEvNS_9FwdParamsE
        .type           _ZN10layer_norm13ln_fwd_kernelINS_13Kernel_traitsI6__halfS2_fS2_fjLj256ELj1ELj4ELj1ELj16ENS_18Kernel_traits_baseILj256ES2_S2_fS2_fjLj128EEEEELb1ELb0ELb1ELb1EEEvNS_9FwdParamsE,@function
        .size           _ZN10layer_norm13ln_fwd_kernelINS_13Kernel_traitsI6__halfS2_fS2_fjLj256ELj1ELj4ELj1ELj16ENS_18Kernel_traits_baseILj256ES2_S2_fS2_fjLj128EEEEELb1ELb0ELb1ELb1EEEvNS_9FwdParamsE,(.L_x_8295 - _ZN10layer_norm13ln_fwd_kernelINS_13Kernel_traitsI6__halfS2_fS2_fjLj256ELj1ELj4ELj1ELj16ENS_18Kernel_traits_baseILj256ES2_S2_fS2_fjLj128EEEEELb1ELb0ELb1ELb1EEEvNS_9FwdParamsE)
        .other          _ZN10layer_norm13ln_fwd_kernelINS_13Kernel_traitsI6__halfS2_fS2_fjLj256ELj1ELj4ELj1ELj16ENS_18Kernel_traits_baseILj256ES2_S2_fS2_fjLj128EEEEELb1ELb0ELb1ELb1EEEvNS_9FwdParamsE,@"STO_CUDA_ENTRY STV_DEFAULT"
_ZN10layer_norm13ln_fwd_kernelINS_13Kernel_traitsI6__halfS2_fS2_fjLj256ELj1ELj4ELj1ELj16ENS_18Kernel_traits_baseILj256ES2_S2_fS2_fjLj128EEEEELb1ELb0ELb1ELb1EEEvNS_9FwdParamsE:
.text._ZN10layer_norm13ln_fwd_kernelINS_13Kernel_traitsI6__halfS2_fS2_fjLj256ELj1ELj4ELj1ELj16ENS_18Kernel_traits_baseILj256ES2_S2_fS2_fjLj128EEEEELb1ELb0ELb1ELb1EEEvNS_9FwdParamsE:
        /* <DEDUP_REMOVED lines=11> */
[----:B------:R-:W-:-:S06]  /*00b0*/  IMAD.MOV.U32 R47, RZ, RZ, c[0x0][0x23c] ;  /* 0x00008f00ff2f7624 */ /* 0x000fcc00078e00ff */
[----:B------:R-:W2:Y:S01]  /*00c0*/  @P1 LDG.E.64 R2, [R2.64] ;  /* 0x0000000602021981 */ /* 0x000ea2000c1e1b00 */
[----:B------:R-:W-:Y:S01]  /*00d0*/  @P1 MOV R4, R0 ;  /* 0x0000000000041202 */ /* 0x000fe20000000f00 */
[----:B------:R-:W-:Y:S01]  /*00e0*/  @P1 IMAD.MOV.U32 R5, RZ, RZ, R47 ;  /* 0x000000ffff051224 */ /* 0x000fe200078e002f */
[----:B0-----:R-:W-:-:S05]  /*00f0*/  LOP3.LUT R51, R49, 0x1f, RZ, 0xc0, !PT ;  /* 0x0000001f31337812 */ /* 0x001fca00078ec0ff */
[----:B------:R-:W5:Y:S01]  /*0100*/  @P1 LDG.E.64 R4, [R4.64] ;  /* 0x0000000604041981 */ /* 0x000f62000c1e1b00 */
[----:B------:R-:W-:-:S03]  /*0110*/  @P0 LEA R36, P2, R51, c[0x0][0x218], 0x4 ;  /* 0x0000860033240a11 */ /* 0x000fc600078420ff */
[----:B------:R-:W0:Y:S02]  /*0120*/  S2R R7, SR_CTAID.X ;  /* 0x0000000000077919 */ /* 0x000e240000002500 */
[----:B------:R-:W-:-:S06]  /*0130*/  @P0 IMAD.X R37, RZ, RZ, c[0x0][0x21c], P2 ;  /* 0x00008700ff250624 */ /* 0x000fcc00010e06ff */
[----:B------:R-:W5:Y:S01]  /*0140*/  @P0 LDG.E.128 R36, [R36.64] ;  /* 0x0000000624240981 */ /* 0x000f62000c1e1d00 */
[----:B------:R-:W-:Y:S02]  /*0150*/  SHF.R.U32.HI R50, RZ, 0x5, R49 ;  /* 0x00000005ff327819 */ /* 0x000fe40000011631 */
[----:B------:R-:W-:-:S04]  /*0160*/  SHF.L.U32 R6, R49, 0x4, RZ ;  /* 0x0000000431067819 */ /* 0x000fc800000006ff */
[----:B------:R-:W-:-:S04]  /*0170*/  LOP3.LUT R6, R6, 0x1f0, RZ, 0xc0, !PT ;  /* 0x000001f006067812 */ /* 0x000fc800078ec0ff */
[----:B------:R-:W-:Y:S01]  /*0180*/  IADD3 R12, P3, R6, c[0x0][0x1b0], RZ ;  /* 0x00006c00060c7a10 */ /* 0x000fe20007f7e0ff */
[----:B0-----:R-:W-:-:S04]  /*0190*/  IMAD R50, R7, 0x4, R50 ;  /* 0x0000000407327824 */ /* 0x001fc800078e0232 */
[----:B------:R-:W-:Y:S01]  /*01a0*/  IMAD.X R13, RZ, RZ, c[0x0][0x1b4], P3 ;  /* 0x00006d00ff0d7624 */ /* 0x000fe200018e06ff */
[----:B------:R-:W-:Y:S01]  /*01b0*/  ISETP.GE.AND P2, PT, R50, c[0x0][0x164], PT ;  /* 0x0000590032007a0c */ /* 0x000fe20003f46270 */
[----:B--2---:R0:W1:Y:S08]  /*01c0*/  @P1 R2UR UR4, R2 ;  /* 0x00000000020413c2 */ /* 0x00407000000e0000 */
[----:B------:R0:W2:Y:S04]  /*01d0*/  @P1 R2UR UR5, R3 ;  /* 0x00000000030513c2 */ /* 0x0000a800000e0000 */
[----:B012---:R-:W-:Y:S05]  /*01e0*/  @P2 EXIT ;  /* 0x000000000000294d */ /* 0x007fea0003800000 */
[----:B------:R-:W5:Y:S02]  /*01f0*/  LDG.E.128 R12, [R12.64] ;  /* 0x000000060c0c7981 */ /* 0x000f64000c1e1d00 */
[----:B-----5:R-:W-:Y:S01]  /*0200*/  @P1 IADD3 R0, P2, R4, c[0x0][0x240], RZ ;  /* 0x0000900004001a10 */ /* 0x020fe20007f5e0ff */
[----:B------:R-:W-:Y:S01]  /*0210*/  IMAD R49, R7, c[0x0][0x0], R49 ;  /* 0x0000000007317a24 */ /* 0x000fe200078e0231 */
[----:B------:R-:W-:Y:S01]  /*0220*/  UIADD3 UR10, UR4, -0x61c88647, URZ ;  /* 0x9e3779b9040a7890 */ /* 0x000fe2000fffe03f */
[----:B------:R-:W-:Y:S01]  /*0230*/  @!P0 CS2R R36, SRZ ;  /* 0x0000000000248805 */ /* 0x000fe2000001ff00 */
[----:B------:R-:W-:Y:S01]  /*0240*/  @P1 IADD3.X R47, RZ, R5, RZ, P2, !PT ;  /* 0x00000005ff2f1210 */ /* 0x000fe200017fe4ff */
[C---:B------:R-:W-:Y:S01]  /*0250*/  IMAD.HI.U32 R2, R49.reuse, -0x326172a9, RZ ;  /* 0xcd9e8d5731027827 */ /* 0x040fe200078e00ff */
[----:B------:R-:W-:Y:S01]  /*0260*/  UIADD3 UR11, UR5, -0x4498517b, URZ ;  /* 0xbb67ae85050b7890 */ /* 0x000fe2000fffe03f */
[----:B------:R-:W-:Y:S01]  /*0270*/  @!P0 CS2R R38, SRZ ;  /* 0x0000000000268805 */ /* 0x000fe2000001ff00 */
[--C-:B------:R-:W-:Y:S01]  /*0280*/  SHF.R.U64 R48, R0, 0x2, R47.reuse ;  /* 0x0000000200307819 */ /* 0x100fe2000000122f */
[----:B------:R-:W-:Y:S01]  /*0290*/  IMAD R5, R49, -0x326172a9, RZ ;  /* 0xcd9e8d5731057824 */ /* 0x000fe200078e02ff */
[----:B------:R-:W-:Y:S01]  /*02a0*/  SHF.R.U32.HI R47, RZ, 0x2, R47 ;  /* 0x00000002ff2f7819 */ /* 0x000fe2000001162f */
[----:B------:R-:W-:Y:S01]  /*02b0*/  UIADD3 UR9, UR5, 0x76cf5d0a, URZ ;  /* 0x76cf5d0a05097890 */ /* 0x000fe2000fffe03f */
[--C-:B------:R-:W-:Y:S01]  /*02c0*/  HADD2.F32 R46, -RZ, R36.reuse.H0_H0 ;  /* 0x20000024ff2e7230 */ /* 0x100fe20000004100 */
[----:B------:R-:W-:Y:S01]  /*02d0*/  IMAD.HI.U32 R3, R48, -0x2daee0ad, RZ ;  /* 0xd2511f5330037827 */ /* 0x000fe200078e00ff */
[----:B------:R-:W-:Y:S01]  /*02e0*/  LOP3.LUT R2, R2, UR4, R47, 0x96, !PT ;  /* 0x0000000402027c12 */ /* 0x000fe2000f8e962f */
[----:B------:R-:W-:Y:S01]  /*02f0*/  UIADD3 UR12, UR4, 0x3c6ef372, URZ ;  /* 0x3c6ef372040c7890 */ /* 0x000fe2000fffe03f */
[----:B------:R-:W-:Y:S01]  /*0300*/  HADD2.F32 R45, -RZ, R36.H1_H1 ;  /* 0x30000024ff2d7230 */ /* 0x000fe20000004100 */
[----:B------:R-:W-:Y:S01]  /*0310*/  IMAD R7, R48, -0x2daee0ad, RZ ;  /* 0xd2511f5330077824 */ /* 0x000fe200078e02ff */
[----:B------:R-:W-:Y:S01]  /*0320*/  LOP3.LUT R3, R3, UR5, RZ, 0x3c, !PT ;  /* 0x0000000503037c12 */ /* 0x000fe2000f8e3cff */
[----:B------:R-:W-:Y:S01]  /*0330*/  IMAD.HI.U32 R6, R2, -0x2daee0ad, RZ ;  /* 0xd2511f5302067827 */ /* 0x000fe200078e00ff */
[----:B------:R-:W-:Y:S01]  /*0340*/  UIADD3 UR13, UR4, -0x255992d5, URZ ;  /* 0xdaa66d2b040d7890 */ /* 0x000fe2000fffe03f */
[--C-:B------:R-:W-:Y:S01]  /*0350*/  HADD2.F32 R44, -RZ, R37.reuse.H0_H0 ;  /* 0x20000025ff2c7230 */ /* 0x100fe20000004100 */
[----:B------:R-:W-:Y:S01]  /*0360*/  UIADD3 UR14, UR5, 0x32370b8f, URZ ;  /* 0x32370b8f050e7890 */ /* 0x000fe2000fffe03f */
[C---:B------:R-:W-:Y:S01]  /*0370*/  IMAD.HI.U32 R4, R3.reuse, -0x326172a9, RZ ;  /* 0xcd9e8d5703047827 */ /* 0x040fe200078e00ff */
        /* <DEDUP_REMOVED lines=10> */
[----:B------:R-:W-:Y:S01]  /*0420*/  UIADD3 UR18, UR5, -0x56f99767, URZ ;  /* 0xa906689905127890 */ /* 0x000fe2000fffe03f */
[C---:B------:R-:W-:Y:S01]  /*0430*/  IMAD.HI.U32 R2, R4.reuse, -0x2daee0ad, RZ ;  /* 0xd2511f5304027827 */ /* 0x040fe200078e00ff */
[----:B------:R-:W-:Y:S01]  /*0440*/  LOP3.LUT R3, R3, UR12, R8, 0x96, !PT ;  /* 0x0000000c03037c12 */ /* 0x000fe2000f8e9608 */
[----:B------:R-:W-:Y:S01]  /*0450*/  UIADD3 UR19, UR4, -0x4ab325aa, URZ ;  /* 0xb54cda5604137890 */ /* 0x000fe2000fffe03f */
[--C-:B------:R-:W-:Y:S01]  /*0460*/  HADD2.F32 R42, -RZ, R38.reuse.H0_H0 ;  /* 0x20000026ff2a7230 */ /* 0x100fe20000004100 */
        /* <DEDUP_REMOVED lines=8> */
[----:B------:R-:W-:Y:S01]  /*04f0*/  IMAD.HI.U32 R4, R2, -0x326172a9, RZ ;  /* 0xcd9e8d5702047827 */ /* 0x000fe200078e00ff */
[----:B------:R-:W-:Y:S01]  /*0500*/  UIADD3 UR22, UR5, 0x1fd5c5a3, URZ ;  /* 0x1fd5c5a305167890 */ /* 0x000fe2000fffe03f */
[--C-:B------:R-:W-:Y:S01]  /*0510*/  HADD2.F32 R40, -RZ, R39.reuse.H0_H0 ;  /* 0x20000027ff287230 */ /* 0x100fe20000004100 */
[----:B------:R-:W-:Y:S01]  /*0520*/  UIADD3 UR23, UR4, -0xe443238, URZ ;  /* 0xf1bbcdc804177890 */ /* 0x000fe2000fffe03f */
[----:B------:R-:W-:Y:S01]  /*0530*/  IMAD R6, R3, -0x2daee0ad, RZ ;  /* 0xd2511f5303067824 */ /* 0x000fe200078e02ff */
[----:B------:R-:W-:Y:S01]  /*0540*/  LOP3.LUT R4, R4, UR13, R5, 0x96, !PT ;  /* 0x0000000d04047c12 */ /* 0x000fe2000f8e9605 */
[----:B------:R-:W-:Y:S01]  /*0550*/  IMAD R5, R2, -0x326172a9, RZ ;  /* 0xcd9e8d5702057824 */ /* 0x000fe200078e02ff */
[----:B------:R-:W-:Y:S01]  /*0560*/  UIADD3 UR24, UR5, -0x24c28bd8, URZ ;  /* 0xdb3d742805187890 */ /* 0x000fe2000fffe03f */
[C---:B------:R-:W-:Y:S01]  /*0570*/  IMAD.HI.U32 R2, R7.reuse, -0x326172a9, RZ ;  /* 0xcd9e8d5707027827 */ /* 0x040fe200078e00ff */
[----:B------:R-:W-:Y:S01]  /*0580*/  UIADD3 UR25, UR4, -0x700cb87f, URZ ;  /* 0x8ff3478104197890 */ /* 0x000fe2000fffe03f */
[----:B------:R-:W-:Y:S01]  /*0590*/  HADD2.F32 R39, -RZ, R39.H1_H1 ;  /* 0x30000027ff277230 */ /* 0x000fe20000004100 */
[----:B------:R-:W-:Y:S01]  /*05a0*/  UIADD3 UR26, UR5, -0x695add53, URZ ;  /* 0x96a522ad051a7890 */ /* 0x000fe2000fffe03f */
[----:B------:R-:W-:Y:S01]  /*05b0*/  IMAD.HI.U32 R3, R4, -0x2daee0ad, RZ ;  /* 0xd2511f5304037827 */ /* 0x000fe200078e00ff */
[----:B------:R-:W-:Y:S01]  /*05c0*/  LOP3.LUT R2, R2, UR15, R5, 0x96, !PT ;  /* 0x0000000f02027c12 */ /* 0x000fe2000f8e9605 */
[----:B------:R-:W-:Y:S01]  /*05d0*/  ULDC.U8 UR8, c[0x0][0x1f0] ;  /* 0x00007c0000087ab9 */ /* 0x000fe20000000000 */
[----:B------:R-:W-:Y:S01]  /*05e0*/  LOP3.LUT R11, R0, 0x3, RZ, 0xc0, !PT ;  /* 0x00000003000b7812 */ /* 0x000fe200078ec0ff */
        /* <DEDUP_REMOVED lines=33> */
.L_x_5412:
        /* <DEDUP_REMOVED lines=29> */
[----:B------:R-:W-:Y:S02]  /*09d0*/  @!P3 ISETP.NE.AND.EX P1, PT, RZ, c[0x0][0x184], PT, P1 ;  /* 0x00006100ff00ba0c */ /* 0x000fe40003f25310 */
[----:B------:R-:W-:Y:S02]  /*09e0*/  @!P3 MOV R55, R11 ;  /* 0x0000000b0037b202 */ /* 0x000fe40000000f00 */
        /* <DEDUP_REMOVED lines=14> */
.L_x_5336:
[----:B------:R-:W-:Y:S02]  /*0ad0*/  IMAD.MOV.U32 R34, RZ, RZ, R36 ;  /* 0x000000ffff227224 */ /* 0x000fe400078e0024 */
.L_x_5337:
[----:B------:R-:W-:Y:S05]  /*0ae0*/  BSYNC B2 ;  /* 0x0000000000027941 */ /* 0x000fea0003800000 */
.L_x_5335:
        /* <DEDUP_REMOVED lines=16> */
.L_x_5341:
[----:B------:R-:W-:Y:S05]  /*0bf0*/  BSYNC B3 ;  /* 0x0000000000037941 */ /* 0x000fea0003800000 */
.L_x_5340:
        /* <DEDUP_REMOVED lines=42> */
.L_x_5339:
[----:B------:R-:W-:Y:S05]  /*0ea0*/  BSYNC B2 ;  /* 0x0000000000027941 */ /* 0x000fea0003800000 */
.L_x_5338:
[----:B------:R-:W0:Y:S01]  /*0eb0*/  I2F.U32 R8, R34 ;  /* 0x0000002200087306 */ /* 0x000e220000201000 */
[----:B------:R-:W-:Y:S01]  /*0ec0*/  HFMA2.MMA R29, -RZ, RZ, 0.1171875, 0 ;  /* 0x2f800000ff1d7435 */ /* 0x000fe200000001ff */
[----:B-----5:R-:W-:-:S05]  /*0ed0*/  HADD2.F32 R11, -RZ, R24.H0_H0 ;  /* 0x20000018ff0b7230 */ /* 0x020fca0000004100 */
[----:B------:R-:W-:-:S04]  /*0ee0*/  FMUL.FTZ R11, R11, c[0x0][0x1ec] ;  /* 0x00007b000b0b7a20 */ /* 0x000fc80000410000 */
[----:B------:R-:W-:Y:S02]  /*0ef0*/  FMUL.FTZ R11, R11, c[0x0][0x1e8] ;  /* 0x00007a000b0b7a20 */ /* 0x000fe40000410000 */
[----:B0-----:R-:W-:-:S05]  /*0f00*/  FFMA.FTZ R8, R8, R29, 1.1641532182693481445e-10 ;  /* 0x2f00000008087423 */ /* 0x001fca000001001d */
[----:B------:R-:W-:-:S04]  /*0f10*/  FSETP.GTU.FTZ.AND P1, PT, R8, c[0x0][0x1e4], PT ;  /* 0x0000790008007a0b */ /* 0x000fc80003f3c000 */
[----:B------:R-:W-:Y:S02]  /*0f20*/  FSEL R28, R11, RZ, !P1 ;  /* 0x000000ff0b1c7208 */ /* 0x000fe40004800000 */
[----:B------:R-:W-:-:S03]  /*0f30*/  SEL R8, RZ, 0x1, P1 ;  /* 0x00000001ff087807 */ /* 0x000fc60000800000 */
[----:B------:R-:W-:Y:S02]  /*0f40*/  @P0 FADD.FTZ R28, R16, R28 ;  /* 0x0000001c101c0221 */ /* 0x000fe40000010000 */
.L_x_5334:
[----:B0-----:R-:W-:Y:S05]  /*0f50*/  BSYNC B1 ;  /* 0x0000000000017941 */ /* 0x001fea0003800000 */
.L_x_5333:
        /* <DEDUP_REMOVED lines=18> */
.L_x_5345:
[----:B------:R-:W-:Y:S02]  /*1080*/  IMAD.MOV.U32 R54, RZ, RZ, R36 ;  /* 0x000000ffff367224 */ /* 0x000fe400078e0024 */
.L_x_5346:
[----:B------:R-:W-:Y:S05]  /*1090*/  BSYNC B2 ;  /* 0x0000000000027941 */ /* 0x000fea0003800000 */
.L_x_5344:
        /* <DEDUP_REMOVED lines=16> */
.L_x_5350:
[----:B------:R-:W-:Y:S05]  /*11a0*/  BSYNC B3 ;  /* 0x0000000000037941 */ /* 0x000fea0003800000 */
.L_x_5349:
        /* <DEDUP_REMOVED lines=42> */
.L_x_5348:
[----:B------:R-:W-:Y:S05]  /*1450*/  BSYNC B2 ;  /* 0x0000000000027941 */ /* 0x000fea0003800000 */
.L_x_5347:
        /* <DEDUP_REMOVED lines=10> */
.L_x_5343:
[----:B------:R-:W-:Y:S05]  /*1500*/  BSYNC B1 ;  /* 0x0000000000017941 */ /* 0x000fea0003800000 */
.L_x_5342:
        /* <DEDUP_REMOVED lines=18> */
.L_x_5354:
[----:B------:R-:W-:Y:S02]  /*1630*/  MOV R54, R36 ;  /* 0x0000002400367202 */ /* 0x000fe40000000f00 */
.L_x_5355:
[----:B------:R-:W-:Y:S05]  /*1640*/  BSYNC B2 ;  /* 0x0000000000027941 */ /* 0x000fea0003800000 */
.L_x_5353:
        /* <DEDUP_REMOVED lines=16> */
.L_x_5359:
[----:B------:R-:W-:Y:S05]  /*1750*/  BSYNC B3 ;  /* 0x0000000000037941 */ /* 0x000fea0003800000 */
.L_x_5358:
        /* <DEDUP_REMOVED lines=42> */
.L_x_5357:
[----:B------:R-:W-:Y:S05]  /*1a00*/  BSYNC B2 ;  /* 0x0000000000027941 */ /* 0x000fea0003800000 */
.L_x_5356:
        /* <DEDUP_REMOVED lines=10> */
.L_x_5352:
[----:B------:R-:W-:Y:S05]  /*1ab0*/  BSYNC B1 ;  /* 0x0000000000017941 */ /* 0x000fea0003800000 */
.L_x_5351:
        /* <DEDUP_REMOVED lines=18> */
.L_x_5363:
[----:B------:R-:W-:Y:S02]  /*1be0*/  IMAD.MOV.U32 R54, RZ, RZ, R36 ;  /* 0x000000ffff367224 */ /* 0x000fe400078e0024 */
.L_x_5364:
[----:B------:R-:W-:Y:S05]  /*1bf0*/  BSYNC B2 ;  /* 0x0000000000027941 */ /* 0x000fea0003800000 */
.L_x_5362:
        /* <DEDUP_REMOVED lines=16> */
.L_x_5368:
[----:B------:R-:W-:Y:S05]  /*1d00*/  BSYNC B3 ;  /* 0x0000000000037941 */ /* 0x000fea0003800000 */
.L_x_5367:
        /* <DEDUP_REMOVED lines=42> */
.L_x_5366:
[----:B------:R-:W-:Y:S05]  /*1fb0*/  BSYNC B2 ;  /* 0x0000000000027941 */ /* 0x000fea0003800000 */
.L_x_5365:
        /* <DEDUP_REMOVED lines=10> */
.L_x_5361:
[----:B------:R-:W-:Y:S05]  /*2060*/  BSYNC B1 ;  /* 0x0000000000017941 */ /* 0x000fea0003800000 */
.L_x_5360:
        /* <DEDUP_REMOVED lines=18> */
.L_x_5372:
[----:B------:R-:W-:Y:S02]  /*2190*/  IMAD.MOV.U32 R54, RZ, RZ, R36 ;  /* 0x000000ffff367224 */ /* 0x000fe400078e0024 */
.L_x_5373:
[----:B------:R-:W-:Y:S05]  /*21a0*/  BSYNC B2 ;  /* 0x0000000000027941 */ /* 0x000fea0003800000 */
.L_x_5371:
        /* <DEDUP_REMOVED lines=16> */
.L_x_5377:
[----:B------:R-:W-:Y:S05]  /*22b0*/  BSYNC B3 ;  /* 0x0000000000037941 */ /* 0x000fea0003800000 */
.L_x_5376:
        /* <DEDUP_REMOVED lines=42> */
.L_x_5375:
[----:B------:R-:W-:Y:S05]  /*2560*/  BSYNC B2 ;  /* 0x0000000000027941 */ /* 0x000fea0003800000 */
.L_x_5374:
        /* <DEDUP_REMOVED lines=10> */
.L_x_5370:
[----:B------:R-:W-:Y:S05]  /*2610*/  BSYNC B1 ;  /* 0x0000000000017941 */ /* 0x000fea0003800000 */
.L_x_5369:
        /* <DEDUP_REMOVED lines=18> */
.L_x_5381:
[----:B------:R-:W-:Y:S02]  /*2740*/  MOV R57, R36 ;  /* 0x0000002400397202 */ /* 0x000fe40000000f00 */
.L_x_5382:
[----:B------:R-:W-:Y:S05]  /*2750*/  BSYNC B2 ;  /* 0x0000000000027941 */ /* 0x000fea0003800000 */
.L_x_5380:
        /* <DEDUP_REMOVED lines=16> */
.L_x_5386:
[----:B------:R-:W-:Y:S05]  /*2860*/  BSYNC B3 ;  /* 0x0000000000037941 */ /* 0x000fea0003800000 */
.L_x_5385:
        /* <DEDUP_REMOVED lines=42> */
.L_x_5384:
[----:B------:R-:W-:Y:S05]  /*2b10*/  BSYNC B2 ;  /* 0x0000000000027941 */ /* 0x000fea0003800000 */
.L_x_5383:
        /* <DEDUP_REMOVED lines=10> */
.L_x_5379:
[----:B------:R-:W-:Y:S05]  /*2bc0*/  BSYNC B1 ;  /* 0x0000000000017941 */ /* 0x000fea0003800000 */
.L_x_5378:
        /* <DEDUP_REMOVED lines=18> */
.L_x_5390:
[----:B------:R-:W-:Y:S02]  /*2cf0*/  IMAD.MOV.U32 R57, RZ, RZ, R36 ;  /* 0x000000ffff397224 */ /* 0x000fe400078e0024 */
.L_x_5391:
[----:B------:R-:W-:Y:S05]  /*2d00*/  BSYNC B2 ;  /* 0x0000000000027941 */ /* 0x000fea0003800000 */
.L_x_5389:
        /* <DEDUP_REMOVED lines=16> */
.L_x_5395:
[----:B------:R-:W-:Y:S05]  /*2e10*/  BSYNC B3 ;  /* 0x0000000000037941 */ /* 0x000fea0003800000 */
.L_x_5394:
        /* <DEDUP_REMOVED lines=42> */
.L_x_5393:
[----:B------:R-:W-:Y:S05]  /*30c0*/  BSYNC B2 ;  /* 0x0000000000027941 */ /* 0x000fea0003800000 */
.L_x_5392:
        /* <DEDUP_REMOVED lines=10> */
.L_x_5388:
[----:B------:R-:W-:Y:S05]  /*3170*/  BSYNC B1 ;  /* 0x0000000000017941 */ /* 0x000fea0003800000 */
.L_x_5387:
        /* <DEDUP_REMOVED lines=18> */
.L_x_5399:
[----:B------:R-:W-:Y:S02]  /*32a0*/  IMAD.MOV.U32 R57, RZ, RZ, R36 ;  /* 0x000000ffff397224 */ /* 0x000fe400078e0024 */
.L_x_5400:
[----:B------:R-:W-:Y:S05]  /*32b0*/  BSYNC B2 ;  /* 0x0000000000027941 */ /* 0x000fea0003800000 */
.L_x_5398:
        /* <DEDUP_REMOVED lines=16> */
.L_x_5404:
[----:B------:R-:W-:Y:S05]  /*33c0*/  BSYNC B3 ;  /* 0x0000000000037941 */ /* 0x000fea0003800000 */
.L_x_5403:
        /* <DEDUP_REMOVED lines=42> */
.L_x_5402:
[----:B------:R-:W-:Y:S05]  /*3670*/  BSYNC B2 ;  /* 0x0000000000027941 */ /* 0x000fea0003800000 */
.L_x_5401:
        /* <DEDUP_REMOVED lines=10> */
.L_x_5397:
[----:B------:R-:W-:Y:S05]  /*3720*/  BSYNC B1 ;  /* 0x0000000000017941 */ /* 0x000fea0003800000 */
.L_x_5396:
[----:B------:R-:W-:Y:S01]  /*3730*/  IMAD.MOV.U32 R55, RZ, RZ, 0x20 ;  /* 0x00000020ff377424 */ /* 0x000fe200078e00ff */
[----:B------:R-:W-:Y:S03]  /*3740*/  BSSY B1, `(.L_x_5405) ;  /* 0x0000015000017945 */ /* 0x000fe60003800000 */
[----:B------:R-:W-:-:S05]  /*3750*/  IMAD.WIDE.U32 R54, R56, R55, c[0x0][0x188] ;  /* 0x0000620038367625 */ /* 0x000fca00078e0037 */
[----:B------:R0:W-:Y:S04]  /*3760*/  STG.E.128 [R54.64], R28 ;  /* 0x0000001c36007986 */ /* 0x0001e8000c101d06 */
[----:B------:R0:W-:Y:S01]  /*3770*/  STG.E.128 [R54.64+0x10], R32 ;  /* 0x0000102036007986 */ /* 0x0001e2000c101d06 */
        /* <DEDUP_REMOVED lines=17> */
.L_x_5406:
[----:B------:R-:W-:Y:S05]  /*3890*/  BSYNC B1 ;  /* 0x0000000000017941 */ /* 0x000fea0003800000 */
.L_x_5405:
        /* <DEDUP_REMOVED lines=11> */
.L_x_5413:
        /* <DEDUP_REMOVED lines=36> */
.L_x_5414:
        /* <DEDUP_REMOVED lines=15> */
[----:B------:R-:W-:-:S13]  /*3c80*/  ISETP.GE.AND P1, PT, R52, 0x1, PT ;  /* 0x000000013400780c */ /* 0x000fda0003f26270 */
[----:B------:R-:W-:Y:S05]  /*3c90*/  @!P1 BRA `(.L_x_5410) ;  /* 0x000002d000009947 */ /* 0x000fea0003800000 */
[----:B-1----:R-:W-:Y:S01]  /*3ca0*/  FSEL R55, R55, RZ, !P0 ;  /* 0x000000ff37377208 */ /* 0x002fe20004000000 */
[----:B------:R-:W-:Y:S01]  /*3cb0*/  HADD2.F32 R53, -RZ, R15.H1_H1 ;  /* 0x3000000fff357230 */ /* 0x000fe20000004100 */
        /* <DEDUP_REMOVED lines=9> */
[C---:B------:R-:W-:Y:S02]  /*3d50*/  FMUL.FTZ R29, R61.reuse, R28 ;  /* 0x0000001c3d1d7220 */ /* 0x040fe40000410000 */
[C---:B------:R-:W-:Y:S01]  /*3d60*/  FMUL.FTZ R35, R61.reuse, R30 ;  /* 0x0000001e3d237220 */ /* 0x040fe20000410000 */
[----:B------:R-:W-:Y:S01]  /*3d70*/  HADD2.F32 R30, -RZ, R14.H0_H0 ;  /* 0x2000000eff1e7230 */ /* 0x000fe20000004100 */
[C---:B------:R-:W-:Y:S01]  /*3d80*/  FMUL.FTZ R33, R61.reuse, R32 ;  /* 0x000000203d217220 */ /* 0x040fe20000410000 */
[----:B------:R-:W-:Y:S01]  /*3d90*/  HADD2.F32 R32, -RZ, R15.H0_H0 ;  /* 0x2000000fff207230 */ /* 0x000fe20000004100 */
[----:B------:R-:W-:-:S02]  /*3da0*/  FMUL.FTZ R28, R61, R54 ;  /* 0x000000363d1c7220 */ /* 0x000fc40000410000 */
[C---:B------:R-:W-:Y:S02]  /*3db0*/  FMUL.FTZ R54, R61.reuse, R56 ;  /* 0x000000383d367220 */ /* 0x040fe40000410000 */
[C---:B------:R-:W-:Y:S02]  /*3dc0*/  FMUL.FTZ R31, R61.reuse, R60 ;  /* 0x0000003c3d1f7220 */ /* 0x040fe40000410000 */
[----:B------:R-:W-:Y:S01]  /*3dd0*/  FMUL.FTZ R56, R61, R55 ;  /* 0x000000373d387220 */ /* 0x000fe20000410000 */
[--C-:B------:R-:W-:Y:S01]  /*3de0*/  HADD2.F32 R55, -RZ, R13.reuse.H1_H1 ;  /* 0x3000000dff377230 */ /* 0x100fe20000004100 */
[----:B------:R-:W-:Y:S02]  /*3df0*/  FFMA.FTZ R31, R31, R32, R40 ;  /* 0x000000201f1f7223 */ /* 0x000fe40000010028 */
[----:B------:R-:W-:Y:S01]  /*3e00*/  FFMA.FTZ R30, R33, R30, R42 ;  /* 0x0000001e211e7223 */ /* 0x000fe2000001002a */
[----:B------:R-:W-:Y:S01]  /*3e10*/  HADD2.F32 R33, -RZ, R14.H1_H1 ;  /* 0x3000000eff217230 */ /* 0x000fe20000004100 */
[----:B------:R-:W-:Y:S01]  /*3e20*/  FFMA.FTZ R32, R56, R53, R39 ;  /* 0x0000003538207223 */ /* 0x000fe20000010027 */
[----:B------:R-:W-:Y:S01]  /*3e30*/  HADD2.F32 R53, -RZ, R13.H0_H0 ;  /* 0x2000000dff357230 */ /* 0x000fe20000004100 */
[----:B------:R-:W-:-:S02]  /*3e40*/  FMUL.FTZ R34, R61, R58 ;  /* 0x0000003a3d227220 */ /* 0x000fc40000410000 */
[----:B------:R-:W-:Y:S01]  /*3e50*/  IMAD R52, R52, c[0x0][0x168], RZ ;  /* 0x00005a0034347a24 */ /* 0x000fe200078e02ff */
[----:B------:R-:W-:Y:S01]  /*3e60*/  F2FP.PACK_AB R31, R32, R31 ;  /* 0x0000001f201f723e */ /* 0x000fe200000000ff */
[----:B------:R-:W-:Y:S02]  /*3e70*/  FFMA.FTZ R33, R34, R33, R41 ;  /* 0x0000002122217223 */ /* 0x000fe40000010029 */
[----:B------:R-:W-:Y:S01]  /*3e80*/  FFMA.FTZ R34, R35, R53, R44 ;  /* 0x0000003523227223 */ /* 0x000fe2000001002c */
[----:B------:R-:W-:Y:S01]  /*3e90*/  SHF.R.S32.HI R53, RZ, 0x1f, R52 ;  /* 0x0000001fff357819 */ /* 0x000fe20000011434 */
[----:B------:R-:W-:Y:S01]  /*3ea0*/  FFMA.FTZ R35, R54, R55, R43 ;  /* 0x0000003736237223 */ /* 0x000fe2000001002b */
[--C-:B------:R-:W-:Y:S01]  /*3eb0*/  HADD2.F32 R54, -RZ, R12.reuse.H0_H0 ;  /* 0x2000000cff367230 */ /* 0x100fe20000004100 */
[----:B------:R-:W-:Y:S01]  /*3ec0*/  F2FP.PACK_AB R30, R33, R30 ;  /* 0x0000001e211e723e */ /* 0x000fe200000000ff */
[----:B------:R-:W-:Y:S01]  /*3ed0*/  HADD2.F32 R55, -RZ, R12.H1_H1 ;  /* 0x3000000cff377230 */ /* 0x000fe20000004100 */
[----:B------:R-:W-:Y:S01]  /*3ee0*/  LEA.HI R52, R53, R52, RZ, 0x3 ;  /* 0x0000003435347211 */ /* 0x000fe200078f18ff */
[----:B------:R-:W-:-:S02]  /*3ef0*/  IMAD.MOV.U32 R53, RZ, RZ, 0x10 ;  /* 0x00000010ff357424 */ /* 0x000fc400078e00ff */
[----:B------:R-:W-:Y:S01]  /*3f00*/  FFMA.FTZ R54, R29, R54, R46 ;  /* 0x000000361d367223 */ /* 0x000fe2000001002e */
[----:B------:R-:W-:Y:S01]  /*3f10*/  LEA.HI.SX32 R52, R52, R51, 0x1d ;  /* 0x0000003334347211 */ /* 0x000fe200078feaff */
[----:B------:R-:W-:Y:S01]  /*3f20*/  FFMA.FTZ R55, R28, R55, R45 ;  /* 0x000000371c377223 */ /* 0x000fe2000001002d */
[----:B------:R-:W-:-:S03]  /*3f30*/  F2FP.PACK_AB R29, R35, R34 ;  /* 0x00000022231d723e */ /* 0x000fc600000000ff */
[----:B------:R-:W-:Y:S01]  /*3f40*/  IMAD.WIDE.U32 R32, R52, R53, c[0x0][0x208] ;  /* 0x0000820034207625 */ /* 0x000fe200078e0035 */
[----:B------:R-:W-:-:S05]  /*3f50*/  F2FP.PACK_AB R28, R55, R54 ;  /* 0x00000036371c723e */ /* 0x000fca00000000ff */
[----:B------:R0:W-:Y:S02]  /*3f60*/  STG.E.128 [R32.64], R28 ;  /* 0x0000001c20007986 */ /* 0x0001e4000c101d06 */
.L_x_5410:
[----:B-1----:R-:W-:Y:S05]  /*3f70*/  BSYNC B1 ;  /* 0x0000000000017941 */ /* 0x002fea0003800000 */
.L_x_5409:
[----:B0-----:R-:W-:-:S05]  /*3f80*/  MOV R29, c[0x0][0x160] ;  /* 0x00005800001d7a02 */ /* 0x001fca0000000f00 */
[----:B------:R-:W-:-:S05]  /*3f90*/  IMAD R50, R29, 0x4, R50 ;  /* 0x000000041d327824 */ /* 0x000fca00078e0232 */
[----:B------:R-:W-:-:S13]  /*3fa0*/  ISETP.GE.AND P0, PT, R50, c[0x0][0x164], PT ;  /* 0x0000590032007a0c */ /* 0x000fda0003f06270 */
[----:B------:R-:W-:Y:S01]  /*3fb0*/  @P0 CALL.REL.NOINC `(.L_x_5411) ;  /* 0x0000001000000944 */ /* 0x000fe20003c00000 */
[----:B------:R-:W-:Y:S05]  /*3fc0*/  BRA `(.L_x_5412) ;  /* 0xffffc83000007947 */ /* 0x000fea000383ffff */
.L_x_5411:
[----:B------:R-:W-:Y:S05]  /*3fd0*/  BSYNC B0 ;  /* 0x0000000000007941 */ /* 0x000fea0003800000 */
.L_x_5332:
[----:B------:R-:W-:Y:S05]  /*3fe0*/  EXIT ;  /* 0x000000000000794d */ /* 0x000fea0003800000 */
.L_x_5407:
[----:B------:R-:W-:Y:S01]  /*3ff0*/  HFMA2.MMA R57, -RZ, RZ, 0, 1.847743988037109375e-06 ;  /* 0x0000001fff397435 */ /* 0x000fe200000001ff */
[----:B------:R-:W-:Y:S01]  /*4000*/  MOV R59, R55 ;  /* 0x00000037003b7202 */ /* 0x000fe20000000f00 */
[----:B------:R-:W-:Y:S01]  /*4010*/  IMAD.MOV.U32 R58, RZ, RZ, 0x1 ;  /* 0x00000001ff3a7424 */ /* 0x000fe200078e00ff */
[----:B------:R-:W-:Y:S01]  /*4020*/  MOV R54, 0x4050 ;  /* 0x0000405000367802 */ /* 0x000fe20000000f00 */
[----:B------:R-:W-:Y:S02]  /*4030*/  IMAD.MOV.U32 R56, RZ, RZ, -0x1 ;  /* 0xffffffffff387424 */ /* 0x000fe400078e00ff */
[----:B------:R-:W-:Y:S05]  /*4040*/  CALL.REL.NOINC `($__internal_107_$__cuda_sm70_shflsync_bfly_p) ;  /* 0x0000048000007944 */ /* 0x000fea0003c00000 */
[----:B01----:R-:W-:Y:S05]  /*4050*/  BRA `(.L_x_5413) ;  /* 0xfffff8f000007947 */ /* 0x003fea000383ffff */
.L_x_5408:
[----:B------:R-:W-:Y:S01]  /*4060*/  MOV R58, 0x2 ;  /* 0x00000002003a7802 */ /* 0x000fe20000000f00 */
[----:B------:R-:W-:Y:S01]  /*4070*/  IMAD.MOV.U32 R57, RZ, RZ, 0x1f ;  /* 0x0000001fff397424 */ /* 0x000fe200078e00ff */
[----:B------:R-:W-:Y:S02]  /*4080*/  MOV R56, 0xffffffff ;  /* 0xffffffff00387802 */ /* 0x000fe40000000f00 */
[----:B------:R-:W-:Y:S02]  /*4090*/  MOV R54, 0x40b0 ;  /* 0x000040b000367802 */ /* 0x000fe40000000f00 */
[----:B0-----:R-:W-:Y:S05]  /*40a0*/  CALL.REL.NOINC `($__internal_107_$__cuda_sm70_shflsync_bfly_p) ;  /* 0x0000042000007944 */ /* 0x001fea0003c00000 */
[----:B0-----:R-:W-:Y:S01]  /*40b0*/  HFMA2.MMA R57, -RZ, RZ, 0, 1.847743988037109375e-06 ;  /* 0x0000001fff397435 */ /* 0x001fe200000001ff */
[----:B-1----:R-:W-:Y:S01]  /*40c0*/  FADD.FTZ R59, R59, R58 ;  /* 0x0000003a3b3b7221 */ /* 0x002fe20000010000 */
[----:B------:R-:W-:Y:S01]  /*40d0*/  MOV R54, 0x4110 ;  /* 0x0000411000367802 */ /* 0x000fe20000000f00 */
[----:B------:R-:W-:-:S02]  /*40e0*/  IMAD.MOV.U32 R58, RZ, RZ, 0x4 ;  /* 0x00000004ff3a7424 */ /* 0x000fc400078e00ff */
[----:B------:R-:W-:Y:S02]  /*40f0*/  IMAD.MOV.U32 R56, RZ, RZ, -0x1 ;  /* 0xffffffffff387424 */ /* 0x000fe400078e00ff */
[----:B------:R-:W-:Y:S05]  /*4100*/  CALL.REL.NOINC `($__internal_107_$__cuda_sm70_shflsync_bfly_p) ;  /* 0x000003c000007944 */ /* 0x000fea0003c00000 */
[----:B01----:R-:W-:Y:S01]  /*4110*/  FADD.FTZ R59, R59, R58 ;  /* 0x0000003a3b3b7221 */ /* 0x003fe20000010000 */
[----:B------:R-:W-:Y:S01]  /*4120*/  MOV R58, 0x8 ;  /* 0x00000008003a7802 */ /* 0x000fe20000000f00 */
[----:B------:R-:W-:Y:S01]  /*4130*/  IMAD.MOV.U32 R57, RZ, RZ, 0x1f ;  /* 0x0000001fff397424 */ /* 0x000fe200078e00ff */
[----:B------:R-:W-:Y:S02]  /*4140*/  MOV R56, 0xffffffff ;  /* 0xffffffff00387802 */ /* 0x000fe40000000f00 */
[----:B------:R-:W-:Y:S02]  /*4150*/  MOV R54, 0x4170 ;  /* 0x0000417000367802 */ /* 0x000fe40000000f00 */
[----:B------:R-:W-:Y:S05]  /*4160*/  CALL.REL.NOINC `($__internal_107_$__cuda_sm70_shflsync_bfly_p) ;  /* 0x0000036000007944 */ /* 0x000fea0003c00000 */
[----:B0-----:R-:W-:Y:S01]  /*4170*/  HFMA2.MMA R57, -RZ, RZ, 0, 1.847743988037109375e-06 ;  /* 0x0000001fff397435 */ /* 0x001fe200000001ff */
[----:B-1----:R-:W-:Y:S01]  /*4180*/  FADD.FTZ R59, R59, R58 ;  /* 0x0000003a3b3b7221 */ /* 0x002fe20000010000 */
[----:B------:R-:W-:Y:S01]  /*4190*/  MOV R54, 0x41d0 ;  /* 0x000041d000367802 */ /* 0x000fe20000000f00 */
[----:B------:R-:W-:Y:S02]  /*41a0*/  IMAD.MOV.U32 R58, RZ, RZ, 0x10 ;  /* 0x00000010ff3a7424 */ /* 0x000fe400078e00ff */
[----:B------:R-:W-:-:S02]  /*41b0*/  IMAD.MOV.U32 R56, RZ, RZ, -0x1 ;  /* 0xffffffffff387424 */ /* 0x000fc400078e00ff */
[----:B------:R-:W-:Y:S05]  /*41c0*/  CALL.REL.NOINC `($__internal_107_$__cuda_sm70_shflsync_bfly_p) ;  /* 0x0000030000007944 */ /* 0x000fea0003c00000 */
        /* <DEDUP_REMOVED lines=29> */
[----:B01----:R-:W-:Y:S01]  /*43a0*/  FADD.FTZ R59, R59, R58 ;  /* 0x0000003a3b3b7221 */ /* 0x003fe20000010000 */
[----:B------:R-:W-:Y:S01]  /*43b0*/  MOV R58, 0x4 ;  /* 0x00000004003a7802 */ /* 0x000fe20000000f00 */
[----:B------:R-:W-:Y:S01]  /*43c0*/  IMAD.MOV.U32 R57, RZ, RZ, 0x1f ;  /* 0x0000001fff397424 */ /* 0x000fe200078e00ff */
[----:B------:R-:W-:-:S02]  /*43d0*/  MOV R56, 0xffffffff ;  /* 0xffffffff00387802 */ /* 0x000fc40000000f00 */
[----:B------:R-:W-:Y:S02]  /*43e0*/  MOV R54, 0x4400 ;  /* 0x0000440000367802 */ /* 0x000fe40000000f00 */
[----:B------:R-:W-:Y:S05]  /*43f0*/  CALL.REL.NOINC `($__internal_107_$__cuda_sm70_shflsync_bfly_p) ;  /* 0x000000d000007944 */ /* 0x000fea0003c00000 */
[----:B0-----:R-:W-:Y:S01]  /*4400*/  HFMA2.MMA R57, -RZ, RZ, 0, 1.847743988037109375e-06 ;  /* 0x0000001fff397435 */ /* 0x001fe200000001ff */
[----:B-1----:R-:W-:Y:S01]  /*4410*/  FADD.FTZ R59, R59, R58 ;  /* 0x0000003a3b3b7221 */ /* 0x002fe20000010000 */
[----:B------:R-:W-:Y:S01]  /*4420*/  MOV R54, 0x4460 ;  /* 0x0000446000367802 */ /* 0x000fe20000000f00 */
[----:B------:R-:W-:Y:S02]  /*4430*/  IMAD.MOV.U32 R58, RZ, RZ, 0x8 ;  /* 0x00000008ff3a7424 */ /* 0x000fe400078e00ff */
[----:B------:R-:W-:Y:S02]  /*4440*/  IMAD.MOV.U32 R56, RZ, RZ, -0x1 ;  /* 0xffffffffff387424 */ /* 0x000fe400078e00ff */
[----:B------:R-:W-:Y:S05]  /*4450*/  CALL.REL.NOINC `($__internal_107_$__cuda_sm70_shflsync_bfly_p) ;  /* 0x0000007000007944 */ /* 0x000fea0003c00000 */
[----:B01----:R-:W-:Y:S01]  /*4460*/  FADD.FTZ R59, R59, R58 ;  /* 0x0000003a3b3b7221 */ /* 0x003fe20000010000 */
[----:B------:R-:W-:Y:S01]  /*4470*/  MOV R58, 0x10 ;  /* 0x00000010003a7802 */ /* 0x000fe20000000f00 */
[----:B------:R-:W-:Y:S01]  /*4480*/  IMAD.MOV.U32 R57, RZ, RZ, 0x1f ;  /* 0x0000001fff397424 */ /* 0x000fe200078e00ff */
[----:B------:R-:W-:Y:S02]  /*4490*/  MOV R56, 0xffffffff ;  /* 0xffffffff00387802 */ /* 0x000fe40000000f00 */
[----:B------:R-:W-:-:S02]  /*44a0*/  MOV R54, 0x44c0 ;  /* 0x000044c000367802 */ /* 0x000fc40000000f00 */
[----:B------:R-:W-:Y:S05]  /*44b0*/  CALL.REL.NOINC `($__internal_107_$__cuda_sm70_shflsync_bfly_p) ;  /* 0x0000001000007944 */ /* 0x000fea0003c00000 */
[----:B01----:R-:W-:Y:S05]  /*44c0*/  BRA `(.L_x_5414) ;  /* 0xfffff6c000007947 */ /* 0x003fea000383ffff */
        .weak           $__internal_107_$__cuda_sm70_shflsync_bfly_p
        .type           $__internal_107_$__cuda_sm70_shflsync_bfly_p,@function
        .size           $__internal_107_$__cuda_sm70_shflsync_bfly_p,(.L_x_8295 - $__internal_107_$__cuda_sm70_shflsync_bfly_p)
$__internal_107_$__cuda_sm70_shflsync_bfly_p:
[----:B------:R-:W-:Y:S01]  /*44d0*/  HFMA2.MMA R61, -RZ, RZ, 0, 0 ;  /* 0x00000000ff3d7435 */ /* 0x000fe200000001ff */
[----:B------:R-:W-:Y:S01]  /*44e0*/  IMAD.MOV.U32 R60, RZ, RZ, R54 ;  /* 0x000000ffff3c7224 */ /* 0x000fe200078e0036 */
[----:B------:R-:W-:Y:S04]  /*44f0*/  WARPSYNC R56 ;  /* 0x0000003800007348 */ /* 0x000fe80003800000 */
[----:B------:R0:W1:Y:S01]  /*4500*/  SHFL.BFLY PT, R58, R59, R58, R57 ;  /* 0x0c00003a3b3a7389 */ /* 0x00006200000e0039 */
[----:B------:R-:W-:Y:S05]  /*4510*/  RET.REL.NODEC R60 `(_ZN10layer_norm13ln_fwd_kernelINS_13Kernel_traitsI6__halfS2_fS2_fjLj256ELj1ELj4ELj1ELj16ENS_18Kernel_traits_baseILj256ES2_S2_fS2_fjLj128EEEEELb1ELb0ELb1ELb1EEEvNS_9FwdParamsE) ;  /* 0xffffbae03c007950 */ /* 0x000fea0003c3ffff */
.L_x_5415:
        /* <DEDUP_REMOVED lines=14> */
.L_x_8295:


//--------------------- .text._ZN10layer_norm13ln_fwd_kernelINS_13Kernel_traitsI6__halfS2_fS2_fjLj256ELj1ELj4ELj1ELj16ENS_18Kernel_traits_baseILj256ES2_S2_fS2_fjLj128EEEEELb1ELb1ELb0ELb0EEEvNS_9FwdParamsE --------------------------
	.section	.text._ZN10layer_norm13ln_fwd_kernelINS_13Kernel_traitsI6__halfS2_fS2_fjLj256ELj1ELj4ELj1ELj16ENS_18Kernel_traits_baseILj256ES2_S2_fS2_fjLj128EEEEELb1ELb1ELb0ELb0EEEvNS_9FwdParamsE,"ax",@progbits
	.sectioninfo	@"SHI_REGISTERS=64"
	.align	128
        .global         _ZN10layer_norm13ln_fwd_kernelINS_13Kernel_traitsI6__halfS2_fS2_fjLj256ELj1ELj4ELj1ELj16ENS_18Kernel_traits_baseILj256ES2_S2_fS2_fjLj128EEEEELb1ELb1ELb0ELb0EEEvNS_9FwdParamsE
        .type           _ZN10layer_norm13ln_fwd_kernelINS_13Kernel_traitsI6__halfS2_fS2_fjLj256ELj1ELj4ELj1ELj16ENS_18Kernel_traits_baseILj256ES2_S2_fS2_fjLj128EEEEELb1ELb1ELb0ELb0EEEvNS_9FwdParamsE,@function
        .size           _ZN10layer_norm13ln_fwd_kernelINS_13Kernel_traitsI6__halfS2_fS2_fjLj256ELj1ELj4ELj1ELj16ENS_18Kernel_traits_baseILj256ES2_S2_fS2_fjLj128EEEEELb1ELb1ELb0ELb0EEEvNS_9FwdParamsE,(.L_x_8296 - _ZN10layer_norm13ln_fwd_kernelINS_13Kernel_traitsI6__halfS2_fS2_fjLj256ELj1ELj4ELj1ELj16ENS_18Kernel_traits_baseILj256ES2_S2_fS2_fjLj128EEEEELb1ELb1ELb0ELb0EEEvNS_9FwdParamsE)
        .other          _ZN10layer_norm13ln_fwd_kernelINS_13Kernel_traitsI6__halfS2_fS2_fjLj256ELj1ELj4ELj1ELj16ENS_18Kernel_traits_baseILj256ES2_S2_fS2_fjLj128EEEEELb1ELb1ELb0ELb0EEEvNS_9FwdParamsE,@"STO_CUDA_ENTRY STV_DEFAULT"
_ZN10layer_norm13ln_fwd_kernelINS_13Kernel_traitsI6__halfS2_fS2_fjLj256ELj1ELj4ELj1ELj16ENS_18Kernel_traits_baseILj256ES2_S2_fS2_fjLj128EEEEELb1ELb1ELb0ELb0EEEvNS_9FwdParamsE:
.text._ZN10layer_norm13ln_fwd_kernelINS_13Kernel_traitsI6__halfS2_fS2_fjLj256ELj1ELj4ELj1ELj16ENS_18Kernel_traits_baseILj256ES2_S2_fS2_fjLj128EEEEELb1ELb1ELb0ELb0EEEvNS_9FwdParamsE:
        /* <DEDUP_REMOVED lines=24> */
[----:B------:R-:W-:-:S03]  /*0180*/  IMAD R2, R9, c[0x0][0x0], R60 ;  /* 0x0000000009027a24 */ /* 0x000fc600078e023c */
[----:B------:R-:W-:Y:S01]  /*0190*/  @P1 IADD3.X R15, RZ, R3, RZ, P3, !PT ;  /* 0x00000003ff0f1210 */ /* 0x000fe20001ffe4ff */
[----:B---3--:R0:W1:Y:S01]  /*01a0*/  @P1 R2UR UR4, R4 ;  /* 0x00000000040413c2 */ /* 0x00806200000e0000 */
[----:B------:R-:W-:Y:S02]  /*01b0*/  LOP3.LUT R60, R60, 0x1f, RZ, 0xc0, !PT ;  /* 0x0000001f3c3c7812 */ /* 0x000fe400078ec0ff */
[----:B------:R-:W-:-:S05]  /*01c0*/  SHF.R.U64 R3, R14, 0x2, R15 ;  /* 0x000000020e037819 */ /* 0x000fca000000120f */
[----:B------:R0:W2:Y:S02]  /*01d0*/  @P1 R2UR UR5, R5 ;  /* 0x00000000050513c2 */ /* 0x0000a400000e0000 */
[----:B012---:R-:W-:Y:S05]  /*01e0*/  @!P0 BRA `(.L_x_5417) ;  /* 0x000000d000008947 */ /* 0x007fea0003800000 */
        /* <DEDUP_REMOVED lines=10> */
[----:B------:R-:W5:Y:S01]  /*0290*/  LDG.E.128 R48, [R48.64] ;  /* 0x0000000630307981 */ /* 0x000f62000c1e1d00 */
[----:B------:R-:W-:Y:S01]  /*02a0*/  @!P1 CS2R R8, SRZ ;  /* 0x0000000000089805 */ /* 0x000fe2000001ff00 */
[----:B------:R-:W-:Y:S02]  /*02b0*/  @!P1 CS2R R10, SRZ ;  /* 0x00000000000a9805 */ /* 0x000fe4000001ff00 */
.L_x_5417:
[----:B0-----:R-:W-:Y:S05]  /*02c0*/  BSYNC B0 ;  /* 0x0000000000007941 */ /* 0x001fea0003800000 */
.L_x_5416:
[----:B------:R-:W-:Y:S05]  /*02d0*/  @P2 EXIT ;  /* 0x000000000000294d */ /* 0x000fea0003800000 */
        /* <DEDUP_REMOVED lines=12> */
[--C-:B------:R-:W-:Y:S01]  /*03a0*/  HADD2.F32 R48, -RZ, R41.reuse.H0_H0 ;  /* 0x20000029ff307230 */ /* 0x100fe20000004100 */
[----:B------:R-:W-:Y:S01]  /*03b0*/  UIADD3 UR12, UR5, 0x76cf5d0a, URZ ;  /* 0x76cf5d0a050c7890 */ /* 0x000fe2000fffe03f */
[----:B------:R-:W-:Y:S01]  /*03c0*/  IMAD R12, R2, -0x326172a9, RZ ;  /* 0xcd9e8d57020c7824 */ /* 0x000fe200078e02ff */
[----:B------:R-:W-:Y:S01]  /*03d0*/  LOP3.LUT R13, R13, UR10, R16, 0x96, !PT ;  /* 0x0000000a0d0d7c12 */ /* 0x000fe2000f8e9610 */
[C---:B------:R-:W-:Y:S01]  /*03e0*/  IMAD.HI.U32 R7, R6.reuse, -0x326172a9, RZ ;  /* 0xcd9e8d5706077827 */ /* 0x040fe200078e00ff */
        /* <DEDUP_REMOVED lines=11> */
[C---:B------:R-:W-:Y:S01]  /*04a0*/  IMAD.HI.U32 R5, R7.reuse, -0x2daee0ad, RZ ;  /* 0xd2511f5307057827 */ /* 0x040fe200078e00ff */
[----:B------:R-:W-:Y:S01]  /*04b0*/  LOP3.LUT R6, R6, UR11, R15, 0x96, !PT ;  /* 0x0000000b06067c12 */ /* 0x000fe2000f8e960f */
[----:B------:R-:W-:Y:S01]  /*04c0*/  UIADD3 UR18, UR5, -0x56f99767, URZ ;  /* 0xa906689905127890 */ /* 0x000fe2000fffe03f */
[----:B------:R-:W-:Y:S01]  /*04d0*/  HADD2.F32 R45, -RZ, R42.H1_H1 ;  /* 0x3000002aff2d7230 */ /* 0x000fe20000004100 */
[----:B------:R-:W-:Y:S01]  /*04e0*/  IMAD R16, R7, -0x2daee0ad, RZ ;  /* 0xd2511f5307107824 */ /* 0x000fe200078e02ff */
[----:B------:R-:W-:Y:S01]  /*04f0*/  LOP3.LUT R5, R5, UR12, R12, 0x96, !PT ;  /* 0x0000000c05057c12 */ /* 0x000fe2000f8e960c */
[C---:B------:R-:W-:Y:S01]  /*0500*/  IMAD.HI.U32 R15, R6.reuse, -0x2daee0ad, RZ ;  /* 0xd2511f53060f7827 */ /* 0x040fe200078e00ff */
[----:B------:R-:W-:Y:S01]  /*0510*/  UIADD3 UR19, UR4, -0x4ab325aa, URZ ;  /* 0xb54cda5604137890 */ /* 0x000fe2000fffe03f */
[----:B------:R-:W-:Y:S01]  /*0520*/  HADD2.F32 R42, -RZ, R8.H0_H0 ;  /* 0x20000008ff2a7230 */ /* 0x000fe20000004100 */
[----:B------:R-:W-:Y:S01]  /*0530*/  UIADD3 UR20, UR5, 0x646e171e, URZ ;  /* 0x646e171e05147890 */ /* 0x000fe2000fffe03f */
        /* <DEDUP_REMOVED lines=8> */
[----:B------:R-:W-:Y:S01]  /*05c0*/  IMAD R12, R5, -0x326172a9, RZ ;  /* 0xcd9e8d57050c7824 */ /* 0x000fe200078e02ff */
[----:B------:R-:W-:Y:S01]  /*05d0*/  UIADD3 UR23, UR4, -0xe443238, URZ ;  /* 0xf1bbcdc804177890 */ /* 0x000fe2000fffe03f */
        /* <DEDUP_REMOVED lines=9> */
[----:B------:R-:W-:Y:S01]  /*0670*/  LOP3.LUT R6, R6, UR16, R13, 0x96, !PT ;  /* 0x0000001006067c12 */ /* 0x000fe2000f8e960d */
[----:B------:R-:W-:Y:S01]  /*0680*/  IMAD.HI.U32 R13, R5, -0x2daee0ad, RZ ;  /* 0xd2511f53050d7827 */ /* 0x000fe200078e00ff */
[----:B------:R-:W-:Y:S01]  /*0690*/  HADD2.F32 R53, -RZ, R50.H1_H1 ;  /* 0x30000032ff357230 */ /* 0x000fe20000004100 */
[----:B------:R-:W-:Y:S01]  /*06a0*/  BSSY B1, `(.L_x_5418) ;  /* 0x0000370000017945 */ /* 0x000fe20003800000 */
[----:B------:R-:W-:Y:S01]  /*06b0*/  HADD2.F32 R52, -RZ, R51.H0_H0 ;  /* 0x20000033ff347230 */ /* 0x000fe20000004100 */
[----:B------:R-:W-:Y:S01]  /*06c0*/  IMAD R12, R15, -0x326172a9, RZ ;  /* 0xcd9e8d570f0c7824 */ /* 0x000fe200078e02ff */
[----:B------:R-:W-:Y:S01]  /*06d0*/  LOP3.LUT R13, R13, UR18, R16, 0x96, !PT ;  /* 0x000000120d0d7c12 */ /* 0x000fe2000f8e9610 */
[C---:B------:R-:W-:Y:S01]  /*06e0*/  IMAD.HI.U32 R7, R6.reuse, -0x326172a9, RZ ;  /* 0xcd9e8d5706077827 */ /* 0x040fe200078e00ff */
[--C-:B------:R-:W-:Y:S01]  /*06f0*/  HADD2.F32 R50, -RZ, R40.reuse.H0_H0 ;  /* 0x20000028ff327230 */ /* 0x100fe20000004100 */
[----:B------:R-:W-:Y:S01]  /*0700*/  ULDC.U8 UR8, c[0x0][0x1f0] ;  /* 0x00007c0000087ab9 */ /* 0x000fe20000000000 */
[----:B------:R-:W-:Y:S01]  /*0710*/  HADD2.F32 R49, -RZ, R40.H1_H1 ;  /* 0x30000028ff317230 */ /* 0x000fe20000004100 */
[----:B------:R-:W-:Y:S01]  /*0720*/  IMAD R15, R6, -0x326172a9, RZ ;  /* 0xcd9e8d57060f7824 */ /* 0x000fe200078e02ff */
[----:B------:R-:W-:Y:S01]  /*0730*/  LOP3.LUT R7, R7, UR17, R12, 0x96, !PT ;  /* 0x0000001107077c12 */ /* 0x000fe2000f8e960c */
[----:B------:R-:W-:Y:S01]  /*0740*/  IMAD R12, R5, -0x2daee0ad, RZ ;  /* 0xd2511f53050c7824 */ /* 0x000fe200078e02ff */
[----:B------:R-:W-:Y:S01]  /*0750*/  HADD2.F32 R44, -RZ, R43.H0_H0 ;  /* 0x2000002bff2c7230 */ /* 0x000fe20000004100 */
[----:B------:R-:W-:Y:S01]  /*0760*/  IMAD.HI.U32 R6, R13, -0x326172a9, RZ ;  /* 0xcd9e8d570d067827 */ /* 0x000fe200078e00ff */
[----:B------:R-:W-:Y:S01]  /*0770*/  HADD2.F32 R51, -RZ, R51.H1_H1 ;  /* 0x30000033ff337230 */ /* 0x000fe20000004100 */
[----:B------:R-:W-:Y:S01]  /*0780*/  LOP3.LUT R40, R14, 0x3, RZ, 0xc0, !PT ;  /* 0x000000030e287812 */ /* 0x000fe200078ec0ff */
        /* <DEDUP_REMOVED lines=14> */
[----:B------:R-:W-:Y:S01]  /*0870*/  LOP3.LUT R16, R5, UR23, R16, 0x96, !PT ;  /* 0x0000001705107c12 */ /* 0x000fe2000f8e9610 */
[----:B------:R-:W-:Y:S02]  /*0880*/  HADD2.F32 R5, -RZ, R8.H1_H1 ;  /* 0x30000008ff057230 */ /* 0x000fe40000004100 */
[----:B------:R-:W-:Y:S01]  /*0890*/  IMAD R41, R13, -0x326172a9, RZ ;  /* 0xcd9e8d570d297824 */ /* 0x000fe200078e02ff */
[----:B------:R-:W-:Y:S01]  /*08a0*/  LOP3.LUT R15, R6, UR24, R7, 0x96, !PT ;  /* 0x00000018060f7c12 */ /* 0x000fe2000f8e9607 */
[----:B------:R-:W-:Y:S01]  /*08b0*/  IMAD R18, R12, -0x2daee0ad, RZ ;  /* 0xd2511f530c127824 */ /* 0x000fe200078e02ff */
[--C-:B------:R-:W-:Y:S01]  /*08c0*/  HADD2.F32 R6, -RZ, R9.reuse.H0_H0 ;  /* 0x20000009ff067230 */ /* 0x100fe20000004100 */
[C---:B------:R-:W-:Y:S01]  /*08d0*/  IMAD.HI.U32 R37, R16.reuse, -0x2daee0ad, RZ ;  /* 0xd2511f5310257827 */ /* 0x040fe200078e00ff */
[----:B------:R-:W-:Y:S02]  /*08e0*/  HADD2.F32 R7, -RZ, R9.H1_H1 ;  /* 0x30000009ff077230 */ /* 0x000fe40000004100 */
[--C-:B------:R-:W-:Y:S01]  /*08f0*/  HADD2.F32 R8, -RZ, R10.reuse.H0_H0 ;  /* 0x2000000aff087230 */ /* 0x100fe20000004100 */
[----:B------:R-:W-:Y:S01]  /*0900*/  IMAD.WIDE.U32 R12, R15, -0x326172a9, RZ ;  /* 0xcd9e8d570f0c7825 */ /* 0x000fe200078e00ff */
[----:B------:R-:W-:Y:S01]  /*0910*/  HADD2.F32 R9, -RZ, R10.H1_H1 ;  /* 0x3000000aff097230 */ /* 0x000fe20000004100 */
[----:B------:R-:W-:Y:S01]  /*0920*/  LOP3.LUT R37, R37, UR26, R18, 0x96, !PT ;  /* 0x0000001a25257c12 */ /* 0x000fe2000f8e9612 */
[--C-:B------:R-:W-:Y:S01]  /*0930*/  HADD2.F32 R10, -RZ, R11.reuse.H0_H0 ;  /* 0x2000000bff0a7230 */ /* 0x100fe20000004100 */
[----:B------:R-:W-:Y:S01]  /*0940*/  IMAD.MOV.U32 R32, RZ, RZ, RZ ;  /* 0x000000ffff207224 */ /* 0x000fe200078e00ff */
[----:B------:R-:W-:Y:S01]  /*0950*/  HADD2.F32 R11, -RZ, R11.H1_H1 ;  /* 0x3000000bff0b7230 */ /* 0x000fe20000004100 */
[----:B------:R-:W-:Y:S01]  /*0960*/  LOP3.LUT R41, R13, UR25, R41, 0x96, !PT ;  /* 0x000000190d297c12 */ /* 0x000fe2000f8e9629 */
[----:B------:R-:W-:Y:S01]  /*0970*/  IMAD R36, R16, -0x2daee0ad, RZ ;  /* 0xd2511f5310247824 */ /* 0x000fe200078e02ff */
[----:B------:R-:W-:-:S02]  /*0980*/  MOV R35, R12 ;  /* 0x0000000c00237202 */ /* 0x000fc40000000f00 */
.L_x_5482:
        /* <DEDUP_REMOVED lines=10> */
[----:B------:R-:W-:Y:S01]  /*0a30*/  LEA.HI.SX32 R33, R31, R60, 0x1d ;  /* 0x0000003c1f217211 */ /* 0x000fe200078feaff */
[----:B--2---:R-:W-:Y:S01]  /*0a40*/  @P1 HADD2.F32 R28, -RZ, R29.H0_H0 ;  /* 0x2000001dff1c1230 */ /* 0x004fe20000004100 */
        /* <DEDUP_REMOVED lines=22> */
.L_x_5422:
[----:B0-----:R-:W-:Y:S02]  /*0bb0*/  IMAD.MOV.U32 R20, RZ, RZ, R35 ;  /* 0x000000ffff147224 */ /* 0x001fe400078e0023 */
.L_x_5423:
[----:B------:R-:W-:Y:S05]  /*0bc0*/  BSYNC B2 ;  /* 0x0000000000027941 */ /* 0x000fea0003800000 */
.L_x_5421:
        /* <DEDUP_REMOVED lines=16> */
.L_x_5427:
[----:B------:R-:W-:Y:S05]  /*0cd0*/  BSYNC B3 ;  /* 0x0000000000037941 */ /* 0x000fea0003800000 */
.L_x_5426:
        /* <DEDUP_REMOVED lines=43> */
.L_x_5425:
[----:B------:R-:W-:Y:S05]  /*0f90*/  BSYNC B2 ;  /* 0x0000000000027941 */ /* 0x000fea0003800000 */
.L_x_5424:
[----:B------:R-:W0:Y:S01]  /*0fa0*/  I2F.U32 R20, R20 ;  /* 0x0000001400147306 */ /* 0x000e220000201000 */
[----:B-----5:R-:W-:Y:S01]  /*0fb0*/  HADD2.F32 R23, -RZ, R24.H0_H0 ;  /* 0x20000018ff177230 */ /* 0x020fe20000004100 */
        /* <DEDUP_REMOVED lines=23> */
.L_x_5429:
[----:B------:R-:W-:Y:S02]  /*1130*/  IMAD.MOV.U32 R21, RZ, RZ, R35 ;  /* 0x000000ffff157224 */ /* 0x000fe400078e0023 */
.L_x_5430:
[----:B------:R-:W-:Y:S05]  /*1140*/  BSYNC B2 ;  /* 0x0000000000027941 */ /* 0x000fea0003800000 */
.L_x_5428:
        /* <DEDUP_REMOVED lines=16> */
.L_x_5434:
[----:B------:R-:W-:Y:S05]  /*1250*/  BSYNC B3 ;  /* 0x0000000000037941 */ /* 0x000fea0003800000 */
.L_x_5433:
        /* <DEDUP_REMOVED lines=43> */
.L_x_5432:
[----:B------:R-:W-:Y:S05]  /*1510*/  BSYNC B2 ;  /* 0x0000000000027941 */ /* 0x000fea0003800000 */
.L_x_5431:
[----:B------:R-:W0:Y:S01]  /*1520*/  I2F.U32 R22, R21 ;  /* 0x0000001500167306 */ /* 0x000e220000201000 */
[----:B------:R-:W-:Y:S01]  /*1530*/  HADD2.F32 R23, -RZ, R24.H1_H1 ;  /* 0x30000018ff177230 */ /* 0x000fe20000004100 */
        /* <DEDUP_REMOVED lines=20> */
.L_x_5436:
[----:B------:R-:W-:Y:S02]  /*1680*/  MOV R22, R35 ;  /* 0x0000002300167202 */ /* 0x000fe40000000f00 */
.L_x_5437:
[----:B------:R-:W-:Y:S05]  /*1690*/  BSYNC B2 ;  /* 0x0000000000027941 */ /* 0x000fea0003800000 */
.L_x_5435:
        /* <DEDUP_REMOVED lines=16> */
.L_x_5441:
[----:B------:R-:W-:Y:S05]  /*17a0*/  BSYNC B3 ;  /* 0x0000000000037941 */ /* 0x000fea0003800000 */
.L_x_5440:
        /* <DEDUP_REMOVED lines=43> */
.L_x_5439:
[----:B------:R-:W-:Y:S05]  /*1a60*/  BSYNC B2 ;  /* 0x0000000000027941 */ /* 0x000fea0003800000 */
.L_x_5438:
[----:B------:R-:W0:Y:S01]  /*1a70*/  I2F.U32 R22, R22 ;  /* 0x0000001600167306 */ /* 0x000e220000201000 */
[----:B------:R-:W-:Y:S01]  /*1a80*/  HADD2.F32 R31, -RZ, R25.H0_H0 ;  /* 0x20000019ff1f7230 */ /* 0x000fe20000004100 */
        /* <DEDUP_REMOVED lines=20> */
.L_x_5443:
[----:B------:R-:W-:Y:S02]  /*1bd0*/  IMAD.MOV.U32 R23, RZ, RZ, R35 ;  /* 0x000000ffff177224 */ /* 0x000fe400078e0023 */
.L_x_5444:
[----:B------:R-:W-:Y:S05]  /*1be0*/  BSYNC B2 ;  /* 0x0000000000027941 */ /* 0x000fea0003800000 */
.L_x_5442:
        /* <DEDUP_REMOVED lines=16> */
.L_x_5448:
[----:B------:R-:W-:Y:S05]  /*1cf0*/  BSYNC B3 ;  /* 0x0000000000037941 */ /* 0x000fea0003800000 */
.L_x_5447:
        /* <DEDUP_REMOVED lines=43> */
.L_x_5446:
[----:B------:R-:W-:Y:S05]  /*1fb0*/  BSYNC B2 ;  /* 0x0000000000027941 */ /* 0x000fea0003800000 */
.L_x_5445:
        /* <DEDUP_REMOVED lines=21> */
.L_x_5450:
[----:B------:R-:W-:Y:S02]  /*2110*/  MOV R24, R35 ;  /* 0x0000002300187202 */ /* 0x000fe40000000f00 */
.L_x_5451:
[----:B------:R-:W-:Y:S05]  /*2120*/  BSYNC B2 ;  /* 0x0000000000027941 */ /* 0x000fea0003800000 */
.L_x_5449:
        /* <DEDUP_REMOVED lines=16> */
.L_x_5455:
[----:B------:R-:W-:Y:S05]  /*2230*/  BSYNC B3 ;  /* 0x0000000000037941 */ /* 0x000fea0003800000 */
.L_x_5454:
        /* <DEDUP_REMOVED lines=43> */
.L_x_5453:
[----:B------:R-:W-:Y:S05]  /*24f0*/  BSYNC B2 ;  /* 0x0000000000027941 */ /* 0x000fea0003800000 */
.L_x_5452:
        /* <DEDUP_REMOVED lines=21> */
.L_x_5457:
[----:B------:R-:W-:Y:S02]  /*2650*/  IMAD.MOV.U32 R25, RZ, RZ, R35 ;  /* 0x000000ffff197224 */ /* 0x000fe400078e0023 */
.L_x_5458:
[----:B------:R-:W-:Y:S05]  /*2660*/  BSYNC B2 ;  /* 0x0000000000027941 */ /* 0x000fea0003800000 */
.L_x_5456:
        /* <DEDUP_REMOVED lines=16> */
.L_x_5462:
[----:B------:R-:W-:Y:S05]  /*2770*/  BSYNC B3 ;  /* 0x0000000000037941 */ /* 0x000fea0003800000 */
.L_x_5461:
        /* <DEDUP_REMOVED lines=40> */
[----:B------:R-:W-:-:S05]  /*2a00*/  IMAD.WIDE.U32 R36, R37, -0x2daee0ad, RZ ;  /* 0xd2511f5325247825 */ /* 0x000fca00078e00ff */
[----:B------:R-:W-:Y:S01]  /*2a10*/  LOP3.LUT R37, R37, UR26, R34, 0x96, !PT ;  /* 0x0000001a25257c12 */ /* 0x000fe2000f8e9622 */
[----:B------:R-:W-:-:S06]  /*2a20*/  HFMA2.MMA R34, -RZ, RZ, 0, 0 ;  /* 0x00000000ff227435 */ /* 0x000fcc00000001ff */
.L_x_5460:
[----:B------:R-:W-:Y:S05]  /*2a30*/  BSYNC B2 ;  /* 0x0000000000027941 */ /* 0x000fea0003800000 */
.L_x_5459:
        /* <DEDUP_REMOVED lines=21> */
.L_x_5464:
[----:B------:R-:W-:Y:S02]  /*2b90*/  MOV R26, R35 ;  /* 0x00000023001a7202 */ /* 0x000fe40000000f00 */
.L_x_5465:
[----:B------:R-:W-:Y:S05]  /*2ba0*/  BSYNC B2 ;  /* 0x0000000000027941 */ /* 0x000fea0003800000 */
.L_x_5463:
        /* <DEDUP_REMOVED lines=16> */
.L_x_5469:
[----:B------:R-:W-:Y:S05]  /*2cb0*/  BSYNC B3 ;  /* 0x0000000000037941 */ /* 0x000fea0003800000 */
.L_x_5468:
        /* <DEDUP_REMOVED lines=43> */
.L_x_5467:
[----:B------:R-:W-:Y:S05]  /*2f70*/  BSYNC B2 ;  /* 0x0000000000027941 */ /* 0x000fea0003800000 */
.L_x_5466:
        /* <DEDUP_REMOVED lines=21> */
.L_x_5471:
[----:B------:R-:W-:Y:S02]  /*30d0*/  IMAD.MOV.U32 R34, RZ, RZ, R35 ;  /* 0x000000ffff227224 */ /* 0x000fe400078e0023 */
.L_x_5472:
[----:B------:R-:W-:Y:S05]  /*30e0*/  BSYNC B2 ;  /* 0x0000000000027941 */ /* 0x000fea0003800000 */
.L_x_5470:
        /* <DEDUP_REMOVED lines=18> */
.L_x_5476:
[----:B------:R-:W-:Y:S05]  /*3210*/  BSYNC B3 ;  /* 0x0000000000037941 */ /* 0x000fea0003800000 */
.L_x_5475:
        /* <DEDUP_REMOVED lines=40> */
[----:B------:R-:W-:-:S04]  /*34a0*/  IMAD.WIDE.U32 R38, R37, -0x2daee0ad, RZ ;  /* 0xd2511f5325267825 */ /* 0x000fc800078e00ff */
[----:B------:R-:W-:Y:S01]  /*34b0*/  IMAD.MOV.U32 R40, RZ, RZ, RZ ;  /* 0x000000ffff287224 */ /* 0x000fe200078e00ff */
[----:B------:R-:W-:Y:S02]  /*34c0*/  LOP3.LUT R37, R39, UR26, R36, 0x96, !PT ;  /* 0x0000001a27257c12 */ /* 0x000fe4000f8e9624 */
[----:B------:R-:W-:Y:S02]  /*34d0*/  MOV R36, R38 ;  /* 0x0000002600247202 */ /* 0x000fe40000000f00 */
.L_x_5474:
[----:B------:R-:W-:Y:S05]  /*34e0*/  BSYNC B2 ;  /* 0x0000000000027941 */ /* 0x000fea0003800000 */
.L_x_5473:
[----:B------:R-:W0:Y:S01]  /*34f0*/  I2F.U32 R34, R34 ;  /* 0x0000002200227306 */ /* 0x000e220000201000 */
[----:B------:R-:W-:Y:S01]  /*3500*/  ISETP.NE.AND P6, PT, R29, RZ, PT ;  /* 0x000000ff1d00720c */ /* 0x000fe20003fc5270 */
[----:B------:R-:W-:Y:S01]  /*3510*/  HADD2.F32 R27, -RZ, R27.H1_H1 ;  /* 0x3000001bff1b7230 */ /* 0x000fe20000004100 */
[----:B------:R-:W-:Y:S02]  /*3520*/  SEL R29, RZ, 0x10000, P5 ;  /* 0x00010000ff1d7807 */ /* 0x000fe40002800000 */
[----:B------:R-:W-:Y:S02]  /*3530*/  ISETP.NE.AND P5, PT, R30, RZ, PT ;  /* 0x000000ff1e00720c */ /* 0x000fe40003fa5270 */
[----:B------:R-:W-:Y:S01]  /*3540*/  SEL R30, RZ, 0x100, P4 ;  /* 0x00000100ff1e7807 */ /* 0x000fe20002000000 */
[----:B------:R-:W-:Y:S01]  /*3550*/  FMUL.FTZ R27, R27, R28 ;  /* 0x0000001c1b1b7220 */ /* 0x000fe20000410000 */
[----:B------:R-:W-:-:S02]  /*3560*/  ISETP.NE.AND P4, PT, R31, RZ, PT ;  /* 0x000000ff1f00720c */ /* 0x000fc40003f85270 */
[----:B------:R-:W-:Y:S01]  /*3570*/  SEL R31, RZ, 0x1, P2 ;  /* 0x00000001ff1f7807 */ /* 0x000fe20001000000 */
[----:B------:R-:W-:Y:S02]  /*3580*/  FMUL.FTZ R27, R27, c[0x0][0x1e8] ;  /* 0x00007a001b1b7a20 */ /* 0x000fe40000410000 */
[----:B0-----:R-:W-:Y:S02]  /*3590*/  FFMA.FTZ R59, R34, R59, 1.1641532182693481445e-10 ;  /* 0x2f000000223b7423 */ /* 0x001fe4000001003b */
[----:B------:R-:W-:-:S03]  /*35a0*/  IMAD.MOV.U32 R34, RZ, RZ, 0x8 ;  /* 0x00000008ff227424 */ /* 0x000fc600078e00ff */
[----:B------:R-:W-:-:S04]  /*35b0*/  FSETP.GTU.FTZ.AND P2, PT, R59, c[0x0][0x1e4], PT ;  /* 0x000079003b007a0b */ /* 0x000fc80003f5c000 */
        /* <DEDUP_REMOVED lines=22> */
.L_x_5420:
[----:B------:R-:W-:Y:S05]  /*3720*/  BSYNC B0 ;  /* 0x0000000000007941 */ /* 0x000fea0003800000 */
.L_x_5419:
        /* <DEDUP_REMOVED lines=12> */
.L_x_5483:
        /* <DEDUP_REMOVED lines=37> */
.L_x_5484:
[----:B------:R-:W-:Y:S01]  /*3a40*/  FMUL.FTZ R29, R30, R30 ;  /* 0x0000001e1e1d7220 */ /* 0x000fe20000410000 */
[----:B------:R-:W-:Y:S01]  /*3a50*/  ISETP.NE.AND P1, PT, RZ, UR8, PT ;  /* 0x00000008ff007c0c */ /* 0x000fe2000bf25270 */
[----:B-1----:R-:W-:Y:S01]  /*3a60*/  FADD.FTZ R31, R31, R34 ;  /* 0x000000221f1f7221 */ /* 0x002fe20000010000 */
[----:B------:R-:W-:Y:S01]  /*3a70*/  MOV R28, c[0x0][0x1e0] ;  /* 0x00007800001c7a02 */ /* 0x000fe20000000f00 */
[----:B------:R-:W-:Y:S01]  /*3a80*/  BSSY B0, `(.L_x_5479) ;  /* 0x000002c000007945 */ /* 0x000fe20003800000 */
[----:B------:R-:W-:Y:S02]  /*3a90*/  FSEL R29, R29, RZ, P1 ;  /* 0x000000ff1d1d7208 */ /* 0x000fe40000800000 */
[----:B------:R-:W-:Y:S01]  /*3aa0*/  @!P2 MOV R39, 0x4 ;  /* 0x000000040027a802 */ /* 0x000fe20000000f00 */
[----:B------:R-:W-:-:S04]  /*3ab0*/  FFMA.FTZ R28, R31, R28, c[0x0][0x228] ;  /* 0x00008a001f1c7623 */ /* 0x000fc8000001001c */
[----:B------:R-:W-:Y:S02]  /*3ac0*/  FADD.FTZ R31, R28, R29 ;  /* 0x0000001d1c1f7221 */ /* 0x000fe40000010000 */
[----:B------:R-:W-:-:S04]  /*3ad0*/  @!P2 IMAD.MOV.U32 R29, RZ, RZ, 0x4 ;  /* 0x00000004ff1da424 */ /* 0x000fc800078e00ff */
[----:B------:R-:W1:Y:S01]  /*3ae0*/  MUFU.RSQ R31, R31 ;  /* 0x0000001f001f7308 */ /* 0x000e620000001400 */
[----:B------:R-:W-:-:S05]  /*3af0*/  @!P2 IMAD.WIDE R28, R0, R29, c[0x0][0x1a0] ;  /* 0x00006800001ca625 */ /* 0x000fca00078e021d */
[----:B------:R2:W-:Y:S02]  /*3b00*/  @!P2 STG.E [R28.64], R30 ;  /* 0x0000001e1c00a986 */ /* 0x0005e4000c101906 */
[----:B--2---:R-:W-:-:S05]  /*3b10*/  @!P2 IMAD.WIDE R28, R0, R39, c[0x0][0x1a8] ;  /* 0x00006a00001ca625 */ /* 0x004fca00078e0227 */
[----:B-1----:R1:W-:Y:S01]  /*3b20*/  @!P2 STG.E [R28.64], R31 ;  /* 0x0000001f1c00a986 */ /* 0x0023e2000c101906 */
[----:B------:R-:W-:Y:S05]  /*3b30*/  @!P0 BRA `(.L_x_5480) ;  /* 0x0000020000008947 */ /* 0x000fea0003800000 */
[----:B------:R-:W-:-:S05]  /*3b40*/  FSEL R61, R30, RZ, !P1 ;  /* 0x000000ff1e3d7208 */ /* 0x000fca0004800000 */
[--C-:B-1----:R-:W-:Y:S02]  /*3b50*/  FADD.FTZ R29, R20, -R61.reuse ;  /* 0x8000003d141d7221 */ /* 0x102fe40000010000 */
[--C-:B------:R-:W-:Y:S02]  /*3b60*/  FADD.FTZ R28, R21, -R61.reuse ;  /* 0x8000003d151c7221 */ /* 0x100fe40000010000 */
[--C-:B------:R-:W-:Y:S02]  /*3b70*/  FADD.FTZ R39, R22, -R61.reuse ;  /* 0x8000003d16277221 */ /* 0x100fe40000010000 */
[--C-:B------:R-:W-:Y:S02]  /*3b80*/  FADD.FTZ R30, R23, -R61.reuse ;  /* 0x8000003d171e7221 */ /* 0x100fe40000010000 */
[--C-:B------:R-:W-:Y:S02]  /*3b90*/  FADD.FTZ R59, R24, -R61.reuse ;  /* 0x8000003d183b7221 */ /* 0x100fe40000010000 */
[----:B0-----:R-:W-:-:S02]  /*3ba0*/  FADD.FTZ R34, R25, -R61 ;  /* 0x8000003d19227221 */ /* 0x001fc40000010000 */
        /* <DEDUP_REMOVED lines=19> */
[----:B------:R-:W-:-:S02]  /*3ce0*/  F2FP.PACK_AB R30, R61, R59 ;  /* 0x0000003b3d1e723e */ /* 0x000fc400000000ff */
[----:B------:R-:W-:Y:S01]  /*3cf0*/  F2FP.PACK_AB R28, R39, R38 ;  /* 0x00000026271c723e */ /* 0x000fe200000000ff */
[----:B------:R-:W-:Y:S01]  /*3d00*/  IMAD.MOV.U32 R38, RZ, RZ, 0x10 ;  /* 0x00000010ff267424 */ /* 0x000fe200078e00ff */
[----:B------:R-:W-:-:S03]  /*3d10*/  F2FP.PACK_AB R29, R34, R29 ;  /* 0x0000001d221d723e */ /* 0x000fc600000000ff */
[----:B------:R-:W-:-:S05]  /*3d20*/  IMAD.WIDE.U32 R38, R33, R38, c[0x0][0x208] ;  /* 0x0000820021267625 */ /* 0x000fca00078e0026 */
[----:B------:R0:W-:Y:S02]  /*3d30*/  STG.E.128 [R38.64], R28 ;  /* 0x0000001c26007986 */ /* 0x0001e4000c101d06 */
.L_x_5480:
[----:B------:R-:W-:Y:S05]  /*3d40*/  BSYNC B0 ;  /* 0x0000000000007941 */ /* 0x000fea0003800000 */
.L_x_5479:
[----:B01----:R-:W-:-:S10]  /*3d50*/  HFMA2.MMA R29, -RZ, RZ, 0, 2.384185791015625e-07 ;  /* 0x00000004ff1d7435 */ /* 0x003fd400000001ff */
[----:B------:R-:W-:-:S05]  /*3d60*/  IMAD R0, R29, c[0x0][0x160], R0 ;  /* 0x000058001d007a24 */ /* 0x000fca00078e0200 */
[----:B------:R-:W-:-:S13]  /*3d70*/  ISETP.GE.AND P1, PT, R0, c[0x0][0x164], PT ;  /* 0x0000590000007a0c */ /* 0x000fda0003f26270 */
[----:B------:R-:W-:Y:S01]  /*3d80*/  @P1 CALL.REL.NOINC `(.L_x_5481) ;  /* 0x0000001000001944 */ /* 0x000fe20003c00000 */
[----:B------:R-:W-:Y:S05]  /*3d90*/  BRA `(.L_x_5482) ;  /* 0xffffcbf000007947 */ /* 0x000fea000383ffff */
.L_x_5481:
[----:B------:R-:W-:Y:S05]  /*3da0*/  BSYNC B1 ;  /* 0x0000000000017941 */ /* 0x000fea0003800000 */
.L_x_5418:
[----:B------:R-:W-:Y:S05]  /*3db0*/  EXIT ;  /* 0x000000000000794d */ /* 0x000fea0003800000 */
.L_x_5477:
[----:B------:R-:W-:Y:S01]  /*3dc0*/  IMAD.MOV.U32 R34, RZ, RZ, R30 ;  /* 0x000000ffff227224 */ /* 0x000fe200078e001e */
[----:B------:R-:W-:Y:S01]  /*3dd0*/  MOV R31, 0x1 ;  /* 0x00000001001f7802 */ /* 0x000fe20000000f00 */
[----:B------:R-:W-:Y:S01]  /*3de0*/  IMAD.MOV.U32 R29, RZ, RZ, 0x1f ;  /* 0x0000001fff1d7424 */ /* 0x000fe200078e00ff */
[----:B------:R-:W-:Y:S02]  /*3df0*/  MOV R38, 0xffffffff ;  /* 0xffffffff00267802 */ /* 0x000fe40000000f00 */
[----:B------:R-:W-:Y:S02]  /*3e00*/  MOV R28, 0x3e20 ;  /* 0x00003e20001c7802 */ /* 0x000fe40000000f00 */
[----:B------:R-:W-:Y:S05]  /*3e10*/  CALL.REL.NOINC `($__internal_108_$__cuda_sm70_shflsync_bfly_p) ;  /* 0x000004d000007944 */ /* 0x000fea0003c00000 */
[----:B-1----:R-:W-:Y:S05]  /*3e20*/  BRA `(.L_x_5483) ;  /* 0xfffff9c000007947 */ /* 0x002fea000383ffff */
.L_x_5478:
[----:B------:R-:W-:Y:S01]  /*3e30*/  HFMA2.MMA R31, -RZ, RZ, 0, 1.1920928955078125e-07 ;  /* 0x00000002ff1f7435 */ /* 0x000fe200000001ff */
[----:B------:R-:W-:Y:S01]  /*3e40*/  IMAD.MOV.U32 R34, RZ, RZ, R30 ;  /* 0x000000ffff227224 */ /* 0x000fe200078e001e */
[----:B------:R-:W-:Y:S01]  /*3e50*/  MOV R38, 0xffffffff ;  /* 0xffffffff00267802 */ /* 0x000fe20000000f00 */
[----:B------:R-:W-:Y:S01]  /*3e60*/  IMAD.MOV.U32 R29, RZ, RZ, 0x1f ;  /* 0x0000001fff1d7424 */ /* 0x000fe200078e00ff */
[----:B------:R-:W-:Y:S02]  /*3e70*/  MOV R28, 0x3e90 ;  /* 0x00003e90001c7802 */ /* 0x000fe40000000f00 */
[----:B------:R-:W-:Y:S05]  /*3e80*/  CALL.REL.NOINC `($__internal_108_$__cuda_sm70_shflsync_bfly_p) ;  /* 0x0000046000007944 */ /* 0x000fea0003c00000 */
[----:B-1----:R-:W-:Y:S01]  /*3e90*/  FADD.FTZ R30, R30, R31 ;  /* 0x0000001f1e1e7221 */ /* 0x002fe20000010000 */
[----:B------:R-:W-:Y:S01]  /*3ea0*/  HFMA2.MMA R29, -RZ, RZ, 0, 1.847743988037109375e-06 ;  /* 0x0000001fff1d7435 */ /* 0x000fe200000001ff */
[----:B------:R-:W-:Y:S01]  /*3eb0*/  IMAD.MOV.U32 R31, RZ, RZ, 0x4 ;  /* 0x00000004ff1f7424 */ /* 0x000fe200078e00ff */
[----:B------:R-:W-:Y:S01]  /*3ec0*/  MOV R28, 0x3f00 ;  /* 0x00003f00001c7802 */ /* 0x000fe20000000f00 */
[----:B------:R-:W-:Y:S01]  /*3ed0*/  IMAD.MOV.U32 R38, RZ, RZ, -0x1 ;  /* 0xffffffffff267424 */ /* 0x000fe200078e00ff */
[----:B------:R-:W-:-:S02]  /*3ee0*/  MOV R34, R30 ;  /* 0x0000001e00227202 */ /* 0x000fc40000000f00 */
        /* <DEDUP_REMOVED lines=38> */
[----:B------:R-:W-:Y:S05]  /*4150*/  CALL.REL.NOINC `($__internal_108_$__cuda_sm70_shflsync_bfly_p) ;  /* 0x0000019000007944 */ /* 0x000fea0003c00000 */
[----:B-1----:R-:W-:Y:S01]  /*4160*/  FADD.FTZ R34, R34, R31 ;  /* 0x0000001f22227221 */ /* 0x002fe20000010000 */
[----:B------:R-:W-:Y:S01]  /*4170*/  MOV R31, 0x2 ;  /* 0x00000002001f7802 */ /* 0x000fe20000000f00 */
[----:B------:R-:W-:Y:S01]  /*4180*/  IMAD.MOV.U32 R29, RZ, RZ, 0x1f ;  /* 0x0000001fff1d7424 */ /* 0x000fe200078e00ff */
[----:B------:R-:W-:Y:S02]  /*4190*/  MOV R38, 0xffffffff ;  /* 0xffffffff00267802 */ /* 0x000fe40000000f00 */
[----:B------:R-:W-:Y:S02]  /*41a0*/  MOV R28, 0x41c0 ;  /* 0x000041c0001c7802 */ /* 0x000fe40000000f00 */
[----:B------:R-:W-:Y:S05]  /*41b0*/  CALL.REL.NOINC `($__internal_108_$__cuda_sm70_shflsync_bfly_p) ;  /* 0x0000013000007944 */ /* 0x000fea0003c00000 */
[----:B------:R-:W-:Y:S01]  /*41c0*/  HFMA2.MMA R29, -RZ, RZ, 0, 1.847743988037109375e-06 ;  /* 0x0000001fff1d7435 */ /* 0x000fe200000001ff */
[----:B-1----:R-:W-:Y:S01]  /*41d0*/  FADD.FTZ R34, R34, R31 ;  /* 0x0000001f22227221 */ /* 0x002fe20000010000 */
[----:B------:R-:W-:Y:S01]  /*41e0*/  MOV R28, 0x4220 ;  /* 0x00004220001c7802 */ /* 0x000fe20000000f00 */
[----:B------:R-:W-:-:S02]  /*41f0*/  IMAD.MOV.U32 R31, RZ, RZ, 0x4 ;  /* 0x00000004ff1f7424 */ /* 0x000fc400078e00ff */
[----:B------:R-:W-:Y:S02]  /*4200*/  IMAD.MOV.U32 R38, RZ, RZ, -0x1 ;  /* 0xffffffffff267424 */ /* 0x000fe400078e00ff */
        /* <DEDUP_REMOVED lines=10> */
[----:B------:R-:W-:Y:S02]  /*42b0*/  IMAD.MOV.U32 R31, RZ, RZ, 0x10 ;  /* 0x00000010ff1f7424 */ /* 0x000fe400078e00ff */
[----:B------:R-:W-:-:S02]  /*42c0*/  IMAD.MOV.U32 R38, RZ, RZ, -0x1 ;  /* 0xffffffffff267424 */ /* 0x000fc400078e00ff */
[----:B------:R-:W-:Y:S05]  /*42d0*/  CALL.REL.NOINC `($__internal_108_$__cuda_sm70_shflsync_bfly_p) ;  /* 0x0000001000007944 */ /* 0x000fea0003c00000 */
[----:B-1----:R-:W-:Y:S05]  /*42e0*/  BRA `(.L_x_5484) ;  /* 0xfffff75000007947 */ /* 0x002fea000383ffff */
        .weak           $__internal_108_$__cuda_sm70_shflsync_bfly_p
        .type           $__internal_108_$__cuda_sm70_shflsync_bfly_p,@function
        .size           $__internal_108_$__cuda_sm70_shflsync_bfly_p,(.L_x_8296 - $__internal_108_$__cuda_sm70_shflsync_bfly_p)
$__internal_108_$__cuda_sm70_shflsync_bfly_p:
[----:B------:R-:W-:Y:S04]  /*42f0*/  WARPSYNC R38 ;  /* 0x0000002600007348 */ /* 0x000fe80003800000 */
[----:B------:R0:W1:Y:S02]  /*4300*/  SHFL.BFLY PT, R31, R34, R31, R29 ;  /* 0x0c00001f221f7389 */ /* 0x00006400000e001d */
[----:B0-----:R-:W-:-:S04]  /*4310*/  MOV R29, 0x0 ;  /* 0x00000000001d7802 */ /* 0x001fc80000000f00 */
[----:B------:R-:W-:Y:S05]  /*4320*/  RET.REL.NODEC R28 `(_ZN10layer_norm13ln_fwd_kernelINS_13Kernel_traitsI6__halfS2_fS2_fjLj256ELj1ELj4ELj1ELj16ENS_18Kernel_traits_baseILj256ES2_S2_fS2_fjLj128EEEEELb1ELb1ELb0ELb0EEEvNS_9FwdParamsE) ;  /* 0xffffbcd01c007950 */ /* 0x000fea0003c3ffff */
.L_x_5485:
        /* <DEDUP_REMOVED lines=13> */
.L_x_8296:


//--------------------- .text._ZN10layer_norm13ln_fwd_kernelINS_13Kernel_traitsI6__halfS2_fS2_fjLj256ELj1ELj4ELj1ELj16ENS_18Kernel_traits_baseILj256ES2_S2_fS2_fjLj128EEEEELb1ELb1ELb0ELb1EEEvNS_9FwdParamsE --------------------------
	.section	.text._ZN10layer_norm13ln_fwd_kernelINS_13Kernel_traitsI6__halfS2_fS2_fjLj256ELj1ELj4ELj1ELj16ENS_18Kernel_traits_baseILj256ES2_S2_fS2_fjLj128EEEEELb1ELb1ELb0ELb1EEEvNS_9FwdParamsE,"ax",@progbits
	.sectioninfo	@"SHI_REGISTERS=63"
	.align	128
        .global         _ZN10layer_norm13ln_fwd_kernelINS_13Kernel_traitsI6__halfS2_fS2_fjLj256ELj1ELj4ELj1ELj16ENS_18Kernel_traits_baseILj256ES2_S2_fS2_fjLj128EEEEELb1ELb1ELb0ELb1EEEvNS_9FwdParamsE
        .type           _ZN10layer_norm13ln_fwd_kernelINS_13Kernel_traitsI6__halfS2_fS2_fjLj256ELj1ELj4ELj1ELj16ENS_18Kernel_traits_baseILj256ES2_S2_fS2_fjLj128EEEEELb1ELb1ELb0ELb1EEEvNS_9FwdParamsE,@function
        .size           _ZN10layer_norm13ln_fwd_kernelINS_13Kernel_traitsI6__halfS2_fS2_fjLj256ELj1ELj4ELj1ELj16ENS_18Kernel_traits_baseILj256ES2_S2_fS2_fjLj128EEEEELb1ELb1ELb0ELb1EEEvNS_9FwdParamsE,(.L_x_8297 - _ZN10layer_norm13ln_fwd_kernelINS_13Kernel_traitsI6__halfS2_fS2_fjLj256ELj1ELj4ELj1ELj16ENS_18Kernel_traits_baseILj256ES2_S2_fS2_fjLj128EEEEELb1ELb1ELb0ELb1EEEvNS_9FwdParamsE)
        .other          _ZN10layer_norm13ln_fwd_kernelINS_13Kernel_traitsI6__halfS2_fS2_fjLj256ELj1ELj4ELj1ELj16ENS_18Kernel_traits_baseILj256ES2_S2_fS2_fjLj128EEEEELb1ELb1ELb0ELb1EEEvNS_9FwdParamsE,@"STO_CUDA_ENTRY STV_DEFAULT"
_ZN10layer_norm13ln_fwd_kernelINS_13Kernel_traitsI6__halfS2_fS2_fjLj256ELj1ELj4ELj1ELj16ENS_18Kernel_traits_baseILj256ES2_S2_fS2_fjLj128EEEEELb1ELb1ELb0ELb1EEEvNS_9FwdParamsE:
.text._ZN10layer_norm13ln_fwd_kernelINS_13Kernel_traitsI6__halfS2_fS2_fjLj256ELj1ELj4ELj1ELj16ENS_18Kernel_traits_baseILj256ES2_S2_fS2_fjLj128EEEEELb1ELb1ELb0ELb1EEEvNS_9FwdParamsE:
        /* <DEDUP_REMOVED lines=25> */
[----:B------:R-:W-:Y:S02]  /*0190*/  SHF.L.U32 R0, R4, 0x4, RZ ;  /* 0x0000000404007819 */ /* 0x000fe400000006ff */
[----:B------:R-:W-:-:S02]  /*01a0*/  LEA R16, P2, R6, c[0x0][0x1c8], 0x4 ;  /* 0x0000720006107a11 */ /* 0x000fc400078420ff */
[----:B------:R-:W-:-:S03]  /*01b0*/  LOP3.LUT R0, R0, 0x1f0, RZ, 0xc0, !PT ;  /* 0x000001f000007812 */ /* 0x000fc600078ec0ff */
[----:B------:R-:W-:Y:S01]  /*01c0*/  IMAD.X R17, RZ, RZ, c[0x0][0x1cc], P2 ;  /* 0x00007300ff117624 */ /* 0x000fe200010e06ff */
[----:B------:R-:W-:-:S05]  /*01d0*/  IADD3 R24, P2, R0, c[0x0][0x1b0], RZ ;  /* 0x00006c0000187a10 */ /* 0x000fca0007f5e0ff */
[----:B------:R-:W-:Y:S01]  /*01e0*/  IMAD.X R25, RZ, RZ, c[0x0][0x1b4], P2 ;  /* 0x00006d00ff197624 */ /* 0x000fe200010e06ff */
        /* <DEDUP_REMOVED lines=37> */
[----:B------:R-:W-:Y:S01]  /*0440*/  LOP3.LUT R37, R20, 0x3, RZ, 0xc0, !PT ;  /* 0x0000000314257812 */ /* 0x000fe200078ec0ff */
        /* <DEDUP_REMOVED lines=51> */
[--C-:B------:R-:W-:Y:S01]  /*0780*/  HADD2.F32 R0, -RZ, R12.reuse.H0_H0 ;  /* 0x2000000cff007230 */ /* 0x100fe20000004100 */
[----:B------:R-:W-:Y:S01]  /*0790*/  IMAD.HI.U32 R36, R42, -0x2daee0ad, RZ ;  /* 0xd2511f532a247827 */ /* 0x000fe200078e00ff */
[----:B------:R-:W-:Y:S02]  /*07a0*/  HADD2.F32 R8, -RZ, R12.H1_H1 ;  /* 0x3000000cff087230 */ /* 0x000fe40000004100 */
[----:B------:R-:W-:Y:S01]  /*07b0*/  HADD2.F32 R9, -RZ, R14.H0_H0 ;  /* 0x2000000eff097230 */ /* 0x000fe20000004100 */
[----:B------:R-:W-:Y:S01]  /*07c0*/  IMAD.WIDE.U32 R40, R40, -0x326172a9, RZ ;  /* 0xcd9e8d5728287825 */ /* 0x000fe200078e00ff */
[----:B------:R-:W-:Y:S01]  /*07d0*/  HADD2.F32 R11, -RZ, R15.H0_H0 ;  /* 0x2000000fff0b7230 */ /* 0x000fe20000004100 */
[----:B------:R-:W-:-:S02]  /*07e0*/  LOP3.LUT R36, R36, UR13, R13, 0x96, !PT ;  /* 0x0000000d24247c12 */ /* 0x000fc4000f8e960d */
        /* <DEDUP_REMOVED lines=10> */
.L_x_5546:
        /* <DEDUP_REMOVED lines=9> */
[----:B------:R-:W-:-:S04]  /*0920*/  @P0 IMAD.MOV.U32 R14, RZ, RZ, 0x2 ;  /* 0x00000002ff0e0424 */ /* 0x000fc800078e00ff */
[----:B------:R-:W-:Y:S01]  /*0930*/  @P0 IMAD.WIDE R14, R5, R14, c[0x0][0x1c0] ;  /* 0x00007000050e0625 */ /* 0x000fe200078e020e */
[----:B------:R-:W-:-:S03]  /*0940*/  @P1 LEA R12, P2, R51, c[0x0][0x180], 0x5 ;  /* 0x00006000330c1a11 */ /* 0x000fc600078428ff */
[C---:B------:R-:W-:Y:S02]  /*0950*/  IMAD.WIDE.U32 R28, R51.reuse, R28, c[0x0][0x170] ;  /* 0x00005c00331c7625 */ /* 0x040fe400078e001c */
[----:B------:R-:W2:Y:S01]  /*0960*/  @P0 LDG.E.U16 R14, [R14.64] ;  /* 0x000000060e0e0981 */ /* 0x000ea2000c1e1500 */
[----:B------:R-:W-:-:S03]  /*0970*/  @P1 LEA.HI.X R13, R51, c[0x0][0x184], RZ, 0x5, P2 ;  /* 0x00006100330d1a11 */ /* 0x000fc600010f2cff */
[----:B------:R-:W5:Y:S04]  /*0980*/  LDG.E.128 R28, [R28.64] ;  /* 0x000000061c1c7981 */ /* 0x000f68000c1e1d00 */
[----:B------:R0:W5:Y:S04]  /*0990*/  @P1 LDG.E.128 R20, [R12.64] ;  /* 0x000000060c141981 */ /* 0x000168000c1e1d00 */
[----:B------:R0:W5:Y:S01]  /*09a0*/  @P1 LDG.E.128 R16, [R12.64+0x10] ;  /* 0x000010060c101981 */ /* 0x000162000c1e1d00 */
        /* <DEDUP_REMOVED lines=14> */
.L_x_5488:
[----:B0-----:R-:W-:Y:S02]  /*0a90*/  IMAD.MOV.U32 R52, RZ, RZ, R40 ;  /* 0x000000ffff347224 */ /* 0x001fe400078e0028 */
.L_x_5489:
[----:B------:R-:W-:Y:S05]  /*0aa0*/  BSYNC B1 ;  /* 0x0000000000017941 */ /* 0x000fea0003800000 */
.L_x_5487:
        /* <DEDUP_REMOVED lines=16> */
.L_x_5493:
[----:B------:R-:W-:Y:S05]  /*0bb0*/  BSYNC B2 ;  /* 0x0000000000027941 */ /* 0x000fea0003800000 */
.L_x_5492:
        /* <DEDUP_REMOVED lines=42> */
.L_x_5491:
[----:B------:R-:W-:Y:S05]  /*0e60*/  BSYNC B1 ;  /* 0x0000000000017941 */ /* 0x000fea0003800000 */
.L_x_5490:
        /* <DEDUP_REMOVED lines=25> */
.L_x_5495:
[----:B------:R-:W-:Y:S02]  /*1000*/  IMAD.MOV.U32 R55, RZ, RZ, R40 ;  /* 0x000000ffff377224 */ /* 0x000fe400078e0028 */
.L_x_5496:
[----:B------:R-:W-:Y:S05]  /*1010*/  BSYNC B1 ;  /* 0x0000000000017941 */ /* 0x000fea0003800000 */
.L_x_5494:
        /* <DEDUP_REMOVED lines=16> */
.L_x_5500:
[----:B------:R-:W-:Y:S05]  /*1120*/  BSYNC B2 ;  /* 0x0000000000027941 */ /* 0x000fea0003800000 */
.L_x_5499:
        /* <DEDUP_REMOVED lines=42> */
.L_x_5498:
[----:B------:R-:W-:Y:S05]  /*13d0*/  BSYNC B1 ;  /* 0x0000000000017941 */ /* 0x000fea0003800000 */
.L_x_5497:
        /* <DEDUP_REMOVED lines=22> */
.L_x_5502:
[----:B------:R-:W-:Y:S02]  /*1540*/  IMAD.MOV.U32 R28, RZ, RZ, R40 ;  /* 0x000000ffff1c7224 */ /* 0x000fe400078e0028 */
.L_x_5503:
[----:B------:R-:W-:Y:S05]  /*1550*/  BSYNC B1 ;  /* 0x0000000000017941 */ /* 0x000fea0003800000 */
.L_x_5501:
        /* <DEDUP_REMOVED lines=16> */
.L_x_5507:
[----:B------:R-:W-:Y:S05]  /*1660*/  BSYNC B2 ;  /* 0x0000000000027941 */ /* 0x000fea0003800000 */
.L_x_5506:
        /* <DEDUP_REMOVED lines=42> */
.L_x_5505:
[----:B------:R-:W-:Y:S05]  /*1910*/  BSYNC B1 ;  /* 0x0000000000017941 */ /* 0x000fea0003800000 */
.L_x_5504:
        /* <DEDUP_REMOVED lines=21> */
.L_x_5509:
[----:B------:R-:W-:Y:S02]  /*1a70*/  IMAD.MOV.U32 R28, RZ, RZ, R40 ;  /* 0x000000ffff1c7224 */ /* 0x000fe400078e0028 */
.L_x_5510:
[----:B------:R-:W-:Y:S05]  /*1a80*/  BSYNC B1 ;  /* 0x0000000000017941 */ /* 0x000fea0003800000 */
.L_x_5508:
        /* <DEDUP_REMOVED lines=16> */
.L_x_5514:
[----:B------:R-:W-:Y:S05]  /*1b90*/  BSYNC B2 ;  /* 0x0000000000027941 */ /* 0x000fea0003800000 */
.L_x_5513:
        /* <DEDUP_REMOVED lines=42> */
.L_x_5512:
[----:B------:R-:W-:Y:S05]  /*1e40*/  BSYNC B1 ;  /* 0x0000000000017941 */ /* 0x000fea0003800000 */
.L_x_5511:
        /* <DEDUP_REMOVED lines=21> */
.L_x_5516:
[----:B------:R-:W-:Y:S02]  /*1fa0*/  IMAD.MOV.U32 R56, RZ, RZ, R40 ;  /* 0x000000ffff387224 */ /* 0x000fe400078e0028 */
.L_x_5517:
[----:B------:R-:W-:Y:S05]  /*1fb0*/  BSYNC B1 ;  /* 0x0000000000017941 */ /* 0x000fea0003800000 */
.L_x_5515:
        /* <DEDUP_REMOVED lines=16> */
.L_x_5521:
[----:B------:R-:W-:Y:S05]  /*20c0*/  BSYNC B2 ;  /* 0x0000000000027941 */ /* 0x000fea0003800000 */
.L_x_5520:
        /* <DEDUP_REMOVED lines=42> */
.L_x_5519:
[----:B------:R-:W-:Y:S05]  /*2370*/  BSYNC B1 ;  /* 0x0000000000017941 */ /* 0x000fea0003800000 */
.L_x_5518:
        /* <DEDUP_REMOVED lines=21> */
.L_x_5523:
[----:B------:R-:W-:Y:S02]  /*24d0*/  IMAD.MOV.U32 R56, RZ, RZ, R40 ;  /* 0x000000ffff387224 */ /* 0x000fe400078e0028 */
.L_x_5524:
[----:B------:R-:W-:Y:S05]  /*24e0*/  BSYNC B1 ;  /* 0x0000000000017941 */ /* 0x000fea0003800000 */
.L_x_5522:
        /* <DEDUP_REMOVED lines=16> */
.L_x_5528:
[----:B------:R-:W-:Y:S05]  /*25f0*/  BSYNC B2 ;  /* 0x0000000000027941 */ /* 0x000fea0003800000 */
.L_x_5527:
        /* <DEDUP_REMOVED lines=42> */
.L_x_5526:
[----:B------:R-:W-:Y:S05]  /*28a0*/  BSYNC B1 ;  /* 0x0000000000017941 */ /* 0x000fea0003800000 */
.L_x_5525:
        /* <DEDUP_REMOVED lines=21> */
.L_x_5530:
[----:B------:R-:W-:Y:S02]  /*2a00*/  IMAD.MOV.U32 R56, RZ, RZ, R40 ;  /* 0x000000ffff387224 */ /* 0x000fe400078e0028 */
.L_x_5531:
[----:B------:R-:W-:Y:S05]  /*2a10*/  BSYNC B1 ;  /* 0x0000000000017941 */ /* 0x000fea0003800000 */
.L_x_5529:
        /* <DEDUP_REMOVED lines=16> */
.L_x_5535:
[----:B------:R-:W-:Y:S05]  /*2b20*/  BSYNC B2 ;  /* 0x0000000000027941 */ /* 0x000fea0003800000 */
.L_x_5534:
        /* <DEDUP_REMOVED lines=42> */
.L_x_5533:
[----:B------:R-:W-:Y:S05]  /*2dd0*/  BSYNC B1 ;  /* 0x0000000000017941 */ /* 0x000fea0003800000 */
.L_x_5532:
        /* <DEDUP_REMOVED lines=21> */
.L_x_5537:
[----:B------:R-:W-:Y:S02]  /*2f30*/  IMAD.MOV.U32 R56, RZ, RZ, R40 ;  /* 0x000000ffff387224 */ /* 0x000fe400078e0028 */
.L_x_5538:
[----:B------:R-:W-:Y:S05]  /*2f40*/  BSYNC B1 ;  /* 0x0000000000017941 */ /* 0x000fea0003800000 */
.L_x_5536:
        /* <DEDUP_REMOVED lines=18> */
.L_x_5542:
[----:B------:R-:W-:Y:S05]  /*3070*/  BSYNC B2 ;  /* 0x0000000000027941 */ /* 0x000fea0003800000 */
.L_x_5541:
        /* <DEDUP_REMOVED lines=42> */
.L_x_5540:
[----:B------:R-:W-:Y:S05]  /*3320*/  BSYNC B1 ;  /* 0x0000000000017941 */ /* 0x000fea0003800000 */
.L_x_5539:
[----:B------:R0:W1:Y:S01]  /*3330*/  I2F.U32 R39, R56 ;  /* 0x0000003800277306 */ /* 0x0000620000201000 */
[----:B------:R-:W-:Y:S01]  /*3340*/  ISETP.NE.AND P6, PT, R52, RZ, PT ;  /* 0x000000ff3400720c */ /* 0x000fe20003fc5270 */
[----:B------:R-:W-:Y:S01]  /*3350*/  HADD2.F32 R52, -RZ, R31.H1_H1 ;  /* 0x3000001fff347230 */ /* 0x000fe20000004100 */
[----:B------:R-:W-:Y:S02]  /*3360*/  SEL R58, RZ, 0x10000, P5 ;  /* 0x00010000ff3a7807 */ /* 0x000fe40002800000 */
[----:B------:R-:W-:Y:S02]  /*3370*/  SEL R41, RZ, 0x100, P4 ;  /* 0x00000100ff297807 */ /* 0x000fe40002000000 */
[----:B------:R-:W-:Y:S01]  /*3380*/  ISETP.NE.AND P5, PT, R55, RZ, PT ;  /* 0x000000ff3700720c */ /* 0x000fe20003fa5270 */
[----:B------:R-:W-:Y:S01]  /*3390*/  FMUL.FTZ R52, R52, R53 ;  /* 0x0000003534347220 */ /* 0x000fe20000410000 */
[----:B------:R-:W-:Y:S02]  /*33a0*/  SEL R57, RZ, 0x1, P2 ;  /* 0x00000001ff397807 */ /* 0x000fe40001000000 */
[----:B------:R-:W-:Y:S01]  /*33b0*/  SEL R53, RZ, 0x1, P5 ;  /* 0x00000001ff357807 */ /* 0x000fe20002800000 */
[----:B------:R-:W-:Y:S01]  /*33c0*/  FMUL.FTZ R31, R52, c[0x0][0x1e8] ;  /* 0x00007a00341f7a20 */ /* 0x000fe20000410000 */
[----:B------:R-:W-:Y:S01]  /*33d0*/  SEL R60, RZ, 0x1, P6 ;  /* 0x00000001ff3c7807 */ /* 0x000fe20003000000 */
[----:B0-----:R-:W-:-:S04]  /*33e0*/  IMAD.WIDE.U32 R56, R57, 0x1000000, RZ ;  /* 0x0100000039387825 */ /* 0x001fc800078e00ff */
[----:B-1----:R-:W-:Y:S01]  /*33f0*/  FFMA.FTZ R39, R39, R54, 1.1641532182693481445e-10 ;  /* 0x2f00000027277423 */ /* 0x002fe20000010036 */
[----:B------:R-:W-:Y:S01]  /*3400*/  SEL R54, RZ, 0x1, P1 ;  /* 0x00000001ff367807 */ /* 0x000fe20000800000 */
[----:B------:R-:W-:-:S03]  /*3410*/  IMAD.WIDE.U32 R52, R53, 0x100, RZ ;  /* 0x0000010035347825 */ /* 0x000fc600078e00ff */
[----:B------:R-:W-:Y:S01]  /*3420*/  FSETP.GTU.FTZ.AND P4, PT, R39, c[0x0][0x1e4], PT ;  /* 0x0000790027007a0b */ /* 0x000fe20003f9c000 */
[----:B------:R-:W-:-:S03]  /*3430*/  IMAD.WIDE.U32 R54, R54, 0x10000, RZ ;  /* 0x0001000036367825 */ /* 0x000fc600078e00ff */
[----:B------:R-:W-:-:S04]  /*3440*/  SEL R39, RZ, 0x1000000, P4 ;  /* 0x01000000ff277807 */ /* 0x000fc80002000000 */
[----:B------:R-:W-:Y:S01]  /*3450*/  LOP3.LUT R39, R41, R39, R58, 0xfe, !PT ;  /* 0x0000002729277212 */ /* 0x000fe200078efe3a */
[----:B------:R-:W-:Y:S01]  /*3460*/  FADD.FTZ R58, RZ, R12 ;  /* 0x0000000cff3a7221 */ /* 0x000fe20000010000 */
[----:B------:R-:W-:-:S04]  /*3470*/  SEL R41, RZ, 0x1, P3 ;  /* 0x00000001ff297807 */ /* 0x000fc80001800000 */
[----:B------:R-:W-:Y:S02]  /*3480*/  LOP3.LUT R41, R57, R39, R41, 0xfe, !PT ;  /* 0x0000002739297212 */ /* 0x000fe400078efe29 */
[----:B------:R-:W-:Y:S02]  /*3490*/  LOP3.LUT R39, R52, R56, R54, 0xfe, !PT ;  /* 0x0000003834277212 */ /* 0x000fe400078efe36 */
[----:B------:R-:W-:Y:S02]  /*34a0*/  FSEL R54, R31, RZ, !P4 ;  /* 0x000000ff1f367208 */ /* 0x000fe40006000000 */
[C---:B------:R-:W-:Y:S02]  /*34b0*/  LEA R56, P1, R51.reuse, c[0x0][0x188], 0x5 ;  /* 0x0000620033387a11 */ /* 0x040fe400078228ff */
[----:B------:R-:W-:Y:S01]  /*34c0*/  LEA R52, P2, R51, c[0x0][0x190], 0x3 ;  /* 0x0000640033347a11 */ /* 0x000fe200078418ff */
[----:B------:R-:W-:Y:S01]  /*34d0*/  FMUL.FTZ R31, R49, R54 ;  /* 0x00000036311f7220 */ /* 0x000fe20000410000 */
[----:B------:R-:W-:-:S02]  /*34e0*/  LOP3.LUT R55, R53, R41, R55, 0xfe, !PT ;  /* 0x0000002935377212 */ /* 0x000fc400078efe37 */
[----:B------:R-:W-:Y:S01]  /*34f0*/  LEA.HI.X R57, R51, c[0x0][0x18c], RZ, 0x5, P1 ;  /* 0x0000630033397a11 */ /* 0x000fe200008f2cff */
        /* <DEDUP_REMOVED lines=16> */
.L_x_5547:
        /* <DEDUP_REMOVED lines=36> */
.L_x_5548:
        /* <DEDUP_REMOVED lines=57> */
.L_x_5545:
[----:B------:R-:W-:Y:S05]  /*3bd0*/  BSYNC B0 ;  /* 0x0000000000007941 */ /* 0x000fea0003800000 */
.L_x_5486:
[----:B------:R-:W-:Y:S05]  /*3be0*/  EXIT ;  /* 0x000000000000794d */ /* 0x000fea0003800000 */
.L_x_5543:
[----:B0-----:R-:W-:Y:S01]  /*3bf0*/  HFMA2.MMA R55, -RZ, RZ, 0, 5.9604644775390625e-08 ;  /* 0x00000001ff377435 */ /* 0x001fe200000001ff */
[----:B------:R-:W-:Y:S01]  /*3c00*/  IMAD.MOV.U32 R54, RZ, RZ, 0x1f ;  /* 0x0000001fff367424 */ /* 0x000fe200078e00ff */
[----:B------:R-:W-:Y:S02]  /*3c10*/  MOV R43, 0xffffffff ;  /* 0xffffffff002b7802 */ /* 0x000fe40000000f00 */
[----:B------:R-:W-:Y:S02]  /*3c20*/  MOV R52, 0x3c40 ;  /* 0x00003c4000347802 */ /* 0x000fe40000000f00 */
[----:B------:R-:W-:Y:S05]  /*3c30*/  CALL.REL.NOINC `($__internal_109_$__cuda_sm70_shflsync_bfly_p) ;  /* 0x000004a000007944 */ /* 0x000fea0003c00000 */
[----:B01----:R-:W-:Y:S05]  /*3c40*/  BRA `(.L_x_5547) ;  /* 0xfffff9b000007947 */ /* 0x003fea000383ffff */
.L_x_5544:
[----:B------:R-:W-:Y:S01]  /*3c50*/  HFMA2.MMA R55, -RZ, RZ, 0, 1.1920928955078125e-07 ;  /* 0x00000002ff377435 */ /* 0x000fe200000001ff */
[----:B0-----:R-:W-:Y:S01]  /*3c60*/  IMAD.MOV.U32 R41, RZ, RZ, R56 ;  /* 0x000000ffff297224 */ /* 0x001fe200078e0038 */
[----:B------:R-:W-:Y:S01]  /*3c70*/  MOV R43, 0xffffffff ;  /* 0xffffffff002b7802 */ /* 0x000fe20000000f00 */
[----:B------:R-:W-:Y:S01]  /*3c80*/  IMAD.MOV.U32 R54, RZ, RZ, 0x1f ;  /* 0x0000001fff367424 */ /* 0x000fe200078e00ff */
[----:B------:R-:W-:Y:S02]  /*3c90*/  MOV R52, 0x3cb0 ;  /* 0x00003cb000347802 */ /* 0x000fe40000000f00 */
[----:B------:R-:W-:Y:S05]  /*3ca0*/  CALL.REL.NOINC `($__internal_109_$__cuda_sm70_shflsync_bfly_p) ;  /* 0x0000043000007944 */ /* 0x000fea0003c00000 */
[----:B0-----:R-:W-:Y:S01]  /*3cb0*/  HFMA2.MMA R54, -RZ, RZ, 0, 1.847743988037109375e-06 ;  /* 0x0000001fff367435 */ /* 0x001fe200000001ff */
[----:B-1----:R-:W-:Y:S01]  /*3cc0*/  FADD.FTZ R41, R56, R43 ;  /* 0x0000002b38297221 */ /* 0x002fe20000010000 */
[----:B------:R-:W-:Y:S01]  /*3cd0*/  MOV R52, 0x3d10 ;  /* 0x00003d1000347802 */ /* 0x000fe20000000f00 */
[----:B------:R-:W-:-:S02]  /*3ce0*/  IMAD.MOV.U32 R55, RZ, RZ, 0x4 ;  /* 0x00000004ff377424 */ /* 0x000fc400078e00ff */
[----:B------:R-:W-:Y:S02]  /*3cf0*/  IMAD.MOV.U32 R43, RZ, RZ, -0x1 ;  /* 0xffffffffff2b7424 */ /* 0x000fe400078e00ff */
[----:B------:R-:W-:Y:S05]  /*3d00*/  CALL.REL.NOINC `($__internal_109_$__cuda_sm70_shflsync_bfly_p) ;  /* 0x000003d000007944 */ /* 0x000fea0003c00000 */
[----:B01----:R-:W-:Y:S01]  /*3d10*/  FADD.FTZ R41, R41, R43 ;  /* 0x0000002b29297221 */ /* 0x003fe20000010000 */
[----:B------:R-:W-:Y:S01]  /*3d20*/  MOV R55, 0x8 ;  /* 0x0000000800377802 */ /* 0x000fe20000000f00 */
[----:B------:R-:W-:Y:S01]  /*3d30*/  IMAD.MOV.U32 R54, RZ, RZ, 0x1f ;  /* 0x0000001fff367424 */ /* 0x000fe200078e00ff */
[----:B------:R-:W-:Y:S02]  /*3d40*/  MOV R43, 0xffffffff ;  /* 0xffffffff002b7802 */ /* 0x000fe40000000f00 */
[----:B------:R-:W-:Y:S02]  /*3d50*/  MOV R52, 0x3d70 ;  /* 0x00003d7000347802 */ /* 0x000fe40000000f00 */
[----:B------:R-:W-:Y:S05]  /*3d60*/  CALL.REL.NOINC `($__internal_109_$__cuda_sm70_shflsync_bfly_p) ;  /* 0x0000037000007944 */ /* 0x000fea0003c00000 */
[----:B0-----:R-:W-:Y:S01]  /*3d70*/  HFMA2.MMA R54, -RZ, RZ, 0, 1.847743988037109375e-06 ;  /* 0x0000001fff367435 */ /* 0x001fe200000001ff */
[----:B-1----:R-:W-:Y:S01]  /*3d80*/  FADD.FTZ R41, R41, R43 ;  /* 0x0000002b29297221 */ /* 0x002fe20000010000 */
[----:B------:R-:W-:Y:S01]  /*3d90*/  MOV R52, 0x3dd0 ;  /* 0x00003dd000347802 */ /* 0x000fe20000000f00 */
[----:B------:R-:W-:Y:S02]  /*3da0*/  IMAD.MOV.U32 R55, RZ, RZ, 0x10 ;  /* 0x00000010ff377424 */ /* 0x000fe400078e00ff */
[----:B------:R-:W-:-:S02]  /*3db0*/  IMAD.MOV.U32 R43, RZ, RZ, -0x1 ;  /* 0xffffffffff2b7424 */ /* 0x000fc400078e00ff */
[----:B------:R-:W-:Y:S05]  /*3dc0*/  CALL.REL.NOINC `($__internal_109_$__cuda_sm70_shflsync_bfly_p) ;  /* 0x0000031000007944 */ /* 0x000fea0003c00000 */
        /* <DEDUP_REMOVED lines=41> */
[----:B01----:R-:W-:Y:S01]  /*4060*/  FADD.FTZ R41, R41, R43 ;  /* 0x0000002b29297221 */ /* 0x003fe20000010000 */
[----:B------:R-:W-:Y:S01]  /*4070*/  MOV R55, 0x10 ;  /* 0x0000001000377802 */ /* 0x000fe20000000f00 */
[----:B------:R-:W-:Y:S01]  /*4080*/  IMAD.MOV.U32 R54, RZ, RZ, 0x1f ;  /* 0x0000001fff367424 */ /* 0x000fe200078e00ff */
[----:B------:R-:W-:-:S02]  /*4090*/  MOV R43, 0xffffffff ;  /* 0xffffffff002b7802 */ /* 0x000fc40000000f00 */
[----:B------:R-:W-:Y:S02]  /*40a0*/  MOV R52, 0x40c0 ;  /* 0x000040c000347802 */ /* 0x000fe40000000f00 */
[----:B------:R-:W-:Y:S05]  /*40b0*/  CALL.REL.NOINC `($__internal_109_$__cuda_sm70_shflsync_bfly_p) ;  /* 0x0000002000007944 */ /* 0x000fea0003c00000 */
[----:B-1----:R-:W-:Y:S01]  /*40c0*/  IMAD.MOV.U32 R56, RZ, RZ, R43 ;  /* 0x000000ffff387224 */ /* 0x002fe200078e002b */
[----:B0-----:R-:W-:Y:S05]  /*40d0*/  BRA `(.L_x_5548) ;  /* 0xfffff76000007947 */ /* 0x001fea000383ffff */
        .weak           $__internal_109_$__cuda_sm70_shflsync_bfly_p
        .type           $__internal_109_$__cuda_sm70_shflsync_bfly_p,@function
        .size           $__internal_109_$__cuda_sm70_shflsync_bfly_p,(.L_x_8297 - $__internal_109_$__cuda_sm70_shflsync_bfly_p)
$__internal_109_$__cuda_sm70_shflsync_bfly_p:
[----:B------:R-:W-:Y:S01]  /*40e0*/  HFMA2.MMA R53, -RZ, RZ, 0, 0 ;  /* 0x00000000ff357435 */ /* 0x000fe200000001ff */
[----:B------:R-:W-:Y:S04]  /*40f0*/  WARPSYNC R43 ;  /* 0x0000002b00007348 */ /* 0x000fe80003800000 */
[----:B------:R0:W1:Y:S01]  /*4100*/  SHFL.BFLY PT, R43, R41, R55, R54 ;  /* 0x0c000037292b7389 */ /* 0x00006200000e0036 */
[----:B------:R-:W-:Y:S05]  /*4110*/  RET.REL.NODEC R52 `(_ZN10layer_norm13ln_fwd_kernelINS_13Kernel_traitsI6__halfS2_fS2_fjLj256ELj1ELj4ELj1ELj16ENS_18Kernel_traits_baseILj256ES2_S2_fS2_fjLj128EEEEELb1ELb1ELb0ELb1EEEvNS_9FwdParamsE) ;  /* 0xffffbee034007950 */ /* 0x000fea0003c3ffff */
.L_x_5549:
        /* <DEDUP_REMOVED lines=14> */
.L_x_8297:


//--------------------- .text._ZN10layer_norm13ln_fwd_kernelINS_13Kernel_traitsI6__halfS2_fS2_fjLj256ELj1ELj4ELj1ELj16ENS_18Kernel_traits_baseILj256ES2_S2_fS2_fjLj128EEEEELb1ELb1ELb1ELb0EEEvNS_9FwdParamsE --------------------------
	.section	.text._ZN10layer_norm13ln_fwd_kernelINS_13Kernel_traitsI6__halfS2_fS2_fjLj256ELj1ELj4ELj1ELj16ENS_18Kernel_traits_baseILj256ES2_S2_fS2_fjLj128EEEEELb1ELb1ELb1ELb0EEEvNS_9FwdParamsE,"ax",@progbits
	.sectioninfo	@"SHI_REGISTERS=79"
	.align	128
        .global         _ZN10layer_norm13ln_fwd_kernelINS_13Kernel_traitsI6__halfS2_fS2_fjLj256ELj1ELj4ELj1ELj16ENS_18Kernel_traits_baseILj256ES2_S2_fS2_fjLj128EEEEELb1ELb1ELb1ELb0EEEvNS_9FwdParamsE
        .type           _ZN10layer_norm13ln_fwd_kernelINS_13Kernel_traitsI6__halfS2_fS2_fjLj256ELj1ELj4ELj1ELj16ENS_18Kernel_traits_baseILj256ES2_S2_fS2_fjLj128EEEEELb1ELb1ELb1ELb0EEEvNS_9FwdParamsE,@function
        .size           _ZN10layer_norm13ln_fwd_kernelINS_13Kernel_traitsI6__halfS2_fS2_fjLj256ELj1ELj4ELj1ELj16ENS_18Kernel_traits_baseILj256ES2_S2_fS2_fjLj128EEEEELb1ELb1ELb1ELb0EEEvNS_9FwdParamsE,(.L_x_8298 - _ZN10layer_norm13ln_fwd_kernelINS_13Kernel_traitsI6__halfS2_fS2_fjLj256ELj1ELj4ELj1ELj16ENS_18Kernel_traits_baseILj256ES2_S2_fS2_fjLj128EEEEELb1ELb1ELb1ELb0EEEvNS_9FwdParamsE)
        .other          _ZN10layer_norm13ln_fwd_kernelINS_13Kernel_traitsI6__halfS2_fS2_fjLj256ELj1ELj4ELj1ELj16ENS_18Kernel_traits_baseILj256ES2_S2_fS2_fjLj128EEEEELb1ELb1ELb1ELb0EEEvNS_9FwdParamsE,@"STO_CUDA_ENTRY STV_DEFAULT"
_ZN10layer_norm13ln_fwd_kernelINS_13Kernel_traitsI6__halfS2_fS2_fjLj256ELj1ELj4ELj1ELj16ENS_18Kernel_traits_baseILj256ES2_S2_fS2_fjLj128EEEEELb1ELb1ELb1ELb0EEEvNS_9FwdParamsE:
.text._ZN10layer_norm13ln_fwd_kernelINS_13Kernel_traitsI6__halfS2_fS2_fjLj256ELj1ELj4ELj1ELj16ENS_18Kernel_traits_baseILj256ES2_S2_fS2_fjLj128EEEEELb1ELb1ELb1ELb0EEEvNS_9FwdParamsE:
        /* <DEDUP_REMOVED lines=44> */
.L_x_5551:
[----:B0-----:R-:W-:Y:S05]  /*02c0*/  BSYNC B0 ;  /* 0x0000000000007941 */ /* 0x001fea0003800000 */
.L_x_5550:
        /* <DEDUP_REMOVED lines=37> */
[C---:B------:R-:W-:Y:S01]  /*0520*/  IMAD.HI.U32 R2, R3.reuse, -0x326172a9, RZ ;  /* 0xcd9e8d5703027827 */ /* 0x040fe200078e00ff */
[----:B------:R-:W-:Y:S01]  /*0530*/  UIADD3 UR19, UR4, -0x4ab325aa, URZ ;  /* 0xb54cda5604137890 */ /* 0x000fe2000fffe03f */
[----:B------:R-:W-:Y:S01]  /*0540*/  HFMA2.MMA R60, -RZ, RZ, 0, 0 ;  /* 0x00000000ff3c7435 */ /* 0x000fe200000001ff */
[----:B------:R-:W-:Y:S01]  /*0550*/  UIADD3 UR21, UR4, 0x5384540f, URZ ;  /* 0x5384540f04157890 */ /* 0x000fe2000fffe03f */
[----:B------:R-:W-:Y:S01]  /*0560*/  IMAD.HI.U32 R6, R0, -0x2daee0ad, RZ ;  /* 0xd2511f5300067827 */ /* 0x000fe200078e00ff */
[----:B------:R-:W-:Y:S01]  /*0570*/  LOP3.LUT R2, R2, UR13, R5, 0x96, !PT ;  /* 0x0000000d02027c12 */ /* 0x000fe2000f8e9605 */
[----:B------:R-:W-:Y:S01]  /*0580*/  UIADD3 UR22, UR5, 0x1fd5c5a3, URZ ;  /* 0x1fd5c5a305167890 */ /* 0x000fe2000fffe03f */
[----:B------:R-:W-:Y:S01]  /*0590*/  BSSY B1, `(.L_x_5552) ;  /* 0x00003c7000017945 */ /* 0x000fe20003800000 */
        /* <DEDUP_REMOVED lines=25> */
[----:B------:R-:W-:Y:S01]  /*0730*/  IMAD R5, R0, -0x326172a9, RZ ;  /* 0xcd9e8d5700057824 */ /* 0x000fe200078e02ff */
[----:B------:R-:W-:Y:S01]  /*0740*/  HADD2.F32 R7, -RZ, R21.H0_H0 ;  /* 0x20000015ff077230 */ /* 0x000fe20000004100 */
[----:B------:R-:W-:-:S04]  /*0750*/  IMAD.HI.U32 R3, R2, -0x2daee0ad, RZ ;  /* 0xd2511f5302037827 */ /* 0x000fc800078e00ff */
[C---:B------:R-:W-:Y:S01]  /*0760*/  IMAD.HI.U32 R0, R4.reuse, -0x326172a9, RZ ;  /* 0xcd9e8d5704007827 */ /* 0x040fe200078e00ff */
[----:B------:R-:W-:Y:S01]  /*0770*/  LOP3.LUT R26, R3, UR20, R6, 0x96, !PT ;  /* 0x00000014031a7c12 */ /* 0x000fe2000f8e9606 */
[----:B------:R-:W-:Y:S02]  /*0780*/  HADD2.F32 R6, -RZ, R21.H1_H1 ;  /* 0x30000015ff067230 */ /* 0x000fe40000004100 */
[----:B------:R-:W-:Y:S01]  /*0790*/  IMAD R15, R4, -0x326172a9, RZ ;  /* 0xcd9e8d57040f7824 */ /* 0x000fe200078e02ff */
[----:B------:R-:W-:Y:S01]  /*07a0*/  LOP3.LUT R25, R0, UR19, R5, 0x96, !PT ;  /* 0x0000001300197c12 */ /* 0x000fe2000f8e9605 */
[----:B------:R-:W-:Y:S01]  /*07b0*/  IMAD.HI.U32 R0, R26, -0x326172a9, RZ ;  /* 0xcd9e8d571a007827 */ /* 0x000fe200078e00ff */
[--C-:B------:R-:W-:Y:S02]  /*07c0*/  HADD2.F32 R3, -RZ, R23.reuse.H0_H0 ;  /* 0x20000017ff037230 */ /* 0x100fe40000004100 */
[----:B------:R-:W-:Y:S01]  /*07d0*/  HADD2.F32 R5, -RZ, R22.H0_H0 ;  /* 0x20000016ff057230 */ /* 0x000fe20000004100 */
[----:B------:R-:W-:Y:S01]  /*07e0*/  IMAD R28, R2, -0x2daee0ad, RZ ;  /* 0xd2511f53021c7824 */ /* 0x000fe200078e02ff */
[----:B------:R-:W-:Y:S01]  /*07f0*/  LOP3.LUT R20, R0, UR21, R15, 0x96, !PT ;  /* 0x0000001500147c12 */ /* 0x000fe2000f8e960f */
[----:B------:R-:W-:Y:S01]  /*0800*/  IMAD.HI.U32 R21, R25, -0x2daee0ad, RZ ;  /* 0xd2511f5319157827 */ /* 0x000fe200078e00ff */
[----:B------:R-:W-:-:S02]  /*0810*/  HADD2.F32 R2, -RZ, R23.H1_H1 ;  /* 0x30000017ff027230 */ /* 0x000fc40000004100 */
[----:B------:R-:W-:Y:S01]  /*0820*/  HADD2.F32 R4, -RZ, R22.H1_H1 ;  /* 0x30000016ff047230 */ /* 0x000fe20000004100 */
[----:B------:R-:W-:Y:S01]  /*0830*/  IMAD R23, R26, -0x326172a9, RZ ;  /* 0xcd9e8d571a177824 */ /* 0x000fe200078e02ff */
[----:B------:R-:W-:Y:S01]  /*0840*/  LOP3.LUT R21, R21, UR22, R28, 0x96, !PT ;  /* 0x0000001615157c12 */ /* 0x000fe2000f8e961c */
[----:B------:R-:W-:Y:S01]  /*0850*/  IMAD R26, R25, -0x2daee0ad, RZ ;  /* 0xd2511f53191a7824 */ /* 0x000fe200078e02ff */
[----:B------:R-:W-:Y:S01]  /*0860*/  HADD2.F32 R15, -RZ, R41.H0_H0 ;  /* 0x20000029ff0f7230 */ /* 0x000fe20000004100 */
[----:B------:R-:W-:Y:S01]  /*0870*/  IMAD.HI.U32 R25, R20, -0x2daee0ad, RZ ;  /* 0xd2511f5314197827 */ /* 0x000fe200078e00ff */
[----:B------:R-:W-:Y:S02]  /*0880*/  HADD2.F32 R41, -RZ, R42.H0_H0 ;  /* 0x2000002aff297230 */ /* 0x000fe40000004100 */
[----:B------:R-:W-:Y:S01]  /*0890*/  HADD2.F32 R0, -RZ, R40.H0_H0 ;  /* 0x20000028ff007230 */ /* 0x000fe20000004100 */
[----:B------:R-:W-:Y:S01]  /*08a0*/  IMAD.HI.U32 R22, R21, -0x326172a9, RZ ;  /* 0xcd9e8d5715167827 */ /* 0x000fe200078e00ff */
[----:B------:R-:W-:Y:S01]  /*08b0*/  LOP3.LUT R25, R25, UR24, R26, 0x96, !PT ;  /* 0x0000001819197c12 */ /* 0x000fe2000f8e961a */
[----:B------:R-:W-:-:S02]  /*08c0*/  HADD2.F32 R42, -RZ, R43.H0_H0 ;  /* 0x2000002bff2a7230 */ /* 0x000fc40000004100 */
[----:B------:R-:W-:Y:S01]  /*08d0*/  IMAD R21, R21, -0x326172a9, RZ ;  /* 0xcd9e8d5715157824 */ /* 0x000fe200078e02ff */
[----:B------:R-:W-:Y:S01]  /*08e0*/  LOP3.LUT R22, R22, UR23, R23, 0x96, !PT ;  /* 0x0000001716167c12 */ /* 0x000fe2000f8e9617 */
[----:B------:R-:W-:Y:S01]  /*08f0*/  IMAD.WIDE.U32 R58, R25, -0x326172a9, RZ ;  /* 0xcd9e8d57193a7825 */ /* 0x000fe200078e00ff */
[----:B------:R-:W-:Y:S02]  /*0900*/  HADD2.F32 R40, -RZ, R40.H1_H1 ;  /* 0x30000028ff287230 */ /* 0x000fe40000004100 */
[----:B------:R-:W-:Y:S01]  /*0910*/  HADD2.F32 R43, -RZ, R16.H0_H0 ;  /* 0x20000010ff2b7230 */ /* 0x000fe20000004100 */
[----:B------:R-:W-:Y:S01]  /*0920*/  IMAD R17, R20, -0x2daee0ad, RZ ;  /* 0xd2511f5314117824 */ /* 0x000fe200078e02ff */
[----:B------:R-:W-:Y:S01]  /*0930*/  LOP3.LUT R57, R59, UR25, R21, 0x96, !PT ;  /* 0x000000193b397c12 */ /* 0x000fe2000f8e9615 */
[----:B------:R-:W-:Y:S01]  /*0940*/  IMAD.HI.U32 R56, R22, -0x2daee0ad, RZ ;  /* 0xd2511f5316387827 */ /* 0x000fe200078e00ff */
[----:B------:R-:W-:-:S03]  /*0950*/  LOP3.LUT R59, R24, 0x3, RZ, 0xc0, !PT ;  /* 0x00000003183b7812 */ /* 0x000fc600078ec0ff */
[----:B------:R-:W-:Y:S01]  /*0960*/  IMAD R62, R22, -0x2daee0ad, RZ ;  /* 0xd2511f53163e7824 */ /* 0x000fe200078e02ff */
[----:B------:R-:W-:Y:S02]  /*0970*/  LOP3.LUT R56, R56, UR26, R17, 0x96, !PT ;  /* 0x0000001a38387c12 */ /* 0x000fe4000f8e9611 */
.L_x_5632:
        /* <DEDUP_REMOVED lines=47> */
.L_x_5558:
[----:B------:R-:W-:Y:S02]  /*0c70*/  MOV R36, R58 ;  /* 0x0000003a00247202 */ /* 0x000fe40000000f00 */
.L_x_5559:
[----:B------:R-:W-:Y:S05]  /*0c80*/  BSYNC B3 ;  /* 0x0000000000037941 */ /* 0x000fea0003800000 */
.L_x_5557:
        /* <DEDUP_REMOVED lines=16> */
.L_x_5563:
[----:B------:R-:W-:Y:S05]  /*0d90*/  BSYNC B4 ;  /* 0x0000000000047941 */ /* 0x000fea0003800000 */
.L_x_5562:
        /* <DEDUP_REMOVED lines=43> */
.L_x_5561:
[----:B------:R-:W-:Y:S05]  /*1050*/  BSYNC B3 ;  /* 0x0000000000037941 */ /* 0x000fea0003800000 */
.L_x_5560:
[----:B------:R-:W1:Y:S01]  /*1060*/  I2F.U32 R28, R36 ;  /* 0x00000024001c7306 */ /* 0x000e620000201000 */
[----:B------:R-:W-:Y:S01]  /*1070*/  HFMA2.MMA R31, -RZ, RZ, 0.1171875, 0 ;  /* 0x2f800000ff1f7435 */ /* 0x000fe200000001ff */
[----:B-----5:R-:W-:-:S05]  /*1080*/  HADD2.F32 R29, -RZ, R24.H0_H0 ;  /* 0x20000018ff1d7230 */ /* 0x020fca0000004100 */
        /* <DEDUP_REMOVED lines=8> */
.L_x_5556:
[----:B-1----:R-:W-:Y:S05]  /*1110*/  BSYNC B2 ;  /* 0x0000000000027941 */ /* 0x002fea0003800000 */
.L_x_5555:
        /* <DEDUP_REMOVED lines=18> */
.L_x_5567:
[----:B0-----:R-:W-:Y:S02]  /*1240*/  IMAD.MOV.U32 R38, RZ, RZ, R58 ;  /* 0x000000ffff267224 */ /* 0x001fe400078e003a */
.L_x_5568:
[----:B------:R-:W-:Y:S05]  /*1250*/  BSYNC B3 ;  /* 0x0000000000037941 */ /* 0x000fea0003800000 */
.L_x_5566:
        /* <DEDUP_REMOVED lines=16> */
.L_x_5572:
[----:B------:R-:W-:Y:S05]  /*1360*/  BSYNC B4 ;  /* 0x0000000000047941 */ /* 0x000fea0003800000 */
.L_x_5571:
        /* <DEDUP_REMOVED lines=42> */
.L_x_5570:
[----:B------:R-:W-:Y:S05]  /*1610*/  BSYNC B3 ;  /* 0x0000000000037941 */ /* 0x000fea0003800000 */
.L_x_5569:
        /* <DEDUP_REMOVED lines=11> */
.L_x_5565:
[----:B------:R-:W-:Y:S05]  /*16d0*/  BSYNC B2 ;  /* 0x0000000000027941 */ /* 0x000fea0003800000 */
.L_x_5564:
        /* <DEDUP_REMOVED lines=18> */
.L_x_5576:
[----:B0-----:R-:W-:Y:S02]  /*1800*/  MOV R38, R58 ;  /* 0x0000003a00267202 */ /* 0x001fe40000000f00 */
.L_x_5577:
[----:B------:R-:W-:Y:S05]  /*1810*/  BSYNC B3 ;  /* 0x0000000000037941 */ /* 0x000fea0003800000 */
.L_x_5575:
        /* <DEDUP_REMOVED lines=16> */
.L_x_5581:
[----:B------:R-:W-:Y:S05]  /*1920*/  BSYNC B4 ;  /* 0x0000000000047941 */ /* 0x000fea0003800000 */
.L_x_5580:
        /* <DEDUP_REMOVED lines=43> */
.L_x_5579:
[----:B------:R-:W-:Y:S05]  /*1be0*/  BSYNC B3 ;  /* 0x0000000000037941 */ /* 0x000fea0003800000 */
.L_x_5578:
        /* <DEDUP_REMOVED lines=11> */
.L_x_5574:
[----:B------:R-:W-:Y:S05]  /*1ca0*/  BSYNC B2 ;  /* 0x0000000000027941 */ /* 0x000fea0003800000 */
.L_x_5573:
        /* <DEDUP_REMOVED lines=18> */
.L_x_5585:
[----:B------:R-:W-:Y:S02]  /*1dd0*/  IMAD.MOV.U32 R53, RZ, RZ, R58 ;  /* 0x000000ffff357224 */ /* 0x000fe400078e003a */
.L_x_5586:
[----:B------:R-:W-:Y:S05]  /*1de0*/  BSYNC B3 ;  /* 0x0000000000037941 */ /* 0x000fea0003800000 */
.L_x_5584:
        /* <DEDUP_REMOVED lines=16> */
.L_x_5590:
[----:B------:R-:W-:Y:S05]  /*1ef0*/  BSYNC B4 ;  /* 0x0000000000047941 */ /* 0x000fea0003800000 */
.L_x_5589:
        /* <DEDUP_REMOVED lines=43> */
.L_x_5588:
[----:B------:R-:W-:Y:S05]  /*21b0*/  BSYNC B3 ;  /* 0x0000000000037941 */ /* 0x000fea0003800000 */
.L_x_5587:
[----:B------:R-:W1:Y:S01]  /*21c0*/  I2F.U32 R31, R53 ;  /* 0x00000035001f7306 */ /* 0x000e620000201000 */
[----:B-----5:R-:W-:Y:S01]  /*21d0*/  HADD2.F32 R32, -RZ, R25.H1_H1 ;  /* 0x30000019ff207230 */ /* 0x020fe20000004100 */
        /* <DEDUP_REMOVED lines=9> */
.L_x_5583:
[----:B------:R-:W-:Y:S05]  /*2270*/  BSYNC B2 ;  /* 0x0000000000027941 */ /* 0x000fea0003800000 */
.L_x_5582:
        /* <DEDUP_REMOVED lines=18> */
.L_x_5594:
[----:B0-----:R-:W-:Y:S02]  /*23a0*/  IMAD.MOV.U32 R38, RZ, RZ, R58 ;  /* 0x000000ffff267224 */ /* 0x001fe400078e003a */
.L_x_5595:
[----:B------:R-:W-:Y:S05]  /*23b0*/  BSYNC B3 ;  /* 0x0000000000037941 */ /* 0x000fea0003800000 */
.L_x_5593:
        /* <DEDUP_REMOVED lines=16> */
.L_x_5599:
[----:B------:R-:W-:Y:S05]  /*24c0*/  BSYNC B4 ;  /* 0x0000000000047941 */ /* 0x000fea0003800000 */
.L_x_5598:
        /* <DEDUP_REMOVED lines=43> */
.L_x_5597:
[----:B------:R-:W-:Y:S05]  /*2780*/  BSYNC B3 ;  /* 0x0000000000037941 */ /* 0x000fea0003800000 */
.L_x_5596:
        /* <DEDUP_REMOVED lines=11> */
.L_x_5592:
[----:B------:R-:W-:Y:S05]  /*2840*/  BSYNC B2 ;  /* 0x0000000000027941 */ /* 0x000fea0003800000 */
.L_x_5591:
        /* <DEDUP_REMOVED lines=18> */
.L_x_5603:
[----:B------:R-:W-:Y:S02]  /*2970*/  MOV R53, R58 ;  /* 0x0000003a00357202 */ /* 0x000fe40000000f00 */
.L_x_5604:
[----:B------:R-:W-:Y:S05]  /*2980*/  BSYNC B3 ;  /* 0x0000000000037941 */ /* 0x000fea0003800000 */
.L_x_5602:
        /* <DEDUP_REMOVED lines=16> */
.L_x_5608:
[----:B------:R-:W-:Y:S05]  /*2a90*/  BSYNC B4 ;  /* 0x0000000000047941 */ /* 0x000fea0003800000 */
.L_x_5607:
        /* <DEDUP_REMOVED lines=43> */
.L_x_5606:
[----:B------:R-:W-:Y:S05]  /*2d50*/  BSYNC B3 ;  /* 0x0000000000037941 */ /* 0x000fea0003800000 */
.L_x_5605:
[----:B------:R-:W1:Y:S01]  /*2d60*/  I2F.U32 R33, R53 ;  /* 0x0000003500217306 */ /* 0x000e620000201000 */
[----:B------:R-:W-:Y:S01]  /*2d70*/  HFMA2.MMA R36, -RZ, RZ, 0.1171875, 0 ;  /* 0x2f800000ff247435 */ /* 0x000fe200000001ff */
[----:B------:R-:W-:-:S05]  /*2d80*/  HADD2.F32 R34, -RZ, R26.H1_H1 ;  /* 0x3000001aff227230 */ /* 0x000fca0000004100 */
        /* <DEDUP_REMOVED lines=8> */
.L_x_5601:
[----:B------:R-:W-:Y:S05]  /*2e10*/  BSYNC B2 ;  /* 0x0000000000027941 */ /* 0x000fea0003800000 */
.L_x_5600:
        /* <DEDUP_REMOVED lines=18> */
.L_x_5612:
[----:B------:R-:W-:Y:S02]  /*2f40*/  IMAD.MOV.U32 R53, RZ, RZ, R58 ;  /* 0x000000ffff357224 */ /* 0x000fe400078e003a */
.L_x_5613:
[----:B------:R-:W-:Y:S05]  /*2f50*/  BSYNC B3 ;  /* 0x0000000000037941 */ /* 0x000fea0003800000 */
.L_x_5611:
        /* <DEDUP_REMOVED lines=16> */
.L_x_5617:
[----:B------:R-:W-:Y:S05]  /*3060*/  BSYNC B4 ;  /* 0x0000000000047941 */ /* 0x000fea0003800000 */
.L_x_5616:
[----:B------:R-:W-:Y:S01]  /*3070*/  IMAD.HI.U32 R35, R13, -0x326172a9, RZ ;  /* 0xcd9e8d570d237827 */ /* 0x000fe200078e00ff */
[----:B------:R-:W-:-:S03]  /*3080*/  LOP3.LUT R34, R37, UR5, R60, 0x96, !PT ;  /* 0x0000000525227c12 */ /* 0x000fc6000f8e963c */
[----:B------:R-:W-:Y:S01]  /*3090*/  IMAD R37, R13, -0x326172a9, RZ ;  /* 0xcd9e8d570d257824 */ /* 0x000fe200078e02ff */
[----:B0-----:R-:W-:Y:S01]  /*30a0*/  LOP3.LUT R38, R35, UR4, R10, 0x96, !PT ;  /* 0x0000000423267c12 */ /* 0x001fe2000f8e960a */
        /* <DEDUP_REMOVED lines=39> */
.L_x_5615:
[----:B------:R-:W-:Y:S05]  /*3320*/  BSYNC B3 ;  /* 0x0000000000037941 */ /* 0x000fea0003800000 */
.L_x_5614:
[----:B------:R-:W1:Y:S01]  /*3330*/  I2F.U32 R34, R53 ;  /* 0x0000003500227306 */ /* 0x000e620000201000 */
[----:B------:R-:W-:Y:S01]  /*3340*/  HADD2.F32 R35, -RZ, R27.H0_H0 ;  /* 0x2000001bff237230 */ /* 0x000fe20000004100 */
        /* <DEDUP_REMOVED lines=9> */
.L_x_5610:
[----:B------:R-:W-:Y:S05]  /*33e0*/  BSYNC B2 ;  /* 0x0000000000027941 */ /* 0x000fea0003800000 */
.L_x_5609:
        /* <DEDUP_REMOVED lines=18> */
.L_x_5621:
[----:B------:R-:W-:Y:S02]  /*3510*/  IMAD.MOV.U32 R53, RZ, RZ, R58 ;  /* 0x000000ffff357224 */ /* 0x000fe400078e003a */
.L_x_5622:
[----:B------:R-:W-:Y:S05]  /*3520*/  BSYNC B3 ;  /* 0x0000000000037941 */ /* 0x000fea0003800000 */
.L_x_5620:
        /* <DEDUP_REMOVED lines=16> */
.L_x_5626:
[----:B------:R-:W-:Y:S05]  /*3630*/  BSYNC B4 ;  /* 0x0000000000047941 */ /* 0x000fea0003800000 */
.L_x_5625:
[----:B------:R-:W-:Y:S01]  /*3640*/  IMAD.HI.U32 R35, R13, -0x326172a9, RZ ;  /* 0xcd9e8d570d237827 */ /* 0x000fe200078e00ff */
[----:B------:R-:W-:-:S03]  /*3650*/  LOP3.LUT R37, R37, UR5, R60, 0x96, !PT ;  /* 0x0000000525257c12 */ /* 0x000fc6000f8e963c */
[----:B0-----:R-:W-:Y:S01]  /*3660*/  IMAD R39, R13, -0x326172a9, RZ ;  /* 0xcd9e8d570d277824 */ /* 0x001fe200078e02ff */
        /* <DEDUP_REMOVED lines=40> */
.L_x_5624:
[----:B------:R-:W-:Y:S05]  /*38f0*/  BSYNC B3 ;  /* 0x0000000000037941 */ /* 0x000fea0003800000 */
.L_x_5623:
[----:B------:R-:W1:Y:S01]  /*3900*/  I2F.U32 R35, R53 ;  /* 0x0000003500237306 */ /* 0x000e620000201000 */
[----:B------:R-:W-:Y:S01]  /*3910*/  HADD2.F32 R36, -RZ, R27.H1_H1 ;  /* 0x3000001bff247230 */ /* 0x000fe20000004100 */
        /* <DEDUP_REMOVED lines=9> */
.L_x_5619:
[----:B------:R-:W-:Y:S05]  /*39b0*/  BSYNC B2 ;  /* 0x0000000000027941 */ /* 0x000fea0003800000 */
.L_x_5618:
[----:B------:R-:W-:-:S05]  /*39c0*/  MOV R37, 0x20 ;  /* 0x0000002000257802 */ /* 0x000fca0000000f00 */
[----:B------:R-:W-:-:S05]  /*39d0*/  IMAD.WIDE.U32 R36, R52, R37, c[0x0][0x188] ;  /* 0x0000620034247625 */ /* 0x000fca00078e0025 */
[----:B------:R1:W-:Y:S04]  /*39e0*/  STG.E.128 [R36.64], R28 ;  /* 0x0000001c24007986 */ /* 0x0003e8000c101d06 */
[----:B------:R1:W-:Y:S01]  /*39f0*/  STG.E.128 [R36.64+0x10], R32 ;  /* 0x0000102024007986 */ /* 0x0003e2000c101d06 */
[----:B------:R-:W-:Y:S05]  /*3a00*/  @!P3 BRA `(.L_x_5554) ;  /* 0x000001000000b947 */ /* 0x000fea0003800000 */
[----:B-1----:R-:W-:-:S05]  /*3a10*/  IMAD.U32 R36, R68, 0x10000, RZ ;  /* 0x0001000044247824 */ /* 0x002fca00078e00ff */
[----:B0-----:R-:W-:Y:S02]  /*3a20*/  LOP3.LUT R38, R36, 0xff0000, RZ, 0xc0, !PT ;  /* 0x00ff000024267812 */ /* 0x001fe400078ec0ff */
        /* <DEDUP_REMOVED lines=14> */
.L_x_5554:
[----:B------:R-:W-:Y:S05]  /*3b10*/  BSYNC B0 ;  /* 0x0000000000007941 */ /* 0x000fea0003800000 */
.L_x_5553:
        /* <DEDUP_REMOVED lines=12> */
.L_x_5633:
        /* <DEDUP_REMOVED lines=37> */
.L_x_5634:
        /* <DEDUP_REMOVED lines=41> */
[----:B------:R-:W-:Y:S01]  /*40c0*/  FFMA.FTZ R39, R42, R74, R51 ;  /* 0x0000004a2a277223 */ /* 0x000fe20000010033 */
[----:B------:R-:W-:Y:S01]  /*40d0*/  SHF.R.S32.HI R53, RZ, 0x1f, R72 ;  /* 0x0000001fff357819 */ /* 0x000fe20000011448 */
[----:B------:R-:W-:Y:S02]  /*40e0*/  FFMA.FTZ R76, R46, R76, R55 ;  /* 0x0000004c2e4c7223 */ /* 0x000fe40000010037 */
[----:B------:R-:W-:Y:S01]  /*40f0*/  FFMA.FTZ R37, R15, R37, R48 ;  /* 0x000000250f257223 */ /* 0x000fe20000010030 */
[----:B------:R-:W-:Y:S01]  /*4100*/  LEA.HI R72, R53, R72, RZ, 0x3 ;  /* 0x0000004835487211 */ /* 0x000fe200078f18ff */
[----:B------:R-:W-:Y:S01]  /*4110*/  FFMA.FTZ R53, R40, R36, R47 ;  /* 0x0000002428357223 */ /* 0x000fe2000001002f */
[----:B------:R-:W-:Y:S01]  /*4120*/  F2FP.PACK_AB R39, R76, R39 ;  /* 0x000000274c27723e */ /* 0x000fe200000000ff */
[----:B------:R-:W-:Y:S01]  /*4130*/  FFMA.FTZ R70, R44, R71, R49 ;  /* 0x000000472c467223 */ /* 0x000fe20000010031 */
[----:B------:R-:W-:Y:S01]  /*4140*/  LEA.HI.SX32 R72, R72, R11, 0x1d ;  /* 0x0000000b48487211 */ /* 0x000fe200078feaff */
[----:B------:R-:W-:Y:S01]  /*4150*/  IMAD.MOV.U32 R71, RZ, RZ, 0x10 ;  /* 0x00000010ff477424 */ /* 0x000fe200078e00ff */
[----:B------:R-:W-:-:S02]  /*4160*/  F2FP.PACK_AB R36, R53, R52 ;  /* 0x000000343524723e */ /* 0x000fc400000000ff */
[----:B------:R-:W-:Y:S01]  /*4170*/  F2FP.PACK_AB R37, R70, R37 ;  /* 0x000000254625723e */ /* 0x000fe200000000ff */
[----:B------:R-:W-:-:S05]  /*4180*/  IMAD.WIDE.U32 R52, R72, R71, c[0x0][0x208] ;  /* 0x0000820048347625 */ /* 0x000fca00078e0047 */
[----:B------:R0:W-:Y:S02]  /*4190*/  STG.E.128 [R52.64], R36 ;  /* 0x0000002434007986 */ /* 0x0001e4000c101d06 */
.L_x_5630:
[----:B-1----:R-:W-:Y:S05]  /*41a0*/  BSYNC B0 ;  /* 0x0000000000007941 */ /* 0x002fea0003800000 */
.L_x_5629:
[----:B0-----:R-:W-:-:S05]  /*41b0*/  MOV R37, c[0x0][0x160] ;  /* 0x0000580000257a02 */ /* 0x001fca0000000f00 */
[----:B------:R-:W-:-:S05]  /*41c0*/  IMAD R14, R37, 0x4, R14 ;  /* 0x00000004250e7824 */ /* 0x000fca00078e020e */
[----:B------:R-:W-:-:S13]  /*41d0*/  ISETP.GE.AND P0, PT, R14, c[0x0][0x164], PT ;  /* 0x000059000e007a0c */ /* 0x000fda0003f06270 */
[----:B------:R-:W-:Y:S01]  /*41e0*/  @P0 CALL.REL.NOINC `(.L_x_5631) ;  /* 0x0000001000000944 */ /* 0x000fe20003c00000 */
[----:B------:R-:W-:Y:S05]  /*41f0*/  BRA `(.L_x_5632) ;  /* 0xffffc78000007947 */ /* 0x000fea000383ffff */
.L_x_5631:
[----:B------:R-:W-:Y:S05]  /*4200*/  BSYNC B1 ;  /* 0x0000000000017941 */ /* 0x000fea0003800000 */
.L_x_5552:
[----:B------:R-:W-:Y:S05]  /*4210*/  EXIT ;  /* 0x000000000000794d */ /* 0x000fea0003800000 */
.L_x_5627:
[----:B------:R-:W-:Y:S01]  /*4220*/  HFMA2.MMA R52, -RZ, RZ, 0, 5.9604644775390625e-08 ;  /* 0x00000001ff347435 */ /* 0x000fe200000001ff */
[----:B------:R-:W-:Y:S01]  /*4230*/  IMAD.MOV.U32 R39, RZ, RZ, 0x1f ;  /* 0x0000001fff277424 */ /* 0x000fe200078e00ff */
[----:B------:R-:W-:Y:S02]  /*4240*/  MOV R38, 0xffffffff ;  /* 0xffffffff00267802 */ /* 0x000fe40000000f00 */
[----:B------:R-:W-:Y:S02]  /*4250*/  MOV R36, 0x4270 ;  /* 0x0000427000247802 */ /* 0x000fe40000000f00 */
[----:B-----5:R-:W-:Y:S05]  /*4260*/  CALL.REL.NOINC `($__internal_110_$__cuda_sm70_shflsync_bfly_p) ;  /* 0x0000049000007944 */ /* 0x020fea0003c00000 */
[----:B01----:R-:W-:Y:S05]  /*4270*/  BRA `(.L_x_5633) ;  /* 0xfffff96000007947 */ /* 0x003fea000383ffff */
.L_x_5628:
[----:B------:R-:W-:Y:S01]  /*4280*/  HFMA2.MMA R39, -RZ, RZ, 0, 1.847743988037109375e-06 ;  /* 0x0000001fff277435 */ /* 0x000fe200000001ff */
[----:B------:R-:W-:Y:S01]  /*4290*/  IMAD.MOV.U32 R52, RZ, RZ, 0x2 ;  /* 0x00000002ff347424 */ /* 0x000fe200078e00ff */
[----:B------:R-:W-:Y:S01]  /*42a0*/  MOV R36, 0x42d0 ;  /* 0x000042d000247802 */ /* 0x000fe20000000f00 */
[----:B------:R-:W-:-:S03]  /*42b0*/  IMAD.MOV.U32 R38, RZ, RZ, -0x1 ;  /* 0xffffffffff267424 */ /* 0x000fc600078e00ff */
[----:B-----5:R-:W-:Y:S05]  /*42c0*/  CALL.REL.NOINC `($__internal_110_$__cuda_sm70_shflsync_bfly_p) ;  /* 0x0000043000007944 */ /* 0x020fea0003c00000 */
[----:B01----:R-:W-:Y:S01]  /*42d0*/  FADD.FTZ R53, R53, R38 ;  /* 0x0000002635357221 */ /* 0x003fe20000010000 */
[----:B------:R-:W-:Y:S01]  /*42e0*/  MOV R52, 0x4 ;  /* 0x0000000400347802 */ /* 0x000fe20000000f00 */
[----:B------:R-:W-:Y:S01]  /*42f0*/  IMAD.MOV.U32 R39, RZ, RZ, 0x1f ;  /* 0x0000001fff277424 */ /* 0x000fe200078e00ff */
[----:B------:R-:W-:-:S02]  /*4300*/  MOV R38, 0xffffffff ;  /* 0xffffffff00267802 */ /* 0x000fc40000000f00 */
[----:B------:R-:W-:Y:S02]  /*4310*/  MOV R36, 0x4330 ;  /* 0x0000433000247802 */ /* 0x000fe40000000f00 */
[----:B------:R-:W-:Y:S05]  /*4320*/  CALL.REL.NOINC `($__internal_110_$__cuda_sm70_shflsync_bfly_p) ;  /* 0x000003d000007944 */ /* 0x000fea0003c00000 */
[----:B0-----:R-:W-:Y:S01]  /*4330*/  HFMA2.MMA R39, -RZ, RZ, 0, 1.847743988037109375e-06 ;  /* 0x0000001fff277435 */ /* 0x001fe200000001ff */
[----:B-1----:R-:W-:Y:S01]  /*4340*/  FADD.FTZ R53, R53, R38 ;  /* 0x0000002635357221 */ /* 0x002fe20000010000 */
[----:B------:R-:W-:Y:S01]  /*4350*/  MOV R36, 0x4390 ;  /* 0x0000439000247802 */ /* 0x000fe20000000f00 */
[----:B------:R-:W-:Y:S02]  /*4360*/  IMAD.MOV.U32 R52, RZ, RZ, 0x8 ;  /* 0x00000008ff347424 */ /* 0x000fe400078e00ff */
[----:B------:R-:W-:Y:S02]  /*4370*/  IMAD.MOV.U32 R38, RZ, RZ, -0x1 ;  /* 0xffffffffff267424 */ /* 0x000fe400078e00ff */
[----:B------:R-:W-:Y:S05]  /*4380*/  CALL.REL.NOINC `($__internal_110_$__cuda_sm70_shflsync_bfly_p) ;  /* 0x0000037000007944 */ /* 0x000fea0003c00000 */
[----:B01----:R-:W-:Y:S01]  /*4390*/  FADD.FTZ R53, R53, R38 ;  /* 0x0000002635357221 */ /* 0x003fe20000010000 */
[----:B------:R-:W-:Y:S01]  /*43a0*/  MOV R52, 0x10 ;  /* 0x0000001000347802 */ /* 0x000fe20000000f00 */
[----:B------:R-:W-:Y:S01]  /*43b0*/  IMAD.MOV.U32 R39, RZ, RZ, 0x1f ;  /* 0x0000001fff277424 */ /* 0x000fe200078e00ff */
[----:B------:R-:W-:Y:S02]  /*43c0*/  MOV R38, 0xffffffff ;  /* 0xffffffff00267802 */ /* 0x000fe40000000f00 */
[----:B------:R-:W-:-:S02]  /*43d0*/  MOV R36, 0x43f0 ;  /* 0x000043f000247802 */ /* 0x000fc40000000f00 */
[----:B------:R-:W-:Y:S05]  /*43e0*/  CALL.REL.NOINC `($__internal_110_$__cuda_sm70_shflsync_bfly_p) ;  /* 0x0000031000007944 */ /* 0x000fea0003c00000 */
        /* <DEDUP_REMOVED lines=23> */
[----:B------:R-:W-:Y:S05]  /*4560*/  CALL.REL.NOINC `($__internal_110_$__cuda_sm70_shflsync_bfly_p) ;  /* 0x0000019000007944 */ /* 0x000fea0003c00000 */
[----:B01----:R-:W-:Y:S01]  /*4570*/  FADD.FTZ R53, R53, R38 ;  /* 0x0000002635357221 */ /* 0x003fe20000010000 */
[----:B------:R-:W-:Y:S01]  /*4580*/  MOV R52, 0x2 ;  /* 0x0000000200347802 */ /* 0x000fe20000000f00 */
[----:B------:R-:W-:Y:S01]  /*4590*/  IMAD.MOV.U32 R39, RZ, RZ, 0x1f ;  /* 0x0000001fff277424 */ /* 0x000fe200078e00ff */
[----:B------:R-:W-:Y:S02]  /*45a0*/  MOV R38, 0xffffffff ;  /* 0xffffffff00267802 */ /* 0x000fe40000000f00 */
[----:B------:R-:W-:Y:S02]  /*45b0*/  MOV R36, 0x45d0 ;  /* 0x000045d000247802 */ /* 0x000fe40000000f00 */
[----:B------:R-:W-:Y:S05]  /*45c0*/  CALL.REL.NOINC `($__internal_110_$__cuda_sm70_shflsync_bfly_p) ;  /* 0x0000013000007944 */ /* 0x000fea0003c00000 */
[----:B0-----:R-:W-:Y:S01]  /*45d0*/  HFMA2.MMA R39, -RZ, RZ, 0, 1.847743988037109375e-06 ;  /* 0x0000001fff277435 */ /* 0x001fe200000001ff */
[----:B-1----:R-:W-:Y:S01]  /*45e0*/  FADD.FTZ R53, R53, R38 ;  /* 0x0000002635357221 */ /* 0x002fe20000010000 */
[----:B------:R-:W-:Y:S01]  /*45f0*/  MOV R36, 0x4630 ;  /* 0x0000463000247802 */ /* 0x000fe20000000f00 */
[----:B------:R-:W-:-:S02]  /*4600*/  IMAD.MOV.U32 R52, RZ, RZ, 0x4 ;  /* 0x00000004ff347424 */ /* 0x000fc400078e00ff */
[----:B------:R-:W-:Y:S02]  /*4610*/  IMAD.MOV.U32 R38, RZ, RZ, -0x1 ;  /* 0xffffffffff267424 */ /* 0x000fe400078e00ff */
        /* <DEDUP_REMOVED lines=10> */
[----:B------:R-:W-:Y:S02]  /*46c0*/  IMAD.MOV.U32 R52, RZ, RZ, 0x10 ;  /* 0x00000010ff347424 */ /* 0x000fe400078e00ff */
[----:B------:R-:W-:-:S02]  /*46d0*/  IMAD.MOV.U32 R38, RZ, RZ, -0x1 ;  /* 0xffffffffff267424 */ /* 0x000fc400078e00ff */
[----:B------:R-:W-:Y:S05]  /*46e0*/  CALL.REL.NOINC `($__internal_110_$__cuda_sm70_shflsync_bfly_p) ;  /* 0x0000001000007944 */ /* 0x000fea0003c00000 */
[----:B01----:R-:W-:Y:S05]  /*46f0*/  BRA `(.L_x_5634) ;  /* 0xfffff73000007947 */ /* 0x003fea000383ffff */
        .weak           $__internal_110_$__cuda_sm70_shflsync_bfly_p
        .type           $__internal_110_$__cuda_sm70_shflsync_bfly_p,@function
        .size           $__internal_110_$__cuda_sm70_shflsync_bfly_p,(.L_x_8298 - $__internal_110_$__cuda_sm70_shflsync_bfly_p)
$__internal_110_$__cuda_sm70_shflsync_bfly_p:
[----:B------:R-:W-:Y:S01]  /*4700*/  MOV R37, 0x0 ;  /* 0x0000000000257802 */ /* 0x000fe20000000f00 */
[----:B------:R-:W-:Y:S04]  /*4710*/  WARPSYNC R38 ;  /* 0x0000002600007348 */ /* 0x000fe80003800000 */
[----:B------:R0:W1:Y:S01]  /*4720*/  SHFL.BFLY PT, R38, R53, R52, R39 ;  /* 0x0c00003435267389 */ /* 0x00006200000e0027 */
[----:B------:R-:W-:Y:S05]  /*4730*/  RET.REL.NODEC R36 `(_ZN10layer_norm13ln_fwd_kernelINS_13Kernel_traitsI6__halfS2_fS2_fjLj256ELj1ELj4ELj1ELj16ENS_18Kernel_traits_baseILj256ES2_S2_fS2_fjLj128EEEEELb1ELb1ELb1ELb0EEEvNS_9FwdParamsE) ;  /* 0xffffb8c024007950 */ /* 0x000fea0003c3ffff */
.L_x_5635:
        /* <DEDUP_REMOVED lines=12> */
.L_x_8298:


//--------------------- .text._ZN10layer_norm13ln_fwd_kernelINS_13Kernel_traitsI6__halfS2_fS2_fjLj256ELj1ELj4ELj1ELj16ENS_18Kernel_traits_baseILj256ES2_S2_fS2_fjLj128EEEEELb1ELb1ELb1ELb1EEEvNS_9FwdParamsE --------------------------
	.section	.text._ZN10layer_norm13ln_fwd_kernelINS_13Kernel_traitsI6__halfS2_fS2_fjLj256ELj1ELj4ELj1ELj16ENS_18Kernel_traits_baseILj256ES2_S2_fS2_fjLj128EEEEELb1ELb1ELb1ELb1EEEvNS_9FwdParamsE,"ax",@progbits
	.sectioninfo	@"SHI_REGISTERS=68"
	.align	128
        .global         _ZN10layer_norm13ln_fwd_kernelINS_13Kernel_traitsI6__halfS2_fS2_fjLj256ELj1ELj4ELj1ELj16ENS_18Kernel_traits_baseILj256ES2_S2_fS2_fjLj128EEEEELb1ELb1ELb1ELb1EEEvNS_9FwdParamsE
        .type           _ZN10layer_norm13ln_fwd_kernelINS_13Kernel_traitsI6__halfS2_fS2_fjLj256ELj1ELj4ELj1ELj16ENS_18Kernel_traits_baseILj256ES2_S2_fS2_fjLj128EEEEELb1ELb1ELb1ELb1EEEvNS_9FwdParamsE,@function
        .size           _ZN10layer_norm13ln_fwd_kernelINS_13Kernel_traitsI6__halfS2_fS2_fjLj256ELj1ELj4ELj1ELj16ENS_18Kernel_traits_baseILj256ES2_S2_fS2_fjLj128EEEEELb1ELb1ELb1ELb1EEEvNS_9FwdParamsE,(.L_x_8299 - _ZN10layer_norm13ln_fwd_kernelINS_13Kernel_traitsI6__halfS2_fS2_fjLj256ELj1ELj4ELj1ELj16ENS_18Kernel_traits_baseILj256ES2_S2_fS2_fjLj128EEEEELb1ELb1ELb1ELb1EEEvNS_9FwdParamsE)
        .other          _ZN10layer_norm13ln_fwd_kernelINS_13Kernel_traitsI6__halfS2_fS2_fjLj256ELj1ELj4ELj1ELj16ENS_18Kernel_traits_baseILj256ES2_S2_fS2_fjLj128EEEEELb1ELb1ELb1ELb1EEEvNS_9FwdParamsE,@"STO_CUDA_ENTRY STV_DEFAULT"
_ZN10layer_norm13ln_fwd_kernelINS_13Kernel_traitsI6__halfS2_fS2_fjLj256ELj1ELj4ELj1ELj16ENS_18Kernel_traits_baseILj256ES2_S2_fS2_fjLj128EEEEELb1ELb1ELb1ELb1EEEvNS_9FwdParamsE:
.text._ZN10layer_norm13ln_fwd_kernelINS_13Kernel_traitsI6__halfS2_fS2_fjLj256ELj1ELj4ELj1ELj16ENS_18Kernel_traits_baseILj256ES2_S2_fS2_fjLj128EEEEELb1ELb1ELb1ELb1EEEvNS_9FwdParamsE:
        /* <DEDUP_REMOVED lines=54> */
[----:B------:R-:W-:Y:S01]  /*0360*/  IMAD.HI.U32 R10, R6, -0x2daee0ad, RZ ;  /* 0xd2511f53060a7827 */ /* 0x000fe200078e00ff */
[----:B------:R-:W-:Y:S01]  /*0370*/  UIADD3 UR15, UR4, 0x78dde6e4, URZ ;  /* 0x78dde6e4040f7890 */ /* 0x000fe2000fffe03f */
        /* <DEDUP_REMOVED lines=23> */
[----:B------:R-:W-:Y:S01]  /*04f0*/  IMAD.HI.U32 R8, R6, -0x326172a9, RZ ;  /* 0xcd9e8d5706087827 */ /* 0x000fe200078e00ff */
[----:B------:R-:W-:Y:S02]  /*0500*/  UIADD3 UR23, UR4, -0xe443238, URZ ;  /* 0xf1bbcdc804177890 */ /* 0x000fe4000fffe03f */
[----:B------:R-:W-:Y:S01]  /*0510*/  UIADD3 UR25, UR4, -0x700cb87f, URZ ;  /* 0x8ff3478104197890 */ /* 0x000fe2000fffe03f */
        /* <DEDUP_REMOVED lines=20> */
[----:B------:R-:W-:Y:S01]  /*0660*/  IMAD.HI.U32 R10, R7, -0x2daee0ad, RZ ;  /* 0xd2511f53070a7827 */ /* 0x000fe200078e00ff */
[----:B------:R-:W-:-:S03]  /*0670*/  LOP3.LUT R6, R6, UR20, R11, 0x96, !PT ;  /* 0x0000001406067c12 */ /* 0x000fc6000f8e960b */
[----:B------:R-:W-:Y:S02]  /*0680*/  IMAD R11, R8, -0x2daee0ad, RZ ;  /* 0xd2511f53080b7824 */ /* 0x000fe400078e02ff */
[----:B------:R-:W-:Y:S02]  /*0690*/  IMAD R9, R9, -0x326172a9, RZ ;  /* 0xcd9e8d5709097824 */ /* 0x000fe400078e02ff */
[----:B------:R-:W-:Y:S01]  /*06a0*/  IMAD.HI.U32 R8, R6, -0x326172a9, RZ ;  /* 0xcd9e8d5706087827 */ /* 0x000fe200078e00ff */
[----:B------:R-:W-:Y:S01]  /*06b0*/  LOP3.LUT R25, R10, UR22, R11, 0x96, !PT ;  /* 0x000000160a197c12 */ /* 0x000fe2000f8e960b */
[----:B------:R-:W-:-:S03]  /*06c0*/  HADD2.F32 R10, -RZ, R22.H0_H0 ;  /* 0x20000016ff0a7230 */ /* 0x000fc60000004100 */
[----:B------:R-:W-:Y:S01]  /*06d0*/  LOP3.LUT R11, R8, UR21, R9, 0x96, !PT ;  /* 0x00000015080b7c12 */ /* 0x000fe2000f8e9609 */
[----:B------:R-:W-:Y:S02]  /*06e0*/  IMAD R8, R7, -0x2daee0ad, RZ ;  /* 0xd2511f5307087824 */ /* 0x000fe400078e02ff */
[----:B------:R-:W-:Y:S02]  /*06f0*/  IMAD R9, R6, -0x326172a9, RZ ;  /* 0xcd9e8d5706097824 */ /* 0x000fe400078e02ff */
[----:B------:R-:W-:-:S04]  /*0700*/  IMAD.HI.U32 R7, R11, -0x2daee0ad, RZ ;  /* 0xd2511f530b077827 */ /* 0x000fc800078e00ff */
[----:B------:R-:W-:Y:S01]  /*0710*/  IMAD.HI.U32 R6, R25, -0x326172a9, RZ ;  /* 0xcd9e8d5719067827 */ /* 0x000fe200078e00ff */
[----:B------:R-:W-:Y:S01]  /*0720*/  LOP3.LUT R44, R7, UR24, R8, 0x96, !PT ;  /* 0x00000018072c7c12 */ /* 0x000fe2000f8e9608 */
[--C-:B------:R-:W-:Y:S02]  /*0730*/  HADD2.F32 R8, -RZ, R21.reuse.H0_H0 ;  /* 0x20000015ff087230 */ /* 0x100fe40000004100 */
[----:B------:R-:W-:Y:S01]  /*0740*/  IMAD R25, R25, -0x326172a9, RZ ;  /* 0xcd9e8d5719197824 */ /* 0x000fe200078e02ff */
[----:B------:R-:W-:Y:S01]  /*0750*/  LOP3.LUT R54, R6, UR23, R9, 0x96, !PT ;  /* 0x0000001706367c12 */ /* 0x000fe2000f8e9609 */
[----:B------:R-:W-:Y:S01]  /*0760*/  HADD2.F32 R9, -RZ, R21.H1_H1 ;  /* 0x30000015ff097230 */ /* 0x000fe20000004100 */
[----:B------:R-:W-:Y:S01]  /*0770*/  IMAD.WIDE.U32 R44, R44, -0x326172a9, RZ ;  /* 0xcd9e8d572c2c7825 */ /* 0x000fe200078e00ff */
[--C-:B------:R-:W-:Y:S02]  /*0780*/  HADD2.F32 R6, -RZ, R20.reuse.H0_H0 ;  /* 0x20000014ff067230 */ /* 0x100fe40000004100 */
[----:B------:R-:W-:Y:S01]  /*0790*/  HADD2.F32 R7, -RZ, R20.H1_H1 ;  /* 0x30000014ff077230 */ /* 0x000fe20000004100 */
[----:B------:R-:W-:Y:S01]  /*07a0*/  IMAD R21, R11, -0x2daee0ad, RZ ;  /* 0xd2511f530b157824 */ /* 0x000fe200078e02ff */
[----:B------:R-:W-:Y:S01]  /*07b0*/  LOP3.LUT R43, R45, UR25, R25, 0x96, !PT ;  /* 0x000000192d2b7c12 */ /* 0x000fe2000f8e9619 */
[----:B------:R-:W-:Y:S01]  /*07c0*/  IMAD.HI.U32 R42, R54, -0x2daee0ad, RZ ;  /* 0xd2511f53362a7827 */ /* 0x000fe200078e00ff */
[----:B------:R-:W-:Y:S01]  /*07d0*/  HADD2.F32 R11, -RZ, R22.H1_H1 ;  /* 0x30000016ff0b7230 */ /* 0x000fe20000004100 */
[----:B------:R-:W-:-:S02]  /*07e0*/  LOP3.LUT R45, R24, 0x3, RZ, 0xc0, !PT ;  /* 0x00000003182d7812 */ /* 0x000fc400078ec0ff */
[----:B------:R-:W-:Y:S01]  /*07f0*/  IMAD R54, R54, -0x2daee0ad, RZ ;  /* 0xd2511f5336367824 */ /* 0x000fe200078e02ff */
[----:B------:R-:W-:Y:S02]  /*0800*/  LOP3.LUT R42, R42, UR26, R21, 0x96, !PT ;  /* 0x0000001a2a2a7c12 */ /* 0x000fe4000f8e9615 */
.L_x_5716:
        /* <DEDUP_REMOVED lines=9> */
[----:B------:R0:W5:Y:S02]  /*08a0*/  LDG.E R62, [R38.64] ;  /* 0x00000006263e7981 */ /* 0x000164000c1e1900 */
        /* <DEDUP_REMOVED lines=35> */
.L_x_5640:
[----:B------:R-:W-:Y:S02]  /*0ae0*/  MOV R46, R44 ;  /* 0x0000002c002e7202 */ /* 0x000fe40000000f00 */
.L_x_5641:
[----:B------:R-:W-:Y:S05]  /*0af0*/  BSYNC B2 ;  /* 0x0000000000027941 */ /* 0x000fea0003800000 */
.L_x_5639:
        /* <DEDUP_REMOVED lines=16> */
.L_x_5645:
[----:B------:R-:W-:Y:S05]  /*0c00*/  BSYNC B3 ;  /* 0x0000000000037941 */ /* 0x000fea0003800000 */
.L_x_5644:
        /* <DEDUP_REMOVED lines=43> */
.L_x_5643:
[----:B------:R-:W-:Y:S05]  /*0ec0*/  BSYNC B2 ;  /* 0x0000000000027941 */ /* 0x000fea0003800000 */
.L_x_5642:
[----:B------:R-:W0:Y:S01]  /*0ed0*/  I2F.U32 R32, R46 ;  /* 0x0000002e00207306 */ /* 0x000e220000201000 */
[----:B------:R-:W-:Y:S01]  /*0ee0*/  HFMA2.MMA R35, -RZ, RZ, 0.1171875, 0 ;  /* 0x2f800000ff237435 */ /* 0x000fe200000001ff */
[----:B-----5:R-:W-:-:S05]  /*0ef0*/  HADD2.F32 R33, -RZ, R28.H0_H0 ;  /* 0x2000001cff217230 */ /* 0x020fca0000004100 */
[----:B------:R-:W-:-:S04]  /*0f00*/  FMUL.FTZ R33, R33, c[0x0][0x1ec] ;  /* 0x00007b0021217a20 */ /* 0x000fc80000410000 */
[----:B------:R-:W-:Y:S02]  /*0f10*/  FMUL.FTZ R33, R33, c[0x0][0x1e8] ;  /* 0x00007a0021217a20 */ /* 0x000fe40000410000 */
[----:B0-----:R-:W-:-:S05]  /*0f20*/  FFMA.FTZ R32, R32, R35, 1.1641532182693481445e-10 ;  /* 0x2f00000020207423 */ /* 0x001fca0000010023 */
[----:B------:R-:W-:Y:S01]  /*0f30*/  FSETP.GTU.FTZ.AND P1, PT, R32, c[0x0][0x1e4], PT ;  /* 0x0000790020007a0b */ /* 0x000fe20003f3c000 */
[----:B------:R-:W-:-:S03]  /*0f40*/  HADD2.F32 R32, -RZ, R12.H0_H0 ;  /* 0x2000000cff207230 */ /* 0x000fc60000004100 */
[----:B------:R-:W-:Y:S02]  /*0f50*/  FSEL R33, R33, RZ, !P1 ;  /* 0x000000ff21217208 */ /* 0x000fe40004800000 */
[----:B------:R-:W-:-:S03]  /*0f60*/  SEL R53, RZ, 0x1, P1 ;  /* 0x00000001ff357807 */ /* 0x000fc60000800000 */
[----:B------:R-:W-:-:S04]  /*0f70*/  FMUL.FTZ R32, R33, R32 ;  /* 0x0000002021207220 */ /* 0x000fc80000410000 */
[----:B------:R-:W-:Y:S02]  /*0f80*/  @P0 FADD.FTZ R32, R20, R32 ;  /* 0x0000002014200221 */ /* 0x000fe40000010000 */
.L_x_5638:
[----:B0-----:R-:W-:Y:S05]  /*0f90*/  BSYNC B1 ;  /* 0x0000000000017941 */ /* 0x001fea0003800000 */
.L_x_5637:
        /* <DEDUP_REMOVED lines=18> */
.L_x_5649:
[----:B------:R-:W-:Y:S02]  /*10c0*/  IMAD.MOV.U32 R46, RZ, RZ, R44 ;  /* 0x000000ffff2e7224 */ /* 0x000fe400078e002c */
.L_x_5650:
[----:B------:R-:W-:Y:S05]  /*10d0*/  BSYNC B2 ;  /* 0x0000000000027941 */ /* 0x000fea0003800000 */
.L_x_5648:
        /* <DEDUP_REMOVED lines=16> */
.L_x_5654:
[----:B------:R-:W-:Y:S05]  /*11e0*/  BSYNC B3 ;  /* 0x0000000000037941 */ /* 0x000fea0003800000 */
.L_x_5653:
        /* <DEDUP_REMOVED lines=42> */
.L_x_5652:
[----:B------:R-:W-:Y:S05]  /*1490*/  BSYNC B2 ;  /* 0x0000000000027941 */ /* 0x000fea0003800000 */
.L_x_5651:
[----:B------:R-:W0:Y:S01]  /*14a0*/  I2F.U32 R33, R46 ;  /* 0x0000002e00217306 */ /* 0x000e220000201000 */
[----:B-----5:R-:W-:Y:S01]  /*14b0*/  HADD2.F32 R34, -RZ, R28.H1_H1 ;  /* 0x3000001cff227230 */ /* 0x020fe20000004100 */
[----:B------:R-:W-:-:S04]  /*14c0*/  IMAD.MOV.U32 R36, RZ, RZ, 0x2f800000 ;  /* 0x2f800000ff247424 */ /* 0x000fc800078e00ff */
[----:B------:R-:W-:-:S04]  /*14d0*/  FMUL.FTZ R34, R34, c[0x0][0x1ec] ;  /* 0x00007b0022227a20 */ /* 0x000fc80000410000 */
[----:B------:R-:W-:Y:S02]  /*14e0*/  FMUL.FTZ R34, R34, c[0x0][0x1e8] ;  /* 0x00007a0022227a20 */ /* 0x000fe40000410000 */
[----:B0-----:R-:W-:-:S05]  /*14f0*/  FFMA.FTZ R33, R33, R36, 1.1641532182693481445e-10 ;  /* 0x2f00000021217423 */ /* 0x001fca0000010024 */
[----:B------:R-:W-:Y:S01]  /*1500*/  FSETP.GTU.FTZ.AND P1, PT, R33, c[0x0][0x1e4], PT ;  /* 0x0000790021007a0b */ /* 0x000fe20003f3c000 */
[----:B------:R-:W-:-:S03]  /*1510*/  HADD2.F32 R33, -RZ, R12.H1_H1 ;  /* 0x3000000cff217230 */ /* 0x000fc60000004100 */
[----:B------:R-:W-:Y:S02]  /*1520*/  FSEL R34, R34, RZ, !P1 ;  /* 0x000000ff22227208 */ /* 0x000fe40004800000 */
[----:B------:R-:W-:-:S03]  /*1530*/  SEL R55, RZ, 0x1, P1 ;  /* 0x00000001ff377807 */ /* 0x000fc60000800000 */
[----:B------:R-:W-:-:S04]  /*1540*/  FMUL.FTZ R33, R34, R33 ;  /* 0x0000002122217220 */ /* 0x000fc80000410000 */
[----:B------:R-:W-:Y:S02]  /*1550*/  @P0 FADD.FTZ R33, R21, R33 ;  /* 0x0000002115210221 */ /* 0x000fe40000010000 */
.L_x_5647:
[----:B------:R-:W-:Y:S05]  /*1560*/  BSYNC B1 ;  /* 0x0000000000017941 */ /* 0x000fea0003800000 */
.L_x_5646:
        /* <DEDUP_REMOVED lines=18> */
.L_x_5658:
[----:B------:R-:W-:Y:S02]  /*1690*/  MOV R46, R44 ;  /* 0x0000002c002e7202 */ /* 0x000fe40000000f00 */
.L_x_5659:
[----:B------:R-:W-:Y:S05]  /*16a0*/  BSYNC B2 ;  /* 0x0000000000027941 */ /* 0x000fea0003800000 */
.L_x_5657:
        /* <DEDUP_REMOVED lines=16> */
.L_x_5663:
[----:B------:R-:W-:Y:S05]  /*17b0*/  BSYNC B3 ;  /* 0x0000000000037941 */ /* 0x000fea0003800000 */
.L_x_5662:
        /* <DEDUP_REMOVED lines=43> */
.L_x_5661:
[----:B------:R-:W-:Y:S05]  /*1a70*/  BSYNC B2 ;  /* 0x0000000000027941 */ /* 0x000fea0003800000 */
.L_x_5660:
        /* <DEDUP_REMOVED lines=12> */
.L_x_5656:
[----:B------:R-:W-:Y:S05]  /*1b40*/  BSYNC B1 ;  /* 0x0000000000017941 */ /* 0x000fea0003800000 */
.L_x_5655:
        /* <DEDUP_REMOVED lines=18> */
.L_x_5667:
[----:B------:R-:W-:Y:S02]  /*1c70*/  IMAD.MOV.U32 R46, RZ, RZ, R44 ;  /* 0x000000ffff2e7224 */ /* 0x000fe400078e002c */
.L_x_5668:
[----:B------:R-:W-:Y:S05]  /*1c80*/  BSYNC B2 ;  /* 0x0000000000027941 */ /* 0x000fea0003800000 */
.L_x_5666:
        /* <DEDUP_REMOVED lines=16> */
.L_x_5672:
[----:B------:R-:W-:Y:S05]  /*1d90*/  BSYNC B3 ;  /* 0x0000000000037941 */ /* 0x000fea0003800000 */
.L_x_5671:
        /* <DEDUP_REMOVED lines=43> */
.L_x_5670:
[----:B------:R-:W-:Y:S05]  /*2050*/  BSYNC B2 ;  /* 0x0000000000027941 */ /* 0x000fea0003800000 */
.L_x_5669:
        /* <DEDUP_REMOVED lines=12> */
.L_x_5665:
[----:B------:R-:W-:Y:S05]  /*2120*/  BSYNC B1 ;  /* 0x0000000000017941 */ /* 0x000fea0003800000 */
.L_x_5664:
        /* <DEDUP_REMOVED lines=18> */
.L_x_5676:
[----:B------:R-:W-:Y:S02]  /*2250*/  IMAD.MOV.U32 R46, RZ, RZ, R44 ;  /* 0x000000ffff2e7224 */ /* 0x000fe400078e002c */
.L_x_5677:
[----:B------:R-:W-:Y:S05]  /*2260*/  BSYNC B2 ;  /* 0x0000000000027941 */ /* 0x000fea0003800000 */
.L_x_5675:
        /* <DEDUP_REMOVED lines=16> */
.L_x_5681:
[----:B------:R-:W-:Y:S05]  /*2370*/  BSYNC B3 ;  /* 0x0000000000037941 */ /* 0x000fea0003800000 */
.L_x_5680:
        /* <DEDUP_REMOVED lines=43> */
.L_x_5679:
[----:B------:R-:W-:Y:S05]  /*2630*/  BSYNC B2 ;  /* 0x0000000000027941 */ /* 0x000fea0003800000 */
.L_x_5678:
[----:B------:R-:W0:Y:S01]  /*2640*/  I2F.U32 R36, R46 ;  /* 0x0000002e00247306 */ /* 0x000e220000201000 */
[----:B------:R-:W-:Y:S01]  /*2650*/  HADD2.F32 R37, -RZ, R30.H0_H0 ;  /* 0x2000001eff257230 */ /* 0x000fe20000004100 */
[----:B------:R-:W-:-:S04]  /*2660*/  IMAD.MOV.U32 R39, RZ, RZ, 0x2f800000 ;  /* 0x2f800000ff277424 */ /* 0x000fc800078e00ff */
        /* <DEDUP_REMOVED lines=9> */
.L_x_5674:
[----:B------:R-:W-:Y:S05]  /*2700*/  BSYNC B1 ;  /* 0x0000000000017941 */ /* 0x000fea0003800000 */
.L_x_5673:
        /* <DEDUP_REMOVED lines=18> */
.L_x_5685:
[----:B------:R-:W-:Y:S02]  /*2830*/  MOV R48, R44 ;  /* 0x0000002c00307202 */ /* 0x000fe40000000f00 */
.L_x_5686:
[----:B------:R-:W-:Y:S05]  /*2840*/  BSYNC B2 ;  /* 0x0000000000027941 */ /* 0x000fea0003800000 */
.L_x_5684:
        /* <DEDUP_REMOVED lines=16> */
.L_x_5690:
[----:B------:R-:W-:Y:S05]  /*2950*/  BSYNC B3 ;  /* 0x0000000000037941 */ /* 0x000fea0003800000 */
.L_x_5689:
        /* <DEDUP_REMOVED lines=43> */
.L_x_5688:
[----:B------:R-:W-:Y:S05]  /*2c10*/  BSYNC B2 ;  /* 0x0000000000027941 */ /* 0x000fea0003800000 */
.L_x_5687:
[----:B------:R-:W0:Y:S01]  /*2c20*/  I2F.U32 R37, R48 ;  /* 0x0000003000257306 */ /* 0x000e220000201000 */
[----:B------:R-:W-:Y:S01]  /*2c30*/  HFMA2.MMA R46, -RZ, RZ, 0.1171875, 0 ;  /* 0x2f800000ff2e7435 */ /* 0x000fe200000001ff */
[----:B------:R-:W-:-:S05]  /*2c40*/  HADD2.F32 R38, -RZ, R30.H1_H1 ;  /* 0x3000001eff267230 */ /* 0x000fca0000004100 */
        /* <DEDUP_REMOVED lines=9> */
.L_x_5683:
[----:B------:R-:W-:Y:S05]  /*2ce0*/  BSYNC B1 ;  /* 0x0000000000017941 */ /* 0x000fea0003800000 */
.L_x_5682:
        /* <DEDUP_REMOVED lines=18> */
.L_x_5694:
[----:B------:R-:W-:Y:S02]  /*2e10*/  MOV R48, R44 ;  /* 0x0000002c00307202 */ /* 0x000fe40000000f00 */
.L_x_5695:
[----:B------:R-:W-:Y:S05]  /*2e20*/  BSYNC B2 ;  /* 0x0000000000027941 */ /* 0x000fea0003800000 */
.L_x_5693:
        /* <DEDUP_REMOVED lines=16> */
.L_x_5699:
[----:B------:R-:W-:Y:S05]  /*2f30*/  BSYNC B3 ;  /* 0x0000000000037941 */ /* 0x000fea0003800000 */
.L_x_5698:
        /* <DEDUP_REMOVED lines=43> */
.L_x_5697:
[----:B------:R-:W-:Y:S05]  /*31f0*/  BSYNC B2 ;  /* 0x0000000000027941 */ /* 0x000fea0003800000 */
.L_x_5696:
[----:B------:R-:W0:Y:S01]  /*3200*/  I2F.U32 R38, R48 ;  /* 0x0000003000267306 */ /* 0x000e220000201000 */
[----:B------:R-:W-:Y:S01]  /*3210*/  HFMA2.MMA R45, -RZ, RZ, 0.1171875, 0 ;  /* 0x2f800000ff2d7435 */ /* 0x000fe200000001ff */
[----:B------:R-:W-:-:S05]  /*3220*/  HADD2.F32 R39, -RZ, R31.H0_H0 ;  /* 0x2000001fff277230 */ /* 0x000fca0000004100 */
        /* <DEDUP_REMOVED lines=9> */
.L_x_5692:
[----:B------:R-:W-:Y:S05]  /*32c0*/  BSYNC B1 ;  /* 0x0000000000017941 */ /* 0x000fea0003800000 */
.L_x_5691:
        /* <DEDUP_REMOVED lines=18> */
.L_x_5703:
[----:B------:R-:W-:Y:S02]  /*33f0*/  IMAD.MOV.U32 R51, RZ, RZ, R44 ;  /* 0x000000ffff337224 */ /* 0x000fe400078e002c */
.L_x_5704:
[----:B------:R-:W-:Y:S05]  /*3400*/  BSYNC B2 ;  /* 0x0000000000027941 */ /* 0x000fea0003800000 */
.L_x_5702:
        /* <DEDUP_REMOVED lines=16> */
.L_x_5708:
[----:B------:R-:W-:Y:S05]  /*3510*/  BSYNC B3 ;  /* 0x0000000000037941 */ /* 0x000fea0003800000 */
.L_x_5707:
        /* <DEDUP_REMOVED lines=43> */
.L_x_5706:
[----:B------:R-:W-:Y:S05]  /*37d0*/  BSYNC B2 ;  /* 0x0000000000027941 */ /* 0x000fea0003800000 */
.L_x_5705:
[----:B------:R-:W0:Y:S01]  /*37e0*/  I2F.U32 R39, R51 ;  /* 0x0000003300277306 */ /* 0x000e220000201000 */
[----:B------:R-:W-:Y:S01]  /*37f0*/  HADD2.F32 R46, -RZ, R31.H1_H1 ;  /* 0x3000001fff2e7230 */ /* 0x000fe20000004100 */
        /* <DEDUP_REMOVED lines=10> */
.L_x_5701:
[----:B------:R-:W-:Y:S05]  /*38a0*/  BSYNC B1 ;  /* 0x0000000000017941 */ /* 0x000fea0003800000 */
.L_x_5700:
[----:B------:R-:W-:Y:S01]  /*38b0*/  MOV R47, 0x20 ;  /* 0x00000020002f7802 */ /* 0x000fe20000000f00 */
[----:B------:R-:W-:Y:S04]  /*38c0*/  BSSY B1, `(.L_x_5709) ;  /* 0x0000015000017945 */ /* 0x000fe80003800000 */
        /* <DEDUP_REMOVED lines=20> */
.L_x_5710:
[----:B------:R-:W-:Y:S05]  /*3a10*/  BSYNC B1 ;  /* 0x0000000000017941 */ /* 0x000fea0003800000 */
.L_x_5709:
        /* <DEDUP_REMOVED lines=11> */
.L_x_5717:
        /* <DEDUP_REMOVED lines=36> */
.L_x_5718:
        /* <DEDUP_REMOVED lines=17> */
[----:B-1----:R-:W-:Y:S01]  /*3e20*/  FSEL R51, R51, RZ, !P0 ;  /* 0x000000ff33337208 */ /* 0x002fe20004000000 */
[----:B------:R-:W-:Y:S01]  /*3e30*/  HADD2.F32 R47, -RZ, R19.H1_H1 ;  /* 0x30000013ff2f7230 */ /* 0x000fe20000004100 */
[----:B------:R-:W-:Y:S01]  /*3e40*/  IADD3 R62, R62, -0x1, RZ ;  /* 0xffffffff3e3e7810 */ /* 0x000fe20007ffe0ff */
[----:B------:R-:W-:Y:S02]  /*3e50*/  HADD2.F32 R49, -RZ, R17.H1_H1 ;  /* 0x30000011ff317230 */ /* 0x000fe40000004100 */
[C---:B------:R-:W-:Y:S02]  /*3e60*/  FADD.FTZ R38, -R51.reuse, R38 ;  /* 0x0000002633267221 */ /* 0x040fe40000010100 */
[C---:B------:R-:W-:Y:S02]  /*3e70*/  FADD.FTZ R32, -R51.reuse, R32 ;  /* 0x0000002033207221 */ /* 0x040fe40000010100 */
[C---:B------:R-:W-:Y:S02]  /*3e80*/  FADD.FTZ R36, -R51.reuse, R36 ;  /* 0x0000002433247221 */ /* 0x040fe40000010100 */
[----:B------:R-:W-:-:S02]  /*3e90*/  FADD.FTZ R46, -R51, R33 ;  /* 0x00000021332e7221 */ /* 0x000fc40000010100 */
[----:B------:R-:W-:Y:S02]  /*3ea0*/  FADD.FTZ R50, -R51, R37 ;  /* 0x0000002533327221 */ /* 0x000fe40000010100 */
[----:B------:R-:W-:Y:S01]  /*3eb0*/  FMUL.FTZ R37, R65, R38 ;  /* 0x0000002641257220 */ /* 0x000fe20000410000 */
[----:B------:R-:W-:Y:S01]  /*3ec0*/  HADD2.F32 R38, -RZ, R18.H0_H0 ;  /* 0x20000012ff267230 */ /* 0x000fe20000004100 */
[----:B------:R-:W-:Y:S02]  /*3ed0*/  FADD.FTZ R64, -R51, R39 ;  /* 0x0000002733407221 */ /* 0x000fe40000010100 */
[C---:B------:R-:W-:Y:S02]  /*3ee0*/  FMUL.FTZ R33, R65.reuse, R32 ;  /* 0x0000002041217220 */ /* 0x040fe40000410000 */
[----:B------:R-:W-:Y:S01]  /*3ef0*/  FMUL.FTZ R39, R65, R36 ;  /* 0x0000002441277220 */ /* 0x000fe20000410000 */
[----:B------:R-:W-:Y:S01]  /*3f00*/  HADD2.F32 R36, -RZ, R19.H0_H0 ;  /* 0x20000013ff247230 */ /* 0x000fe20000004100 */
[----:B------:R-:W-:-:S02]  /*3f10*/  IMAD R62, R62, c[0x0][0x168], RZ ;  /* 0x00005a003e3e7a24 */ /* 0x000fc400078e02ff */
[----:B------:R-:W-:Y:S01]  /*3f20*/  FMUL.FTZ R32, R65, R46 ;  /* 0x0000002e41207220 */ /* 0x000fe20000410000 */
[----:B------:R-:W-:Y:S01]  /*3f30*/  HADD2.F32 R46, -RZ, R18.H1_H1 ;  /* 0x30000012ff2e7230 */ /* 0x000fe20000004100 */
[C---:B------:R-:W-:Y:S02]  /*3f40*/  FADD.FTZ R34, -R51.reuse, R34 ;  /* 0x0000002233227221 */ /* 0x040fe40000010100 */
[----:B------:R-:W-:Y:S02]  /*3f50*/  FADD.FTZ R48, -R51, R35 ;  /* 0x0000002333307221 */ /* 0x000fe40000010100 */
[C---:B------:R-:W-:Y:S02]  /*3f60*/  FMUL.FTZ R50, R65.reuse, R50 ;  /* 0x0000003241327220 */ /* 0x040fe40000410000 */
[----:B------:R-:W-:Y:S02]  /*3f70*/  FMUL.FTZ R64, R65, R64 ;  /* 0x0000004041407220 */ /* 0x000fe40000410000 */
[----:B------:R-:W-:Y:S01]  /*3f80*/  FFMA.FTZ R38, R39, R38, R10 ;  /* 0x0000002627267223 */ /* 0x000fe2000001000a */
[----:B------:R-:W-:Y:S01]  /*3f90*/  SHF.R.S32.HI R39, RZ, 0x1f, R62 ;  /* 0x0000001fff277819 */ /* 0x000fe2000001143e */
[----:B------:R-:W-:-:S02]  /*3fa0*/  FMUL.FTZ R35, R65, R34 ;  /* 0x0000002241237220 */ /* 0x000fc40000410000 */
[----:B------:R-:W-:Y:S01]  /*3fb0*/  FFMA.FTZ R36, R37, R36, R40 ;  /* 0x0000002425247223 */ /* 0x000fe20000010028 */
[----:B------:R-:W-:Y:S01]  /*3fc0*/  LEA.HI R39, R39, R62, RZ, 0x3 ;  /* 0x0000003e27277211 */ /* 0x000fe200078f18ff */
[----:B------:R-:W-:Y:S01]  /*3fd0*/  FMUL.FTZ R34, R65, R48 ;  /* 0x0000003041227220 */ /* 0x000fe20000410000 */
[----:B------:R-:W-:Y:S01]  /*3fe0*/  HADD2.F32 R48, -RZ, R17.H0_H0 ;  /* 0x20000011ff307230 */ /* 0x000fe20000004100 */
[----:B------:R-:W-:Y:S01]  /*3ff0*/  FFMA.FTZ R37, R64, R47, R41 ;  /* 0x0000002f40257223 */ /* 0x000fe20000010029 */
[--C-:B------:R-:W-:Y:S01]  /*4000*/  HADD2.F32 R47, -RZ, R16.reuse.H1_H1 ;  /* 0x30000010ff2f7230 */ /* 0x100fe20000004100 */
[----:B------:R-:W-:Y:S01]  /*4010*/  FFMA.FTZ R51, R50, R46, R11 ;  /* 0x0000002e32337223 */ /* 0x000fe2000001000b */
[----:B------:R-:W-:Y:S01]  /*4020*/  HADD2.F32 R46, -RZ, R16.H0_H0 ;  /* 0x20000010ff2e7230 */ /* 0x000fe20000004100 */
[----:B------:R-:W-:Y:S01]  /*4030*/  FFMA.FTZ R48, R35, R48, R8 ;  /* 0x0000003023307223 */ /* 0x000fe20000010008 */
[----:B------:R-:W-:Y:S01]  /*4040*/  LEA.HI.SX32 R39, R39, R0, 0x1d ;  /* 0x0000000027277211 */ /* 0x000fe200078feaff */
[----:B------:R-:W-:Y:S01]  /*4050*/  FFMA.FTZ R49, R34, R49, R9 ;  /* 0x0000003122317223 */ /* 0x000fe20000010009 */
[----:B------:R-:W-:Y:S01]  /*4060*/  F2FP.PACK_AB R35, R37, R36 ;  /* 0x000000242523723e */ /* 0x000fe200000000ff */
        /* <DEDUP_REMOVED lines=8> */
.L_x_5714:
[----:B-1----:R-:W-:Y:S05]  /*40f0*/  BSYNC B1 ;  /* 0x0000000000017941 */ /* 0x002fea0003800000 */
.L_x_5713:
[----:B0-----:R-:W-:-:S05]  /*4100*/  MOV R33, c[0x0][0x160] ;  /* 0x0000580000217a02 */ /* 0x001fca0000000f00 */
[----:B------:R-:W-:-:S05]  /*4110*/  IMAD R2, R33, 0x4, R2 ;  /* 0x0000000421027824 */ /* 0x000fca00078e0202 */
[----:B------:R-:W-:-:S13]  /*4120*/  ISETP.GE.AND P0, PT, R2, c[0x0][0x164], PT ;  /* 0x0000590002007a0c */ /* 0x000fda0003f06270 */
[----:B------:R-:W-:Y:S01]  /*4130*/  @P0 CALL.REL.NOINC `(.L_x_5715) ;  /* 0x0000001000000944 */ /* 0x000fe20003c00000 */
[----:B------:R-:W-:Y:S05]  /*4140*/  BRA `(.L_x_5716) ;  /* 0xffffc6c000007947 */ /* 0x000fea000383ffff */
.L_x_5715:
[----:B------:R-:W-:Y:S05]  /*4150*/  BSYNC B0 ;  /* 0x0000000000007941 */ /* 0x000fea0003800000 */
.L_x_5636:
[----:B------:R-:W-:Y:S05]  /*4160*/  EXIT ;  /* 0x000000000000794d */ /* 0x000fea0003800000 */
.L_x_5711:
[----:B------:R-:W-:Y:S01]  /*4170*/  HFMA2.MMA R50, -RZ, RZ, 0, 5.9604644775390625e-08 ;  /* 0x00000001ff327435 */ /* 0x000fe200000001ff */
[----:B------:R-:W-:Y:S01]  /*4180*/  IMAD.MOV.U32 R49, RZ, RZ, 0x1f ;  /* 0x0000001fff317424 */ /* 0x000fe200078e00ff */
[----:B------:R-:W-:Y:S02]  /*4190*/  MOV R48, 0xffffffff ;  /* 0xffffffff00307802 */ /* 0x000fe40000000f00 */
[----:B------:R-:W-:Y:S02]  /*41a0*/  MOV R46, 0x41c0 ;  /* 0x000041c0002e7802 */ /* 0x000fe40000000f00 */
[----:B------:R-:W-:Y:S05]  /*41b0*/  CALL.REL.NOINC `($__internal_111_$__cuda_sm70_shflsync_bfly_p) ;  /* 0x0000048000007944 */ /* 0x000fea0003c00000 */
[----:B01----:R-:W-:Y:S05]  /*41c0*/  BRA `(.L_x_5717) ;  /* 0xfffff90000007947 */ /* 0x003fea000383ffff */
.L_x_5712:
[----:B------:R-:W-:Y:S01]  /*41d0*/  HFMA2.MMA R49, -RZ, RZ, 0, 1.847743988037109375e-06 ;  /* 0x0000001fff317435 */ /* 0x000fe200000001ff */
[----:B------:R-:W-:Y:S01]  /*41e0*/  IMAD.MOV.U32 R50, RZ, RZ, 0x2 ;  /* 0x00000002ff327424 */ /* 0x000fe200078e00ff */
[----:B------:R-:W-:Y:S01]  /*41f0*/  MOV R46, 0x4220 ;  /* 0x00004220002e7802 */ /* 0x000fe20000000f00 */
[----:B------:R-:W-:-:S03]  /*4200*/  IMAD.MOV.U32 R48, RZ, RZ, -0x1 ;  /* 0xffffffffff307424 */ /* 0x000fc600078e00ff */
[----:B------:R-:W-:Y:S05]  /*4210*/  CALL.REL.NOINC `($__internal_111_$__cuda_sm70_shflsync_bfly_p) ;  /* 0x0000042000007944 */ /* 0x000fea0003c00000 */
[----:B01----:R-:W-:Y:S01]  /*4220*/  FADD.FTZ R65, R65, R48 ;  /* 0x0000003041417221 */ /* 0x003fe20000010000 */
[----:B------:R-:W-:Y:S01]  /*4230*/  MOV R50, 0x4 ;  /* 0x0000000400327802 */ /* 0x000fe20000000f00 */
[----:B------:R-:W-:Y:S01]  /*4240*/  IMAD.MOV.U32 R49, RZ, RZ, 0x1f ;  /* 0x0000001fff317424 */ /* 0x000fe200078e00ff */
[----:B------:R-:W-:-:S02]  /*4250*/  MOV R48, 0xffffffff ;  /* 0xffffffff00307802 */ /* 0x000fc40000000f00 */
[----:B------:R-:W-:Y:S02]  /*4260*/  MOV R46, 0x4280 ;  /* 0x00004280002e7802 */ /* 0x000fe40000000f00 */
[----:B------:R-:W-:Y:S05]  /*4270*/  CALL.REL.NOINC `($__internal_111_$__cuda_sm70_shflsync_bfly_p) ;  /* 0x000003c000007944 */ /* 0x000fea0003c00000 */
[----:B0-----:R-:W-:Y:S01]  /*4280*/  HFMA2.MMA R49, -RZ, RZ, 0, 1.847743988037109375e-06 ;  /* 0x0000001fff317435 */ /* 0x001fe200000001ff */
[----:B-1----:R-:W-:Y:S01]  /*4290*/  FADD.FTZ R65, R65, R48 ;  /* 0x0000003041417221 */ /* 0x002fe20000010000 */
[----:B------:R-:W-:Y:S01]  /*42a0*/  MOV R46, 0x42e0 ;  /* 0x000042e0002e7802 */ /* 0x000fe20000000f00 */
[----:B------:R-:W-:Y:S02]  /*42b0*/  IMAD.MOV.U32 R50, RZ, RZ, 0x8 ;  /* 0x00000008ff327424 */ /* 0x000fe400078e00ff */
[----:B------:R-:W-:Y:S02]  /*42c0*/  IMAD.MOV.U32 R48, RZ, RZ, -0x1 ;  /* 0xffffffffff307424 */ /* 0x000fe400078e00ff */
[----:B------:R-:W-:Y:S05]  /*42d0*/  CALL.REL.NOINC `($__internal_111_$__cuda_sm70_shflsync_bfly_p) ;  /* 0x0000036000007944 */ /* 0x000fea0003c00000 */
[----:B01----:R-:W-:Y:S01]  /*42e0*/  FADD.FTZ R65, R65, R48 ;  /* 0x0000003041417221 */ /* 0x003fe20000010000 */
[----:B------:R-:W-:Y:S01]  /*42f0*/  MOV R50, 0x10 ;  /* 0x0000001000327802 */ /* 0x000fe20000000f00 */
[----:B------:R-:W-:Y:S01]  /*4300*/  IMAD.MOV.U32 R49, RZ, RZ, 0x1f ;  /* 0x0000001fff317424 */ /* 0x000fe200078e00ff */
[----:B------:R-:W-:Y:S02]  /*4310*/  MOV R48, 0xffffffff ;  /* 0xffffffff00307802 */ /* 0x000fe40000000f00 */
[----:B------:R-:W-:-:S02]  /*4320*/  MOV R46, 0x4340 ;  /* 0x00004340002e7802 */ /* 0x000fc40000000f00 */
[----:B------:R-:W-:Y:S05]  /*4330*/  CALL.REL.NOINC `($__internal_111_$__cuda_sm70_shflsync_bfly_p) ;  /* 0x0000030000007944 */ /* 0x000fea0003c00000 */
        /* <DEDUP_REMOVED lines=22> */
[----:B------:R-:W-:Y:S05]  /*44a0*/  CALL.REL.NOINC `($__internal_111_$__cuda_sm70_shflsync_bfly_p) ;  /* 0x0000019000007944 */ /* 0x000fea0003c00000 */
[----:B01----:R-:W-:Y:S01]  /*44b0*/  FADD.FTZ R65, R65, R48 ;  /* 0x0000003041417221 */ /* 0x003fe20000010000 */
[----:B------:R-:W-:Y:S01]  /*44c0*/  MOV R50, 0x2 ;  /* 0x0000000200327802 */ /* 0x000fe20000000f00 */
[----:B------:R-:W-:Y:S01]  /*44d0*/  IMAD.MOV.U32 R49, RZ, RZ, 0x1f ;  /* 0x0000001fff317424 */ /* 0x000fe200078e00ff */
[----:B------:R-:W-:Y:S02]  /*44e0*/  MOV R48, 0xffffffff ;  /* 0xffffffff00307802 */ /* 0x000fe40000000f00 */
[----:B------:R-:W-:Y:S02]  /*44f0*/  MOV R46, 0x4510 ;  /* 0x00004510002e7802 */ /* 0x000fe40000000f00 */
[----:B------:R-:W-:Y:S05]  /*4500*/  CALL.REL.NOINC `($__internal_111_$__cuda_sm70_shflsync_bfly_p) ;  /* 0x0000013000007944 */ /* 0x000fea0003c00000 */
[----:B0-----:R-:W-:Y:S01]  /*4510*/  HFMA2.MMA R49, -RZ, RZ, 0, 1.847743988037109375e-06 ;  /* 0x0000001fff317435 */ /* 0x001fe200000001ff */
[----:B-1----:R-:W-:Y:S01]  /*4520*/  FADD.FTZ R65, R65, R48 ;  /* 0x0000003041417221 */ /* 0x002fe20000010000 */
[----:B------:R-:W-:Y:S01]  /*4530*/  MOV R46, 0x4570 ;  /* 0x00004570002e7802 */ /* 0x000fe20000000f00 */
[----:B------:R-:W-:Y:S02]  /*4540*/  IMAD.MOV.U32 R50, RZ, RZ, 0x4 ;  /* 0x00000004ff327424 */ /* 0x000fe400078e00ff */
[----:B------:R-:W-:-:S02]  /*4550*/  IMAD.MOV.U32 R48, RZ, RZ, -0x1 ;  /* 0xffffffffff307424 */ /* 0x000fc400078e00ff */
        /* <DEDUP_REMOVED lines=13> */
[----:B01----:R-:W-:Y:S05]  /*4630*/  BRA `(.L_x_5718) ;  /* 0xfffff6d000007947 */ /* 0x003fea000383ffff */
        .weak           $__internal_111_$__cuda_sm70_shflsync_bfly_p
        .type           $__internal_111_$__cuda_sm70_shflsync_bfly_p,@function
        .size           $__internal_111_$__cuda_sm70_shflsync_bfly_p,(.L_x_8299 - $__internal_111_$__cuda_sm70_shflsync_bfly_p)
$__internal_111_$__cuda_sm70_shflsync_bfly_p:
[----:B------:R-:W-:Y:S01]  /*4640*/  MOV R47, 0x0 ;  /* 0x00000000002f7802 */ /* 0x000fe20000000f00 */
[----:B------:R-:W-:Y:S04]  /*4650*/  WARPSYNC R48 ;  /* 0x0000003000007348 */ /* 0x000fe80003800000 */
[----:B------:R0:W1:Y:S01]  /*4660*/  SHFL.BFLY PT, R48, R65, R50, R49 ;  /* 0x0c00003241307389 */ /* 0x00006200000e0031 */
[----:B------:R-:W-:Y:S05]  /*4670*/  RET.REL.NODEC R46 `(_ZN10layer_norm13ln_fwd_kernelINS_13Kernel_traitsI6__halfS2_fS2_fjLj256ELj1ELj4ELj1ELj16ENS_18Kernel_traits_baseILj256ES2_S2_fS2_fjLj128EEEEELb1ELb1ELb1ELb1EEEvNS_9FwdParamsE) ;  /* 0xffffb9802e007950 */ /* 0x000fea0003c3ffff */
.L_x_5719:
        /* <DEDUP_REMOVED lines=16> */
.L_x_8299:


//--------------------- .text._ZN10layer_norm13ln_fwd_kernelINS_13Kernel_traitsIf6__halffS2_fjLj256ELj1ELj4ELj1ELj16ENS_18Kernel_traits_baseILj256EfS2_fS2_fjLj128EEEEELb0ELb0ELb0ELb0EEEvNS_9FwdParamsE --------------------------
	.section	.text._ZN10layer_norm13ln_fwd_kernelINS_13Kernel_traitsIf6__halffS2_fjLj256ELj1ELj4ELj1ELj16ENS_18Kernel_traits_baseILj256EfS2_fS2_fjLj128EEEEELb0ELb0ELb0ELb0EEEvNS_9FwdParamsE,"ax",@progbits
	.sectioninfo	@"SHI_REGISTERS=48"
	.align	128
        .global         _ZN10layer_norm13ln_fwd_kernelINS_13Kernel_traitsIf6__halffS2_fjLj256ELj1ELj4ELj1ELj16ENS_18Kernel_traits_baseILj256EfS2_fS2_fjLj128EEEEELb0ELb0ELb0ELb0EEEvNS_9FwdParamsE
        .type           _ZN10layer_norm13ln_fwd_kernelINS_13Kernel_traitsIf6__halffS2_fjLj256ELj1ELj4ELj1ELj16ENS_18Kernel_traits_baseILj256EfS2_fS2_fjLj128EEEEELb0ELb0ELb0ELb0EEEvNS_9FwdParamsE,@function
        .size           _ZN10layer_norm13ln_fwd_kernelINS_13Kernel_traitsIf6__halffS2_fjLj256ELj1ELj4ELj1ELj16ENS_18Kernel_traits_baseILj256EfS2_fS2_fjLj128EEEEELb0ELb0ELb0ELb0EEEvNS_9FwdParamsE,(.L_x_8300 - _ZN10layer_norm13ln_fwd_kernelINS_13Kernel_traitsIf6__halffS2_fjLj256ELj1ELj4ELj1ELj16ENS_18Kernel_traits_baseILj256EfS2_fS2_fjLj128EEEEELb0ELb0ELb0ELb0EEEvNS_9FwdParamsE)
        .other          _ZN10layer_norm13ln_fwd_kernelINS_13Kernel_traitsIf6__halffS2_fjLj256ELj1ELj4ELj1ELj16ENS_18Kernel_traits_baseILj256EfS2_fS2_fjLj128EEEEELb0ELb0ELb0ELb0EEEvNS_9FwdParamsE,@"STO_CUDA_ENTRY STV_DEFAULT"
_ZN10layer_norm13ln_fwd_kernelINS_13Kernel_traitsIf6__halffS2_fjLj256ELj1ELj4ELj1ELj16ENS_18Kernel_traits_baseILj256EfS2_fS2_fjLj128EEEEELb0ELb0ELb0ELb0EEEvNS_9FwdParamsE:
.text._ZN10layer_norm13ln_fwd_kernelINS_13Kernel_traitsIf6__halffS2_fjLj256ELj1ELj4ELj1ELj16ENS_18Kernel_traits_baseILj256EfS2_fS2_fjLj128EEEEELb0ELb0ELb0ELb0EEEvNS_9FwdParamsE:
        /* <DEDUP_REMOVED lines=30> */
.L_x_5721:
[----:B------:R-:W-:Y:S05]  /*01e0*/  BSYNC B0 ;  /* 0x0000000000007941 */ /* 0x000fea0003800000 */
.L_x_5720:
[----:B------:R-:W-:Y:S05]  /*01f0*/  @P2 EXIT ;  /* 0x000000000000294d */ /* 0x000fea0003800000 */
[----:B------:R-:W-:Y:S02]  /*0200*/  ULDC.U8 UR6, c[0x0][0x1f0] ;  /* 0x00007c0000067ab9 */ /* 0x000fe40000000000 */
.L_x_5728:
        /* <DEDUP_REMOVED lines=25> */
[----:B--2---:R-:W-:-:S02]  /*03a0*/  HADD2.F32 R35, -RZ, R28.H1_H1 ;  /* 0x3000001cff237230 */ /* 0x004fc40000004100 */
[----:B------:R-:W-:Y:S02]  /*03b0*/  HADD2.F32 R3, -RZ, R28.H0_H0 ;  /* 0x2000001cff037230 */ /* 0x000fe40000004100 */
[--C-:B------:R-:W-:Y:S02]  /*03c0*/  HADD2.F32 R37, -RZ, R29.reuse.H0_H0 ;  /* 0x2000001dff257230 */ /* 0x100fe40000004100 */
[----:B------:R-:W-:Y:S01]  /*03d0*/  HADD2.F32 R39, -RZ, R29.H1_H1 ;  /* 0x3000001dff277230 */ /* 0x000fe20000004100 */
[-C--:B------:R-:W-:Y:S01]  /*03e0*/  FMUL.FTZ R29, R35, R2.reuse ;  /* 0x00000002231d7220 */ /* 0x080fe20000410000 */
[--C-:B------:R-:W-:Y:S01]  /*03f0*/  HADD2.F32 R43, -RZ, R30.reuse.H0_H0 ;  /* 0x2000001eff2b7230 */ /* 0x100fe20000004100 */
[-C--:B------:R-:W-:Y:S01]  /*0400*/  FMUL.FTZ R28, R3, R2.reuse ;  /* 0x00000002031c7220 */ /* 0x080fe20000410000 */
[----:B------:R-:W-:Y:S01]  /*0410*/  HADD2.F32 R45, -RZ, R30.H1_H1 ;  /* 0x3000001eff2d7230 */ /* 0x000fe20000004100 */
[-C--:B------:R-:W-:Y:S01]  /*0420*/  FMUL.FTZ R30, R37, R2.reuse ;  /* 0x00000002251e7220 */ /* 0x080fe20000410000 */
[--C-:B------:R-:W-:Y:S01]  /*0430*/  HADD2.F32 R34, -RZ, R31.reuse.H0_H0 ;  /* 0x2000001fff227230 */ /* 0x100fe20000004100 */
[-C--:B0-----:R-:W-:Y:S01]  /*0440*/  FMUL.FTZ R32, R43, R2.reuse ;  /* 0x000000022b207220 */ /* 0x081fe20000410000 */
[----:B------:R-:W-:Y:S01]  /*0450*/  HADD2.F32 R38, -RZ, R31.H1_H1 ;  /* 0x3000001fff267230 */ /* 0x000fe20000004100 */
        /* <DEDUP_REMOVED lines=15> */
.L_x_5723:
[----:B------:R-:W-:Y:S05]  /*0550*/  BSYNC B0 ;  /* 0x0000000000007941 */ /* 0x000fea0003800000 */
.L_x_5722:
        /* <DEDUP_REMOVED lines=12> */
.L_x_5729:
        /* <DEDUP_REMOVED lines=37> */
.L_x_5730:
        /* <DEDUP_REMOVED lines=38> */
[----:B------:R-:W-:Y:S01]  /*0ad0*/  HFMA2.MMA R42, -RZ, RZ, 0, 9.5367431640625e-07 ;  /* 0x00000010ff2a7435 */ /* 0x000fe200000001ff */
[----:B------:R-:W-:Y:S02]  /*0ae0*/  FFMA.FTZ R43, R14, R43, R6 ;  /* 0x0000002b0e2b7223 */ /* 0x000fe40000010006 */
[----:B------:R-:W-:Y:S01]  /*0af0*/  FFMA.FTZ R36, R15, R36, R7 ;  /* 0x000000240f247223 */ /* 0x000fe20000010007 */
[----:B------:R-:W-:Y:S01]  /*0b00*/  F2FP.PACK_AB R38, R38, R37 ;  /* 0x000000252626723e */ /* 0x000fe200000000ff */
[----:B------:R-:W-:Y:S02]  /*0b10*/  FFMA.FTZ R3, R12, R3, R4 ;  /* 0x000000030c037223 */ /* 0x000fe40000010004 */
[----:B------:R-:W-:Y:S01]  /*0b20*/  FFMA.FTZ R2, R13, R2, R5 ;  /* 0x000000020d027223 */ /* 0x000fe20000010005 */
[----:B------:R-:W-:-:S04]  /*0b30*/  F2FP.PACK_AB R37, R36, R43 ;  /* 0x0000002b2425723e */ /* 0x000fc800000000ff */
[----:B------:R-:W-:Y:S01]  /*0b40*/  F2FP.PACK_AB R36, R2, R3 ;  /* 0x000000030224723e */ /* 0x000fe200000000ff */
[----:B------:R-:W-:-:S05]  /*0b50*/  IMAD.WIDE.U32 R2, R41, R42, c[0x0][0x208] ;  /* 0x0000820029027625 */ /* 0x000fca00078e002a */
[----:B------:R0:W-:Y:S02]  /*0b60*/  STG.E.128 [R2.64], R36 ;  /* 0x0000002402007986 */ /* 0x0001e4000c101d04 */
.L_x_5727:
[----:B------:R-:W-:Y:S05]  /*0b70*/  BSYNC B0 ;  /* 0x0000000000007941 */ /* 0x000fea0003800000 */
.L_x_5726:
[----:B01----:R-:W-:-:S05]  /*0b80*/  MOV R3, 0x4 ;  /* 0x0000000400037802 */ /* 0x003fca0000000f00 */
[----:B------:R-:W-:-:S05]  /*0b90*/  IMAD R0, R3, c[0x0][0x160], R0 ;  /* 0x0000580003007a24 */ /* 0x000fca00078e0200 */
[----:B------:R-:W-:-:S13]  /*0ba0*/  ISETP.GE.AND P0, PT, R0, c[0x0][0x164], PT ;  /* 0x0000590000007a0c */ /* 0x000fda0003f06270 */
[----:B-----5:R-:W-:Y:S05]  /*0bb0*/  @!P0 BRA `(.L_x_5728) ;  /* 0xfffff65000008947 */ /* 0x020fea000383ffff */
[----:B------:R-:W-:Y:S05]  /*0bc0*/  EXIT ;  /* 0x000000000000794d */ /* 0x000fea0003800000 */
.L_x_5724:
[----:B------:R-:W-:Y:S01]  /*0bd0*/  HFMA2.MMA R36, -RZ, RZ, 0, 5.9604644775390625e-08 ;  /* 0x00000001ff247435 */ /* 0x000fe200000001ff */
[----:B------:R-:W-:Y:S02]  /*0be0*/  MOV R39, 0x1f ;  /* 0x0000001f00277802 */ /* 0x000fe40000000f00 */
[----:B------:R-:W-:Y:S02]  /*0bf0*/  MOV R38, 0xffffffff ;  /* 0xffffffff00267802 */ /* 0x000fe40000000f00 */
[----:B------:R-:W-:Y:S02]  /*0c00*/  MOV R2, 0xc20 ;  /* 0x00000c2000027802 */ /* 0x000fe40000000f00 */
[----:B-----5:R-:W-:Y:S05]  /*0c10*/  CALL.REL.NOINC `($__internal_112_$__cuda_sm70_shflsync_bfly_p) ;  /* 0x0000049000007944 */ /* 0x020fea0003c00000 */
[----:B01----:R-:W-:Y:S05]  /*0c20*/  BRA `(.L_x_5729) ;  /* 0xfffff9f000007947 */ /* 0x003fea000383ffff */
.L_x_5725:
[----:B------:R-:W-:Y:S01]  /*0c30*/  HFMA2.MMA R36, -RZ, RZ, 0, 1.1920928955078125e-07 ;  /* 0x00000002ff247435 */ /* 0x000fe200000001ff */
[----:B------:R-:W-:Y:S02]  /*0c40*/  MOV R39, 0x1f ;  /* 0x0000001f00277802 */ /* 0x000fe40000000f00 */
[----:B------:R-:W-:Y:S02]  /*0c50*/  MOV R38, 0xffffffff ;  /* 0xffffffff00267802 */ /* 0x000fe40000000f00 */
[----:B------:R-:W-:-:S02]  /*0c60*/  MOV R2, 0xc80 ;  /* 0x00000c8000027802 */ /* 0x000fc40000000f00 */
[----:B-----5:R-:W-:Y:S05]  /*0c70*/  CALL.REL.NOINC `($__internal_112_$__cuda_sm70_shflsync_bfly_p) ;  /* 0x0000043000007944 */ /* 0x020fea0003c00000 */
[----:B01----:R-:W-:Y:S01]  /*0c80*/  FADD.FTZ R37, R37, R36 ;  /* 0x0000002425257221 */ /* 0x003fe20000010000 */
[----:B------:R-:W-:Y:S01]  /*0c90*/  HFMA2.MMA R36, -RZ, RZ, 0, 2.384185791015625e-07 ;  /* 0x00000004ff247435 */ /* 0x000fe200000001ff */
[----:B------:R-:W-:-:S02]  /*0ca0*/  MOV R39, 0x1f ;  /* 0x0000001f00277802 */ /* 0x000fc40000000f00 */
[----:B------:R-:W-:Y:S02]  /*0cb0*/  MOV R38, 0xffffffff ;  /* 0xffffffff00267802 */ /* 0x000fe40000000f00 */
[----:B------:R-:W-:Y:S02]  /*0cc0*/  MOV R2, 0xce0 ;  /* 0x00000ce000027802 */ /* 0x000fe40000000f00 */
[----:B------:R-:W-:Y:S05]  /*0cd0*/  CALL.REL.NOINC `($__internal_112_$__cuda_sm70_shflsync_bfly_p) ;  /* 0x000003d000007944 */ /* 0x000fea0003c00000 */
[----:B01----:R-:W-:Y:S01]  /*0ce0*/  FADD.FTZ R37, R37, R36 ;  /* 0x0000002425257221 */ /* 0x003fe20000010000 */
[----:B------:R-:W-:Y:S01]  /*0cf0*/  HFMA2.MMA R36, -RZ, RZ, 0, 4.76837158203125e-07 ;  /* 0x00000008ff247435 */ /* 0x000fe200000001ff */
[----:B------:R-:W-:Y:S02]  /*0d00*/  MOV R39, 0x1f ;  /* 0x0000001f00277802 */ /* 0x000fe40000000f00 */
[----:B------:R-:W-:Y:S02]  /*0d10*/  MOV R38, 0xffffffff ;  /* 0xffffffff00267802 */ /* 0x000fe40000000f00 */
[----:B------:R-:W-:Y:S02]  /*0d20*/  MOV R2, 0xd40 ;  /* 0x00000d4000027802 */ /* 0x000fe40000000f00 */
[----:B------:R-:W-:Y:S05]  /*0d30*/  CALL.REL.NOINC `($__internal_112_$__cuda_sm70_shflsync_bfly_p) ;  /* 0x0000037000007944 */ /* 0x000fea0003c00000 */
[----:B01----:R-:W-:Y:S01]  /*0d40*/  FADD.FTZ R37, R37, R36 ;  /* 0x0000002425257221 */ /* 0x003fe20000010000 */
[----:B------:R-:W-:Y:S01]  /*0d50*/  HFMA2.MMA R36, -RZ, RZ, 0, 9.5367431640625e-07 ;  /* 0x00000010ff247435 */ /* 0x000fe200000001ff */
[----:B------:R-:W-:-:S02]  /*0d60*/  MOV R39, 0x1f ;  /* 0x0000001f00277802 */ /* 0x000fc40000000f00 */
[----:B------:R-:W-:Y:S02]  /*0d70*/  MOV R38, 0xffffffff ;  /* 0xffffffff00267802 */ /* 0x000fe40000000f00 */
[----:B------:R-:W-:Y:S02]  /*0d80*/  MOV R2, 0xda0 ;  /* 0x00000da000027802 */ /* 0x000fe40000000f00 */
[----:B------:R-:W-:Y:S05]  /*0d90*/  CALL.REL.NOINC `($__internal_112_$__cuda_sm70_shflsync_bfly_p) ;  /* 0x0000031000007944 */ /* 0x000fea0003c00000 */
        /* <DEDUP_REMOVED lines=23> */
[----:B------:R-:W-:Y:S05]  /*0f10*/  CALL.REL.NOINC `($__internal_112_$__cuda_sm70_shflsync_bfly_p) ;  /* 0x0000019000007944 */ /* 0x000fea0003c00000 */
[----:B01----:R-:W-:Y:S01]  /*0f20*/  FADD.FTZ R37, R37, R36 ;  /* 0x0000002425257221 */ /* 0x003fe20000010000 */
[----:B------:R-:W-:Y:S01]  /*0f30*/  HFMA2.MMA R36, -RZ, RZ, 0, 1.1920928955078125e-07 ;  /* 0x00000002ff247435 */ /* 0x000fe200000001ff */
[----:B------:R-:W-:Y:S02]  /*0f40*/  MOV R39, 0x1f ;  /* 0x0000001f00277802 */ /* 0x000fe40000000f00 */
[----:B------:R-:W-:Y:S02]  /*0f50*/  MOV R38, 0xffffffff ;  /* 0xffffffff00267802 */ /* 0x000fe40000000f00 */
[----:B------:R-:W-:Y:S02]  /*0f60*/  MOV R2, 0xf80 ;  /* 0x00000f8000027802 */ /* 0x000fe40000000f00 */
[----:B------:R-:W-:Y:S05]  /*0f70*/  CALL.REL.NOINC `($__internal_112_$__cuda_sm70_shflsync_bfly_p) ;  /* 0x0000013000007944 */ /* 0x000fea0003c00000 */
        /* <DEDUP_REMOVED lines=18> */
[----:B01----:R-:W-:Y:S05]  /*10a0*/  BRA `(.L_x_5730) ;  /* 0xfffff7c000007947 */ /* 0x003fea000383ffff */
        .weak           $__internal_112_$__cuda_sm70_shflsync_bfly_p
        .type           $__internal_112_$__cuda_sm70_shflsync_bfly_p,@function
        .size           $__internal_112_$__cuda_sm70_shflsync_bfly_p,(.L_x_8300 - $__internal_112_$__cuda_sm70_shflsync_bfly_p)
$__internal_112_$__cuda_sm70_shflsync_bfly_p:
[----:B------:R-:W-:Y:S01]  /*10b0*/  HFMA2.MMA R3, -RZ, RZ, 0, 0 ;  /* 0x00000000ff037435 */ /* 0x000fe200000001ff */
[----:B------:R-:W-:Y:S04]  /*10c0*/  WARPSYNC R38 ;  /* 0x0000002600007348 */ /* 0x000fe80003800000 */
[----:B------:R0:W1:Y:S01]  /*10d0*/  SHFL.BFLY PT, R36, R37, R36, R39 ;  /* 0x0c00002425247389 */ /* 0x00006200000e0027 */
[----:B------:R-:W-:Y:S05]  /*10e0*/  RET.REL.NODEC R2 `(_ZN10layer_norm13ln_fwd_kernelINS_13Kernel_traitsIf6__halffS2_fjLj256ELj1ELj4ELj1ELj16ENS_18Kernel_traits_baseILj256EfS2_fS2_fjLj128EEEEELb0ELb0ELb0ELb0EEEvNS_9FwdParamsE) ;  /* 0xffffef1002007950 */ /* 0x000fea0003c3ffff */
.L_x_5731:
        /* <DEDUP_REMOVED lines=9> */
.L_x_8300:


//--------------------- .text._ZN10layer_norm13ln_fwd_kernelINS_13Kernel_traitsIf6__halffS2_fjLj256ELj1ELj4ELj1ELj16ENS_18Kernel_traits_baseILj256EfS2_fS2_fjLj128EEEEELb0ELb0ELb0ELb1EEEvNS_9FwdParamsE --------------------------
	.section	.text._ZN10layer_norm13ln_fwd_kernelINS_13Kernel_traitsIf6__halffS2_fjLj256ELj1ELj4ELj1ELj16ENS_18Kernel_traits_baseILj256EfS2_fS2_fjLj128EEEEELb0ELb0ELb0ELb1EEEvNS_9FwdParamsE,"ax",@progbits
	.sectioninfo	@"SHI_REGISTERS=47"
	.align	128
        .global         _ZN10layer_norm13ln_fwd_kernelINS_13Kernel_traitsIf6__halffS2_fjLj256ELj1ELj4ELj1ELj16ENS_18Kernel_traits_baseILj256EfS2_fS2_fjLj128EEEEELb0ELb0ELb0ELb1EEEvNS_9FwdParamsE
        .type           _ZN10layer_norm13ln_fwd_kernelINS_13Kernel_traitsIf6__halffS2_fjLj256ELj1ELj4ELj1ELj16ENS_18Kernel_traits_baseILj256EfS2_fS2_fjLj128EEEEELb0ELb0ELb0ELb1EEEvNS_9FwdParamsE,@function
        .size           _ZN10layer_norm13ln_fwd_kernelINS_13Kernel_traitsIf6__halffS2_fjLj256ELj1ELj4ELj1ELj16ENS_18Kernel_traits_baseILj256EfS2_fS2_fjLj128EEEEELb0ELb0ELb0ELb1EEEvNS_9FwdParamsE,(.L_x_8301 - _ZN10layer_norm13ln_fwd_kernelINS_13Kernel_traitsIf6__halffS2_fjLj256ELj1ELj4ELj1ELj16ENS_18Kernel_traits_baseILj256EfS2_fS2_fjLj128EEEEELb0ELb0ELb0ELb1EEEvNS_9FwdParamsE)
        .other          _ZN10layer_norm13ln_fwd_kernelINS_13Kernel_traitsIf6__halffS2_fjLj256ELj1ELj4ELj1ELj16ENS_18Kernel_traits_baseILj256EfS2_fS2_fjLj128EEEEELb0ELb0ELb0ELb1EEEvNS_9FwdParamsE,@"STO_CUDA_ENTRY STV_DEFAULT"
_ZN10layer_norm13ln_fwd_kernelINS_13Kernel_traitsIf6__halffS2_fjLj256ELj1ELj4ELj1ELj16ENS_18Kernel_traits_baseILj256EfS2_fS2_fjLj128EEEEELb0ELb0ELb0ELb1EEEvNS_9FwdParamsE:
.text._ZN10layer_norm13ln_fwd_kernelINS_13Kernel_traitsIf6__halffS2_fjLj256ELj1ELj4ELj1ELj16ENS_18Kernel_traits_baseILj256EfS2_fS2_fjLj128EEEEELb0ELb0ELb0ELb1EEEvNS_9FwdParamsE:
        /* <DEDUP_REMOVED lines=26> */
.L_x_5734:
        /* <DEDUP_REMOVED lines=29> */
[----:B0-----:R-:W-:-:S02]  /*0370*/  HADD2.F32 R37, -RZ, R31.H0_H0 ;  /* 0x2000001fff257230 */ /* 0x001fc40000004100 */
[----:B------:R-:W-:Y:S01]  /*0380*/  HADD2.F32 R39, -RZ, R31.H1_H1 ;  /* 0x3000001fff277230 */ /* 0x000fe20000004100 */
        /* <DEDUP_REMOVED lines=30> */
.L_x_5735:
        /* <DEDUP_REMOVED lines=36> */
.L_x_5736:
        /* <DEDUP_REMOVED lines=21> */
[----:B------:R-:W-:Y:S01]  /*0900*/  F2FP.PACK_AB R31, R44, R35 ;  /* 0x000000232c1f723e */ /* 0x000fe200000000ff */
        /* <DEDUP_REMOVED lines=27> */
.L_x_5732:
[----:B0-----:R-:W-:Y:S02]  /*0ac0*/  MOV R37, 0x1 ;  /* 0x0000000100257802 */ /* 0x001fe40000000f00 */
[----:B------:R-:W-:Y:S02]  /*0ad0*/  MOV R42, 0x1f ;  /* 0x0000001f002a7802 */ /* 0x000fe40000000f00 */
[----:B------:R-:W-:Y:S02]  /*0ae0*/  MOV R41, 0xffffffff ;  /* 0xffffffff00297802 */ /* 0x000fe40000000f00 */
[----:B------:R-:W-:Y:S02]  /*0af0*/  MOV R38, 0xb10 ;  /* 0x00000b1000267802 */ /* 0x000fe40000000f00 */
[----:B-----5:R-:W-:Y:S05]  /*0b00*/  CALL.REL.NOINC `($__internal_113_$__cuda_sm70_shflsync_bfly_p) ;  /* 0x0000048000007944 */ /* 0x020fea0003c00000 */
[----:B01----:R-:W-:Y:S05]  /*0b10*/  BRA `(.L_x_5735) ;  /* 0xfffffa5000007947 */ /* 0x003fea000383ffff */
.L_x_5733:
[----:B------:R-:W-:Y:S01]  /*0b20*/  HFMA2.MMA R42, -RZ, RZ, 0, 1.847743988037109375e-06 ;  /* 0x0000001fff2a7435 */ /* 0x000fe200000001ff */
[----:B------:R-:W-:Y:S02]  /*0b30*/  MOV R37, 0x2 ;  /* 0x0000000200257802 */ /* 0x000fe40000000f00 */
[----:B------:R-:W-:Y:S02]  /*0b40*/  MOV R41, 0xffffffff ;  /* 0xffffffff00297802 */ /* 0x000fe40000000f00 */
[----:B------:R-:W-:-:S02]  /*0b50*/  MOV R38, 0xb70 ;  /* 0x00000b7000267802 */ /* 0x000fc40000000f00 */
[----:B-----5:R-:W-:Y:S05]  /*0b60*/  CALL.REL.NOINC `($__internal_113_$__cuda_sm70_shflsync_bfly_p) ;  /* 0x0000042000007944 */ /* 0x020fea0003c00000 */
[----:B01----:R-:W-:Y:S01]  /*0b70*/  FADD.FTZ R40, R40, R37 ;  /* 0x0000002528287221 */ /* 0x003fe20000010000 */
[----:B------:R-:W-:Y:S01]  /*0b80*/  HFMA2.MMA R37, -RZ, RZ, 0, 2.384185791015625e-07 ;  /* 0x00000004ff257435 */ /* 0x000fe200000001ff */
[----:B------:R-:W-:-:S02]  /*0b90*/  MOV R42, 0x1f ;  /* 0x0000001f002a7802 */ /* 0x000fc40000000f00 */
[----:B------:R-:W-:Y:S02]  /*0ba0*/  MOV R41, 0xffffffff ;  /* 0xffffffff00297802 */ /* 0x000fe40000000f00 */
[----:B------:R-:W-:Y:S02]  /*0bb0*/  MOV R38, 0xbd0 ;  /* 0x00000bd000267802 */ /* 0x000fe40000000f00 */
[----:B------:R-:W-:Y:S05]  /*0bc0*/  CALL.REL.NOINC `($__internal_113_$__cuda_sm70_shflsync_bfly_p) ;  /* 0x000003c000007944 */ /* 0x000fea0003c00000 */
[----:B01----:R-:W-:Y:S01]  /*0bd0*/  FADD.FTZ R40, R40, R37 ;  /* 0x0000002528287221 */ /* 0x003fe20000010000 */
[----:B------:R-:W-:Y:S01]  /*0be0*/  HFMA2.MMA R37, -RZ, RZ, 0, 4.76837158203125e-07 ;  /* 0x00000008ff257435 */ /* 0x000fe200000001ff */
[----:B------:R-:W-:Y:S02]  /*0bf0*/  MOV R42, 0x1f ;  /* 0x0000001f002a7802 */ /* 0x000fe40000000f00 */
[----:B------:R-:W-:Y:S02]  /*0c00*/  MOV R41, 0xffffffff ;  /* 0xffffffff00297802 */ /* 0x000fe40000000f00 */
[----:B------:R-:W-:Y:S02]  /*0c10*/  MOV R38, 0xc30 ;  /* 0x00000c3000267802 */ /* 0x000fe40000000f00 */
[----:B------:R-:W-:Y:S05]  /*0c20*/  CALL.REL.NOINC `($__internal_113_$__cuda_sm70_shflsync_bfly_p) ;  /* 0x0000036000007944 */ /* 0x000fea0003c00000 */
[----:B01----:R-:W-:Y:S01]  /*0c30*/  FADD.FTZ R40, R40, R37 ;  /* 0x0000002528287221 */ /* 0x003fe20000010000 */
[----:B------:R-:W-:Y:S01]  /*0c40*/  HFMA2.MMA R37, -RZ, RZ, 0, 9.5367431640625e-07 ;  /* 0x00000010ff257435 */ /* 0x000fe200000001ff */
[----:B------:R-:W-:-:S02]  /*0c50*/  MOV R42, 0x1f ;  /* 0x0000001f002a7802 */ /* 0x000fc40000000f00 */
[----:B------:R-:W-:Y:S02]  /*0c60*/  MOV R41, 0xffffffff ;  /* 0xffffffff00297802 */ /* 0x000fe40000000f00 */
[----:B------:R-:W-:Y:S02]  /*0c70*/  MOV R38, 0xc90 ;  /* 0x00000c9000267802 */ /* 0x000fe40000000f00 */
[----:B------:R-:W-:Y:S05]  /*0c80*/  CALL.REL.NOINC `($__internal_113_$__cuda_sm70_shflsync_bfly_p) ;  /* 0x0000030000007944 */ /* 0x000fea0003c00000 */
        /* <DEDUP_REMOVED lines=22> */
[----:B------:R-:W-:Y:S05]  /*0df0*/  CALL.REL.NOINC `($__internal_113_$__cuda_sm70_shflsync_bfly_p) ;  /* 0x0000019000007944 */ /* 0x000fea0003c00000 */
[----:B01----:R-:W-:Y:S01]  /*0e00*/  FADD.FTZ R40, R40, R37 ;  /* 0x0000002528287221 */ /* 0x003fe20000010000 */
[----:B------:R-:W-:Y:S01]  /*0e10*/  HFMA2.MMA R37, -RZ, RZ, 0, 1.1920928955078125e-07 ;  /* 0x00000002ff257435 */ /* 0x000fe200000001ff */
[----:B------:R-:W-:Y:S02]  /*0e20*/  MOV R42, 0x1f ;  /* 0x0000001f002a7802 */ /* 0x000fe40000000f00 */
[----:B------:R-:W-:Y:S02]  /*0e30*/  MOV R41, 0xffffffff ;  /* 0xffffffff00297802 */ /* 0x000fe40000000f00 */
[----:B------:R-:W-:Y:S02]  /*0e40*/  MOV R38, 0xe60 ;  /* 0x00000e6000267802 */ /* 0x000fe40000000f00 */
[----:B------:R-:W-:Y:S05]  /*0e50*/  CALL.REL.NOINC `($__internal_113_$__cuda_sm70_shflsync_bfly_p) ;  /* 0x0000013000007944 */ /* 0x000fea0003c00000 */
[----:B01----:R-:W-:Y:S01]  /*0e60*/  FADD.FTZ R40, R40, R37 ;  /* 0x0000002528287221 */ /* 0x003fe20000010000 */
[----:B------:R-:W-:Y:S01]  /*0e70*/  HFMA2.MMA R37, -RZ, RZ, 0, 2.384185791015625e-07 ;  /* 0x00000004ff257435 */ /* 0x000fe200000001ff */
[----:B------:R-:W-:Y:S02]  /*0e80*/  MOV R42, 0x1f ;  /* 0x0000001f002a7802 */ /* 0x000fe40000000f00 */
[----:B------:R-:W-:-:S02]  /*0e90*/  MOV R41, 0xffffffff ;  /* 0xffffffff00297802 */ /* 0x000fc40000000f00 */
        /* <DEDUP_REMOVED lines=10> */
[----:B------:R-:W-:Y:S02]  /*0f40*/  MOV R42, 0x1f ;  /* 0x0000001f002a7802 */ /* 0x000fe40000000f00 */
[----:B------:R-:W-:-:S02]  /*0f50*/  MOV R41, 0xffffffff ;  /* 0xffffffff00297802 */ /* 0x000fc40000000f00 */
[----:B------:R-:W-:Y:S02]  /*0f60*/  MOV R38, 0xf80 ;  /* 0x00000f8000267802 */ /* 0x000fe40000000f00 */
[----:B------:R-:W-:Y:S05]  /*0f70*/  CALL.REL.NOINC `($__internal_113_$__cuda_sm70_shflsync_bfly_p) ;  /* 0x0000001000007944 */ /* 0x000fea0003c00000 */
[----:B01----:R-:W-:Y:S05]  /*0f80*/  BRA `(.L_x_5736) ;  /* 0xfffff82000007947 */ /* 0x003fea000383ffff */
        .weak           $__internal_113_$__cuda_sm70_shflsync_bfly_p
        .type           $__internal_113_$__cuda_sm70_shflsync_bfly_p,@function
        .size           $__internal_113_$__cuda_sm70_shflsync_bfly_p,(.L_x_8301 - $__internal_113_$__cuda_sm70_shflsync_bfly_p)
$__internal_113_$__cuda_sm70_shflsync_bfly_p:
[----:B------:R-:W-:Y:S01]  /*0f90*/  HFMA2.MMA R39, -RZ, RZ, 0, 0 ;  /* 0x00000000ff277435 */ /* 0x000fe200000001ff */
[----:B------:R-:W-:Y:S04]  /*0fa0*/  WARPSYNC R41 ;  /* 0x0000002900007348 */ /* 0x000fe80003800000 */
[----:B------:R0:W1:Y:S01]  /*0fb0*/  SHFL.BFLY PT, R37, R40, R37, R42 ;  /* 0x0c00002528257389 */ /* 0x00006200000e002a */
[----:B------:R-:W-:Y:S05]  /*0fc0*/  RET.REL.NODEC R38 `(_ZN10layer_norm13ln_fwd_kernelINS_13Kernel_traitsIf6__halffS2_fjLj256ELj1ELj4ELj1ELj16ENS_18Kernel_traits_baseILj256EfS2_fS2_fjLj128EEEEELb0ELb0ELb0ELb1EEEvNS_9FwdParamsE) ;  /* 0xfffff03026007950 */ /* 0x000fea0003c3ffff */
.L_x_5737:
        /* <DEDUP_REMOVED lines=11> */
.L_x_8301:


//--------------------- .text._ZN10layer_norm13ln_fwd_kernelINS_13Kernel_traitsIf6__halffS2_fjLj256ELj1ELj4ELj1ELj16ENS_18Kernel_traits_baseILj256EfS2_fS2_fjLj128EEEEELb0ELb0ELb1ELb0EEEvNS_9FwdParamsE --------------------------
	.section	.text._ZN10layer_norm13ln_fwd_kernelINS_13Kernel_traitsIf6__halffS2_fjLj256ELj1ELj4ELj1ELj16ENS_18Kernel_traits_baseILj256EfS2_fS2_fjLj128EEEEELb0ELb0ELb1ELb0EEEvNS_9FwdParamsE,"ax",@progbits
	.sectioninfo	@"SHI_REGISTERS=55"
	.align	128
        .global         _ZN10layer_norm13ln_fwd_kernelINS_13Kernel_traitsIf6__halffS2_fjLj256ELj1ELj4ELj1ELj16ENS_18Kernel_traits_baseILj256EfS2_fS2_fjLj128EEEEELb0ELb0ELb1ELb0EEEvNS_9FwdParamsE
        .type           _ZN10layer_norm13ln_fwd_kernelINS_13Kernel_traitsIf6__halffS2_fjLj256ELj1ELj4ELj1ELj16ENS_18Kernel_traits_baseILj256EfS2_fS2_fjLj128EEEEELb0ELb0ELb1ELb0EEEvNS_9FwdParamsE,@function
        .size           _ZN10layer_norm13ln_fwd_kernelINS_13Kernel_traitsIf6__halffS2_fjLj256ELj1ELj4ELj1ELj16ENS_18Kernel_traits_baseILj256EfS2_fS2_fjLj128EEEEELb0ELb0ELb1ELb0EEEvNS_9FwdParamsE,(.L_x_8302 - _ZN10layer_norm13ln_fwd_kernelINS_13Kernel_traitsIf6__halffS2_fjLj256ELj1ELj4ELj1ELj16ENS_18Kernel_traits_baseILj256EfS2_fS2_fjLj128EEEEELb0ELb0ELb1ELb0EEEvNS_9FwdParamsE)
        .other          _ZN10layer_norm13ln_fwd_kernelINS_13Kernel_traitsIf6__halffS2_fjLj256ELj1ELj4ELj1ELj16ENS_18Kernel_traits_baseILj256EfS2_fS2_fjLj128EEEEELb0ELb0ELb1ELb0EEEvNS_9FwdParamsE,@"STO_CUDA_ENTRY STV_DEFAULT"
_ZN10layer_norm13ln_fwd_kernelINS_13Kernel_traitsIf6__halffS2_fjLj256ELj1ELj4ELj1ELj16ENS_18Kernel_traits_baseILj256EfS2_fS2_fjLj128EEEEELb0ELb0ELb1ELb0EEEvNS_9FwdParamsE:
.text._ZN10layer_norm13ln_fwd_kernelINS_13Kernel_traitsIf6__halffS2_fjLj256ELj1ELj4ELj1ELj16ENS_18Kernel_traits_baseILj256EfS2_fS2_fjLj128EEEEELb0ELb0ELb1ELb0EEEvNS_9FwdParamsE:
        /* <DEDUP_REMOVED lines=30> */
.L_x_5739:
[----:B------:R-:W-:Y:S05]  /*01e0*/  BSYNC B0 ;  /* 0x0000000000007941 */ /* 0x000fea0003800000 */
.L_x_5738:
[----:B------:R-:W-:Y:S05]  /*01f0*/  @P1 EXIT ;  /* 0x000000000000194d */ /* 0x000fea0003800000 */
[----:B------:R-:W-:Y:S02]  /*0200*/  ULDC.U8 UR6, c[0x0][0x1f0] ;  /* 0x00007c0000067ab9 */ /* 0x000fe40000000000 */
.L_x_5763:
        /* <DEDUP_REMOVED lines=14> */
[----:B------:R-:W-:-:S04]  /*02f0*/  @P0 IMAD.MOV.U32 R35, RZ, RZ, 0x20 ;  /* 0x00000020ff230424 */ /* 0x000fc800078e00ff */
        /* <DEDUP_REMOVED lines=42> */
[----:B-----5:R-:W-:-:S05]  /*05a0*/  HADD2.F32 R36, -RZ, R28.H0_H0 ;  /* 0x2000001cff247230 */ /* 0x020fca0000004100 */
[----:B------:R-:W-:-:S04]  /*05b0*/  FMUL.FTZ R36, R36, c[0x0][0x1ec] ;  /* 0x00007b0024247a20 */ /* 0x000fc80000410000 */
[----:B------:R-:W-:Y:S02]  /*05c0*/  @P0 FADD.FTZ R36, R20, R36 ;  /* 0x0000002414240221 */ /* 0x000fe40000010000 */
.L_x_5743:
[----:B------:R-:W-:Y:S05]  /*05d0*/  BSYNC B1 ;  /* 0x0000000000017941 */ /* 0x000fea0003800000 */
.L_x_5742:
[----:B------:R-:W-:Y:S01]  /*05e0*/  BSSY B1, `(.L_x_5744) ;  /* 0x0000005000017945 */ /* 0x000fe20003800000 */
[----:B------:R-:W-:Y:S05]  /*05f0*/  @!P6 BRA `(.L_x_5745) ;  /* 0x000000300000e947 */ /* 0x000fea0003800000 */
[----:B-----5:R-:W-:-:S05]  /*0600*/  HADD2.F32 R37, -RZ, R28.H1_H1 ;  /* 0x3000001cff257230 */ /* 0x020fca0000004100 */
[----:B------:R-:W-:-:S04]  /*0610*/  FMUL.FTZ R37, R37, c[0x0][0x1ec] ;  /* 0x00007b0025257a20 */ /* 0x000fc80000410000 */
[----:B------:R-:W-:Y:S02]  /*0620*/  @P0 FADD.FTZ R37, R21, R37 ;  /* 0x0000002515250221 */ /* 0x000fe40000010000 */
.L_x_5745:
[----:B------:R-:W-:Y:S05]  /*0630*/  BSYNC B1 ;  /* 0x0000000000017941 */ /* 0x000fea0003800000 */
.L_x_5744:
[----:B------:R-:W-:Y:S01]  /*0640*/  BSSY B1, `(.L_x_5746) ;  /* 0x0000005000017945 */ /* 0x000fe20003800000 */
[----:B------:R-:W-:Y:S05]  /*0650*/  @!P6 BRA `(.L_x_5747) ;  /* 0x000000300000e947 */ /* 0x000fea0003800000 */
[----:B-----5:R-:W-:-:S05]  /*0660*/  HADD2.F32 R38, -RZ, R29.H0_H0 ;  /* 0x2000001dff267230 */ /* 0x020fca0000004100 */
[----:B------:R-:W-:-:S04]  /*0670*/  FMUL.FTZ R38, R38, c[0x0][0x1ec] ;  /* 0x00007b0026267a20 */ /* 0x000fc80000410000 */
[----:B------:R-:W-:Y:S02]  /*0680*/  @P0 FADD.FTZ R38, R22, R38 ;  /* 0x0000002616260221 */ /* 0x000fe40000010000 */
.L_x_5747:
[----:B------:R-:W-:Y:S05]  /*0690*/  BSYNC B1 ;  /* 0x0000000000017941 */ /* 0x000fea0003800000 */
.L_x_5746:
[----:B------:R-:W-:Y:S01]  /*06a0*/  BSSY B1, `(.L_x_5748) ;  /* 0x0000005000017945 */ /* 0x000fe20003800000 */
[----:B------:R-:W-:Y:S05]  /*06b0*/  @!P6 BRA `(.L_x_5749) ;  /* 0x000000300000e947 */ /* 0x000fea0003800000 */
[----:B-----5:R-:W-:-:S05]  /*06c0*/  HADD2.F32 R39, -RZ, R29.H1_H1 ;  /* 0x3000001dff277230 */ /* 0x020fca0000004100 */
[----:B------:R-:W-:-:S04]  /*06d0*/  FMUL.FTZ R39, R39, c[0x0][0x1ec] ;  /* 0x00007b0027277a20 */ /* 0x000fc80000410000 */
[----:B------:R-:W-:Y:S02]  /*06e0*/  @P0 FADD.FTZ R39, R23, R39 ;  /* 0x0000002717270221 */ /* 0x000fe40000010000 */
.L_x_5749:
[----:B------:R-:W-:Y:S05]  /*06f0*/  BSYNC B1 ;  /* 0x0000000000017941 */ /* 0x000fea0003800000 */
.L_x_5748:
[----:B------:R-:W-:Y:S01]  /*0700*/  BSSY B1, `(.L_x_5750) ;  /* 0x0000005000017945 */ /* 0x000fe20003800000 */
[----:B------:R-:W-:Y:S05]  /*0710*/  @!P6 BRA `(.L_x_5751) ;  /* 0x000000300000e947 */ /* 0x000fea0003800000 */
[----:B-----5:R-:W-:-:S05]  /*0720*/  HADD2.F32 R32, -RZ, R30.H0_H0 ;  /* 0x2000001eff207230 */ /* 0x020fca0000004100 */
[----:B------:R-:W-:-:S04]  /*0730*/  FMUL.FTZ R32, R32, c[0x0][0x1ec] ;  /* 0x00007b0020207a20 */ /* 0x000fc80000410000 */
[----:B------:R-:W-:Y:S02]  /*0740*/  @P0 FADD.FTZ R32, R24, R32 ;  /* 0x0000002018200221 */ /* 0x000fe40000010000 */
.L_x_5751:
[----:B------:R-:W-:Y:S05]  /*0750*/  BSYNC B1 ;  /* 0x0000000000017941 */ /* 0x000fea0003800000 */
.L_x_5750:
[----:B------:R-:W-:Y:S01]  /*0760*/  BSSY B1, `(.L_x_5752) ;  /* 0x0000005000017945 */ /* 0x000fe20003800000 */
[----:B------:R-:W-:Y:S05]  /*0770*/  @!P6 BRA `(.L_x_5753) ;  /* 0x000000300000e947 */ /* 0x000fea0003800000 */
[----:B-----5:R-:W-:-:S05]  /*0780*/  HADD2.F32 R33, -RZ, R30.H1_H1 ;  /* 0x3000001eff217230 */ /* 0x020fca0000004100 */
[----:B------:R-:W-:-:S04]  /*0790*/  FMUL.FTZ R33, R33, c[0x0][0x1ec] ;  /* 0x00007b0021217a20 */ /* 0x000fc80000410000 */
[----:B------:R-:W-:Y:S02]  /*07a0*/  @P0 FADD.FTZ R33, R25, R33 ;  /* 0x0000002119210221 */ /* 0x000fe40000010000 */
.L_x_5753:
[----:B------:R-:W-:Y:S05]  /*07b0*/  BSYNC B1 ;  /* 0x0000000000017941 */ /* 0x000fea0003800000 */
.L_x_5752:
[----:B------:R-:W-:Y:S01]  /*07c0*/  BSSY B1, `(.L_x_5754) ;  /* 0x0000005000017945 */ /* 0x000fe20003800000 */
[----:B------:R-:W-:Y:S05]  /*07d0*/  @!P6 BRA `(.L_x_5755) ;  /* 0x000000300000e947 */ /* 0x000fea0003800000 */
[----:B-----5:R-:W-:-:S05]  /*07e0*/  HADD2.F32 R34, -RZ, R31.H0_H0 ;  /* 0x2000001fff227230 */ /* 0x020fca0000004100 */
[----:B------:R-:W-:-:S04]  /*07f0*/  FMUL.FTZ R34, R34, c[0x0][0x1ec] ;  /* 0x00007b0022227a20 */ /* 0x000fc80000410000 */
[----:B------:R-:W-:Y:S02]  /*0800*/  @P0 FADD.FTZ R34, R26, R34 ;  /* 0x000000221a220221 */ /* 0x000fe40000010000 */
.L_x_5755:
[----:B------:R-:W-:Y:S05]  /*0810*/  BSYNC B1 ;  /* 0x0000000000017941 */ /* 0x000fea0003800000 */
.L_x_5754:
[----:B------:R-:W-:Y:S01]  /*0820*/  BSSY B1, `(.L_x_5756) ;  /* 0x0000005000017945 */ /* 0x000fe20003800000 */
[----:B------:R-:W-:Y:S05]  /*0830*/  @!P6 BRA `(.L_x_5757) ;  /* 0x000000300000e947 */ /* 0x000fea0003800000 */
[----:B-----5:R-:W-:-:S05]  /*0840*/  HADD2.F32 R35, -RZ, R31.H1_H1 ;  /* 0x3000001fff237230 */ /* 0x020fca0000004100 */
[----:B------:R-:W-:-:S04]  /*0850*/  FMUL.FTZ R35, R35, c[0x0][0x1ec] ;  /* 0x00007b0023237a20 */ /* 0x000fc80000410000 */
[----:B------:R-:W-:Y:S02]  /*0860*/  @P0 FADD.FTZ R35, R27, R35 ;  /* 0x000000231b230221 */ /* 0x000fe40000010000 */
.L_x_5757:
[----:B------:R-:W-:Y:S05]  /*0870*/  BSYNC B1 ;  /* 0x0000000000017941 */ /* 0x000fea0003800000 */
.L_x_5756:
[----:B------:R0:W-:Y:S04]  /*0880*/  STG.E.128 [R42.64], R36 ;  /* 0x000000242a007986 */ /* 0x0001e8000c101d04 */
[----:B------:R0:W-:Y:S02]  /*0890*/  STG.E.128 [R42.64+0x10], R32 ;  /* 0x000010202a007986 */ /* 0x0001e4000c101d04 */
.L_x_5741:
[----:B------:R-:W-:Y:S05]  /*08a0*/  BSYNC B0 ;  /* 0x0000000000007941 */ /* 0x000fea0003800000 */
.L_x_5740:
        /* <DEDUP_REMOVED lines=12> */
.L_x_5764:
        /* <DEDUP_REMOVED lines=37> */
.L_x_5765:
        /* <DEDUP_REMOVED lines=38> */
[----:B------:R-:W-:Y:S02]  /*0e20*/  FMUL.FTZ R40, R41, R40 ;  /* 0x0000002829287220 */ /* 0x000fe40000410000 */
[----:B------:R-:W-:Y:S01]  /*0e30*/  FFMA.FTZ R3, R5, R46, R13 ;  /* 0x0000002e05037223 */ /* 0x000fe2000001000d */
[----:B------:R-:W-:Y:S01]  /*0e40*/  HFMA2.MMA R46, -RZ, RZ, 0, 9.5367431640625e-07 ;  /* 0x00000010ff2e7435 */ /* 0x000fe200000001ff */
        /* <DEDUP_REMOVED lines=14> */
.L_x_5761:
[----:B-1----:R-:W-:Y:S05]  /*0f30*/  BSYNC B0 ;  /* 0x0000000000007941 */ /* 0x002fea0003800000 */
.L_x_5760:
[----:B------:R-:W-:-:S05]  /*0f40*/  IMAD.MOV.U32 R3, RZ, RZ, c[0x0][0x160] ;  /* 0x00005800ff037624 */ /* 0x000fca00078e00ff */
[----:B------:R-:W-:-:S04]  /*0f50*/  LEA R0, R3, R0, 0x2 ;  /* 0x0000000003007211 */ /* 0x000fc800078e10ff */
[----:B------:R-:W-:-:S13]  /*0f60*/  ISETP.GE.AND P0, PT, R0, c[0x0][0x164], PT ;  /* 0x0000590000007a0c */ /* 0x000fda0003f06270 */
[----:B0-----:R-:W-:Y:S01]  /*0f70*/  @P0 CALL.REL.NOINC `(.L_x_5762) ;  /* 0x0000001000000944 */ /* 0x001fe20003c00000 */
[----:B------:R-:W-:Y:S05]  /*0f80*/  BRA `(.L_x_5763) ;  /* 0xfffff28000007947 */ /* 0x000fea000383ffff */
.L_x_5762:
[----:B------:R-:W-:Y:S05]  /*0f90*/  EXIT ;  /* 0x000000000000794d */ /* 0x000fea0003800000 */
.L_x_5758:
[----:B------:R-:W-:Y:S01]  /*0fa0*/  HFMA2.MMA R46, -RZ, RZ, 0, 1.847743988037109375e-06 ;  /* 0x0000001fff2e7435 */ /* 0x000fe200000001ff */
[----:B------:R-:W-:Y:S02]  /*0fb0*/  MOV R47, 0x1 ;  /* 0x00000001002f7802 */ /* 0x000fe40000000f00 */
[----:B------:R-:W-:Y:S02]  /*0fc0*/  MOV R43, 0xffffffff ;  /* 0xffffffff002b7802 */ /* 0x000fe40000000f00 */
[----:B------:R-:W-:Y:S02]  /*0fd0*/  MOV R44, 0xff0 ;  /* 0x00000ff0002c7802 */ /* 0x000fe40000000f00 */
[----:B-----5:R-:W-:Y:S05]  /*0fe0*/  CALL.REL.NOINC `($__internal_114_$__cuda_sm70_shflsync_bfly_p) ;  /* 0x000004b000007944 */ /* 0x020fea0003c00000 */
[----:B01----:R-:W-:Y:S05]  /*0ff0*/  BRA `(.L_x_5764) ;  /* 0xfffff97000007947 */ /* 0x003fea000383ffff */
.L_x_5759:
[----:B------:R-:W-:Y:S01]  /*1000*/  HFMA2.MMA R47, -RZ, RZ, 0, 1.1920928955078125e-07 ;  /* 0x00000002ff2f7435 */ /* 0x000fe200000001ff */
[----:B0-----:R-:W-:Y:S01]  /*1010*/  MOV R41, R48 ;  /* 0x0000003000297202 */ /* 0x001fe20000000f00 */
[----:B------:R-:W-:Y:S01]  /*1020*/  IMAD.MOV.U32 R46, RZ, RZ, 0x1f ;  /* 0x0000001fff2e7424 */ /* 0x000fe200078e00ff */
[----:B------:R-:W-:Y:S02]  /*1030*/  MOV R43, 0xffffffff ;  /* 0xffffffff002b7802 */ /* 0x000fe40000000f00 */
[----:B------:R-:W-:-:S02]  /*1040*/  MOV R44, 0x1060 ;  /* 0x00001060002c7802 */ /* 0x000fc40000000f00 */
[----:B-----5:R-:W-:Y:S05]  /*1050*/  CALL.REL.NOINC `($__internal_114_$__cuda_sm70_shflsync_bfly_p) ;  /* 0x0000044000007944 */ /* 0x020fea0003c00000 */
[----:B0-----:R-:W-:Y:S01]  /*1060*/  HFMA2.MMA R47, -RZ, RZ, 0, 2.384185791015625e-07 ;  /* 0x00000004ff2f7435 */ /* 0x001fe200000001ff */
[----:B-1----:R-:W-:Y:S01]  /*1070*/  FADD.FTZ R41, R48, R43 ;  /* 0x0000002b30297221 */ /* 0x002fe20000010000 */
[----:B------:R-:W-:-:S02]  /*1080*/  MOV R46, 0x1f ;  /* 0x0000001f002e7802 */ /* 0x000fc40000000f00 */
[----:B------:R-:W-:Y:S02]  /*1090*/  MOV R43, 0xffffffff ;  /* 0xffffffff002b7802 */ /* 0x000fe40000000f00 */
[----:B------:R-:W-:Y:S02]  /*10a0*/  MOV R44, 0x10c0 ;  /* 0x000010c0002c7802 */ /* 0x000fe40000000f00 */
[----:B------:R-:W-:Y:S05]  /*10b0*/  CALL.REL.NOINC `($__internal_114_$__cuda_sm70_shflsync_bfly_p) ;  /* 0x000003e000007944 */ /* 0x000fea0003c00000 */
[----:B0-----:R-:W-:Y:S01]  /*10c0*/  HFMA2.MMA R47, -RZ, RZ, 0, 4.76837158203125e-07 ;  /* 0x00000008ff2f7435 */ /* 0x001fe200000001ff */
[----:B-1----:R-:W-:Y:S01]  /*10d0*/  FADD.FTZ R41, R41, R43 ;  /* 0x0000002b29297221 */ /* 0x002fe20000010000 */
[----:B------:R-:W-:Y:S01]  /*10e0*/  MOV R46, 0x1f ;  /* 0x0000001f002e7802 */ /* 0x000fe20000000f00 */
[----:B------:R-:W-:Y:S01]  /*10f0*/  IMAD.MOV.U32 R43, RZ, RZ, -0x1 ;  /* 0xffffffffff2b7424 */ /* 0x000fe200078e00ff */
[----:B------:R-:W-:Y:S02]  /*1100*/  MOV R44, 0x1120 ;  /* 0x00001120002c7802 */ /* 0x000fe40000000f00 */
[----:B------:R-:W-:Y:S05]  /*1110*/  CALL.REL.NOINC `($__internal_114_$__cuda_sm70_shflsync_bfly_p) ;  /* 0x0000038000007944 */ /* 0x000fea0003c00000 */
[----:B0-----:R-:W-:Y:S01]  /*1120*/  HFMA2.MMA R47, -RZ, RZ, 0, 9.5367431640625e-07 ;  /* 0x00000010ff2f7435 */ /* 0x001fe200000001ff */
[----:B-1----:R-:W-:Y:S01]  /*1130*/  FADD.FTZ R41, R41, R43 ;  /* 0x0000002b29297221 */ /* 0x002fe20000010000 */
[----:B------:R-:W-:Y:S02]  /*1140*/  MOV R46, 0x1f ;  /* 0x0000001f002e7802 */ /* 0x000fe40000000f00 */
[----:B------:R-:W-:-:S02]  /*1150*/  MOV R43, 0xffffffff ;  /* 0xffffffff002b7802 */ /* 0x000fc40000000f00 */
[----:B------:R-:W-:Y:S02]  /*1160*/  MOV R44, 0x1180 ;  /* 0x00001180002c7802 */ /* 0x000fe40000000f00 */
[----:B------:R-:W-:Y:S05]  /*1170*/  CALL.REL.NOINC `($__internal_114_$__cuda_sm70_shflsync_bfly_p) ;  /* 0x0000032000007944 */ /* 0x000fea0003c00000 */
        /* <DEDUP_REMOVED lines=23> */
[----:B------:R-:W-:Y:S05]  /*12f0*/  CALL.REL.NOINC `($__internal_114_$__cuda_sm70_shflsync_bfly_p) ;  /* 0x000001a000007944 */ /* 0x000fea0003c00000 */
[----:B0-----:R-:W-:Y:S01]  /*1300*/  HFMA2.MMA R46, -RZ, RZ, 0, 1.847743988037109375e-06 ;  /* 0x0000001fff2e7435 */ /* 0x001fe200000001ff */
[----:B-1----:R-:W-:Y:S01]  /*1310*/  FADD.FTZ R41, R41, R43 ;  /* 0x0000002b29297221 */ /* 0x002fe20000010000 */
[----:B------:R-:W-:Y:S01]  /*1320*/  MOV R43, 0xffffffff ;  /* 0xffffffff002b7802 */ /* 0x000fe20000000f00 */
[----:B------:R-:W-:Y:S01]  /*1330*/  IMAD.MOV.U32 R47, RZ, RZ, 0x2 ;  /* 0x00000002ff2f7424 */ /* 0x000fe200078e00ff */
[----:B------:R-:W-:Y:S02]  /*1340*/  MOV R44, 0x1360 ;  /* 0x00001360002c7802 */ /* 0x000fe40000000f00 */
[----:B------:R-:W-:Y:S05]  /*1350*/  CALL.REL.NOINC `($__internal_114_$__cuda_sm70_shflsync_bfly_p) ;  /* 0x0000014000007944 */ /* 0x000fea0003c00000 */
[----:B0-----:R-:W-:Y:S01]  /*1360*/  HFMA2.MMA R47, -RZ, RZ, 0, 2.384185791015625e-07 ;  /* 0x00000004ff2f7435 */ /* 0x001fe200000001ff */
[----:B-1----:R-:W-:Y:S01]  /*1370*/  FADD.FTZ R41, R41, R43 ;  /* 0x0000002b29297221 */ /* 0x002fe20000010000 */
[----:B------:R-:W-:Y:S02]  /*1380*/  MOV R46, 0x1f ;  /* 0x0000001f002e7802 */ /* 0x000fe40000000f00 */
[----:B------:R-:W-:Y:S02]  /*1390*/  MOV R43, 0xffffffff ;  /* 0xffffffff002b7802 */ /* 0x000fe40000000f00 */
[----:B------:R-:W-:-:S02]  /*13a0*/  MOV R44, 0x13c0 ;  /* 0x000013c0002c7802 */ /* 0x000fc40000000f00 */
[----:B------:R-:W-:Y:S05]  /*13b0*/  CALL.REL.NOINC `($__internal_114_$__cuda_sm70_shflsync_bfly_p) ;  /* 0x000000e000007944 */ /* 0x000fea0003c00000 */
[----:B0-----:R-:W-:Y:S01]  /*13c0*/  HFMA2.MMA R47, -RZ, RZ, 0, 4.76837158203125e-07 ;  /* 0x00000008ff2f7435 */ /* 0x001fe200000001ff */
[----:B-1----:R-:W-:Y:S01]  /*13d0*/  FADD.FTZ R41, R41, R43 ;  /* 0x0000002b29297221 */ /* 0x002fe20000010000 */
[----:B------:R-:W-:Y:S01]  /*13e0*/  MOV R43, 0xffffffff ;  /* 0xffffffff002b7802 */ /* 0x000fe20000000f00 */
[----:B------:R-:W-:Y:S01]  /*13f0*/  IMAD.MOV.U32 R46, RZ, RZ, 0x1f ;  /* 0x0000001fff2e7424 */ /* 0x000fe200078e00ff */
[----:B------:R-:W-:-:S02]  /*1400*/  MOV R44, 0x1420 ;  /* 0x00001420002c7802 */ /* 0x000fc40000000f00 */
[----:B------:R-:W-:Y:S05]  /*1410*/  CALL.REL.NOINC `($__internal_114_$__cuda_sm70_shflsync_bfly_p) ;  /* 0x0000008000007944 */ /* 0x000fea0003c00000 */
[----:B0-----:R-:W-:Y:S01]  /*1420*/  HFMA2.MMA R47, -RZ, RZ, 0, 9.5367431640625e-07 ;  /* 0x00000010ff2f7435 */ /* 0x001fe200000001ff */
[----:B-1----:R-:W-:Y:S01]  /*1430*/  FADD.FTZ R41, R41, R43 ;  /* 0x0000002b29297221 */ /* 0x002fe20000010000 */
[----:B------:R-:W-:-:S02]  /*1440*/  MOV R46, 0x1f ;  /* 0x0000001f002e7802 */ /* 0x000fc40000000f00 */
[----:B------:R-:W-:Y:S02]  /*1450*/  MOV R43, 0xffffffff ;  /* 0xffffffff002b7802 */ /* 0x000fe40000000f00 */
[----:B------:R-:W-:Y:S02]  /*1460*/  MOV R44, 0x1480 ;  /* 0x00001480002c7802 */ /* 0x000fe40000000f00 */
[----:B------:R-:W-:Y:S05]  /*1470*/  CALL.REL.NOINC `($__internal_114_$__cuda_sm70_shflsync_bfly_p) ;  /* 0x0000002000007944 */ /* 0x000fea0003c00000 */
[----:B-1----:R-:W-:Y:S01]  /*1480*/  MOV R48, R43 ;  /* 0x0000002b00307202 */ /* 0x002fe20000000f00 */
[----:B0-----:R-:W-:Y:S05]  /*1490*/  BRA `(.L_x_5765) ;  /* 0xfffff72000007947 */ /* 0x001fea000383ffff */
        .weak           $__internal_114_$__cuda_sm70_shflsync_bfly_p
        .type           $__internal_114_$__cuda_sm70_shflsync_bfly_p,@function
        .size           $__internal_114_$__cuda_sm70_shflsync_bfly_p,(.L_x_8302 - $__internal_114_$__cuda_sm70_shflsync_bfly_p)
$__internal_114_$__cuda_sm70_shflsync_bfly_p:
[----:B------:R-:W-:Y:S01]  /*14a0*/  HFMA2.MMA R45, -RZ, RZ, 0, 0 ;  /* 0x00000000ff2d7435 */ /* 0x000fe200000001ff */
[----:B------:R-:W-:Y:S04]  /*14b0*/  WARPSYNC R43 ;  /* 0x0000002b00007348 */ /* 0x000fe80003800000 */
[----:B------:R0:W1:Y:S01]  /*14c0*/  SHFL.BFLY PT, R43, R41, R47, R46 ;  /* 0x0c00002f292b7389 */ /* 0x00006200000e002e */
[----:B------:R-:W-:Y:S05]  /*14d0*/  RET.REL.NODEC R44 `(_ZN10layer_norm13ln_fwd_kernelINS_13Kernel_traitsIf6__halffS2_fjLj256ELj1ELj4ELj1ELj16ENS_18Kernel_traits_baseILj256EfS2_fS2_fjLj128EEEEELb0ELb0ELb1ELb0EEEvNS_9FwdParamsE) ;  /* 0xffffeb202c007950 */ /* 0x000fea0003c3ffff */
.L_x_5766:
        /* <DEDUP_REMOVED lines=10> */
.L_x_8302:


//--------------------- .text._ZN10layer_norm13ln_fwd_kernelINS_13Kernel_traitsIf6__halffS2_fjLj256ELj1ELj4ELj1ELj16ENS_18Kernel_traits_baseILj256EfS2_fS2_fjLj128EEEEELb0ELb0ELb1ELb1EEEvNS_9FwdParamsE --------------------------
	.section	.text._ZN10layer_norm13ln_fwd_kernelINS_13Kernel_traitsIf6__halffS2_fjLj256ELj1ELj4ELj1ELj16ENS_18Kernel_traits_baseILj256EfS2_fS2_fjLj128EEEEELb0ELb0ELb1ELb1EEEvNS_9FwdParamsE,"ax",@progbits
	.sectioninfo	@"SHI_REGISTERS=51"
	.align	128
        .global         _ZN10layer_norm13ln_fwd_kernelINS_13Kernel_traitsIf6__halffS2_fjLj256ELj1ELj4ELj1ELj16ENS_18Kernel_traits_baseILj256EfS2_fS2_fjLj128EEEEELb0ELb0ELb1ELb1EEEvNS_9FwdParamsE
        .type           _ZN10layer_norm13ln_fwd_kernelINS_13Kernel_traitsIf6__halffS2_fjLj256ELj1ELj4ELj1ELj16ENS_18Kernel_traits_baseILj256EfS2_fS2_fjLj128EEEEELb0ELb0ELb1ELb1EEEvNS_9FwdParamsE,@function
        .size           _ZN10layer_norm13ln_fwd_kernelINS_13Kernel_traitsIf6__halffS2_fjLj256ELj1ELj4ELj1ELj16ENS_18Kernel_traits_baseILj256EfS2_fS2_fjLj128EEEEELb0ELb0ELb1ELb1EEEvNS_9FwdParamsE,(.L_x_8303 - _ZN10layer_norm13ln_fwd_kernelINS_13Kernel_traitsIf6__halffS2_fjLj256ELj1ELj4ELj1ELj16ENS_18Kernel_traits_baseILj256EfS2_fS2_fjLj128EEEEELb0ELb0ELb1ELb1EEEvNS_9FwdParamsE)
        .other          _ZN10layer_norm13ln_fwd_kernelINS_13Kernel_traitsIf6__halffS2_fjLj256ELj1ELj4ELj1ELj16ENS_18Kernel_traits_baseILj256EfS2_fS2_fjLj128EEEEELb0ELb0ELb1ELb1EEEvNS_9FwdParamsE,@"STO_CUDA_ENTRY STV_DEFAULT"
_ZN10layer_norm13ln_fwd_kernelINS_13Kernel_traitsIf6__halffS2_fjLj256ELj1ELj4ELj1ELj16ENS_18Kernel_traits_baseILj256EfS2_fS2_fjLj128EEEEELb0ELb0ELb1ELb1EEEvNS_9FwdParamsE:
.text._ZN10layer_norm13ln_fwd_kernelINS_13Kernel_traitsIf6__halffS2_fjLj256ELj1ELj4ELj1ELj16ENS_18Kernel_traits_baseILj256EfS2_fS2_fjLj128EEEEELb0ELb0ELb1ELb1EEEvNS_9FwdParamsE:
        /* <DEDUP_REMOVED lines=26> */
.L_x_5788:
[----:B------:R-:W-:-:S10]  /*01a0*/  HFMA2.MMA R9, -RZ, RZ, 0, 2.384185791015625e-07 ;  /* 0x00000004ff097435 */ /* 0x000fd400000001ff */
        /* <DEDUP_REMOVED lines=55> */
.L_x_5768:
[----:B------:R-:W-:Y:S05]  /*0520*/  BSYNC B0 ;  /* 0x0000000000007941 */ /* 0x000fea0003800000 */
.L_x_5767:
[----:B------:R-:W-:Y:S01]  /*0530*/  BSSY B0, `(.L_x_5769) ;  /* 0x0000005000007945 */ /* 0x000fe20003800000 */
[----:B------:R-:W-:Y:S05]  /*0540*/  @!P6 BRA `(.L_x_5770) ;  /* 0x000000300000e947 */ /* 0x000fea0003800000 */
[----:B-----5:R-:W-:-:S05]  /*0550*/  HADD2.F32 R9, -RZ, R12.H1_H1 ;  /* 0x3000000cff097230 */ /* 0x020fca0000004100 */
[----:B------:R-:W-:-:S04]  /*0560*/  FMUL.FTZ R9, R9, c[0x0][0x1ec] ;  /* 0x00007b0009097a20 */ /* 0x000fc80000410000 */
[----:B------:R-:W-:Y:S02]  /*0570*/  @P0 FADD.FTZ R9, R21, R9 ;  /* 0x0000000915090221 */ /* 0x000fe40000010000 */
.L_x_5770:
[----:B------:R-:W-:Y:S05]  /*0580*/  BSYNC B0 ;  /* 0x0000000000007941 */ /* 0x000fea0003800000 */
.L_x_5769:
[----:B------:R-:W-:Y:S01]  /*0590*/  BSSY B0, `(.L_x_5771) ;  /* 0x0000005000007945 */ /* 0x000fe20003800000 */
[----:B------:R-:W-:Y:S05]  /*05a0*/  @!P6 BRA `(.L_x_5772) ;  /* 0x000000300000e947 */ /* 0x000fea0003800000 */
[----:B-----5:R-:W-:-:S05]  /*05b0*/  HADD2.F32 R10, -RZ, R13.H0_H0 ;  /* 0x2000000dff0a7230 */ /* 0x020fca0000004100 */
[----:B------:R-:W-:-:S04]  /*05c0*/  FMUL.FTZ R10, R10, c[0x0][0x1ec] ;  /* 0x00007b000a0a7a20 */ /* 0x000fc80000410000 */
[----:B------:R-:W-:Y:S02]  /*05d0*/  @P0 FADD.FTZ R10, R22, R10 ;  /* 0x0000000a160a0221 */ /* 0x000fe40000010000 */
.L_x_5772:
[----:B------:R-:W-:Y:S05]  /*05e0*/  BSYNC B0 ;  /* 0x0000000000007941 */ /* 0x000fea0003800000 */
.L_x_5771:
[----:B------:R-:W-:Y:S01]  /*05f0*/  BSSY B0, `(.L_x_5773) ;  /* 0x0000005000007945 */ /* 0x000fe20003800000 */
[----:B------:R-:W-:Y:S05]  /*0600*/  @!P6 BRA `(.L_x_5774) ;  /* 0x000000300000e947 */ /* 0x000fea0003800000 */
[----:B-----5:R-:W-:-:S05]  /*0610*/  HADD2.F32 R11, -RZ, R13.H1_H1 ;  /* 0x3000000dff0b7230 */ /* 0x020fca0000004100 */
[----:B------:R-:W-:-:S04]  /*0620*/  FMUL.FTZ R11, R11, c[0x0][0x1ec] ;  /* 0x00007b000b0b7a20 */ /* 0x000fc80000410000 */
[----:B------:R-:W-:Y:S02]  /*0630*/  @P0 FADD.FTZ R11, R23, R11 ;  /* 0x0000000b170b0221 */ /* 0x000fe40000010000 */
.L_x_5774:
[----:B------:R-:W-:Y:S05]  /*0640*/  BSYNC B0 ;  /* 0x0000000000007941 */ /* 0x000fea0003800000 */
.L_x_5773:
[----:B------:R-:W-:Y:S01]  /*0650*/  BSSY B0, `(.L_x_5775) ;  /* 0x0000005000007945 */ /* 0x000fe20003800000 */
[----:B------:R-:W-:Y:S05]  /*0660*/  @!P6 BRA `(.L_x_5776) ;  /* 0x000000300000e947 */ /* 0x000fea0003800000 */
[----:B-----5:R-:W-:-:S05]  /*0670*/  HADD2.F32 R4, -RZ, R14.H0_H0 ;  /* 0x2000000eff047230 */ /* 0x020fca0000004100 */
[----:B------:R-:W-:-:S04]  /*0680*/  FMUL.FTZ R4, R4, c[0x0][0x1ec] ;  /* 0x00007b0004047a20 */ /* 0x000fc80000410000 */
[----:B------:R-:W-:Y:S02]  /*0690*/  @P0 FADD.FTZ R4, R16, R4 ;  /* 0x0000000410040221 */ /* 0x000fe40000010000 */
.L_x_5776:
[----:B------:R-:W-:Y:S05]  /*06a0*/  BSYNC B0 ;  /* 0x0000000000007941 */ /* 0x000fea0003800000 */
.L_x_5775:
[----:B------:R-:W-:Y:S01]  /*06b0*/  BSSY B0, `(.L_x_5777) ;  /* 0x0000005000007945 */ /* 0x000fe20003800000 */
[----:B------:R-:W-:Y:S05]  /*06c0*/  @!P6 BRA `(.L_x_5778) ;  /* 0x000000300000e947 */ /* 0x000fea0003800000 */
[----:B-----5:R-:W-:-:S05]  /*06d0*/  HADD2.F32 R5, -RZ, R14.H1_H1 ;  /* 0x3000000eff057230 */ /* 0x020fca0000004100 */
[----:B------:R-:W-:-:S04]  /*06e0*/  FMUL.FTZ R5, R5, c[0x0][0x1ec] ;  /* 0x00007b0005057a20 */ /* 0x000fc80000410000 */
[----:B------:R-:W-:Y:S02]  /*06f0*/  @P0 FADD.FTZ R5, R17, R5 ;  /* 0x0000000511050221 */ /* 0x000fe40000010000 */
.L_x_5778:
[----:B------:R-:W-:Y:S05]  /*0700*/  BSYNC B0 ;  /* 0x0000000000007941 */ /* 0x000fea0003800000 */
.L_x_5777:
[----:B------:R-:W-:Y:S01]  /*0710*/  BSSY B0, `(.L_x_5779) ;  /* 0x0000005000007945 */ /* 0x000fe20003800000 */
[----:B------:R-:W-:Y:S05]  /*0720*/  @!P6 BRA `(.L_x_5780) ;  /* 0x000000300000e947 */ /* 0x000fea0003800000 */
[----:B-----5:R-:W-:-:S05]  /*0730*/  HADD2.F32 R6, -RZ, R15.H0_H0 ;  /* 0x2000000fff067230 */ /* 0x020fca0000004100 */
[----:B------:R-:W-:-:S04]  /*0740*/  FMUL.FTZ R6, R6, c[0x0][0x1ec] ;  /* 0x00007b0006067a20 */ /* 0x000fc80000410000 */
[----:B------:R-:W-:Y:S02]  /*0750*/  @P0 FADD.FTZ R6, R18, R6 ;  /* 0x0000000612060221 */ /* 0x000fe40000010000 */
.L_x_5780:
[----:B------:R-:W-:Y:S05]  /*0760*/  BSYNC B0 ;  /* 0x0000000000007941 */ /* 0x000fea0003800000 */
.L_x_5779:
[----:B------:R-:W-:Y:S01]  /*0770*/  BSSY B0, `(.L_x_5781) ;  /* 0x0000005000007945 */ /* 0x000fe20003800000 */
[----:B------:R-:W-:Y:S05]  /*0780*/  @!P6 BRA `(.L_x_5782) ;  /* 0x000000300000e947 */ /* 0x000fea0003800000 */
[----:B-----5:R-:W-:-:S05]  /*0790*/  HADD2.F32 R7, -RZ, R15.H1_H1 ;  /* 0x3000000fff077230 */ /* 0x020fca0000004100 */
[----:B------:R-:W-:-:S04]  /*07a0*/  FMUL.FTZ R7, R7, c[0x0][0x1ec] ;  /* 0x00007b0007077a20 */ /* 0x000fc80000410000 */
[----:B------:R-:W-:Y:S02]  /*07b0*/  @P0 FADD.FTZ R7, R19, R7 ;  /* 0x0000000713070221 */ /* 0x000fe40000010000 */
.L_x_5782:
[----:B------:R-:W-:Y:S05]  /*07c0*/  BSYNC B0 ;  /* 0x0000000000007941 */ /* 0x000fea0003800000 */
.L_x_5781:
        /* <DEDUP_REMOVED lines=15> */
.L_x_5789:
        /* <DEDUP_REMOVED lines=36> */
.L_x_5790:
[----:B------:R-:W-:Y:S01]  /*0b00*/  FMUL.FTZ R44, R40, R40 ;  /* 0x00000028282c7220 */ /* 0x000fe20000410000 */
[----:B------:R-:W-:Y:S01]  /*0b10*/  ISETP.NE.AND P0, PT, RZ, UR6, PT ;  /* 0x00000006ff007c0c */ /* 0x000fe2000bf05270 */
[----:B01----:R-:W-:Y:S01]  /*0b20*/  FADD.FTZ R42, R43, R42 ;  /* 0x0000002a2b2a7221 */ /* 0x003fe20000010000 */
[----:B------:R-:W-:Y:S01]  /*0b30*/  MOV R45, c[0x0][0x1e0] ;  /* 0x00007800002d7a02 */ /* 0x000fe20000000f00 */
[----:B------:R-:W-:Y:S01]  /*0b40*/  BSSY B0, `(.L_x_5785) ;  /* 0x0000032000007945 */ /* 0x000fe20003800000 */
[----:B------:R-:W-:Y:S02]  /*0b50*/  FSEL R43, R44, RZ, P0 ;  /* 0x000000ff2c2b7208 */ /* 0x000fe40000000000 */
[----:B------:R-:W-:Y:S01]  /*0b60*/  @!P1 LEA R44, P2, R2, c[0x0][0x1a0], 0x2 ;  /* 0x00006800022c9a11 */ /* 0x000fe200078410ff */
[----:B------:R-:W-:Y:S01]  /*0b70*/  FFMA.FTZ R42, R42, R45, c[0x0][0x228] ;  /* 0x00008a002a2a7623 */ /* 0x000fe2000001002d */
[C---:B------:R-:W-:Y:S02]  /*0b80*/  @!P1 LEA R46, P3, R2.reuse, c[0x0][0x1a8], 0x2 ;  /* 0x00006a00022e9a11 */ /* 0x040fe400078610ff */
[----:B------:R-:W-:Y:S01]  /*0b90*/  @!P1 LEA.HI.X R45, R2, c[0x0][0x1a4], R41, 0x2, P2 ;  /* 0x00006900022d9a11 */ /* 0x000fe200010f1429 */
[----:B------:R-:W-:Y:S01]  /*0ba0*/  FADD.FTZ R42, R42, R43 ;  /* 0x0000002b2a2a7221 */ /* 0x000fe20000010000 */
[----:B------:R-:W-:-:S03]  /*0bb0*/  @!P1 LEA.HI.X R47, R2, c[0x0][0x1ac], R41, 0x2, P3 ;  /* 0x00006b00022f9a11 */ /* 0x000fc600018f1429 */
        /* <DEDUP_REMOVED lines=17> */
[----:B------:R-:W-:Y:S01]  /*0cd0*/  HFMA2.MMA R40, -RZ, RZ, 0, 9.5367431640625e-07 ;  /* 0x00000010ff287435 */ /* 0x000fe200000001ff */
        /* <DEDUP_REMOVED lines=24> */
.L_x_5786:
[----:B0-----:R-:W-:Y:S05]  /*0e60*/  BSYNC B0 ;  /* 0x0000000000007941 */ /* 0x001fea0003800000 */
.L_x_5785:
[----:B------:R-:W-:-:S04]  /*0e70*/  MOV R3, c[0x0][0x160] ;  /* 0x0000580000037a02 */ /* 0x000fc80000000f00 */
[----:B------:R-:W-:-:S04]  /*0e80*/  LEA R2, R3, R2, 0x2 ;  /* 0x0000000203027211 */ /* 0x000fc800078e10ff */
[----:B------:R-:W-:-:S13]  /*0e90*/  ISETP.GE.AND P0, PT, R2, c[0x0][0x164], PT ;  /* 0x0000590002007a0c */ /* 0x000fda0003f06270 */
[----:B------:R-:W-:Y:S01]  /*0ea0*/  @P0 CALL.REL.NOINC `(.L_x_5787) ;  /* 0x0000001000000944 */ /* 0x000fe20003c00000 */
[----:B------:R-:W-:Y:S05]  /*0eb0*/  BRA `(.L_x_5788) ;  /* 0xfffff2e000007947 */ /* 0x000fea000383ffff */
.L_x_5787:
[----:B------:R-:W-:Y:S05]  /*0ec0*/  EXIT ;  /* 0x000000000000794d */ /* 0x000fea0003800000 */
.L_x_5783:
[----:B------:R-:W-:Y:S01]  /*0ed0*/  HFMA2.MMA R47, -RZ, RZ, 0, 5.9604644775390625e-08 ;  /* 0x00000001ff2f7435 */ /* 0x000fe200000001ff */
[----:B0-----:R-:W-:Y:S01]  /*0ee0*/  IMAD.MOV.U32 R42, RZ, RZ, R40 ;  /* 0x000000ffff2a7224 */ /* 0x001fe200078e0028 */
[----:B------:R-:W-:Y:S02]  /*0ef0*/  MOV R46, 0x1f ;  /* 0x0000001f002e7802 */ /* 0x000fe40000000f00 */
[----:B------:R-:W-:Y:S02]  /*0f00*/  MOV R43, 0xffffffff ;  /* 0xffffffff002b7802 */ /* 0x000fe40000000f00 */
[----:B------:R-:W-:Y:S02]  /*0f10*/  MOV R44, 0xf30 ;  /* 0x00000f30002c7802 */ /* 0x000fe40000000f00 */
[----:B-----5:R-:W-:Y:S05]  /*0f20*/  CALL.REL.NOINC `($__internal_115_$__cuda_sm70_shflsync_bfly_p) ;  /* 0x0000048000007944 */ /* 0x020fea0003c00000 */
[----:B01----:R-:W-:Y:S05]  /*0f30*/  BRA `(.L_x_5789) ;  /* 0xfffff98000007947 */ /* 0x003fea000383ffff */
.L_x_5784:
[----:B------:R-:W-:Y:S01]  /*0f40*/  HFMA2.MMA R47, -RZ, RZ, 0, 1.1920928955078125e-07 ;  /* 0x00000002ff2f7435 */ /* 0x000fe200000001ff */
[----:B------:R-:W-:Y:S02]  /*0f50*/  MOV R46, 0x1f ;  /* 0x0000001f002e7802 */ /* 0x000fe40000000f00 */
[----:B------:R-:W-:Y:S02]  /*0f60*/  MOV R43, 0xffffffff ;  /* 0xffffffff002b7802 */ /* 0x000fe40000000f00 */
[----:B------:R-:W-:-:S02]  /*0f70*/  MOV R44, 0xf90 ;  /* 0x00000f90002c7802 */ /* 0x000fc40000000f00 */
[----:B0----5:R-:W-:Y:S05]  /*0f80*/  CALL.REL.NOINC `($__internal_115_$__cuda_sm70_shflsync_bfly_p) ;  /* 0x0000042000007944 */ /* 0x021fea0003c00000 */
[----:B0-----:R-:W-:Y:S01]  /*0f90*/  HFMA2.MMA R47, -RZ, RZ, 0, 2.384185791015625e-07 ;  /* 0x00000004ff2f7435 */ /* 0x001fe200000001ff */
[----:B-1----:R-:W-:Y:S01]  /*0fa0*/  FADD.FTZ R42, R42, R43 ;  /* 0x0000002b2a2a7221 */ /* 0x002fe20000010000 */
[----:B------:R-:W-:-:S02]  /*0fb0*/  MOV R46, 0x1f ;  /* 0x0000001f002e7802 */ /* 0x000fc40000000f00 */
[----:B------:R-:W-:Y:S02]  /*0fc0*/  MOV R43, 0xffffffff ;  /* 0xffffffff002b7802 */ /* 0x000fe40000000f00 */
[----:B------:R-:W-:Y:S02]  /*0fd0*/  MOV R44, 0xff0 ;  /* 0x00000ff0002c7802 */ /* 0x000fe40000000f00 */
[----:B------:R-:W-:Y:S05]  /*0fe0*/  CALL.REL.NOINC `($__internal_115_$__cuda_sm70_shflsync_bfly_p) ;  /* 0x000003c000007944 */ /* 0x000fea0003c00000 */
[----:B0-----:R-:W-:Y:S01]  /*0ff0*/  HFMA2.MMA R46, -RZ, RZ, 0, 1.847743988037109375e-06 ;  /* 0x0000001fff2e7435 */ /* 0x001fe200000001ff */
[----:B-1----:R-:W-:Y:S01]  /*1000*/  FADD.FTZ R42, R42, R43 ;  /* 0x0000002b2a2a7221 */ /* 0x002fe20000010000 */
[----:B------:R-:W-:Y:S01]  /*1010*/  MOV R43, 0xffffffff ;  /* 0xffffffff002b7802 */ /* 0x000fe20000000f00 */
[----:B------:R-:W-:Y:S01]  /*1020*/  IMAD.MOV.U32 R47, RZ, RZ, 0x8 ;  /* 0x00000008ff2f7424 */ /* 0x000fe200078e00ff */
[----:B------:R-:W-:Y:S02]  /*1030*/  MOV R44, 0x1050 ;  /* 0x00001050002c7802 */ /* 0x000fe40000000f00 */
[----:B------:R-:W-:Y:S05]  /*1040*/  CALL.REL.NOINC `($__internal_115_$__cuda_sm70_shflsync_bfly_p) ;  /* 0x0000036000007944 */ /* 0x000fea0003c00000 */
[----:B0-----:R-:W-:Y:S01]  /*1050*/  HFMA2.MMA R47, -RZ, RZ, 0, 9.5367431640625e-07 ;  /* 0x00000010ff2f7435 */ /* 0x001fe200000001ff */
[----:B-1----:R-:W-:Y:S01]  /*1060*/  FADD.FTZ R42, R42, R43 ;  /* 0x0000002b2a2a7221 */ /* 0x002fe20000010000 */
[----:B------:R-:W-:Y:S02]  /*1070*/  MOV R46, 0x1f ;  /* 0x0000001f002e7802 */ /* 0x000fe40000000f00 */
[----:B------:R-:W-:-:S02]  /*1080*/  MOV R43, 0xffffffff ;  /* 0xffffffff002b7802 */ /* 0x000fc40000000f00 */
[----:B------:R-:W-:Y:S02]  /*1090*/  MOV R44, 0x10b0 ;  /* 0x000010b0002c7802 */ /* 0x000fe40000000f00 */
[----:B------:R-:W-:Y:S05]  /*10a0*/  CALL.REL.NOINC `($__internal_115_$__cuda_sm70_shflsync_bfly_p) ;  /* 0x0000030000007944 */ /* 0x000fea0003c00000 */
        /* <DEDUP_REMOVED lines=22> */
[----:B------:R-:W-:Y:S05]  /*1210*/  CALL.REL.NOINC `($__internal_115_$__cuda_sm70_shflsync_bfly_p) ;  /* 0x0000019000007944 */ /* 0x000fea0003c00000 */
[----:B0-----:R-:W-:Y:S01]  /*1220*/  HFMA2.MMA R47, -RZ, RZ, 0, 1.1920928955078125e-07 ;  /* 0x00000002ff2f7435 */ /* 0x001fe200000001ff */
[----:B-1----:R-:W-:Y:S01]  /*1230*/  FADD.FTZ R42, R42, R43 ;  /* 0x0000002b2a2a7221 */ /* 0x002fe20000010000 */
[----:B------:R-:W-:Y:S01]  /*1240*/  MOV R46, 0x1f ;  /* 0x0000001f002e7802 */ /* 0x000fe20000000f00 */
[----:B------:R-:W-:Y:S01]  /*1250*/  IMAD.MOV.U32 R43, RZ, RZ, -0x1 ;  /* 0xffffffffff2b7424 */ /* 0x000fe200078e00ff */
[----:B------:R-:W-:Y:S02]  /*1260*/  MOV R44, 0x1280 ;  /* 0x00001280002c7802 */ /* 0x000fe40000000f00 */
[----:B------:R-:W-:Y:S05]  /*1270*/  CALL.REL.NOINC `($__internal_115_$__cuda_sm70_shflsync_bfly_p) ;  /* 0x0000013000007944 */ /* 0x000fea0003c00000 */
[----:B0-----:R-:W-:Y:S01]  /*1280*/  HFMA2.MMA R47, -RZ, RZ, 0, 2.384185791015625e-07 ;  /* 0x00000004ff2f7435 */ /* 0x001fe200000001ff */
[----:B-1----:R-:W-:Y:S01]  /*1290*/  FADD.FTZ R42, R42, R43 ;  /* 0x0000002b2a2a7221 */ /* 0x002fe20000010000 */
[----:B------:R-:W-:Y:S02]  /*12a0*/  MOV R46, 0x1f ;  /* 0x0000001f002e7802 */ /* 0x000fe40000000f00 */
[----:B------:R-:W-:Y:S02]  /*12b0*/  MOV R43, 0xffffffff ;  /* 0xffffffff002b7802 */ /* 0x000fe40000000f00 */
[----:B------:R-:W-:-:S02]  /*12c0*/  MOV R44, 0x12e0 ;  /* 0x000012e0002c7802 */ /* 0x000fc40000000f00 */
[----:B------:R-:W-:Y:S05]  /*12d0*/  CALL.REL.NOINC `($__internal_115_$__cuda_sm70_shflsync_bfly_p) ;  /* 0x000000d000007944 */ /* 0x000fea0003c00000 */
[----:B0-----:R-:W-:Y:S01]  /*12e0*/  HFMA2.MMA R47, -RZ, RZ, 0, 4.76837158203125e-07 ;  /* 0x00000008ff2f7435 */ /* 0x001fe200000001ff */
[----:B-1----:R-:W-:Y:S01]  /*12f0*/  FADD.FTZ R42, R42, R43 ;  /* 0x0000002b2a2a7221 */ /* 0x002fe20000010000 */
[----:B------:R-:W-:-:S02]  /*1300*/  MOV R46, 0x1f ;  /* 0x0000001f002e7802 */ /* 0x000fc40000000f00 */
[----:B------:R-:W-:Y:S02]  /*1310*/  MOV R43, 0xffffffff ;  /* 0xffffffff002b7802 */ /* 0x000fe40000000f00 */
[----:B------:R-:W-:Y:S02]  /*1320*/  MOV R44, 0x1340 ;  /* 0x00001340002c7802 */ /* 0x000fe40000000f00 */
[----:B------:R-:W-:Y:S05]  /*1330*/  CALL.REL.NOINC `($__internal_115_$__cuda_sm70_shflsync_bfly_p) ;  /* 0x0000007000007944 */ /* 0x000fea0003c00000 */
[----:B0-----:R-:W-:Y:S01]  /*1340*/  HFMA2.MMA R47, -RZ, RZ, 0, 9.5367431640625e-07 ;  /* 0x00000010ff2f7435 */ /* 0x001fe200000001ff */
[----:B-1----:R-:W-:Y:S01]  /*1350*/  FADD.FTZ R42, R42, R43 ;  /* 0x0000002b2a2a7221 */ /* 0x002fe20000010000 */
[----:B------:R-:W-:Y:S02]  /*1360*/  MOV R46, 0x1f ;  /* 0x0000001f002e7802 */ /* 0x000fe40000000f00 */
[----:B------:R-:W-:Y:S02]  /*1370*/  MOV R43, 0xffffffff ;  /* 0xffffffff002b7802 */ /* 0x000fe40000000f00 */
[----:B------:R-:W-:Y:S02]  /*1380*/  MOV R44, 0x13a0 ;  /* 0x000013a0002c7802 */ /* 0x000fe40000000f00 */
[----:B------:R-:W-:Y:S05]  /*1390*/  CALL.REL.NOINC `($__internal_115_$__cuda_sm70_shflsync_bfly_p) ;  /* 0x0000001000007944 */ /* 0x000fea0003c00000 */
[----:B01----:R-:W-:Y:S05]  /*13a0*/  BRA `(.L_x_5790) ;  /* 0xfffff75000007947 */ /* 0x003fea000383ffff */
        .weak           $__internal_115_$__cuda_sm70_shflsync_bfly_p
        .type           $__internal_115_$__cuda_sm70_shflsync_bfly_p,@function
        .size           $__internal_115_$__cuda_sm70_shflsync_bfly_p,(.L_x_8303 - $__internal_115_$__cuda_sm70_shflsync_bfly_p)
$__internal_115_$__cuda_sm70_shflsync_bfly_p:
[----:B------:R-:W-:Y:S01]  /*13b0*/  HFMA2.MMA R45, -RZ, RZ, 0, 0 ;  /* 0x00000000ff2d7435 */ /* 0x000fe200000001ff */
[----:B------:R-:W-:Y:S04]  /*13c0*/  WARPSYNC R43 ;  /* 0x0000002b00007348 */ /* 0x000fe80003800000 */
[----:B------:R0:W1:Y:S01]  /*13d0*/  SHFL.BFLY PT, R43, R42, R47, R46 ;  /* 0x0c00002f2a2b7389 */ /* 0x00006200000e002e */
[----:B------:R-:W-:Y:S05]  /*13e0*/  RET.REL.NODEC R44 `(_ZN10layer_norm13ln_fwd_kernelINS_13Kernel_traitsIf6__halffS2_fjLj256ELj1ELj4ELj1ELj16ENS_18Kernel_traits_baseILj256EfS2_fS2_fjLj128EEEEELb0ELb0ELb1ELb1EEEvNS_9FwdParamsE) ;  /* 0xffffec102c007950 */ /* 0x000fea0003c3ffff */
.L_x_5791:
        /* <DEDUP_REMOVED lines=9> */
.L_x_8303:


//--------------------- .text._ZN10layer_norm13ln_fwd_kernelINS_13Kernel_traitsIf6__halffS2_fjLj256ELj1ELj4ELj1ELj16ENS_18Kernel_traits_baseILj256EfS2_fS2_fjLj128EEEEELb0ELb1ELb0ELb0EEEvNS_9FwdParamsE --------------------------
	.section	.text._ZN10layer_norm13ln_fwd_kernelINS_13Kernel_traitsIf6__halffS2_fjLj256ELj1ELj4ELj1ELj16ENS_18Kernel_traits_baseILj256EfS2_fS2_fjLj128EEEEELb0ELb1ELb0ELb0EEEvNS_9FwdParamsE,"ax",@progbits
	.sectioninfo	@"SHI_REGISTERS=56"
	.align	128
        .global         _ZN10layer_norm13ln_fwd_kernelINS_13Kernel_traitsIf6__halffS2_fjLj256ELj1ELj4ELj1ELj16ENS_18Kernel_traits_baseILj256EfS2_fS2_fjLj128EEEEELb0ELb1ELb0ELb0EEEvNS_9FwdParamsE
        .type           _ZN10layer_norm13ln_fwd_kernelINS_13Kernel_traitsIf6__halffS2_fjLj256ELj1ELj4ELj1ELj16ENS_18Kernel_traits_baseILj256EfS2_fS2_fjLj128EEEEELb0ELb1ELb0ELb0EEEvNS_9FwdParamsE,@function
        .size           _ZN10layer_norm13ln_fwd_kernelINS_13Kernel_traitsIf6__halffS2_fjLj256ELj1ELj4ELj1ELj16ENS_18Kernel_traits_baseILj256EfS2_fS2_fjLj128EEEEELb0ELb1ELb0ELb0EEEvNS_9FwdParamsE,(.L_x_8304 - _ZN10layer_norm13ln_fwd_kernelINS_13Kernel_traitsIf6__halffS2_fjLj256ELj1ELj4ELj1ELj16ENS_18Kernel_traits_baseILj256EfS2_fS2_fjLj128EEEEELb0ELb1ELb0ELb0EEEvNS_9FwdParamsE)
        .other          _ZN10layer_norm13ln_fwd_kernelINS_13Kernel_traitsIf6__halffS2_fjLj256ELj1ELj4ELj1ELj16ENS_18Kernel_traits_baseILj256EfS2_fS2_fjLj128EEEEELb0ELb1ELb0ELb0EEEvNS_9FwdParamsE,@"STO_CUDA_ENTRY STV_DEFAULT"
_ZN10layer_norm13ln_fwd_kernelINS_13Kernel_traitsIf6__halffS2_fjLj256ELj1ELj4ELj1ELj16ENS_18Kernel_traits_baseILj256EfS2_fS2_fjLj128EEEEELb0ELb1ELb0ELb0EEEvNS_9FwdParamsE:
.text._ZN10layer_norm13ln_fwd_kernelINS_13Kernel_traitsIf6__halffS2_fjLj256ELj1ELj4ELj1ELj16ENS_18Kernel_traits_baseILj256EfS2_fS2_fjLj128EEEEELb0ELb1ELb0ELb0EEEvNS_9FwdParamsE:
        /* <DEDUP_REMOVED lines=34> */
.L_x_5793:
[----:B------:R-:W-:Y:S05]  /*0220*/  BSYNC B0 ;  /* 0x0000000000007941 */ /* 0x000fea0003800000 */
.L_x_5792:
[----:B------:R-:W-:Y:S05]  /*0230*/  @P2 EXIT ;  /* 0x000000000000294d */ /* 0x000fea0003800000 */
[----:B------:R-:W-:Y:S02]  /*0240*/  ULDC.U8 UR6, c[0x0][0x1f0] ;  /* 0x00007c0000067ab9 */ /* 0x000fe40000000000 */
.L_x_5800:
        /* <DEDUP_REMOVED lines=24> */
[----:B------:R-:W-:Y:S01]  /*03d0*/  ISETP.NE.AND.EX P0, PT, RZ, c[0x0][0x184], PT, P0 ;  /* 0x00006100ff007a0c */ /* 0x000fe20003f05300 */
[----:B--2---:R-:W-:-:S02]  /*03e0*/  HADD2.F32 R45, -RZ, R36.H1_H1 ;  /* 0x30000024ff2d7230 */ /* 0x004fc40000004100 */
[--C-:B------:R-:W-:Y:S02]  /*03f0*/  HADD2.F32 R47, -RZ, R37.reuse.H0_H0 ;  /* 0x20000025ff2f7230 */ /* 0x100fe40000004100 */
[----:B------:R-:W-:Y:S02]  /*0400*/  HADD2.F32 R49, -RZ, R37.H1_H1 ;  /* 0x30000025ff317230 */ /* 0x000fe40000004100 */
[----:B------:R-:W-:Y:S02]  /*0410*/  HADD2.F32 R37, -RZ, R38.H0_H0 ;  /* 0x20000026ff257230 */ /* 0x000fe40000004100 */
[----:B------:R-:W-:Y:S01]  /*0420*/  HADD2.F32 R43, -RZ, R36.H0_H0 ;  /* 0x20000024ff2b7230 */ /* 0x000fe20000004100 */
[-C--:B0-----:R-:W-:Y:S01]  /*0430*/  FMUL.FTZ R40, R49, R44.reuse ;  /* 0x0000002c31287220 */ /* 0x081fe20000410000 */
[----:B------:R-:W-:Y:S01]  /*0440*/  HADD2.F32 R51, -RZ, R38.H1_H1 ;  /* 0x30000026ff337230 */ /* 0x000fe20000004100 */
[-C--:B------:R-:W-:Y:S01]  /*0450*/  FMUL.FTZ R38, R45, R44.reuse ;  /* 0x0000002c2d267220 */ /* 0x080fe20000410000 */
[--C-:B------:R-:W-:Y:S01]  /*0460*/  HADD2.F32 R53, -RZ, R39.reuse.H0_H0 ;  /* 0x20000027ff357230 */ /* 0x100fe20000004100 */
[-C--:B------:R-:W-:Y:S01]  /*0470*/  FMUL.FTZ R41, R37, R44.reuse ;  /* 0x0000002c25297220 */ /* 0x080fe20000410000 */
[----:B------:R-:W-:Y:S01]  /*0480*/  HADD2.F32 R36, -RZ, R39.H1_H1 ;  /* 0x30000027ff247230 */ /* 0x000fe20000004100 */
        /* <DEDUP_REMOVED lines=13> */
[----:B------:R-:W-:Y:S02]  /*0560*/  FMUL.FTZ R43, R27, R44 ;  /* 0x0000002c1b2b7220 */ /* 0x000fe40000410000 */
[----:B---3--:R-:W-:-:S02]  /*0570*/  @P0 FADD.FTZ R36, R28, R36 ;  /* 0x000000241c240221 */ /* 0x008fc40000010000 */
[----:B------:R-:W-:Y:S02]  /*0580*/  @P0 FADD.FTZ R37, R29, R37 ;  /* 0x000000251d250221 */ /* 0x000fe40000010000 */
[----:B------:R-:W-:Y:S02]  /*0590*/  @P0 FADD.FTZ R38, R30, R38 ;  /* 0x000000261e260221 */ /* 0x000fe40000010000 */
[----:B------:R-:W-:Y:S02]  /*05a0*/  @P0 FADD.FTZ R39, R31, R39 ;  /* 0x000000271f270221 */ /* 0x000fe40000010000 */
[----:B----4-:R-:W-:Y:S02]  /*05b0*/  @P0 FADD.FTZ R40, R32, R40 ;  /* 0x0000002820280221 */ /* 0x010fe40000010000 */
[----:B------:R-:W-:Y:S01]  /*05c0*/  @P0 FADD.FTZ R41, R33, R41 ;  /* 0x0000002921290221 */ /* 0x000fe20000010000 */
[----:B------:R0:W-:Y:S01]  /*05d0*/  STG.E.128 [R46.64], R36 ;  /* 0x000000242e007986 */ /* 0x0001e2000c101d04 */
[----:B------:R-:W-:-:S02]  /*05e0*/  @P0 FADD.FTZ R42, R34, R42 ;  /* 0x0000002a222a0221 */ /* 0x000fc40000010000 */
[----:B------:R-:W-:-:S05]  /*05f0*/  @P0 FADD.FTZ R43, R35, R43 ;  /* 0x0000002b232b0221 */ /* 0x000fca0000010000 */
[----:B------:R0:W-:Y:S02]  /*0600*/  STG.E.128 [R46.64+0x10], R40 ;  /* 0x000010282e007986 */ /* 0x0001e4000c101d04 */
.L_x_5795:
[----:B------:R-:W-:Y:S05]  /*0610*/  BSYNC B0 ;  /* 0x0000000000007941 */ /* 0x000fea0003800000 */
.L_x_5794:
        /* <DEDUP_REMOVED lines=12> */
.L_x_5801:
        /* <DEDUP_REMOVED lines=37> */
.L_x_5802:
        /* <DEDUP_REMOVED lines=43> */
[----:B------:R-:W-:Y:S01]  /*0be0*/  HFMA2.MMA R48, -RZ, RZ, 0, 9.5367431640625e-07 ;  /* 0x00000010ff307435 */ /* 0x000fe200000001ff */
[----:B------:R-:W-:-:S02]  /*0bf0*/  F2FP.PACK_AB R44, R49, R44 ;  /* 0x0000002c312c723e */ /* 0x000fc400000000ff */
[----:B------:R-:W-:-:S07]  /*0c00*/  F2FP.PACK_AB R46, R51, R50 ;  /* 0x00000032332e723e */ /* 0x000fce00000000ff */
[----:B------:R-:W-:-:S05]  /*0c10*/  IMAD.WIDE.U32 R48, R3, R48, c[0x0][0x208] ;  /* 0x0000820003307625 */ /* 0x000fca00078e0030 */
[----:B------:R0:W-:Y:S02]  /*0c20*/  STG.E.128 [R48.64], R44 ;  /* 0x0000002c30007986 */ /* 0x0001e4000c101d04 */
.L_x_5799:
[----:B------:R-:W-:Y:S05]  /*0c30*/  BSYNC B0 ;  /* 0x0000000000007941 */ /* 0x000fea0003800000 */
.L_x_5798:
[----:B------:R-:W-:-:S05]  /*0c40*/  MOV R3, 0x4 ;  /* 0x0000000400037802 */ /* 0x000fca0000000f00 */
[----:B------:R-:W-:-:S05]  /*0c50*/  IMAD R0, R3, c[0x0][0x160], R0 ;  /* 0x0000580003007a24 */ /* 0x000fca00078e0200 */
[----:B------:R-:W-:-:S13]  /*0c60*/  ISETP.GE.AND P0, PT, R0, c[0x0][0x164], PT ;  /* 0x0000590000007a0c */ /* 0x000fda0003f06270 */
[----:B0----5:R-:W-:Y:S05]  /*0c70*/  @!P0 BRA `(.L_x_5800) ;  /* 0xfffff5d000008947 */ /* 0x021fea000383ffff */
[----:B------:R-:W-:Y:S05]  /*0c80*/  EXIT ;  /* 0x000000000000794d */ /* 0x000fea0003800000 */
.L_x_5796:
[----:B------:R-:W-:Y:S01]  /*0c90*/  HFMA2.MMA R47, -RZ, RZ, 0, 5.9604644775390625e-08 ;  /* 0x00000001ff2f7435 */ /* 0x000fe200000001ff */
[----:B------:R-:W-:Y:S02]  /*0ca0*/  MOV R48, R46 ;  /* 0x0000002e00307202 */ /* 0x000fe40000000f00 */
[----:B------:R-:W-:Y:S02]  /*0cb0*/  MOV R50, 0x1f ;  /* 0x0000001f00327802 */ /* 0x000fe40000000f00 */
[----:B------:R-:W-:Y:S02]  /*0cc0*/  MOV R49, 0xffffffff ;  /* 0xffffffff00317802 */ /* 0x000fe40000000f00 */
[----:B------:R-:W-:Y:S02]  /*0cd0*/  MOV R44, 0xcf0 ;  /* 0x00000cf0002c7802 */ /* 0x000fe40000000f00 */
[----:B-----5:R-:W-:Y:S05]  /*0ce0*/  CALL.REL.NOINC `($__internal_116_$__cuda_sm70_shflsync_bfly_p) ;  /* 0x0000049000007944 */ /* 0x020fea0003c00000 */
[----:B01----:R-:W-:Y:S05]  /*0cf0*/  BRA `(.L_x_5801) ;  /* 0xfffff9e000007947 */ /* 0x003fea000383ffff */
.L_x_5797:
[----:B------:R-:W-:Y:S01]  /*0d00*/  HFMA2.MMA R47, -RZ, RZ, 0, 1.1920928955078125e-07 ;  /* 0x00000002ff2f7435 */ /* 0x000fe200000001ff */
[----:B------:R-:W-:Y:S02]  /*0d10*/  MOV R50, 0x1f ;  /* 0x0000001f00327802 */ /* 0x000fe40000000f00 */
[----:B------:R-:W-:-:S02]  /*0d20*/  MOV R49, 0xffffffff ;  /* 0xffffffff00317802 */ /* 0x000fc40000000f00 */
[----:B------:R-:W-:Y:S02]  /*0d30*/  MOV R44, 0xd50 ;  /* 0x00000d50002c7802 */ /* 0x000fe40000000f00 */
[----:B0----5:R-:W-:Y:S05]  /*0d40*/  CALL.REL.NOINC `($__internal_116_$__cuda_sm70_shflsync_bfly_p) ;  /* 0x0000043000007944 */ /* 0x021fea0003c00000 */
[----:B01----:R-:W-:Y:S01]  /*0d50*/  FADD.FTZ R48, R48, R47 ;  /* 0x0000002f30307221 */ /* 0x003fe20000010000 */
[----:B------:R-:W-:Y:S01]  /*0d60*/  HFMA2.MMA R47, -RZ, RZ, 0, 2.384185791015625e-07 ;  /* 0x00000004ff2f7435 */ /* 0x000fe200000001ff */
[----:B------:R-:W-:Y:S02]  /*0d70*/  MOV R50, 0x1f ;  /* 0x0000001f00327802 */ /* 0x000fe40000000f00 */
[----:B------:R-:W-:Y:S02]  /*0d80*/  MOV R49, 0xffffffff ;  /* 0xffffffff00317802 */ /* 0x000fe40000000f00 */
[----:B------:R-:W-:Y:S02]  /*0d90*/  MOV R44, 0xdb0 ;  /* 0x00000db0002c7802 */ /* 0x000fe40000000f00 */
[----:B------:R-:W-:Y:S05]  /*0da0*/  CALL.REL.NOINC `($__internal_116_$__cuda_sm70_shflsync_bfly_p) ;  /* 0x000003d000007944 */ /* 0x000fea0003c00000 */
[----:B01----:R-:W-:Y:S01]  /*0db0*/  FADD.FTZ R48, R48, R47 ;  /* 0x0000002f30307221 */ /* 0x003fe20000010000 */
[----:B------:R-:W-:Y:S01]  /*0dc0*/  HFMA2.MMA R47, -RZ, RZ, 0, 4.76837158203125e-07 ;  /* 0x00000008ff2f7435 */ /* 0x000fe200000001ff */
[----:B------:R-:W-:Y:S02]  /*0dd0*/  MOV R50, 0x1f ;  /* 0x0000001f00327802 */ /* 0x000fe40000000f00 */
[----:B------:R-:W-:-:S02]  /*0de0*/  MOV R49, 0xffffffff ;  /* 0xffffffff00317802 */ /* 0x000fc40000000f00 */
[----:B------:R-:W-:Y:S02]  /*0df0*/  MOV R44, 0xe10 ;  /* 0x00000e10002c7802 */ /* 0x000fe40000000f00 */
[----:B------:R-:W-:Y:S05]  /*0e00*/  CALL.REL.NOINC `($__internal_116_$__cuda_sm70_shflsync_bfly_p) ;  /* 0x0000037000007944 */ /* 0x000fea0003c00000 */
[----:B01----:R-:W-:Y:S01]  /*0e10*/  FADD.FTZ R48, R48, R47 ;  /* 0x0000002f30307221 */ /* 0x003fe20000010000 */
[----:B------:R-:W-:Y:S01]  /*0e20*/  HFMA2.MMA R47, -RZ, RZ, 0, 9.5367431640625e-07 ;  /* 0x00000010ff2f7435 */ /* 0x000fe200000001ff */
[----:B------:R-:W-:Y:S02]  /*0e30*/  MOV R50, 0x1f ;  /* 0x0000001f00327802 */ /* 0x000fe40000000f00 */
[----:B------:R-:W-:Y:S02]  /*0e40*/  MOV R49, 0xffffffff ;  /* 0xffffffff00317802 */ /* 0x000fe40000000f00 */
[----:B------:R-:W-:Y:S02]  /*0e50*/  MOV R44, 0xe70 ;  /* 0x00000e70002c7802 */ /* 0x000fe40000000f00 */
[----:B------:R-:W-:Y:S05]  /*0e60*/  CALL.REL.NOINC `($__internal_116_$__cuda_sm70_shflsync_bfly_p) ;  /* 0x0000031000007944 */ /* 0x000fea0003c00000 */
        /* <DEDUP_REMOVED lines=23> */
[----:B------:R-:W-:Y:S05]  /*0fe0*/  CALL.REL.NOINC `($__internal_116_$__cuda_sm70_shflsync_bfly_p) ;  /* 0x0000019000007944 */ /* 0x000fea0003c00000 */
[----:B01----:R-:W-:Y:S01]  /*0ff0*/  FADD.FTZ R48, R48, R47 ;  /* 0x0000002f30307221 */ /* 0x003fe20000010000 */
[----:B------:R-:W-:Y:S01]  /*1000*/  HFMA2.MMA R47, -RZ, RZ, 0, 1.1920928955078125e-07 ;  /* 0x00000002ff2f7435 */ /* 0x000fe200000001ff */
[----:B------:R-:W-:Y:S02]  /*1010*/  MOV R50, 0x1f ;  /* 0x0000001f00327802 */ /* 0x000fe40000000f00 */
[----:B------:R-:W-:Y:S02]  /*1020*/  MOV R49, 0xffffffff ;  /* 0xffffffff00317802 */ /* 0x000fe40000000f00 */
[----:B------:R-:W-:Y:S02]  /*1030*/  MOV R44, 0x1050 ;  /* 0x00001050002c7802 */ /* 0x000fe40000000f00 */
[----:B------:R-:W-:Y:S05]  /*1040*/  CALL.REL.NOINC `($__internal_116_$__cuda_sm70_shflsync_bfly_p) ;  /* 0x0000013000007944 */ /* 0x000fea0003c00000 */
[----:B01----:R-:W-:Y:S01]  /*1050*/  FADD.FTZ R48, R48, R47 ;  /* 0x0000002f30307221 */ /* 0x003fe20000010000 */
[----:B------:R-:W-:Y:S01]  /*1060*/  HFMA2.MMA R47, -RZ, RZ, 0, 2.384185791015625e-07 ;  /* 0x00000004ff2f7435 */ /* 0x000fe200000001ff */
[----:B------:R-:W-:-:S02]  /*1070*/  MOV R50, 0x1f ;  /* 0x0000001f00327802 */ /* 0x000fc40000000f00 */
[----:B------:R-:W-:Y:S02]  /*1080*/  MOV R49, 0xffffffff ;  /* 0xffffffff00317802 */ /* 0x000fe40000000f00 */
[----:B------:R-:W-:Y:S02]  /*1090*/  MOV R44, 0x10b0 ;  /* 0x000010b0002c7802 */ /* 0x000fe40000000f00 */
[----:B------:R-:W-:Y:S05]  /*10a0*/  CALL.REL.NOINC `($__internal_116_$__cuda_sm70_shflsync_bfly_p) ;  /* 0x000000d000007944 */ /* 0x000fea0003c00000 */
[----:B01----:R-:W-:Y:S01]  /*10b0*/  FADD.FTZ R48, R48, R47 ;  /* 0x0000002f30307221 */ /* 0x003fe20000010000 */
[----:B------:R-:W-:Y:S01]  /*10c0*/  HFMA2.MMA R47, -RZ, RZ, 0, 4.76837158203125e-07 ;  /* 0x00000008ff2f7435 */ /* 0x000fe200000001ff */
[----:B------:R-:W-:Y:S02]  /*10d0*/  MOV R50, 0x1f ;  /* 0x0000001f00327802 */ /* 0x000fe40000000f00 */
[----:B------:R-:W-:Y:S02]  /*10e0*/  MOV R49, 0xffffffff ;  /* 0xffffffff00317802 */ /* 0x000fe40000000f00 */
[----:B------:R-:W-:Y:S02]  /*10f0*/  MOV R44, 0x1110 ;  /* 0x00001110002c7802 */ /* 0x000fe40000000f00 */
[----:B------:R-:W-:Y:S05]  /*1100*/  CALL.REL.NOINC `($__internal_116_$__cuda_sm70_shflsync_bfly_p) ;  /* 0x0000007000007944 */ /* 0x000fea0003c00000 */
[----:B01----:R-:W-:Y:S01]  /*1110*/  FADD.FTZ R48, R48, R47 ;  /* 0x0000002f30307221 */ /* 0x003fe20000010000 */
[----:B------:R-:W-:Y:S01]  /*1120*/  HFMA2.MMA R47, -RZ, RZ, 0, 9.5367431640625e-07 ;  /* 0x00000010ff2f7435 */ /* 0x000fe200000001ff */
[----:B------:R-:W-:-:S02]  /*1130*/  MOV R50, 0x1f ;  /* 0x0000001f00327802 */ /* 0x000fc40000000f00 */
[----:B------:R-:W-:Y:S02]  /*1140*/  MOV R49, 0xffffffff ;  /* 0xffffffff00317802 */ /* 0x000fe40000000f00 */
[----:B------:R-:W-:Y:S02]  /*1150*/  MOV R44, 0x1170 ;  /* 0x00001170002c7802 */ /* 0x000fe40000000f00 */
[----:B------:R-:W-:Y:S05]  /*1160*/  CALL.REL.NOINC `($__internal_116_$__cuda_sm70_shflsync_bfly_p) ;  /* 0x0000001000007944 */ /* 0x000fea0003c00000 */
[----:B01----:R-:W-:Y:S05]  /*1170*/  BRA `(.L_x_5802) ;  /* 0xfffff7b000007947 */ /* 0x003fea000383ffff */
        .weak           $__internal_116_$__cuda_sm70_shflsync_bfly_p
        .type           $__internal_116_$__cuda_sm70_shflsync_bfly_p,@function
        .size           $__internal_116_$__cuda_sm70_shflsync_bfly_p,(.L_x_8304 - $__internal_116_$__cuda_sm70_shflsync_bfly_p)
$__internal_116_$__cuda_sm70_shflsync_bfly_p:
[----:B------:R-:W-:Y:S01]  /*1180*/  HFMA2.MMA R45, -RZ, RZ, 0, 0 ;  /* 0x00000000ff2d7435 */ /* 0x000fe200000001ff */
[----:B------:R-:W-:Y:S04]  /*1190*/  WARPSYNC R49 ;  /* 0x0000003100007348 */ /* 0x000fe80003800000 */
[----:B------:R0:W1:Y:S01]  /*11a0*/  SHFL.BFLY PT, R47, R48, R47, R50 ;  /* 0x0c00002f302f7389 */ /* 0x00006200000e0032 */
[----:B------:R-:W-:Y:S05]  /*11b0*/  RET.REL.NODEC R44 `(_ZN10layer_norm13ln_fwd_kernelINS_13Kernel_traitsIf6__halffS2_fjLj256ELj1ELj4ELj1ELj16ENS_18Kernel_traits_baseILj256EfS2_fS2_fjLj128EEEEELb0ELb1ELb0ELb0EEEvNS_9FwdParamsE) ;  /* 0xffffee402c007950 */ /* 0x000fea0003c3ffff */
.L_x_5803:
        /* <DEDUP_REMOVED lines=12> */
.L_x_8304:


//--------------------- .text._ZN10layer_norm13ln_fwd_kernelINS_13Kernel_traitsIf6__halffS2_fjLj256ELj1ELj4ELj1ELj16ENS_18Kernel_traits_baseILj256EfS2_fS2_fjLj128EEEEELb0ELb1ELb0ELb1EEEvNS_9FwdParamsE --------------------------
	.section	.text._ZN10layer_norm13ln_fwd_kernelINS_13Kernel_traitsIf6__halffS2_fjLj256ELj1ELj4ELj1ELj16ENS_18Kernel_traits_baseILj256EfS2_fS2_fjLj128EEEEELb0ELb1ELb0ELb1EEEvNS_9FwdParamsE,"ax",@progbits
	.sectioninfo	@"SHI_REGISTERS=56"
	.align	128
        .global         _ZN10layer_norm13ln_fwd_kernelINS_13Kernel_traitsIf6__halffS2_fjLj256ELj1ELj4ELj1ELj16ENS_18Kernel_traits_baseILj256EfS2_fS2_fjLj128EEEEELb0ELb1ELb0ELb1EEEvNS_9FwdParamsE
        .type           _ZN10layer_norm13ln_fwd_kernelINS_13Kernel_traitsIf6__halffS2_fjLj256ELj1ELj4ELj1ELj16ENS_18Kernel_traits_baseILj256EfS2_fS2_fjLj128EEEEELb0ELb1ELb0ELb1EEEvNS_9FwdParamsE,@function
        .size           _ZN10layer_norm13ln_fwd_kernelINS_13Kernel_traitsIf6__halffS2_fjLj256ELj1ELj4ELj1ELj16ENS_18Kernel_traits_baseILj256EfS2_fS2_fjLj128EEEEELb0ELb1ELb0ELb1EEEvNS_9FwdParamsE,(.L_x_8305 - _ZN10layer_norm13ln_fwd_kernelINS_13Kernel_traitsIf6__halffS2_fjLj256ELj1ELj4ELj1ELj16ENS_18Kernel_traits_baseILj256EfS2_fS2_fjLj128EEEEELb0ELb1ELb0ELb1EEEvNS_9FwdParamsE)
        .other          _ZN10layer_norm13ln_fwd_kernelINS_13Kernel_traitsIf6__halffS2_fjLj256ELj1ELj4ELj1ELj16ENS_18Kernel_traits_baseILj256EfS2_fS2_fjLj128EEEEELb0ELb1ELb0ELb1EEEvNS_9FwdParamsE,@"STO_CUDA_ENTRY STV_DEFAULT"
_ZN10layer_norm13ln_fwd_kernelINS_13Kernel_traitsIf6__halffS2_fjLj256ELj1ELj4ELj1ELj16ENS_18Kernel_traits_baseILj256EfS2_fS2_fjLj128EEEEELb0ELb1ELb0ELb1EEEvNS_9FwdParamsE:
.text._ZN10layer_norm13ln_fwd_kernelINS_13Kernel_traitsIf6__halffS2_fjLj256ELj1ELj4ELj1ELj16ENS_18Kernel_traits_baseILj256EfS2_fS2_fjLj128EEEEELb0ELb1ELb0ELb1EEEvNS_9FwdParamsE:
        /* <DEDUP_REMOVED lines=30> */
.L_x_5806:
        /* <DEDUP_REMOVED lines=19> */
[----:B0-----:R-:W-:-:S04]  /*0310*/  LEA R44, P1, R3, c[0x0][0x188], 0x5 ;  /* 0x00006200032c7a11 */ /* 0x001fc800078228ff */
[----:B------:R-:W-:Y:S02]  /*0320*/  LEA.HI.X R45, R3, c[0x0][0x18c], RZ, 0x5, P1 ;  /* 0x00006300032d7a11 */ /* 0x000fe400008f2cff */
[----:B------:R-:W-:Y:S01]  /*0330*/  ISETP.NE.AND P1, PT, R2, RZ, PT ;  /* 0x000000ff0200720c */ /* 0x000fe20003f25270 */
        /* <DEDUP_REMOVED lines=8> */
[----:B------:R-:W-:Y:S02]  /*03c0*/  HADD2.F32 R53, -RZ, R39.H0_H0 ;  /* 0x20000027ff357230 */ /* 0x000fe40000004100 */
[--C-:B------:R-:W-:Y:S02]  /*03d0*/  HADD2.F32 R49, -RZ, R38.reuse.H0_H0 ;  /* 0x20000026ff317230 */ /* 0x100fe40000004100 */
[----:B------:R-:W-:-:S02]  /*03e0*/  HADD2.F32 R51, -RZ, R38.H1_H1 ;  /* 0x30000026ff337230 */ /* 0x000fc40000004100 */
[----:B------:R-:W-:Y:S01]  /*03f0*/  HADD2.F32 R39, -RZ, R39.H1_H1 ;  /* 0x30000027ff277230 */ /* 0x000fe20000004100 */
[-C--:B------:R-:W-:Y:S02]  /*0400*/  FMUL.FTZ R38, R43, R40.reuse ;  /* 0x000000282b267220 */ /* 0x080fe40000410000 */
[----:B-----5:R-:W-:Y:S02]  /*0410*/  FMUL.FTZ R36, R20, R41 ;  /* 0x0000002914247220 */ /* 0x020fe40000410000 */
[-C--:B------:R-:W-:Y:S02]  /*0420*/  FMUL.FTZ R42, R37, R40.reuse ;  /* 0x00000028252a7220 */ /* 0x080fe40000410000 */
[-C--:B------:R-:W-:Y:S02]  /*0430*/  FMUL.FTZ R47, R47, R40.reuse ;  /* 0x000000282f2f7220 */ /* 0x080fe40000410000 */
[-C--:B------:R-:W-:Y:S02]  /*0440*/  FMUL.FTZ R49, R49, R40.reuse ;  /* 0x0000002831317220 */ /* 0x080fe40000410000 */
[----:B------:R-:W-:-:S02]  /*0450*/  FMUL.FTZ R46, R51, R40 ;  /* 0x00000028332e7220 */ /* 0x000fc40000410000 */
[-C--:B------:R-:W-:Y:S02]  /*0460*/  FMUL.FTZ R53, R53, R40.reuse ;  /* 0x0000002835357220 */ /* 0x080fe40000410000 */
[----:B------:R-:W-:Y:S02]  /*0470*/  FMUL.FTZ R48, R39, R40 ;  /* 0x0000002827307220 */ /* 0x000fe40000410000 */
[----:B------:R-:W-:Y:S02]  /*0480*/  FMUL.FTZ R37, R21, R38 ;  /* 0x0000002615257220 */ /* 0x000fe40000410000 */
[----:B----4-:R-:W-:Y:S02]  /*0490*/  @P0 FADD.FTZ R36, R28, R36 ;  /* 0x000000241c240221 */ /* 0x010fe40000010000 */
[----:B------:R-:W-:Y:S02]  /*04a0*/  FMUL.FTZ R39, R23, R42 ;  /* 0x0000002a17277220 */ /* 0x000fe40000410000 */
[----:B------:R-:W-:-:S02]  /*04b0*/  FMUL.FTZ R38, R22, R47 ;  /* 0x0000002f16267220 */ /* 0x000fc40000410000 */
[----:B------:R-:W-:Y:S02]  /*04c0*/  FMUL.FTZ R40, R24, R49 ;  /* 0x0000003118287220 */ /* 0x000fe40000410000 */
[----:B------:R-:W-:Y:S02]  /*04d0*/  FMUL.FTZ R41, R25, R46 ;  /* 0x0000002e19297220 */ /* 0x000fe40000410000 */
[----:B------:R-:W-:Y:S02]  /*04e0*/  FMUL.FTZ R42, R26, R53 ;  /* 0x000000351a2a7220 */ /* 0x000fe40000410000 */
[----:B------:R-:W-:Y:S02]  /*04f0*/  FMUL.FTZ R43, R27, R48 ;  /* 0x000000301b2b7220 */ /* 0x000fe40000410000 */
[----:B------:R-:W-:Y:S02]  /*0500*/  @P0 FADD.FTZ R37, R29, R37 ;  /* 0x000000251d250221 */ /* 0x000fe40000010000 */
[----:B------:R-:W-:-:S02]  /*0510*/  FADD.FTZ R46, RZ, R36 ;  /* 0x00000024ff2e7221 */ /* 0x000fc40000010000 */
[----:B------:R-:W-:Y:S02]  /*0520*/  @P0 FADD.FTZ R38, R30, R38 ;  /* 0x000000261e260221 */ /* 0x000fe40000010000 */
[----:B------:R-:W-:Y:S02]  /*0530*/  @P0 FADD.FTZ R39, R31, R39 ;  /* 0x000000271f270221 */ /* 0x000fe40000010000 */
[----:B------:R-:W-:Y:S02]  /*0540*/  @P0 FADD.FTZ R40, R32, R40 ;  /* 0x0000002820280221 */ /* 0x000fe40000010000 */
[----:B------:R-:W-:Y:S02]  /*0550*/  @P0 FADD.FTZ R41, R33, R41 ;  /* 0x0000002921290221 */ /* 0x000fe40000010000 */
[----:B------:R-:W-:Y:S02]  /*0560*/  @P0 FADD.FTZ R42, R34, R42 ;  /* 0x0000002a222a0221 */ /* 0x000fe40000010000 */
[----:B------:R-:W-:-:S02]  /*0570*/  @P0 FADD.FTZ R43, R35, R43 ;  /* 0x0000002b232b0221 */ /* 0x000fc40000010000 */
        /* <DEDUP_REMOVED lines=11> */
.L_x_5807:
        /* <DEDUP_REMOVED lines=36> */
.L_x_5808:
        /* <DEDUP_REMOVED lines=49> */
.L_x_5804:
[----:B0-----:R-:W-:Y:S02]  /*0b80*/  MOV R45, 0x1 ;  /* 0x00000001002d7802 */ /* 0x001fe40000000f00 */
[----:B------:R-:W-:Y:S02]  /*0b90*/  MOV R50, 0x1f ;  /* 0x0000001f00327802 */ /* 0x000fe40000000f00 */
[----:B------:R-:W-:Y:S02]  /*0ba0*/  MOV R49, 0xffffffff ;  /* 0xffffffff00317802 */ /* 0x000fe40000000f00 */
[----:B------:R-:W-:Y:S02]  /*0bb0*/  MOV R46, 0xbd0 ;  /* 0x00000bd0002e7802 */ /* 0x000fe40000000f00 */
[----:B------:R-:W-:Y:S05]  /*0bc0*/  CALL.REL.NOINC `($__internal_117_$__cuda_sm70_shflsync_bfly_p) ;  /* 0x0000048000007944 */ /* 0x000fea0003c00000 */
[----:B01----:R-:W-:Y:S05]  /*0bd0*/  BRA `(.L_x_5807) ;  /* 0xfffffa5000007947 */ /* 0x003fea000383ffff */
.L_x_5805:
[----:B------:R-:W-:Y:S01]  /*0be0*/  HFMA2.MMA R50, -RZ, RZ, 0, 1.847743988037109375e-06 ;  /* 0x0000001fff327435 */ /* 0x000fe200000001ff */
[----:B------:R-:W-:Y:S02]  /*0bf0*/  MOV R45, 0x2 ;  /* 0x00000002002d7802 */ /* 0x000fe40000000f00 */
[----:B------:R-:W-:Y:S02]  /*0c00*/  MOV R49, 0xffffffff ;  /* 0xffffffff00317802 */ /* 0x000fe40000000f00 */
[----:B------:R-:W-:-:S02]  /*0c10*/  MOV R46, 0xc30 ;  /* 0x00000c30002e7802 */ /* 0x000fc40000000f00 */
[----:B------:R-:W-:Y:S05]  /*0c20*/  CALL.REL.NOINC `($__internal_117_$__cuda_sm70_shflsync_bfly_p) ;  /* 0x0000042000007944 */ /* 0x000fea0003c00000 */
[----:B01----:R-:W-:Y:S01]  /*0c30*/  FADD.FTZ R48, R48, R45 ;  /* 0x0000002d30307221 */ /* 0x003fe20000010000 */
[----:B------:R-:W-:Y:S01]  /*0c40*/  HFMA2.MMA R45, -RZ, RZ, 0, 2.384185791015625e-07 ;  /* 0x00000004ff2d7435 */ /* 0x000fe200000001ff */
[----:B------:R-:W-:-:S02]  /*0c50*/  MOV R50, 0x1f ;  /* 0x0000001f00327802 */ /* 0x000fc40000000f00 */
[----:B------:R-:W-:Y:S02]  /*0c60*/  MOV R49, 0xffffffff ;  /* 0xffffffff00317802 */ /* 0x000fe40000000f00 */
[----:B------:R-:W-:Y:S02]  /*0c70*/  MOV R46, 0xc90 ;  /* 0x00000c90002e7802 */ /* 0x000fe40000000f00 */
[----:B------:R-:W-:Y:S05]  /*0c80*/  CALL.REL.NOINC `($__internal_117_$__cuda_sm70_shflsync_bfly_p) ;  /* 0x000003c000007944 */ /* 0x000fea0003c00000 */
[----:B01----:R-:W-:Y:S01]  /*0c90*/  FADD.FTZ R48, R48, R45 ;  /* 0x0000002d30307221 */ /* 0x003fe20000010000 */
[----:B------:R-:W-:Y:S01]  /*0ca0*/  HFMA2.MMA R45, -RZ, RZ, 0, 4.76837158203125e-07 ;  /* 0x00000008ff2d7435 */ /* 0x000fe200000001ff */
[----:B------:R-:W-:Y:S02]  /*0cb0*/  MOV R50, 0x1f ;  /* 0x0000001f00327802 */ /* 0x000fe40000000f00 */
[----:B------:R-:W-:Y:S02]  /*0cc0*/  MOV R49, 0xffffffff ;  /* 0xffffffff00317802 */ /* 0x000fe40000000f00 */
[----:B------:R-:W-:Y:S02]  /*0cd0*/  MOV R46, 0xcf0 ;  /* 0x00000cf0002e7802 */ /* 0x000fe40000000f00 */
[----:B------:R-:W-:Y:S05]  /*0ce0*/  CALL.REL.NOINC `($__internal_117_$__cuda_sm70_shflsync_bfly_p) ;  /* 0x0000036000007944 */ /* 0x000fea0003c00000 */
[----:B01----:R-:W-:Y:S01]  /*0cf0*/  FADD.FTZ R48, R48, R45 ;  /* 0x0000002d30307221 */ /* 0x003fe20000010000 */
[----:B------:R-:W-:Y:S01]  /*0d00*/  HFMA2.MMA R45, -RZ, RZ, 0, 9.5367431640625e-07 ;  /* 0x00000010ff2d7435 */ /* 0x000fe200000001ff */
[----:B------:R-:W-:-:S02]  /*0d10*/  MOV R50, 0x1f ;  /* 0x0000001f00327802 */ /* 0x000fc40000000f00 */
[----:B------:R-:W-:Y:S02]  /*0d20*/  MOV R49, 0xffffffff ;  /* 0xffffffff00317802 */ /* 0x000fe40000000f00 */
[----:B------:R-:W-:Y:S02]  /*0d30*/  MOV R46, 0xd50 ;  /* 0x00000d50002e7802 */ /* 0x000fe40000000f00 */
[----:B------:R-:W-:Y:S05]  /*0d40*/  CALL.REL.NOINC `($__internal_117_$__cuda_sm70_shflsync_bfly_p) ;  /* 0x0000030000007944 */ /* 0x000fea0003c00000 */
        /* <DEDUP_REMOVED lines=22> */
[----:B------:R-:W-:Y:S05]  /*0eb0*/  CALL.REL.NOINC `($__internal_117_$__cuda_sm70_shflsync_bfly_p) ;  /* 0x0000019000007944 */ /* 0x000fea0003c00000 */
[----:B01----:R-:W-:Y:S01]  /*0ec0*/  FADD.FTZ R48, R48, R45 ;  /* 0x0000002d30307221 */ /* 0x003fe20000010000 */
[----:B------:R-:W-:Y:S01]  /*0ed0*/  HFMA2.MMA R45, -RZ, RZ, 0, 1.1920928955078125e-07 ;  /* 0x00000002ff2d7435 */ /* 0x000fe200000001ff */
[----:B------:R-:W-:Y:S02]  /*0ee0*/  MOV R50, 0x1f ;  /* 0x0000001f00327802 */ /* 0x000fe40000000f00 */
[----:B------:R-:W-:Y:S02]  /*0ef0*/  MOV R49, 0xffffffff ;  /* 0xffffffff00317802 */ /* 0x000fe40000000f00 */
[----:B------:R-:W-:Y:S02]  /*0f00*/  MOV R46, 0xf20 ;  /* 0x00000f20002e7802 */ /* 0x000fe40000000f00 */
[----:B------:R-:W-:Y:S05]  /*0f10*/  CALL.REL.NOINC `($__internal_117_$__cuda_sm70_shflsync_bfly_p) ;  /* 0x0000013000007944 */ /* 0x000fea0003c00000 */
[----:B01----:R-:W-:Y:S01]  /*0f20*/  FADD.FTZ R48, R48, R45 ;  /* 0x0000002d30307221 */ /* 0x003fe20000010000 */
[----:B------:R-:W-:Y:S01]  /*0f30*/  HFMA2.MMA R45, -RZ, RZ, 0, 2.384185791015625e-07 ;  /* 0x00000004ff2d7435 */ /* 0x000fe200000001ff */
[----:B------:R-:W-:Y:S02]  /*0f40*/  MOV R50, 0x1f ;  /* 0x0000001f00327802 */ /* 0x000fe40000000f00 */
[----:B------:R-:W-:-:S02]  /*0f50*/  MOV R49, 0xffffffff ;  /* 0xffffffff00317802 */ /* 0x000fc40000000f00 */
        /* <DEDUP_REMOVED lines=10> */
[----:B------:R-:W-:Y:S02]  /*1000*/  MOV R50, 0x1f ;  /* 0x0000001f00327802 */ /* 0x000fe40000000f00 */
[----:B------:R-:W-:-:S02]  /*1010*/  MOV R49, 0xffffffff ;  /* 0xffffffff00317802 */ /* 0x000fc40000000f00 */
[----:B------:R-:W-:Y:S02]  /*1020*/  MOV R46, 0x1040 ;  /* 0x00001040002e7802 */ /* 0x000fe40000000f00 */
[----:B------:R-:W-:Y:S05]  /*1030*/  CALL.REL.NOINC `($__internal_117_$__cuda_sm70_shflsync_bfly_p) ;  /* 0x0000001000007944 */ /* 0x000fea0003c00000 */
[----:B01----:R-:W-:Y:S05]  /*1040*/  BRA `(.L_x_5808) ;  /* 0xfffff82000007947 */ /* 0x003fea000383ffff */
        .weak           $__internal_117_$__cuda_sm70_shflsync_bfly_p
        .type           $__internal_117_$__cuda_sm70_shflsync_bfly_p,@function
        .size           $__internal_117_$__cuda_sm70_shflsync_bfly_p,(.L_x_8305 - $__internal_117_$__cuda_sm70_shflsync_bfly_p)
$__internal_117_$__cuda_sm70_shflsync_bfly_p:
[----:B------:R-:W-:Y:S01]  /*1050*/  HFMA2.MMA R47, -RZ, RZ, 0, 0 ;  /* 0x00000000ff2f7435 */ /* 0x000fe200000001ff */
[----:B------:R-:W-:Y:S04]  /*1060*/  WARPSYNC R49 ;  /* 0x0000003100007348 */ /* 0x000fe80003800000 */
[----:B------:R0:W1:Y:S01]  /*1070*/  SHFL.BFLY PT, R45, R48, R45, R50 ;  /* 0x0c00002d302d7389 */ /* 0x00006200000e0032 */
[----:B------:R-:W-:Y:S05]  /*1080*/  RET.REL.NODEC R46 `(_ZN10layer_norm13ln_fwd_kernelINS_13Kernel_traitsIf6__halffS2_fjLj256ELj1ELj4ELj1ELj16ENS_18Kernel_traits_baseILj256EfS2_fS2_fjLj128EEEEELb0ELb1ELb0ELb1EEEvNS_9FwdParamsE) ;  /* 0xffffef702e007950 */ /* 0x000fea0003c3ffff */
.L_x_5809:
        /* <DEDUP_REMOVED lines=15> */
.L_x_8305:


//--------------------- .text._ZN10layer_norm13ln_fwd_kernelINS_13Kernel_traitsIf6__halffS2_fjLj256ELj1ELj4ELj1ELj16ENS_18Kernel_traits_baseILj256EfS2_fS2_fjLj128EEEEELb0ELb1ELb1ELb0EEEvNS_9FwdParamsE --------------------------
	.section	.text._ZN10layer_norm13ln_fwd_kernelINS_13Kernel_traitsIf6__halffS2_fjLj256ELj1ELj4ELj1ELj16ENS_18Kernel_traits_baseILj256EfS2_fS2_fjLj128EEEEELb0ELb1ELb1ELb0EEEvNS_9FwdParamsE,"ax",@progbits
	.sectioninfo	@"SHI_REGISTERS=63"
	.align	128
        .global         _ZN10layer_norm13ln_fwd_kernelINS_13Kernel_traitsIf6__halffS2_fjLj256ELj1ELj4ELj1ELj16ENS_18Kernel_traits_baseILj256EfS2_fS2_fjLj128EEEEELb0ELb1ELb1ELb0EEEvNS_9FwdParamsE
        .type           _ZN10layer_norm13ln_fwd_kernelINS_13Kernel_traitsIf6__halffS2_fjLj256ELj1ELj4ELj1ELj16ENS_18Kernel_traits_baseILj256EfS2_fS2_fjLj128EEEEELb0ELb1ELb1ELb0EEEvNS_9FwdParamsE,@function
        .size           _ZN10layer_norm13ln_fwd_kernelINS_13Kernel_traitsIf6__halffS2_fjLj256ELj1ELj4ELj1ELj16ENS_18Kernel_traits_baseILj256EfS2_fS2_fjLj128EEEEELb0ELb1ELb1ELb0EEEvNS_9FwdParamsE,(.L_x_8306 - _ZN10layer_norm13ln_fwd_kernelINS_13Kernel_traitsIf6__halffS2_fjLj256ELj1ELj4ELj1ELj16ENS_18Kernel_traits_baseILj256EfS2_fS2_fjLj128EEEEELb0ELb1ELb1ELb0EEEvNS_9FwdParamsE)
        .other          _ZN10layer_norm13ln_fwd_kernelINS_13Kernel_traitsIf6__halffS2_fjLj256ELj1ELj4ELj1ELj16ENS_18Kernel_traits_baseILj256EfS2_fS2_fjLj128EEEEELb0ELb1ELb1ELb0EEEvNS_9FwdParamsE,@"STO_CUDA_ENTRY STV_DEFAULT"
_ZN10layer_norm13ln_fwd_kernelINS_13Kernel_traitsIf6__halffS2_fjLj256ELj1ELj4ELj1ELj16ENS_18Kernel_traits_baseILj256EfS2_fS2_fjLj128EEEEELb0ELb1ELb1ELb0EEEvNS_9FwdParamsE:
.text._ZN10layer_norm13ln_fwd_kernelINS_13Kernel_traitsIf6__halffS2_fjLj256ELj1ELj4ELj1ELj16ENS_18Kernel_traits_baseILj256EfS2_fS2_fjLj128EEEEELb0ELb1ELb1ELb0EEEvNS_9FwdParamsE:
        /* <DEDUP_REMOVED lines=34> */
.L_x_5811:
[----:B------:R-:W-:Y:S05]  /*0220*/  BSYNC B0 ;  /* 0x0000000000007941 */ /* 0x000fea0003800000 */
.L_x_5810:
[----:B------:R-:W-:Y:S05]  /*0230*/  @P1 EXIT ;  /* 0x000000000000194d */ /* 0x000fea0003800000 */
[----:B------:R-:W-:Y:S02]  /*0240*/  ULDC.U8 UR6, c[0x0][0x1f0] ;  /* 0x00007c0000067ab9 */ /* 0x000fe40000000000 */
.L_x_5835:
        /* <DEDUP_REMOVED lines=58> */
[----:B-1----:R-:W-:-:S04]  /*05f0*/  FMUL.FTZ R49, R44, c[0x0][0x1ec] ;  /* 0x00007b002c317a20 */ /* 0x002fc80000410000 */
[----:B------:R-:W-:-:S04]  /*0600*/  FMUL.FTZ R44, R4, R49 ;  /* 0x00000031042c7220 */ /* 0x000fc80000410000 */
[----:B------:R-:W-:Y:S02]  /*0610*/  @P0 FADD.FTZ R44, R28, R44 ;  /* 0x0000002c1c2c0221 */ /* 0x000fe40000010000 */
.L_x_5815:
[----:B------:R-:W-:Y:S05]  /*0620*/  BSYNC B1 ;  /* 0x0000000000017941 */ /* 0x000fea0003800000 */
.L_x_5814:
[----:B------:R-:W-:Y:S01]  /*0630*/  BSSY B1, `(.L_x_5816) ;  /* 0x0000006000017945 */ /* 0x000fe20003800000 */
[----:B------:R-:W-:Y:S05]  /*0640*/  @!P6 BRA `(.L_x_5817) ;  /* 0x000000400000e947 */ /* 0x000fea0003800000 */
[----:B-----5:R-:W-:-:S05]  /*0650*/  HADD2.F32 R45, -RZ, R36.H1_H1 ;  /* 0x30000024ff2d7230 */ /* 0x020fca0000004100 */
[----:B------:R-:W-:-:S04]  /*0660*/  FMUL.FTZ R52, R45, c[0x0][0x1ec] ;  /* 0x00007b002d347a20 */ /* 0x000fc80000410000 */
[----:B------:R-:W-:-:S04]  /*0670*/  FMUL.FTZ R45, R5, R52 ;  /* 0x00000034052d7220 */ /* 0x000fc80000410000 */
[----:B------:R-:W-:Y:S02]  /*0680*/  @P0 FADD.FTZ R45, R29, R45 ;  /* 0x0000002d1d2d0221 */ /* 0x000fe40000010000 */
.L_x_5817:
[----:B------:R-:W-:Y:S05]  /*0690*/  BSYNC B1 ;  /* 0x0000000000017941 */ /* 0x000fea0003800000 */
.L_x_5816:
[----:B------:R-:W-:Y:S01]  /*06a0*/  BSSY B1, `(.L_x_5818) ;  /* 0x0000006000017945 */ /* 0x000fe20003800000 */
[----:B------:R-:W-:Y:S05]  /*06b0*/  @!P6 BRA `(.L_x_5819) ;  /* 0x000000400000e947 */ /* 0x000fea0003800000 */
[----:B-----5:R-:W-:-:S05]  /*06c0*/  HADD2.F32 R46, -RZ, R37.H0_H0 ;  /* 0x20000025ff2e7230 */ /* 0x020fca0000004100 */
[----:B-1----:R-:W-:-:S04]  /*06d0*/  FMUL.FTZ R49, R46, c[0x0][0x1ec] ;  /* 0x00007b002e317a20 */ /* 0x002fc80000410000 */
[----:B------:R-:W-:-:S04]  /*06e0*/  FMUL.FTZ R46, R6, R49 ;  /* 0x00000031062e7220 */ /* 0x000fc80000410000 */
[----:B------:R-:W-:Y:S02]  /*06f0*/  @P0 FADD.FTZ R46, R30, R46 ;  /* 0x0000002e1e2e0221 */ /* 0x000fe40000010000 */
.L_x_5819:
[----:B------:R-:W-:Y:S05]  /*0700*/  BSYNC B1 ;  /* 0x0000000000017941 */ /* 0x000fea0003800000 */
.L_x_5818:
[----:B------:R-:W-:Y:S01]  /*0710*/  BSSY B1, `(.L_x_5820) ;  /* 0x0000006000017945 */ /* 0x000fe20003800000 */
[----:B------:R-:W-:Y:S05]  /*0720*/  @!P6 BRA `(.L_x_5821) ;  /* 0x000000400000e947 */ /* 0x000fea0003800000 */
[----:B-----5:R-:W-:-:S05]  /*0730*/  HADD2.F32 R47, -RZ, R37.H1_H1 ;  /* 0x30000025ff2f7230 */ /* 0x020fca0000004100 */
[----:B------:R-:W-:-:S04]  /*0740*/  FMUL.FTZ R52, R47, c[0x0][0x1ec] ;  /* 0x00007b002f347a20 */ /* 0x000fc80000410000 */
[----:B------:R-:W-:-:S04]  /*0750*/  FMUL.FTZ R47, R7, R52 ;  /* 0x00000034072f7220 */ /* 0x000fc80000410000 */
[----:B------:R-:W-:Y:S02]  /*0760*/  @P0 FADD.FTZ R47, R31, R47 ;  /* 0x0000002f1f2f0221 */ /* 0x000fe40000010000 */
.L_x_5821:
[----:B------:R-:W-:Y:S05]  /*0770*/  BSYNC B1 ;  /* 0x0000000000017941 */ /* 0x000fea0003800000 */
.L_x_5820:
[----:B------:R-:W-:Y:S01]  /*0780*/  BSSY B1, `(.L_x_5822) ;  /* 0x0000006000017945 */ /* 0x000fe20003800000 */
[----:B------:R-:W-:Y:S05]  /*0790*/  @!P6 BRA `(.L_x_5823) ;  /* 0x000000400000e947 */ /* 0x000fea0003800000 */
[----:B-----5:R-:W-:-:S05]  /*07a0*/  HADD2.F32 R40, -RZ, R38.H0_H0 ;  /* 0x20000026ff287230 */ /* 0x020fca0000004100 */
[----:B-1----:R-:W-:-:S04]  /*07b0*/  FMUL.FTZ R49, R40, c[0x0][0x1ec] ;  /* 0x00007b0028317a20 */ /* 0x002fc80000410000 */
[----:B------:R-:W-:-:S04]  /*07c0*/  FMUL.FTZ R40, R8, R49 ;  /* 0x0000003108287220 */ /* 0x000fc80000410000 */
[----:B------:R-:W-:Y:S02]  /*07d0*/  @P0 FADD.FTZ R40, R32, R40 ;  /* 0x0000002820280221 */ /* 0x000fe40000010000 */
.L_x_5823:
[----:B------:R-:W-:Y:S05]  /*07e0*/  BSYNC B1 ;  /* 0x0000000000017941 */ /* 0x000fea0003800000 */
.L_x_5822:
[----:B------:R-:W-:Y:S01]  /*07f0*/  BSSY B1, `(.L_x_5824) ;  /* 0x0000006000017945 */ /* 0x000fe20003800000 */
[----:B------:R-:W-:Y:S05]  /*0800*/  @!P6 BRA `(.L_x_5825) ;  /* 0x000000400000e947 */ /* 0x000fea0003800000 */
[----:B-----5:R-:W-:-:S05]  /*0810*/  HADD2.F32 R41, -RZ, R38.H1_H1 ;  /* 0x30000026ff297230 */ /* 0x020fca0000004100 */
[----:B------:R-:W-:-:S04]  /*0820*/  FMUL.FTZ R52, R41, c[0x0][0x1ec] ;  /* 0x00007b0029347a20 */ /* 0x000fc80000410000 */
[----:B------:R-:W-:-:S04]  /*0830*/  FMUL.FTZ R41, R9, R52 ;  /* 0x0000003409297220 */ /* 0x000fc80000410000 */
[----:B------:R-:W-:Y:S02]  /*0840*/  @P0 FADD.FTZ R41, R33, R41 ;  /* 0x0000002921290221 */ /* 0x000fe40000010000 */
.L_x_5825:
[----:B------:R-:W-:Y:S05]  /*0850*/  BSYNC B1 ;  /* 0x0000000000017941 */ /* 0x000fea0003800000 */
.L_x_5824:
[----:B------:R-:W-:Y:S01]  /*0860*/  BSSY B1, `(.L_x_5826) ;  /* 0x0000006000017945 */ /* 0x000fe20003800000 */
[----:B------:R-:W-:Y:S05]  /*0870*/  @!P6 BRA `(.L_x_5827) ;  /* 0x000000400000e947 */ /* 0x000fea0003800000 */
[----:B-----5:R-:W-:-:S05]  /*0880*/  HADD2.F32 R42, -RZ, R39.H0_H0 ;  /* 0x20000027ff2a7230 */ /* 0x020fca0000004100 */
[----:B-1----:R-:W-:-:S04]  /*0890*/  FMUL.FTZ R49, R42, c[0x0][0x1ec] ;  /* 0x00007b002a317a20 */ /* 0x002fc80000410000 */
[----:B------:R-:W-:-:S04]  /*08a0*/  FMUL.FTZ R42, R10, R49 ;  /* 0x000000310a2a7220 */ /* 0x000fc80000410000 */
[----:B------:R-:W-:Y:S02]  /*08b0*/  @P0 FADD.FTZ R42, R34, R42 ;  /* 0x0000002a222a0221 */ /* 0x000fe40000010000 */
.L_x_5827:
[----:B------:R-:W-:Y:S05]  /*08c0*/  BSYNC B1 ;  /* 0x0000000000017941 */ /* 0x000fea0003800000 */
.L_x_5826:
[----:B------:R-:W-:Y:S01]  /*08d0*/  BSSY B1, `(.L_x_5828) ;  /* 0x0000006000017945 */ /* 0x000fe20003800000 */
[----:B------:R-:W-:Y:S05]  /*08e0*/  @!P6 BRA `(.L_x_5829) ;  /* 0x000000400000e947 */ /* 0x000fea0003800000 */
[----:B-----5:R-:W-:-:S05]  /*08f0*/  HADD2.F32 R43, -RZ, R39.H1_H1 ;  /* 0x30000027ff2b7230 */ /* 0x020fca0000004100 */
[----:B------:R-:W-:-:S04]  /*0900*/  FMUL.FTZ R52, R43, c[0x0][0x1ec] ;  /* 0x00007b002b347a20 */ /* 0x000fc80000410000 */
[----:B------:R-:W-:-:S04]  /*0910*/  FMUL.FTZ R43, R11, R52 ;  /* 0x000000340b2b7220 */ /* 0x000fc80000410000 */
[----:B------:R-:W-:Y:S02]  /*0920*/  @P0 FADD.FTZ R43, R35, R43 ;  /* 0x0000002b232b0221 */ /* 0x000fe40000010000 */
.L_x_5829:
[----:B------:R-:W-:Y:S05]  /*0930*/  BSYNC B1 ;  /* 0x0000000000017941 */ /* 0x000fea0003800000 */
.L_x_5828:
[----:B------:R0:W-:Y:S04]  /*0940*/  STG.E.128 [R50.64], R44 ;  /* 0x0000002c32007986 */ /* 0x0001e8000c101d04 */
[----:B------:R0:W-:Y:S02]  /*0950*/  STG.E.128 [R50.64+0x10], R40 ;  /* 0x0000102832007986 */ /* 0x0001e4000c101d04 */
.L_x_5813:
[----:B------:R-:W-:Y:S05]  /*0960*/  BSYNC B0 ;  /* 0x0000000000007941 */ /* 0x000fea0003800000 */
.L_x_5812:
        /* <DEDUP_REMOVED lines=12> */
.L_x_5836:
        /* <DEDUP_REMOVED lines=37> */
.L_x_5837:
        /* <DEDUP_REMOVED lines=55> */
.L_x_5833:
[----:B-1----:R-:W-:Y:S05]  /*0ff0*/  BSYNC B0 ;  /* 0x0000000000007941 */ /* 0x002fea0003800000 */
.L_x_5832:
[----:B------:R-:W-:-:S04]  /*1000*/  MOV R3, c[0x0][0x160] ;  /* 0x0000580000037a02 */ /* 0x000fc80000000f00 */
[----:B------:R-:W-:-:S04]  /*1010*/  LEA R0, R3, R0, 0x2 ;  /* 0x0000000003007211 */ /* 0x000fc800078e10ff */
[----:B------:R-:W-:-:S13]  /*1020*/  ISETP.GE.AND P0, PT, R0, c[0x0][0x164], PT ;  /* 0x0000590000007a0c */ /* 0x000fda0003f06270 */
[----:B0-----:R-:W-:Y:S01]  /*1030*/  @P0 CALL.REL.NOINC `(.L_x_5834) ;  /* 0x0000001000000944 */ /* 0x001fe20003c00000 */
[----:B------:R-:W-:Y:S05]  /*1040*/  BRA `(.L_x_5835) ;  /* 0xfffff20000007947 */ /* 0x000fea000383ffff */
.L_x_5834:
[----:B------:R-:W-:Y:S05]  /*1050*/  EXIT ;  /* 0x000000000000794d */ /* 0x000fea0003800000 */
.L_x_5830:
[----:B------:R-:W-:Y:S01]  /*1060*/  HFMA2.MMA R54, -RZ, RZ, 0, 1.847743988037109375e-06 ;  /* 0x0000001fff367435 */ /* 0x000fe200000001ff */
[----:B------:R-:W-:Y:S01]  /*1070*/  IMAD.MOV.U32 R55, RZ, RZ, 0x1 ;  /* 0x00000001ff377424 */ /* 0x000fe200078e00ff */
[----:B------:R-:W-:Y:S02]  /*1080*/  MOV R51, 0xffffffff ;  /* 0xffffffff00337802 */ /* 0x000fe40000000f00 */
[----:B------:R-:W-:Y:S02]  /*1090*/  MOV R52, 0x10b0 ;  /* 0x000010b000347802 */ /* 0x000fe40000000f00 */
[----:B-----5:R-:W-:Y:S05]  /*10a0*/  CALL.REL.NOINC `($__internal_118_$__cuda_sm70_shflsync_bfly_p) ;  /* 0x000004b000007944 */ /* 0x020fea0003c00000 */
[----:B01----:R-:W-:Y:S05]  /*10b0*/  BRA `(.L_x_5836) ;  /* 0xfffff97000007947 */ /* 0x003fea000383ffff */
.L_x_5831:
[----:B------:R-:W-:Y:S01]  /*10c0*/  HFMA2.MMA R55, -RZ, RZ, 0, 1.1920928955078125e-07 ;  /* 0x00000002ff377435 */ /* 0x000fe200000001ff */
[----:B0-----:R-:W-:Y:S02]  /*10d0*/  MOV R49, R56 ;  /* 0x0000003800317202 */ /* 0x001fe40000000f00 */
[----:B------:R-:W-:Y:S02]  /*10e0*/  MOV R54, 0x1f ;  /* 0x0000001f00367802 */ /* 0x000fe40000000f00 */
[----:B------:R-:W-:Y:S02]  /*10f0*/  MOV R51, 0xffffffff ;  /* 0xffffffff00337802 */ /* 0x000fe40000000f00 */
[----:B------:R-:W-:-:S02]  /*1100*/  MOV R52, 0x1120 ;  /* 0x0000112000347802 */ /* 0x000fc40000000f00 */
[----:B-----5:R-:W-:Y:S05]  /*1110*/  CALL.REL.NOINC `($__internal_118_$__cuda_sm70_shflsync_bfly_p) ;  /* 0x0000044000007944 */ /* 0x020fea0003c00000 */
[----:B0-----:R-:W-:Y:S01]  /*1120*/  HFMA2.MMA R55, -RZ, RZ, 0, 2.384185791015625e-07 ;  /* 0x00000004ff377435 */ /* 0x001fe200000001ff */
[----:B-1----:R-:W-:Y:S01]  /*1130*/  FADD.FTZ R49, R56, R51 ;  /* 0x0000003338317221 */ /* 0x002fe20000010000 */
[----:B------:R-:W-:-:S02]  /*1140*/  MOV R54, 0x1f ;  /* 0x0000001f00367802 */ /* 0x000fc40000000f00 */
[----:B------:R-:W-:Y:S02]  /*1150*/  MOV R51, 0xffffffff ;  /* 0xffffffff00337802 */ /* 0x000fe40000000f00 */
[----:B------:R-:W-:Y:S02]  /*1160*/  MOV R52, 0x1180 ;  /* 0x0000118000347802 */ /* 0x000fe40000000f00 */
[----:B------:R-:W-:Y:S05]  /*1170*/  CALL.REL.NOINC `($__internal_118_$__cuda_sm70_shflsync_bfly_p) ;  /* 0x000003e000007944 */ /* 0x000fea0003c00000 */
[----:B0-----:R-:W-:Y:S01]  /*1180*/  HFMA2.MMA R55, -RZ, RZ, 0, 4.76837158203125e-07 ;  /* 0x00000008ff377435 */ /* 0x001fe200000001ff */
[----:B-1----:R-:W-:Y:S01]  /*1190*/  FADD.FTZ R49, R49, R51 ;  /* 0x0000003331317221 */ /* 0x002fe20000010000 */
[----:B------:R-:W-:Y:S01]  /*11a0*/  MOV R51, 0xffffffff ;  /* 0xffffffff00337802 */ /* 0x000fe20000000f00 */
[----:B------:R-:W-:Y:S01]  /*11b0*/  IMAD.MOV.U32 R54, RZ, RZ, 0x1f ;  /* 0x0000001fff367424 */ /* 0x000fe200078e00ff */
[----:B------:R-:W-:Y:S02]  /*11c0*/  MOV R52, 0x11e0 ;  /* 0x000011e000347802 */ /* 0x000fe40000000f00 */
[----:B------:R-:W-:Y:S05]  /*11d0*/  CALL.REL.NOINC `($__internal_118_$__cuda_sm70_shflsync_bfly_p) ;  /* 0x0000038000007944 */ /* 0x000fea0003c00000 */
[----:B0-----:R-:W-:Y:S01]  /*11e0*/  HFMA2.MMA R55, -RZ, RZ, 0, 9.5367431640625e-07 ;  /* 0x00000010ff377435 */ /* 0x001fe200000001ff */
[----:B-1----:R-:W-:Y:S01]  /*11f0*/  FADD.FTZ R49, R49, R51 ;  /* 0x0000003331317221 */ /* 0x002fe20000010000 */
[----:B------:R-:W-:Y:S02]  /*1200*/  MOV R54, 0x1f ;  /* 0x0000001f00367802 */ /* 0x000fe40000000f00 */
[----:B------:R-:W-:-:S02]  /*1210*/  MOV R51, 0xffffffff ;  /* 0xffffffff00337802 */ /* 0x000fc40000000f00 */
[----:B------:R-:W-:Y:S02]  /*1220*/  MOV R52, 0x1240 ;  /* 0x0000124000347802 */ /* 0x000fe40000000f00 */
[----:B------:R-:W-:Y:S05]  /*1230*/  CALL.REL.NOINC `($__internal_118_$__cuda_sm70_shflsync_bfly_p) ;  /* 0x0000032000007944 */ /* 0x000fea0003c00000 */
        /* <DEDUP_REMOVED lines=23> */
[----:B------:R-:W-:Y:S05]  /*13b0*/  CALL.REL.NOINC `($__internal_118_$__cuda_sm70_shflsync_bfly_p) ;  /* 0x000001a000007944 */ /* 0x000fea0003c00000 */
[----:B0-----:R-:W-:Y:S01]  /*13c0*/  HFMA2.MMA R55, -RZ, RZ, 0, 1.1920928955078125e-07 ;  /* 0x00000002ff377435 */ /* 0x001fe200000001ff */
[----:B-1----:R-:W-:Y:S01]  /*13d0*/  FADD.FTZ R49, R49, R51 ;  /* 0x0000003331317221 */ /* 0x002fe20000010000 */
[----:B------:R-:W-:Y:S02]  /*13e0*/  MOV R54, 0x1f ;  /* 0x0000001f00367802 */ /* 0x000fe40000000f00 */
[----:B------:R-:W-:Y:S02]  /*13f0*/  MOV R51, 0xffffffff ;  /* 0xffffffff00337802 */ /* 0x000fe40000000f00 */
[----:B------:R-:W-:Y:S02]  /*1400*/  MOV R52, 0x1420 ;  /* 0x0000142000347802 */ /* 0x000fe40000000f00 */
[----:B------:R-:W-:Y:S05]  /*1410*/  CALL.REL.NOINC `($__internal_118_$__cuda_sm70_shflsync_bfly_p) ;  /* 0x0000014000007944 */ /* 0x000fea0003c00000 */
[----:B0-----:R-:W-:Y:S01]  /*1420*/  HFMA2.MMA R54, -RZ, RZ, 0, 1.847743988037109375e-06 ;  /* 0x0000001fff367435 */ /* 0x001fe200000001ff */
[----:B-1----:R-:W-:Y:S01]  /*1430*/  FADD.FTZ R49, R49, R51 ;  /* 0x0000003331317221 */ /* 0x002fe20000010000 */
[----:B------:R-:W-:Y:S01]  /*1440*/  MOV R51, 0xffffffff ;  /* 0xffffffff00337802 */ /* 0x000fe20000000f00 */
[----:B------:R-:W-:Y:S01]  /*1450*/  IMAD.MOV.U32 R55, RZ, RZ, 0x4 ;  /* 0x00000004ff377424 */ /* 0x000fe200078e00ff */
[----:B------:R-:W-:-:S02]  /*1460*/  MOV R52, 0x1480 ;  /* 0x0000148000347802 */ /* 0x000fc40000000f00 */
[----:B------:R-:W-:Y:S05]  /*1470*/  CALL.REL.NOINC `($__internal_118_$__cuda_sm70_shflsync_bfly_p) ;  /* 0x000000e000007944 */ /* 0x000fea0003c00000 */
[----:B0-----:R-:W-:Y:S01]  /*1480*/  HFMA2.MMA R55, -RZ, RZ, 0, 4.76837158203125e-07 ;  /* 0x00000008ff377435 */ /* 0x001fe200000001ff */
[----:B-1----:R-:W-:Y:S01]  /*1490*/  FADD.FTZ R49, R49, R51 ;  /* 0x0000003331317221 */ /* 0x002fe20000010000 */
[----:B------:R-:W-:-:S02]  /*14a0*/  MOV R54, 0x1f ;  /* 0x0000001f00367802 */ /* 0x000fc40000000f00 */
[----:B------:R-:W-:Y:S02]  /*14b0*/  MOV R51, 0xffffffff ;  /* 0xffffffff00337802 */ /* 0x000fe40000000f00 */
[----:B------:R-:W-:Y:S02]  /*14c0*/  MOV R52, 0x14e0 ;  /* 0x000014e000347802 */ /* 0x000fe40000000f00 */
[----:B------:R-:W-:Y:S05]  /*14d0*/  CALL.REL.NOINC `($__internal_118_$__cuda_sm70_shflsync_bfly_p) ;  /* 0x0000008000007944 */ /* 0x000fea0003c00000 */
[----:B0-----:R-:W-:Y:S01]  /*14e0*/  HFMA2.MMA R55, -RZ, RZ, 0, 9.5367431640625e-07 ;  /* 0x00000010ff377435 */ /* 0x001fe200000001ff */
[----:B-1----:R-:W-:Y:S01]  /*14f0*/  FADD.FTZ R49, R49, R51 ;  /* 0x0000003331317221 */ /* 0x002fe20000010000 */
[----:B------:R-:W-:Y:S02]  /*1500*/  MOV R54, 0x1f ;  /* 0x0000001f00367802 */ /* 0x000fe40000000f00 */
[----:B------:R-:W-:Y:S02]  /*1510*/  MOV R51, 0xffffffff ;  /* 0xffffffff00337802 */ /* 0x000fe40000000f00 */
[----:B------:R-:W-:Y:S02]  /*1520*/  MOV R52, 0x1540 ;  /* 0x0000154000347802 */ /* 0x000fe40000000f00 */
[----:B------:R-:W-:Y:S05]  /*1530*/  CALL.REL.NOINC `($__internal_118_$__cuda_sm70_shflsync_bfly_p) ;  /* 0x0000002000007944 */ /* 0x000fea0003c00000 */
[----:B-1----:R-:W-:Y:S01]  /*1540*/  MOV R56, R51 ;  /* 0x0000003300387202 */ /* 0x002fe20000000f00 */
[----:B0-----:R-:W-:Y:S05]  /*1550*/  BRA `(.L_x_5837) ;  /* 0xfffff72000007947 */ /* 0x001fea000383ffff */
        .weak           $__internal_118_$__cuda_sm70_shflsync_bfly_p
        .type           $__internal_118_$__cuda_sm70_shflsync_bfly_p,@function
        .size           $__internal_118_$__cuda_sm70_shflsync_bfly_p,(.L_x_8306 - $__internal_118_$__cuda_sm70_shflsync_bfly_p)
$__internal_118_$__cuda_sm70_shflsync_bfly_p:
[----:B------:R-:W-:Y:S01]  /*1560*/  HFMA2.MMA R53, -RZ, RZ, 0, 0 ;  /* 0x00000000ff357435 */ /* 0x000fe200000001ff */
[----:B------:R-:W-:Y:S04]  /*1570*/  WARPSYNC R51 ;  /* 0x0000003300007348 */ /* 0x000fe80003800000 */
[----:B------:R0:W1:Y:S01]  /*1580*/  SHFL.BFLY PT, R51, R49, R55, R54 ;  /* 0x0c00003731337389 */ /* 0x00006200000e0036 */
[----:B------:R-:W-:Y:S05]  /*1590*/  RET.REL.NODEC R52 `(_ZN10layer_norm13ln_fwd_kernelINS_13Kernel_traitsIf6__halffS2_fjLj256ELj1ELj4ELj1ELj16ENS_18Kernel_traits_baseILj256EfS2_fS2_fjLj128EEEEELb0ELb1ELb1ELb0EEEvNS_9FwdParamsE) ;  /* 0xffffea6034007950 */ /* 0x000fea0003c3ffff */
.L_x_5838:
        /* <DEDUP_REMOVED lines=14> */
.L_x_8306:


//--------------------- .text._ZN10layer_norm13ln_fwd_kernelINS_13Kernel_traitsIf6__halffS2_fjLj256ELj1ELj4ELj1ELj16ENS_18Kernel_traits_baseILj256EfS2_fS2_fjLj128EEEEELb0ELb1ELb1ELb1EEEvNS_9FwdParamsE --------------------------
	.section	.text._ZN10layer_norm13ln_fwd_kernelINS_13Kernel_traitsIf6__halffS2_fjLj256ELj1ELj4ELj1ELj16ENS_18Kernel_traits_baseILj256EfS2_fS2_fjLj128EEEEELb0ELb1ELb1ELb1EEEvNS_9FwdParamsE,"ax",@progbits
	.sectioninfo	@"SHI_REGISTERS=56"
	.align	128
        .global         _ZN10layer_norm13ln_fwd_kernelINS_13Kernel_traitsIf6__halffS2_fjLj256ELj1ELj4ELj1ELj16ENS_18Kernel_traits_baseILj256EfS2_fS2_fjLj128EEEEELb0ELb1ELb1ELb1EEEvNS_9FwdParamsE
        .type           _ZN10layer_norm13ln_fwd_kernelINS_13Kernel_traitsIf6__halffS2_fjLj256ELj1ELj4ELj1ELj16ENS_18Kernel_traits_baseILj256EfS2_fS2_fjLj128EEEEELb0ELb1ELb1ELb1EEEvNS_9FwdParamsE,@function
        .size           _ZN10layer_norm13ln_fwd_kernelINS_13Kernel_traitsIf6__halffS2_fjLj256ELj1ELj4ELj1ELj16ENS_18Kernel_traits_baseILj256EfS2_fS2_fjLj128EEEEELb0ELb1ELb1ELb1EEEvNS_9FwdParamsE,(.L_x_8307 - _ZN10layer_norm13ln_fwd_kernelINS_13Kernel_traitsIf6__halffS2_fjLj256ELj1ELj4ELj1ELj16ENS_18Kernel_traits_baseILj256EfS2_fS2_fjLj128EEEEELb0ELb1ELb1ELb1EEEvNS_9FwdParamsE)
        .other          _ZN10layer_norm13ln_fwd_kernelINS_13Kernel_traitsIf6__halffS2_fjLj256ELj1ELj4ELj1ELj16ENS_18Kernel_traits_baseILj256EfS2_fS2_fjLj128EEEEELb0ELb1ELb1ELb1EEEvNS_9FwdParamsE,@"STO_CUDA_ENTRY STV_DEFAULT"
_ZN10layer_norm13ln_fwd_kernelINS_13Kernel_traitsIf6__halffS2_fjLj256ELj1ELj4ELj1ELj16ENS_18Kernel_traits_baseILj256EfS2_fS2_fjLj128EEEEELb0ELb1ELb1ELb1EEEvNS_9FwdParamsE:
.text._ZN10layer_norm13ln_fwd_kernelINS_13Kernel_traitsIf6__halffS2_fjLj256ELj1ELj4ELj1ELj16ENS_18Kernel_traits_baseILj256EfS2_fS2_fjLj128EEEEELb0ELb1ELb1ELb1EEEvNS_9FwdParamsE:
        /* <DEDUP_REMOVED lines=31> */
.L_x_5860:
        /* <DEDUP_REMOVED lines=57> */
.L_x_5840:
[----:B------:R-:W-:Y:S05]  /*0580*/  BSYNC B0 ;  /* 0x0000000000007941 */ /* 0x000fea0003800000 */
.L_x_5839:
[----:B------:R-:W-:Y:S01]  /*0590*/  BSSY B0, `(.L_x_5841) ;  /* 0x0000006000007945 */ /* 0x000fe20003800000 */
[----:B------:R-:W-:Y:S05]  /*05a0*/  @!P6 BRA `(.L_x_5842) ;  /* 0x000000400000e947 */ /* 0x000fea0003800000 */
[----:B-----5:R-:W-:-:S05]  /*05b0*/  HADD2.F32 R2, -RZ, R12.H1_H1 ;  /* 0x3000000cff027230 */ /* 0x020fca0000004100 */
[----:B------:R-:W-:-:S04]  /*05c0*/  FMUL.FTZ R2, R2, c[0x0][0x1ec] ;  /* 0x00007b0002027a20 */ /* 0x000fc80000410000 */
[----:B------:R-:W-:-:S04]  /*05d0*/  FMUL.FTZ R9, R29, R2 ;  /* 0x000000021d097220 */ /* 0x000fc80000410000 */
[----:B------:R-:W-:Y:S02]  /*05e0*/  @P0 FADD.FTZ R9, R21, R9 ;  /* 0x0000000915090221 */ /* 0x000fe40000010000 */
.L_x_5842:
[----:B------:R-:W-:Y:S05]  /*05f0*/  BSYNC B0 ;  /* 0x0000000000007941 */ /* 0x000fea0003800000 */
.L_x_5841:
[----:B------:R-:W-:Y:S01]  /*0600*/  BSSY B0, `(.L_x_5843) ;  /* 0x0000006000007945 */ /* 0x000fe20003800000 */
[----:B------:R-:W-:Y:S05]  /*0610*/  @!P6 BRA `(.L_x_5844) ;  /* 0x000000400000e947 */ /* 0x000fea0003800000 */
[----:B-----5:R-:W-:-:S05]  /*0620*/  HADD2.F32 R2, -RZ, R13.H0_H0 ;  /* 0x2000000dff027230 */ /* 0x020fca0000004100 */
[----:B------:R-:W-:-:S04]  /*0630*/  FMUL.FTZ R51, R2, c[0x0][0x1ec] ;  /* 0x00007b0002337a20 */ /* 0x000fc80000410000 */
[----:B------:R-:W-:-:S04]  /*0640*/  FMUL.FTZ R10, R30, R51 ;  /* 0x000000331e0a7220 */ /* 0x000fc80000410000 */
[----:B------:R-:W-:Y:S02]  /*0650*/  @P0 FADD.FTZ R10, R22, R10 ;  /* 0x0000000a160a0221 */ /* 0x000fe40000010000 */
.L_x_5844:
[----:B------:R-:W-:Y:S05]  /*0660*/  BSYNC B0 ;  /* 0x0000000000007941 */ /* 0x000fea0003800000 */
.L_x_5843:
[----:B------:R-:W-:Y:S01]  /*0670*/  BSSY B0, `(.L_x_5845) ;  /* 0x0000006000007945 */ /* 0x000fe20003800000 */
[----:B------:R-:W-:Y:S05]  /*0680*/  @!P6 BRA `(.L_x_5846) ;  /* 0x000000400000e947 */ /* 0x000fea0003800000 */
[----:B-----5:R-:W-:-:S05]  /*0690*/  HADD2.F32 R2, -RZ, R13.H1_H1 ;  /* 0x3000000dff027230 */ /* 0x020fca0000004100 */
[----:B------:R-:W-:-:S04]  /*06a0*/  FMUL.FTZ R2, R2, c[0x0][0x1ec] ;  /* 0x00007b0002027a20 */ /* 0x000fc80000410000 */
[----:B------:R-:W-:-:S04]  /*06b0*/  FMUL.FTZ R11, R31, R2 ;  /* 0x000000021f0b7220 */ /* 0x000fc80000410000 */
[----:B------:R-:W-:Y:S02]  /*06c0*/  @P0 FADD.FTZ R11, R23, R11 ;  /* 0x0000000b170b0221 */ /* 0x000fe40000010000 */
.L_x_5846:
[----:B------:R-:W-:Y:S05]  /*06d0*/  BSYNC B0 ;  /* 0x0000000000007941 */ /* 0x000fea0003800000 */
.L_x_5845:
[----:B------:R-:W-:Y:S01]  /*06e0*/  BSSY B0, `(.L_x_5847) ;  /* 0x0000006000007945 */ /* 0x000fe20003800000 */
[----:B------:R-:W-:Y:S05]  /*06f0*/  @!P6 BRA `(.L_x_5848) ;  /* 0x000000400000e947 */ /* 0x000fea0003800000 */
[----:B-----5:R-:W-:-:S05]  /*0700*/  HADD2.F32 R2, -RZ, R14.H0_H0 ;  /* 0x2000000eff027230 */ /* 0x020fca0000004100 */
[----:B------:R-:W-:-:S04]  /*0710*/  FMUL.FTZ R51, R2, c[0x0][0x1ec] ;  /* 0x00007b0002337a20 */ /* 0x000fc80000410000 */
[----:B------:R-:W-:-:S04]  /*0720*/  FMUL.FTZ R4, R24, R51 ;  /* 0x0000003318047220 */ /* 0x000fc80000410000 */
[----:B------:R-:W-:Y:S02]  /*0730*/  @P0 FADD.FTZ R4, R16, R4 ;  /* 0x0000000410040221 */ /* 0x000fe40000010000 */
.L_x_5848:
[----:B------:R-:W-:Y:S05]  /*0740*/  BSYNC B0 ;  /* 0x0000000000007941 */ /* 0x000fea0003800000 */
.L_x_5847:
[----:B------:R-:W-:Y:S01]  /*0750*/  BSSY B0, `(.L_x_5849) ;  /* 0x0000006000007945 */ /* 0x000fe20003800000 */
[----:B------:R-:W-:Y:S05]  /*0760*/  @!P6 BRA `(.L_x_5850) ;  /* 0x000000400000e947 */ /* 0x000fea0003800000 */
[----:B-----5:R-:W-:-:S05]  /*0770*/  HADD2.F32 R2, -RZ, R14.H1_H1 ;  /* 0x3000000eff027230 */ /* 0x020fca0000004100 */
[----:B------:R-:W-:-:S04]  /*0780*/  FMUL.FTZ R2, R2, c[0x0][0x1ec] ;  /* 0x00007b0002027a20 */ /* 0x000fc80000410000 */
[----:B------:R-:W-:-:S04]  /*0790*/  FMUL.FTZ R5, R25, R2 ;  /* 0x0000000219057220 */ /* 0x000fc80000410000 */
[----:B------:R-:W-:Y:S02]  /*07a0*/  @P0 FADD.FTZ R5, R17, R5 ;  /* 0x0000000511050221 */ /* 0x000fe40000010000 */
.L_x_5850:
[----:B------:R-:W-:Y:S05]  /*07b0*/  BSYNC B0 ;  /* 0x0000000000007941 */ /* 0x000fea0003800000 */
.L_x_5849:
[----:B------:R-:W-:Y:S01]  /*07c0*/  BSSY B0, `(.L_x_5851) ;  /* 0x0000006000007945 */ /* 0x000fe20003800000 */
[----:B------:R-:W-:Y:S05]  /*07d0*/  @!P6 BRA `(.L_x_5852) ;  /* 0x000000400000e947 */ /* 0x000fea0003800000 */
[----:B-----5:R-:W-:-:S05]  /*07e0*/  HADD2.F32 R2, -RZ, R15.H0_H0 ;  /* 0x2000000fff027230 */ /* 0x020fca0000004100 */
[----:B------:R-:W-:-:S04]  /*07f0*/  FMUL.FTZ R51, R2, c[0x0][0x1ec] ;  /* 0x00007b0002337a20 */ /* 0x000fc80000410000 */
[----:B------:R-:W-:-:S04]  /*0800*/  FMUL.FTZ R6, R26, R51 ;  /* 0x000000331a067220 */ /* 0x000fc80000410000 */
[----:B------:R-:W-:Y:S02]  /*0810*/  @P0 FADD.FTZ R6, R18, R6 ;  /* 0x0000000612060221 */ /* 0x000fe40000010000 */
.L_x_5852:
[----:B------:R-:W-:Y:S05]  /*0820*/  BSYNC B0 ;  /* 0x0000000000007941 */ /* 0x000fea0003800000 */
.L_x_5851:
[----:B------:R-:W-:Y:S01]  /*0830*/  BSSY B0, `(.L_x_5853) ;  /* 0x0000006000007945 */ /* 0x000fe20003800000 */
[----:B------:R-:W-:Y:S05]  /*0840*/  @!P6 BRA `(.L_x_5854) ;  /* 0x000000400000e947 */ /* 0x000fea0003800000 */
[----:B-----5:R-:W-:-:S05]  /*0850*/  HADD2.F32 R2, -RZ, R15.H1_H1 ;  /* 0x3000000fff027230 */ /* 0x020fca0000004100 */
[----:B------:R-:W-:-:S04]  /*0860*/  FMUL.FTZ R2, R2, c[0x0][0x1ec] ;  /* 0x00007b0002027a20 */ /* 0x000fc80000410000 */
[----:B------:R-:W-:-:S04]  /*0870*/  FMUL.FTZ R7, R27, R2 ;  /* 0x000000021b077220 */ /* 0x000fc80000410000 */
[----:B------:R-:W-:Y:S02]  /*0880*/  @P0 FADD.FTZ R7, R19, R7 ;  /* 0x0000000713070221 */ /* 0x000fe40000010000 */
.L_x_5854:
[----:B------:R-:W-:Y:S05]  /*0890*/  BSYNC B0 ;  /* 0x0000000000007941 */ /* 0x000fea0003800000 */
.L_x_5853:
        /* <DEDUP_REMOVED lines=15> */
.L_x_5861:
        /* <DEDUP_REMOVED lines=36> */
.L_x_5862:
        /* <DEDUP_REMOVED lines=45> */
[----:B------:R-:W-:Y:S01]  /*0ea0*/  F2FP.PACK_AB R7, R48, R5 ;  /* 0x000000053007723e */ /* 0x000fe200000000ff */
[----:B------:R-:W-:Y:S01]  /*0eb0*/  FFMA.FTZ R51, R38, R51, R46 ;  /* 0x0000003326337223 */ /* 0x000fe2000001002e */
[----:B------:R-:W-:Y:S01]  /*0ec0*/  F2FP.PACK_AB R6, R6, R9 ;  /* 0x000000090606723e */ /* 0x000fe200000000ff */
[----:B------:R-:W-:-:S02]  /*0ed0*/  FFMA.FTZ R10, R39, R10, R47 ;  /* 0x0000000a270a7223 */ /* 0x000fc4000001002f */
[----:B------:R-:W-:Y:S02]  /*0ee0*/  FFMA.FTZ R4, R37, R8, R45 ;  /* 0x0000000825047223 */ /* 0x000fe4000001002d */
[----:B------:R-:W-:Y:S01]  /*0ef0*/  IMAD.WIDE.U32 R8, R11, R0, c[0x0][0x208] ;  /* 0x000082000b087625 */ /* 0x000fe200078e0000 */
[----:B------:R-:W-:Y:S02]  /*0f00*/  F2FP.PACK_AB R5, R10, R51 ;  /* 0x000000330a05723e */ /* 0x000fe400000000ff */
[----:B------:R-:W-:-:S05]  /*0f10*/  F2FP.PACK_AB R4, R4, R49 ;  /* 0x000000310404723e */ /* 0x000fca00000000ff */
[----:B------:R0:W-:Y:S02]  /*0f20*/  STG.E.128 [R8.64], R4 ;  /* 0x0000000408007986 */ /* 0x0001e4000c101d04 */
.L_x_5858:
[----:B-1----:R-:W-:Y:S05]  /*0f30*/  BSYNC B0 ;  /* 0x0000000000007941 */ /* 0x002fea0003800000 */
.L_x_5857:
[----:B------:R-:W-:-:S04]  /*0f40*/  MOV R0, c[0x0][0x160] ;  /* 0x0000580000007a02 */ /* 0x000fc80000000f00 */
[----:B------:R-:W-:-:S04]  /*0f50*/  LEA R3, R0, R3, 0x2 ;  /* 0x0000000300037211 */ /* 0x000fc800078e10ff */
[----:B------:R-:W-:-:S13]  /*0f60*/  ISETP.GE.AND P0, PT, R3, c[0x0][0x164], PT ;  /* 0x0000590003007a0c */ /* 0x000fda0003f06270 */
[----:B0-----:R-:W-:Y:S01]  /*0f70*/  @P0 CALL.REL.NOINC `(.L_x_5859) ;  /* 0x0000001000000944 */ /* 0x001fe20003c00000 */
[----:B------:R-:W-:Y:S05]  /*0f80*/  BRA `(.L_x_5860) ;  /* 0xfffff26000007947 */ /* 0x000fea000383ffff */
.L_x_5859:
[----:B------:R-:W-:Y:S05]  /*0f90*/  EXIT ;  /* 0x000000000000794d */ /* 0x000fea0003800000 */
.L_x_5855:
[----:B0-----:R-:W-:Y:S01]  /*0fa0*/  HFMA2.MMA R2, -RZ, RZ, 0, 5.9604644775390625e-08 ;  /* 0x00000001ff027435 */ /* 0x001fe200000001ff */
[----:B------:R-:W-:Y:S02]  /*0fb0*/  MOV R50, R0 ;  /* 0x0000000000327202 */ /* 0x000fe40000000f00 */
[----:B------:R-:W-:Y:S02]  /*0fc0*/  MOV R49, 0xffffffff ;  /* 0xffffffff00317802 */ /* 0x000fe40000000f00 */
[----:B------:R-:W-:Y:S02]  /*0fd0*/  MOV R48, 0xff0 ;  /* 0x00000ff000307802 */ /* 0x000fe40000000f00 */
[----:B-----5:R-:W-:Y:S05]  /*0fe0*/  CALL.REL.NOINC `($__internal_119_$__cuda_sm70_shflsync_bfly_p) ;  /* 0x0000044000007944 */ /* 0x020fea0003c00000 */
[----:B01---5:R-:W-:Y:S05]  /*0ff0*/  BRA `(.L_x_5861) ;  /* 0xfffff99000007947 */ /* 0x023fea000383ffff */
.L_x_5856:
[----:B------:R-:W-:Y:S01]  /*1000*/  HFMA2.MMA R2, -RZ, RZ, 0, 1.1920928955078125e-07 ;  /* 0x00000002ff027435 */ /* 0x000fe200000001ff */
[----:B------:R-:W-:Y:S02]  /*1010*/  MOV R50, R0 ;  /* 0x0000000000327202 */ /* 0x000fe40000000f00 */
[----:B------:R-:W-:Y:S02]  /*1020*/  MOV R49, 0xffffffff ;  /* 0xffffffff00317802 */ /* 0x000fe40000000f00 */
[----:B------:R-:W-:-:S02]  /*1030*/  MOV R48, 0x1050 ;  /* 0x0000105000307802 */ /* 0x000fc40000000f00 */
[----:B-----5:R-:W-:Y:S05]  /*1040*/  CALL.REL.NOINC `($__internal_119_$__cuda_sm70_shflsync_bfly_p) ;  /* 0x000003e000007944 */ /* 0x020fea0003c00000 */
[----:B-1---5:R-:W-:Y:S01]  /*1050*/  FADD.FTZ R0, R0, R2 ;  /* 0x0000000200007221 */ /* 0x022fe20000010000 */
[----:B------:R-:W-:Y:S01]  /*1060*/  HFMA2.MMA R2, -RZ, RZ, 0, 2.384185791015625e-07 ;  /* 0x00000004ff027435 */ /* 0x000fe200000001ff */
[----:B------:R-:W-:-:S02]  /*1070*/  MOV R49, 0xffffffff ;  /* 0xffffffff00317802 */ /* 0x000fc40000000f00 */
[----:B------:R-:W-:Y:S02]  /*1080*/  MOV R48, 0x10b0 ;  /* 0x000010b000307802 */ /* 0x000fe40000000f00 */
[----:B------:R-:W-:Y:S02]  /*1090*/  MOV R50, R0 ;  /* 0x0000000000327202 */ /* 0x000fe40000000f00 */
[----:B0-----:R-:W-:Y:S05]  /*10a0*/  CALL.REL.NOINC `($__internal_119_$__cuda_sm70_shflsync_bfly_p) ;  /* 0x0000038000007944 */ /* 0x001fea0003c00000 */
[----:B-1---5:R-:W-:Y:S01]  /*10b0*/  FADD.FTZ R0, R0, R2 ;  /* 0x0000000200007221 */ /* 0x022fe20000010000 */
[----:B------:R-:W-:Y:S01]  /*10c0*/  HFMA2.MMA R2, -RZ, RZ, 0, 4.76837158203125e-07 ;  /* 0x00000008ff027435 */ /* 0x000fe200000001ff */
[----:B------:R-:W-:Y:S02]  /*10d0*/  MOV R49, 0xffffffff ;  /* 0xffffffff00317802 */ /* 0x000fe40000000f00 */
[----:B------:R-:W-:Y:S02]  /*10e0*/  MOV R48, 0x1110 ;  /* 0x0000111000307802 */ /* 0x000fe40000000f00 */
[----:B------:R-:W-:Y:S02]  /*10f0*/  MOV R50, R0 ;  /* 0x0000000000327202 */ /* 0x000fe40000000f00 */
[----:B0-----:R-:W-:Y:S05]  /*1100*/  CALL.REL.NOINC `($__internal_119_$__cuda_sm70_shflsync_bfly_p) ;  /* 0x0000032000007944 */ /* 0x001fea0003c00000 */
[----:B-1---5:R-:W-:Y:S01]  /*1110*/  FADD.FTZ R0, R0, R2 ;  /* 0x0000000200007221 */ /* 0x022fe20000010000 */
[----:B------:R-:W-:Y:S01]  /*1120*/  HFMA2.MMA R2, -RZ, RZ, 0, 9.5367431640625e-07 ;  /* 0x00000010ff027435 */ /* 0x000fe200000001ff */
[----:B------:R-:W-:-:S02]  /*1130*/  MOV R49, 0xffffffff ;  /* 0xffffffff00317802 */ /* 0x000fc40000000f00 */
[----:B------:R-:W-:Y:S02]  /*1140*/  MOV R48, 0x1170 ;  /* 0x0000117000307802 */ /* 0x000fe40000000f00 */
[----:B------:R-:W-:Y:S02]  /*1150*/  MOV R50, R0 ;  /* 0x0000000000327202 */ /* 0x000fe40000000f00 */
[----:B0-----:R-:W-:Y:S05]  /*1160*/  CALL.REL.NOINC `($__internal_119_$__cuda_sm70_shflsync_bfly_p) ;  /* 0x000002c000007944 */ /* 0x001fea0003c00000 */
        /* <DEDUP_REMOVED lines=19> */
[----:B------:R-:W-:Y:S01]  /*12a0*/  FFMA.FTZ R50, R50, R50, R49 ;  /* 0x0000003232327223 */ /* 0x000fe20000010031 */
[----:B------:R-:W-:Y:S02]  /*12b0*/  MOV R49, 0xffffffff ;  /* 0xffffffff00317802 */ /* 0x000fe40000000f00 */
[----:B0-----:R-:W-:Y:S05]  /*12c0*/  CALL.REL.NOINC `($__internal_119_$__cuda_sm70_shflsync_bfly_p) ;  /* 0x0000016000007944 */ /* 0x001fea0003c00000 */
[----:B-1----:R-:W-:Y:S01]  /*12d0*/  FADD.FTZ R50, R50, R2 ;  /* 0x0000000232327221 */ /* 0x002fe20000010000 */
[----:B------:R-:W-:Y:S01]  /*12e0*/  HFMA2.MMA R2, -RZ, RZ, 0, 1.1920928955078125e-07 ;  /* 0x00000002ff027435 */ /* 0x000fe200000001ff */
[----:B------:R-:W-:Y:S02]  /*12f0*/  MOV R49, 0xffffffff ;  /* 0xffffffff00317802 */ /* 0x000fe40000000f00 */
[----:B------:R-:W-:-:S03]  /*1300*/  MOV R48, 0x1320 ;  /* 0x0000132000307802 */ /* 0x000fc60000000f00 */
[----:B0----5:R-:W-:Y:S05]  /*1310*/  CALL.REL.NOINC `($__internal_119_$__cuda_sm70_shflsync_bfly_p) ;  /* 0x0000011000007944 */ /* 0x021fea0003c00000 */
[----:B-1----:R-:W-:Y:S01]  /*1320*/  FADD.FTZ R50, R50, R2 ;  /* 0x0000000232327221 */ /* 0x002fe20000010000 */
[----:B------:R-:W-:Y:S01]  /*1330*/  HFMA2.MMA R2, -RZ, RZ, 0, 2.384185791015625e-07 ;  /* 0x00000004ff027435 */ /* 0x000fe200000001ff */
[----:B------:R-:W-:Y:S02]  /*1340*/  MOV R49, 0xffffffff ;  /* 0xffffffff00317802 */ /* 0x000fe40000000f00 */
[----:B------:R-:W-:-:S03]  /*1350*/  MOV R48, 0x1370 ;  /* 0x0000137000307802 */ /* 0x000fc60000000f00 */
[----:B0----5:R-:W-:Y:S05]  /*1360*/  CALL.REL.NOINC `($__internal_119_$__cuda_sm70_shflsync_bfly_p) ;  /* 0x000000c000007944 */ /* 0x021fea0003c00000 */
[----:B-1----:R-:W-:Y:S01]  /*1370*/  FADD.FTZ R50, R50, R2 ;  /* 0x0000000232327221 */ /* 0x002fe20000010000 */
[----:B------:R-:W-:Y:S01]  /*1380*/  HFMA2.MMA R2, -RZ, RZ, 0, 4.76837158203125e-07 ;  /* 0x00000008ff027435 */ /* 0x000fe200000001ff */
[----:B------:R-:W-:-:S02]  /*1390*/  MOV R49, 0xffffffff ;  /* 0xffffffff00317802 */ /* 0x000fc40000000f00 */
[----:B------:R-:W-:-:S03]  /*13a0*/  MOV R48, 0x13c0 ;  /* 0x000013c000307802 */ /* 0x000fc60000000f00 */
[----:B0----5:R-:W-:Y:S05]  /*13b0*/  CALL.REL.NOINC `($__internal_119_$__cuda_sm70_shflsync_bfly_p) ;  /* 0x0000007000007944 */ /* 0x021fea0003c00000 */
[----:B-1----:R-:W-:Y:S01]  /*13c0*/  FADD.FTZ R50, R50, R2 ;  /* 0x0000000232327221 */ /* 0x002fe20000010000 */
[----:B------:R-:W-:Y:S01]  /*13d0*/  HFMA2.MMA R2, -RZ, RZ, 0, 9.5367431640625e-07 ;  /* 0x00000010ff027435 */ /* 0x000fe200000001ff */
[----:B------:R-:W-:Y:S02]  /*13e0*/  MOV R49, 0xffffffff ;  /* 0xffffffff00317802 */ /* 0x000fe40000000f00 */
[----:B------:R-:W-:-:S03]  /*13f0*/  MOV R48, 0x1410 ;  /* 0x0000141000307802 */ /* 0x000fc60000000f00 */
[----:B0----5:R-:W-:Y:S05]  /*1400*/  CALL.REL.NOINC `($__internal_119_$__cuda_sm70_shflsync_bfly_p) ;  /* 0x0000002000007944 */ /* 0x021fea0003c00000 */
[----:B-1----:R-:W-:Y:S01]  /*1410*/  MOV R49, R2 ;  /* 0x0000000200317202 */ /* 0x002fe20000000f00 */
[----:B0----5:R-:W-:Y:S05]  /*1420*/  BRA `(.L_x_5862) ;  /* 0xfffff7a000007947 */ /* 0x021fea000383ffff */
        .weak           $__internal_119_$__cuda_sm70_shflsync_bfly_p
        .type           $__internal_119_$__cuda_sm70_shflsync_bfly_p,@function
        .size           $__internal_119_$__cuda_sm70_shflsync_bfly_p,(.L_x_8307 - $__internal_119_$__cuda_sm70_shflsync_bfly_p)
$__internal_119_$__cuda_sm70_shflsync_bfly_p:
[----:B------:R0:W-:Y:S01]  /*1430*/  STL [R1], R0 ;  /* 0x0000000001007387 */ /* 0x0001e20000100800 */
[----:B------:R-:W-:Y:S04]  /*1440*/  WARPSYNC R49 ;  /* 0x0000003100007348 */ /* 0x000fe80003800000 */
[----:B0-----:R-:W-:-:S07]  /*1450*/  HFMA2.MMA R0, -RZ, RZ, 0, 1.847743988037109375e-06 ;  /* 0x0000001fff007435 */ /* 0x001fce00000001ff */
[----:B------:R0:W1:Y:S04]  /*1460*/  SHFL.BFLY PT, R2, R50, R2, R0 ;  /* 0x0c00000232027389 */ /* 0x00006800000e0000 */
[----:B0-----:R0:W5:Y:S01]  /*1470*/  LDL.LU R0, [R1] ;  /* 0x0000000001007983 */ /* 0x0011620000300800 */
[----:B------:R-:W-:-:S04]  /*1480*/  MOV R49, 0x0 ;  /* 0x0000000000317802 */ /* 0x000fc80000000f00 */
[----:B------:R-:W-:Y:S05]  /*1490*/  RET.REL.NODEC R48 `(_ZN10layer_norm13ln_fwd_kernelINS_13Kernel_traitsIf6__halffS2_fjLj256ELj1ELj4ELj1ELj16ENS_18Kernel_traits_baseILj256EfS2_fS2_fjLj128EEEEELb0ELb1ELb1ELb1EEEvNS_9FwdParamsE) ;  /* 0xffffeb6030007950 */ /* 0x000fea0003c3ffff */
.L_x_5863:
        /* <DEDUP_REMOVED lines=14> */
.L_x_8307:


//--------------------- .text._ZN10layer_norm13ln_fwd_kernelINS_13Kernel_traitsIf6__halffS2_fjLj256ELj1ELj4ELj1ELj16ENS_18Kernel_traits_baseILj256EfS2_fS2_fjLj128EEEEELb1ELb0ELb0ELb0EEEvNS_9FwdParamsE --------------------------
	.section	.text._ZN10layer_norm13ln_fwd_kernelINS_13Kernel_traitsIf6__halffS2_fjLj256ELj1ELj4ELj1ELj16ENS_18Kernel_traits_baseILj256EfS2_fS2_fjLj128EEEEELb1ELb0ELb0ELb0EEEvNS_9FwdParamsE,"ax",@progbits
	.sectioninfo	@"SHI_REGISTERS=56"
	.align	128
        .global         _ZN10layer_norm13ln_fwd_kernelINS_13Kernel_traitsIf6__halffS2_fjLj256ELj1ELj4ELj1ELj16ENS_18Kernel_traits_baseILj256EfS2_fS2_fjLj128EEEEELb1ELb0ELb0ELb0EEEvNS_9FwdParamsE
        .type           _ZN10layer_norm13ln_fwd_kernelINS_13Kernel_traitsIf6__halffS2_fjLj256ELj1ELj4ELj1ELj16ENS_18Kernel_traits_baseILj256EfS2_fS2_fjLj128EEEEELb1ELb0ELb0ELb0EEEvNS_9FwdParamsE,@function
        .size           _ZN10layer_norm13ln_fwd_kernelINS_13Kernel_traitsIf6__halffS2_fjLj256ELj1ELj4ELj1ELj16ENS_18Kernel_traits_baseILj256EfS2_fS2_fjLj128EEEEELb1ELb0ELb0ELb0EEEvNS_9FwdParamsE,(.L_x_8308 - _ZN10layer_norm13ln_fwd_kernelINS_13Kernel_traitsIf6__halffS2_fjLj256ELj1ELj4ELj1ELj16ENS_18Kernel_traits_baseILj256EfS2_fS2_fjLj128EEEEELb1ELb0ELb0ELb0EEEvNS_9FwdParamsE)
        .other          _ZN10layer_norm13ln_fwd_kernelINS_13Kernel_traitsIf6__halffS2_fjLj256ELj1ELj4ELj1ELj16ENS_18Kernel_traits_baseILj256EfS2_fS2_fjLj128EEEEELb1ELb0ELb0ELb0EEEvNS_9FwdParamsE,@"STO_CUDA_ENTRY STV_DEFAULT"
_ZN10layer_norm13ln_fwd_kernelINS_13Kernel_traitsIf6__halffS2_fjLj256ELj1ELj4ELj1ELj16ENS_18Kernel_traits_baseILj256EfS2_fS2_fjLj128EEEEELb1ELb0ELb0ELb0EEEvNS_9FwdParamsE:
.text._ZN10layer_norm13ln_fwd_kernelINS_13Kernel_traitsIf6__halffS2_fjLj256ELj1ELj4ELj1ELj16ENS_18Kernel_traits_baseILj256EfS2_fS2_fjLj128EEEEELb1ELb0ELb0ELb0EEEvNS_9FwdParamsE:
        /* <DEDUP_REMOVED lines=45> */
.L_x_5865:
[----:B------:R-:W-:Y:S05]  /*02d0*/  BSYNC B0 ;  /* 0x0000000000007941 */ /* 0x000fea0003800000 */
.L_x_5864:
        /* <DEDUP_REMOVED lines=83> */
.L_x_5930:
        /* <DEDUP_REMOVED lines=34> */
.L_x_5870:
[----:B0-----:R-:W-:Y:S02]  /*0a30*/  IMAD.MOV.U32 R30, RZ, RZ, R44 ;  /* 0x000000ffff1e7224 */ /* 0x001fe400078e002c */
.L_x_5871:
[----:B------:R-:W-:Y:S05]  /*0a40*/  BSYNC B2 ;  /* 0x0000000000027941 */ /* 0x000fea0003800000 */
.L_x_5869:
        /* <DEDUP_REMOVED lines=16> */
.L_x_5875:
[----:B------:R-:W-:Y:S05]  /*0b50*/  BSYNC B3 ;  /* 0x0000000000037941 */ /* 0x000fea0003800000 */
.L_x_5874:
        /* <DEDUP_REMOVED lines=42> */
.L_x_5873:
[----:B------:R-:W-:Y:S05]  /*0e00*/  BSYNC B2 ;  /* 0x0000000000027941 */ /* 0x000fea0003800000 */
.L_x_5872:
[----:B------:R0:W1:Y:S01]  /*0e10*/  I2F.U32 R29, R30 ;  /* 0x0000001e001d7306 */ /* 0x0000620000201000 */
[----:B------:R-:W-:Y:S01]  /*0e20*/  HFMA2.MMA R38, -RZ, RZ, 0.1171875, 0 ;  /* 0x2f800000ff267435 */ /* 0x000fe200000001ff */
[----:B-----5:R-:W-:Y:S01]  /*0e30*/  HADD2.F32 R37, -RZ, R32.H0_H0 ;  /* 0x20000020ff257230 */ /* 0x020fe20000004100 */
[----:B------:R-:W-:Y:S01]  /*0e40*/  ISETP.NE.U32.AND P1, PT, RZ, c[0x0][0x180], PT ;  /* 0x00006000ff007a0c */ /* 0x000fe20003f25070 */
[----:B------:R-:W-:Y:S01]  /*0e50*/  BSSY B2, `(.L_x_5876) ;  /* 0x0000015000027945 */ /* 0x000fe20003800000 */
[----:B------:R-:W-:Y:S02]  /*0e60*/  ISETP.NE.AND P2, PT, R31, 0x1, PT ;  /* 0x000000011f00780c */ /* 0x000fe40003f45270 */
        /* <DEDUP_REMOVED lines=18> */
.L_x_5877:
[----:B------:R-:W-:Y:S02]  /*0f90*/  MOV R39, R44 ;  /* 0x0000002c00277202 */ /* 0x000fe40000000f00 */
.L_x_5878:
[----:B------:R-:W-:Y:S05]  /*0fa0*/  BSYNC B2 ;  /* 0x0000000000027941 */ /* 0x000fea0003800000 */
.L_x_5876:
        /* <DEDUP_REMOVED lines=16> */
.L_x_5882:
[----:B------:R-:W-:Y:S05]  /*10b0*/  BSYNC B3 ;  /* 0x0000000000037941 */ /* 0x000fea0003800000 */
.L_x_5881:
        /* <DEDUP_REMOVED lines=42> */
.L_x_5880:
[----:B------:R-:W-:Y:S05]  /*1360*/  BSYNC B2 ;  /* 0x0000000000027941 */ /* 0x000fea0003800000 */
.L_x_5879:
        /* <DEDUP_REMOVED lines=21> */
.L_x_5884:
[----:B------:R-:W-:Y:S02]  /*14c0*/  MOV R32, R44 ;  /* 0x0000002c00207202 */ /* 0x000fe40000000f00 */
.L_x_5885:
[----:B------:R-:W-:Y:S05]  /*14d0*/  BSYNC B2 ;  /* 0x0000000000027941 */ /* 0x000fea0003800000 */
.L_x_5883:
        /* <DEDUP_REMOVED lines=16> */
.L_x_5889:
[----:B------:R-:W-:Y:S05]  /*15e0*/  BSYNC B3 ;  /* 0x0000000000037941 */ /* 0x000fea0003800000 */
.L_x_5888:
        /* <DEDUP_REMOVED lines=42> */
.L_x_5887:
[----:B------:R-:W-:Y:S05]  /*1890*/  BSYNC B2 ;  /* 0x0000000000027941 */ /* 0x000fea0003800000 */
.L_x_5886:
        /* <DEDUP_REMOVED lines=21> */
.L_x_5891:
[----:B------:R-:W-:Y:S02]  /*19f0*/  MOV R32, R44 ;  /* 0x0000002c00207202 */ /* 0x000fe40000000f00 */
.L_x_5892:
[----:B------:R-:W-:Y:S05]  /*1a00*/  BSYNC B2 ;  /* 0x0000000000027941 */ /* 0x000fea0003800000 */
.L_x_5890:
        /* <DEDUP_REMOVED lines=16> */
.L_x_5896:
[----:B------:R-:W-:Y:S05]  /*1b10*/  BSYNC B3 ;  /* 0x0000000000037941 */ /* 0x000fea0003800000 */
.L_x_5895:
        /* <DEDUP_REMOVED lines=42> */
.L_x_5894:
[----:B------:R-:W-:Y:S05]  /*1dc0*/  BSYNC B2 ;  /* 0x0000000000027941 */ /* 0x000fea0003800000 */
.L_x_5893:
        /* <DEDUP_REMOVED lines=20> */
.L_x_5898:
[----:B------:R-:W-:Y:S02]  /*1f10*/  MOV R33, R44 ;  /* 0x0000002c00217202 */ /* 0x000fe40000000f00 */
.L_x_5899:
[----:B------:R-:W-:Y:S05]  /*1f20*/  BSYNC B2 ;  /* 0x0000000000027941 */ /* 0x000fea0003800000 */
.L_x_5897:
        /* <DEDUP_REMOVED lines=16> */
.L_x_5903:
[----:B------:R-:W-:Y:S05]  /*2030*/  BSYNC B3 ;  /* 0x0000000000037941 */ /* 0x000fea0003800000 */
.L_x_5902:
        /* <DEDUP_REMOVED lines=42> */
.L_x_5901:
[----:B------:R-:W-:Y:S05]  /*22e0*/  BSYNC B2 ;  /* 0x0000000000027941 */ /* 0x000fea0003800000 */
.L_x_5900:
        /* <DEDUP_REMOVED lines=20> */
.L_x_5905:
[----:B------:R-:W-:Y:S02]  /*2430*/  MOV R45, R44 ;  /* 0x0000002c002d7202 */ /* 0x000fe40000000f00 */
.L_x_5906:
[----:B------:R-:W-:Y:S05]  /*2440*/  BSYNC B2 ;  /* 0x0000000000027941 */ /* 0x000fea0003800000 */
.L_x_5904:
        /* <DEDUP_REMOVED lines=16> */
.L_x_5910:
[----:B------:R-:W-:Y:S05]  /*2550*/  BSYNC B3 ;  /* 0x0000000000037941 */ /* 0x000fea0003800000 */
.L_x_5909:
        /* <DEDUP_REMOVED lines=43> */
.L_x_5908:
[----:B------:R-:W-:Y:S05]  /*2810*/  BSYNC B2 ;  /* 0x0000000000027941 */ /* 0x000fea0003800000 */
.L_x_5907:
        /* <DEDUP_REMOVED lines=20> */
.L_x_5912:
[----:B------:R-:W-:Y:S02]  /*2960*/  IMAD.MOV.U32 R51, RZ, RZ, R44 ;  /* 0x000000ffff337224 */ /* 0x000fe400078e002c */
.L_x_5913:
[----:B------:R-:W-:Y:S05]  /*2970*/  BSYNC B2 ;  /* 0x0000000000027941 */ /* 0x000fea0003800000 */
.L_x_5911:
        /* <DEDUP_REMOVED lines=16> */
.L_x_5917:
[----:B------:R-:W-:Y:S05]  /*2a80*/  BSYNC B3 ;  /* 0x0000000000037941 */ /* 0x000fea0003800000 */
.L_x_5916:
        /* <DEDUP_REMOVED lines=42> */
.L_x_5915:
[----:B------:R-:W-:Y:S05]  /*2d30*/  BSYNC B2 ;  /* 0x0000000000027941 */ /* 0x000fea0003800000 */
.L_x_5914:
        /* <DEDUP_REMOVED lines=20> */
.L_x_5919:
[----:B------:R-:W-:Y:S02]  /*2e80*/  IMAD.MOV.U32 R51, RZ, RZ, R44 ;  /* 0x000000ffff337224 */ /* 0x000fe400078e002c */
.L_x_5920:
[----:B------:R-:W-:Y:S05]  /*2e90*/  BSYNC B2 ;  /* 0x0000000000027941 */ /* 0x000fea0003800000 */
.L_x_5918:
        /* <DEDUP_REMOVED lines=18> */
.L_x_5924:
[----:B------:R-:W-:Y:S05]  /*2fc0*/  BSYNC B3 ;  /* 0x0000000000037941 */ /* 0x000fea0003800000 */
.L_x_5923:
        /* <DEDUP_REMOVED lines=42> */
.L_x_5922:
[----:B------:R-:W-:Y:S05]  /*3270*/  BSYNC B2 ;  /* 0x0000000000027941 */ /* 0x000fea0003800000 */
.L_x_5921:
        /* <DEDUP_REMOVED lines=34> */
.L_x_5868:
[----:B------:R-:W-:Y:S05]  /*34a0*/  BSYNC B0 ;  /* 0x0000000000007941 */ /* 0x000fea0003800000 */
.L_x_5867:
        /* <DEDUP_REMOVED lines=12> */
.L_x_5931:
        /* <DEDUP_REMOVED lines=37> */
.L_x_5932:
        /* <DEDUP_REMOVED lines=48> */
.L_x_5928:
[----:B------:R-:W-:Y:S05]  /*3ac0*/  BSYNC B0 ;  /* 0x0000000000007941 */ /* 0x000fea0003800000 */
.L_x_5927:
[----:B0-----:R-:W-:-:S10]  /*3ad0*/  HFMA2.MMA R37, -RZ, RZ, 0, 2.384185791015625e-07 ;  /* 0x00000004ff257435 */ /* 0x001fd400000001ff */
[----:B------:R-:W-:-:S05]  /*3ae0*/  IMAD R0, R37, c[0x0][0x160], R0 ;  /* 0x0000580025007a24 */ /* 0x000fca00078e0200 */
[----:B------:R-:W-:-:S13]  /*3af0*/  ISETP.GE.AND P1, PT, R0, c[0x0][0x164], PT ;  /* 0x0000590000007a0c */ /* 0x000fda0003f26270 */
[----:B-----5:R-:W-:Y:S01]  /*3b00*/  @P1 CALL.REL.NOINC `(.L_x_5929) ;  /* 0x0000001000001944 */ /* 0x020fe20003c00000 */
[----:B------:R-:W-:Y:S05]  /*3b10*/  BRA `(.L_x_5930) ;  /* 0xffffccf000007947 */ /* 0x000fea000383ffff */
.L_x_5929:
[----:B------:R-:W-:Y:S05]  /*3b20*/  BSYNC B1 ;  /* 0x0000000000017941 */ /* 0x000fea0003800000 */
.L_x_5866:
[----:B------:R-:W-:Y:S05]  /*3b30*/  EXIT ;  /* 0x000000000000794d */ /* 0x000fea0003800000 */
.L_x_5925:
[----:B------:R-:W-:Y:S01]  /*3b40*/  IMAD.MOV.U32 R50, RZ, RZ, R38 ;  /* 0x000000ffff327224 */ /* 0x000fe200078e0026 */
[----:B------:R-:W-:Y:S01]  /*3b50*/  MOV R49, 0x1 ;  /* 0x0000000100317802 */ /* 0x000fe20000000f00 */
[----:B------:R-:W-:Y:S01]  /*3b60*/  IMAD.MOV.U32 R52, RZ, RZ, 0x1f ;  /* 0x0000001fff347424 */ /* 0x000fe200078e00ff */
[----:B------:R-:W-:Y:S02]  /*3b70*/  MOV R39, 0xffffffff ;  /* 0xffffffff00277802 */ /* 0x000fe40000000f00 */
[----:B------:R-:W-:Y:S02]  /*3b80*/  MOV R36, 0x3ba0 ;  /* 0x00003ba000247802 */ /* 0x000fe40000000f00 */
[----:B-----5:R-:W-:Y:S05]  /*3b90*/  CALL.REL.NOINC `($__internal_120_$__cuda_sm70_shflsync_bfly_p) ;  /* 0x0000049000007944 */ /* 0x020fea0003c00000 */
[----:B01----:R-:W-:Y:S05]  /*3ba0*/  BRA `(.L_x_5931) ;  /* 0xfffff9c000007947 */ /* 0x003fea000383ffff */
.L_x_5926:
[----:B------:R-:W-:Y:S01]  /*3bb0*/  HFMA2.MMA R52, -RZ, RZ, 0, 1.847743988037109375e-06 ;  /* 0x0000001fff347435 */ /* 0x000fe200000001ff */
[----:B------:R-:W-:Y:S01]  /*3bc0*/  IMAD.MOV.U32 R49, RZ, RZ, 0x2 ;  /* 0x00000002ff317424 */ /* 0x000fe200078e00ff */
[----:B------:R-:W-:Y:S01]  /*3bd0*/  MOV R36, 0x3c00 ;  /* 0x00003c0000247802 */ /* 0x000fe20000000f00 */
[----:B------:R-:W-:-:S03]  /*3be0*/  IMAD.MOV.U32 R39, RZ, RZ, -0x1 ;  /* 0xffffffffff277424 */ /* 0x000fc600078e00ff */
[----:B0----5:R-:W-:Y:S05]  /*3bf0*/  CALL.REL.NOINC `($__internal_120_$__cuda_sm70_shflsync_bfly_p) ;  /* 0x0000043000007944 */ /* 0x021fea0003c00000 */
[----:B01----:R-:W-:Y:S01]  /*3c00*/  FADD.FTZ R50, R50, R39 ;  /* 0x0000002732327221 */ /* 0x003fe20000010000 */
[----:B------:R-:W-:Y:S01]  /*3c10*/  MOV R49, 0x4 ;  /* 0x0000000400317802 */ /* 0x000fe20000000f00 */
[----:B------:R-:W-:Y:S01]  /*3c20*/  IMAD.MOV.U32 R52, RZ, RZ, 0x1f ;  /* 0x0000001fff347424 */ /* 0x000fe200078e00ff */
[----:B------:R-:W-:-:S02]  /*3c30*/  MOV R39, 0xffffffff ;  /* 0xffffffff00277802 */ /* 0x000fc40000000f00 */
[----:B------:R-:W-:Y:S02]  /*3c40*/  MOV R36, 0x3c60 ;  /* 0x00003c6000247802 */ /* 0x000fe40000000f00 */
[----:B------:R-:W-:Y:S05]  /*3c50*/  CALL.REL.NOINC `($__internal_120_$__cuda_sm70_shflsync_bfly_p) ;  /* 0x000003d000007944 */ /* 0x000fea0003c00000 */
[----:B0-----:R-:W-:Y:S01]  /*3c60*/  HFMA2.MMA R52, -RZ, RZ, 0, 1.847743988037109375e-06 ;  /* 0x0000001fff347435 */ /* 0x001fe200000001ff */
[----:B-1----:R-:W-:Y:S01]  /*3c70*/  FADD.FTZ R50, R50, R39 ;  /* 0x0000002732327221 */ /* 0x002fe20000010000 */
[----:B------:R-:W-:Y:S01]  /*3c80*/  MOV R36, 0x3cc0 ;  /* 0x00003cc000247802 */ /* 0x000fe20000000f00 */
[----:B------:R-:W-:Y:S02]  /*3c90*/  IMAD.MOV.U32 R49, RZ, RZ, 0x8 ;  /* 0x00000008ff317424 */ /* 0x000fe400078e00ff */
[----:B------:R-:W-:Y:S02]  /*3ca0*/  IMAD.MOV.U32 R39, RZ, RZ, -0x1 ;  /* 0xffffffffff277424 */ /* 0x000fe400078e00ff */
[----:B------:R-:W-:Y:S05]  /*3cb0*/  CALL.REL.NOINC `($__internal_120_$__cuda_sm70_shflsync_bfly_p) ;  /* 0x0000037000007944 */ /* 0x000fea0003c00000 */
[----:B01----:R-:W-:Y:S01]  /*3cc0*/  FADD.FTZ R50, R50, R39 ;  /* 0x0000002732327221 */ /* 0x003fe20000010000 */
[----:B------:R-:W-:Y:S01]  /*3cd0*/  MOV R49, 0x10 ;  /* 0x0000001000317802 */ /* 0x000fe20000000f00 */
[----:B------:R-:W-:Y:S01]  /*3ce0*/  IMAD.MOV.U32 R52, RZ, RZ, 0x1f ;  /* 0x0000001fff347424 */ /* 0x000fe200078e00ff */
[----:B------:R-:W-:Y:S02]  /*3cf0*/  MOV R39, 0xffffffff ;  /* 0xffffffff00277802 */ /* 0x000fe40000000f00 */
[----:B------:R-:W-:-:S02]  /*3d00*/  MOV R36, 0x3d20 ;  /* 0x00003d2000247802 */ /* 0x000fc40000000f00 */
[----:B------:R-:W-:Y:S05]  /*3d10*/  CALL.REL.NOINC `($__internal_120_$__cuda_sm70_shflsync_bfly_p) ;  /* 0x0000031000007944 */ /* 0x000fea0003c00000 */
        /* <DEDUP_REMOVED lines=23> */
[----:B------:R-:W-:Y:S05]  /*3e90*/  CALL.REL.NOINC `($__internal_120_$__cuda_sm70_shflsync_bfly_p) ;  /* 0x0000019000007944 */ /* 0x000fea0003c00000 */
[----:B01----:R-:W-:Y:S01]  /*3ea0*/  FADD.FTZ R50, R50, R39 ;  /* 0x0000002732327221 */ /* 0x003fe20000010000 */
[----:B------:R-:W-:Y:S01]  /*3eb0*/  MOV R49, 0x2 ;  /* 0x0000000200317802 */ /* 0x000fe20000000f00 */
[----:B------:R-:W-:Y:S01]  /*3ec0*/  IMAD.MOV.U32 R52, RZ, RZ, 0x1f ;  /* 0x0000001fff347424 */ /* 0x000fe200078e00ff */
[----:B------:R-:W-:Y:S02]  /*3ed0*/  MOV R39, 0xffffffff ;  /* 0xffffffff00277802 */ /* 0x000fe40000000f00 */
[----:B------:R-:W-:Y:S02]  /*3ee0*/  MOV R36, 0x3f00 ;  /* 0x00003f0000247802 */ /* 0x000fe40000000f00 */
[----:B------:R-:W-:Y:S05]  /*3ef0*/  CALL.REL.NOINC `($__internal_120_$__cuda_sm70_shflsync_bfly_p) ;  /* 0x0000013000007944 */ /* 0x000fea0003c00000 */
[----:B0-----:R-:W-:Y:S01]  /*3f00*/  HFMA2.MMA R52, -RZ, RZ, 0, 1.847743988037109375e-06 ;  /* 0x0000001fff347435 */ /* 0x001fe200000001ff */
[----:B-1----:R-:W-:Y:S01]  /*3f10*/  FADD.FTZ R50, R50, R39 ;  /* 0x0000002732327221 */ /* 0x002fe20000010000 */
[----:B------:R-:W-:Y:S01]  /*3f20*/  MOV R36, 0x3f60 ;  /* 0x00003f6000247802 */ /* 0x000fe20000000f00 */
[----:B------:R-:W-:-:S02]  /*3f30*/  IMAD.MOV.U32 R49, RZ, RZ, 0x4 ;  /* 0x00000004ff317424 */ /* 0x000fc400078e00ff */
[----:B------:R-:W-:Y:S02]  /*3f40*/  IMAD.MOV.U32 R39, RZ, RZ, -0x1 ;  /* 0xffffffffff277424 */ /* 0x000fe400078e00ff */
        /* <DEDUP_REMOVED lines=10> */
[----:B------:R-:W-:Y:S02]  /*3ff0*/  IMAD.MOV.U32 R49, RZ, RZ, 0x10 ;  /* 0x00000010ff317424 */ /* 0x000fe400078e00ff */
[----:B------:R-:W-:-:S02]  /*4000*/  IMAD.MOV.U32 R39, RZ, RZ, -0x1 ;  /* 0xffffffffff277424 */ /* 0x000fc400078e00ff */
[----:B------:R-:W-:Y:S05]  /*4010*/  CALL.REL.NOINC `($__internal_120_$__cuda_sm70_shflsync_bfly_p) ;  /* 0x0000001000007944 */ /* 0x000fea0003c00000 */
[----:B01----:R-:W-:Y:S05]  /*4020*/  BRA `(.L_x_5932) ;  /* 0xfffff79000007947 */ /* 0x003fea000383ffff */
        .weak           $__internal_120_$__cuda_sm70_shflsync_bfly_p
        .type           $__internal_120_$__cuda_sm70_shflsync_bfly_p,@function
        .size           $__internal_120_$__cuda_sm70_shflsync_bfly_p,(.L_x_8308 - $__internal_120_$__cuda_sm70_shflsync_bfly_p)
$__internal_120_$__cuda_sm70_shflsync_bfly_p:
[----:B------:R-:W-:Y:S01]  /*4030*/  MOV R37, 0x0 ;  /* 0x0000000000257802 */ /* 0x000fe20000000f00 */
[----:B------:R-:W-:Y:S04]  /*4040*/  WARPSYNC R39 ;  /* 0x0000002700007348 */ /* 0x000fe80003800000 */
[----:B------:R0:W1:Y:S01]  /*4050*/  SHFL.BFLY PT, R39, R50, R49, R52 ;  /* 0x0c00003132277389 */ /* 0x00006200000e0034 */
[----:B------:R-:W-:Y:S05]  /*4060*/  RET.REL.NODEC R36 `(_ZN10layer_norm13ln_fwd_kernelINS_13Kernel_traitsIf6__halffS2_fjLj256ELj1ELj4ELj1ELj16ENS_18Kernel_traits_baseILj256EfS2_fS2_fjLj128EEEEELb1ELb0ELb0ELb0EEEvNS_9FwdParamsE) ;  /* 0xffffbf9024007950 */ /* 0x000fea0003c3ffff */
.L_x_5933:
        /* <DEDUP_REMOVED lines=9> */
.L_x_8308:


//--------------------- .text._ZN10layer_norm13ln_fwd_kernelINS_13Kernel_traitsIf6__halffS2_fjLj256ELj1ELj4ELj1ELj16ENS_18Kernel_traits_baseILj256EfS2_fS2_fjLj128EEEEELb1ELb0ELb0ELb1EEEvNS_9FwdParamsE --------------------------
	.section	.text._ZN10layer_norm13ln_fwd_kernelINS_13Kernel_traitsIf6__halffS2_fjLj256ELj1ELj4ELj1ELj16ENS_18Kernel_traits_baseILj256EfS2_fS2_fjLj128EEEEELb1ELb0ELb0ELb1EEEvNS_9FwdParamsE,"ax",@progbits
	.sectioninfo	@"SHI_REGISTERS=58"
	.align	128
        .global         _ZN10layer_norm13ln_fwd_kernelINS_13Kernel_traitsIf6__halffS2_fjLj256ELj1ELj4ELj1ELj16ENS_18Kernel_traits_baseILj256EfS2_fS2_fjLj128EEEEELb1ELb0ELb0ELb1EEEvNS_9FwdParamsE
        .type           _ZN10layer_norm13ln_fwd_kernelINS_13Kernel_traitsIf6__halffS2_fjLj256ELj1ELj4ELj1ELj16ENS_18Kernel_traits_baseILj256EfS2_fS2_fjLj128EEEEELb1ELb0ELb0ELb1EEEvNS_9FwdParamsE,@function
        .size           _ZN10layer_norm13ln_fwd_kernelINS_13Kernel_traitsIf6__halffS2_fjLj256ELj1ELj4ELj1ELj16ENS_18Kernel_traits_baseILj256EfS2_fS2_fjLj128EEEEELb1ELb0ELb0ELb1EEEvNS_9FwdParamsE,(.L_x_8309 - _ZN10layer_norm13ln_fwd_kernelINS_13Kernel_traitsIf6__halffS2_fjLj256ELj1ELj4ELj1ELj16ENS_18Kernel_traits_baseILj256EfS2_fS2_fjLj128EEEEELb1ELb0ELb0ELb1EEEvNS_9FwdParamsE)
        .other          _ZN10layer_norm13ln_fwd_kernelINS_13Kernel_traitsIf6__halffS2_fjLj256ELj1ELj4ELj1ELj16ENS_18Kernel_traits_baseILj256EfS2_fS2_fjLj128EEEEELb1ELb0ELb0ELb1EEEvNS_9FwdParamsE,@"STO_CUDA_ENTRY STV_DEFAULT"
_ZN10layer_norm13ln_fwd_kernelINS_13Kernel_traitsIf6__halffS2_fjLj256ELj1ELj4ELj1ELj16ENS_18Kernel_traits_baseILj256EfS2_fS2_fjLj128EEEEELb1ELb0ELb0ELb1EEEvNS_9FwdParamsE:
.text._ZN10layer_norm13ln_fwd_kernelINS_13Kernel_traitsIf6__halffS2_fjLj256ELj1ELj4ELj1ELj16ENS_18Kernel_traits_baseILj256EfS2_fS2_fjLj128EEEEELb1ELb0ELb0ELb1EEEvNS_9FwdParamsE:
        /* <DEDUP_REMOVED lines=124> */
.L_x_5994:
        /* <DEDUP_REMOVED lines=15> */
[----:B-----5:R-:W5:Y:S04]  /*08b0*/  LDG.E.128 R36, [R36.64] ;  /* 0x0000000624247981 */ /* 0x020f68000c1e1d00 */
        /* <DEDUP_REMOVED lines=16> */
.L_x_5936:
[----:B0-----:R-:W-:Y:S02]  /*09c0*/  IMAD.MOV.U32 R47, RZ, RZ, R4 ;  /* 0x000000ffff2f7224 */ /* 0x001fe400078e0004 */
.L_x_5937:
[----:B------:R-:W-:Y:S05]  /*09d0*/  BSYNC B1 ;  /* 0x0000000000017941 */ /* 0x000fea0003800000 */
.L_x_5935:
        /* <DEDUP_REMOVED lines=16> */
.L_x_5941:
[----:B------:R-:W-:Y:S05]  /*0ae0*/  BSYNC B2 ;  /* 0x0000000000027941 */ /* 0x000fea0003800000 */
.L_x_5940:
        /* <DEDUP_REMOVED lines=43> */
.L_x_5939:
[----:B------:R-:W-:Y:S05]  /*0da0*/  BSYNC B1 ;  /* 0x0000000000017941 */ /* 0x000fea0003800000 */
.L_x_5938:
[----:B------:R-:W0:Y:S01]  /*0db0*/  I2F.U32 R8, R47 ;  /* 0x0000002f00087306 */ /* 0x000e220000201000 */
[----:B-----5:R-:W-:Y:S01]  /*0dc0*/  HADD2.F32 R3, -RZ, R36.H0_H0 ;  /* 0x20000024ff037230 */ /* 0x020fe20000004100 */
[----:B------:R-:W-:Y:S01]  /*0dd0*/  IMAD.MOV.U32 R49, RZ, RZ, 0x2f800000 ;  /* 0x2f800000ff317424 */ /* 0x000fe200078e00ff */
[----:B------:R-:W-:Y:S01]  /*0de0*/  ISETP.NE.U32.AND P0, PT, RZ, c[0x0][0x180], PT ;  /* 0x00006000ff007a0c */ /* 0x000fe20003f05070 */
[----:B------:R-:W-:Y:S01]  /*0df0*/  BSSY B1, `(.L_x_5942) ;  /* 0x0000015000017945 */ /* 0x000fe20003800000 */
        /* <DEDUP_REMOVED lines=19> */
.L_x_5943:
[----:B------:R-:W-:Y:S02]  /*0f30*/  MOV R3, R4 ;  /* 0x0000000400037202 */ /* 0x000fe40000000f00 */
.L_x_5944:
[----:B------:R-:W-:Y:S05]  /*0f40*/  BSYNC B1 ;  /* 0x0000000000017941 */ /* 0x000fea0003800000 */
.L_x_5942:
        /* <DEDUP_REMOVED lines=16> */
.L_x_5948:
[----:B------:R-:W-:Y:S05]  /*1050*/  BSYNC B2 ;  /* 0x0000000000027941 */ /* 0x000fea0003800000 */
.L_x_5947:
        /* <DEDUP_REMOVED lines=43> */
.L_x_5946:
[----:B------:R-:W-:Y:S05]  /*1310*/  BSYNC B1 ;  /* 0x0000000000017941 */ /* 0x000fea0003800000 */
.L_x_5945:
        /* <DEDUP_REMOVED lines=21> */
.L_x_5950:
[----:B------:R-:W-:Y:S02]  /*1470*/  MOV R3, R4 ;  /* 0x0000000400037202 */ /* 0x000fe40000000f00 */
.L_x_5951:
[----:B------:R-:W-:Y:S05]  /*1480*/  BSYNC B1 ;  /* 0x0000000000017941 */ /* 0x000fea0003800000 */
.L_x_5949:
        /* <DEDUP_REMOVED lines=16> */
.L_x_5955:
[----:B------:R-:W-:Y:S05]  /*1590*/  BSYNC B2 ;  /* 0x0000000000027941 */ /* 0x000fea0003800000 */
.L_x_5954:
        /* <DEDUP_REMOVED lines=43> */
.L_x_5953:
[----:B------:R-:W-:Y:S05]  /*1850*/  BSYNC B1 ;  /* 0x0000000000017941 */ /* 0x000fea0003800000 */
.L_x_5952:
        /* <DEDUP_REMOVED lines=20> */
.L_x_5957:
[----:B------:R-:W-:Y:S02]  /*19a0*/  IMAD.MOV.U32 R3, RZ, RZ, R4 ;  /* 0x000000ffff037224 */ /* 0x000fe400078e0004 */
.L_x_5958:
[----:B------:R-:W-:Y:S05]  /*19b0*/  BSYNC B1 ;  /* 0x0000000000017941 */ /* 0x000fea0003800000 */
.L_x_5956:
        /* <DEDUP_REMOVED lines=16> */
.L_x_5962:
[----:B------:R-:W-:Y:S05]  /*1ac0*/  BSYNC B2 ;  /* 0x0000000000027941 */ /* 0x000fea0003800000 */
.L_x_5961:
        /* <DEDUP_REMOVED lines=43> */
.L_x_5960:
[----:B------:R-:W-:Y:S05]  /*1d80*/  BSYNC B1 ;  /* 0x0000000000017941 */ /* 0x000fea0003800000 */
.L_x_5959:
        /* <DEDUP_REMOVED lines=20> */
.L_x_5964:
[----:B------:R-:W-:Y:S02]  /*1ed0*/  MOV R3, R4 ;  /* 0x0000000400037202 */ /* 0x000fe40000000f00 */
.L_x_5965:
[----:B------:R-:W-:Y:S05]  /*1ee0*/  BSYNC B1 ;  /* 0x0000000000017941 */ /* 0x000fea0003800000 */
.L_x_5963:
        /* <DEDUP_REMOVED lines=16> */
.L_x_5969:
[----:B------:R-:W-:Y:S05]  /*1ff0*/  BSYNC B2 ;  /* 0x0000000000027941 */ /* 0x000fea0003800000 */
.L_x_5968:
        /* <DEDUP_REMOVED lines=43> */
.L_x_5967:
[----:B------:R-:W-:Y:S05]  /*22b0*/  BSYNC B1 ;  /* 0x0000000000017941 */ /* 0x000fea0003800000 */
.L_x_5966:
        /* <DEDUP_REMOVED lines=20> */
.L_x_5971:
[----:B------:R-:W-:Y:S02]  /*2400*/  IMAD.MOV.U32 R3, RZ, RZ, R4 ;  /* 0x000000ffff037224 */ /* 0x000fe400078e0004 */
.L_x_5972:
[----:B------:R-:W-:Y:S05]  /*2410*/  BSYNC B1 ;  /* 0x0000000000017941 */ /* 0x000fea0003800000 */
.L_x_5970:
        /* <DEDUP_REMOVED lines=16> */
.L_x_5976:
[----:B------:R-:W-:Y:S05]  /*2520*/  BSYNC B2 ;  /* 0x0000000000027941 */ /* 0x000fea0003800000 */
.L_x_5975:
        /* <DEDUP_REMOVED lines=43> */
.L_x_5974:
[----:B------:R-:W-:Y:S05]  /*27e0*/  BSYNC B1 ;  /* 0x0000000000017941 */ /* 0x000fea0003800000 */
.L_x_5973:
        /* <DEDUP_REMOVED lines=20> */
.L_x_5978:
[----:B------:R-:W-:Y:S02]  /*2930*/  MOV R51, R4 ;  /* 0x0000000400337202 */ /* 0x000fe40000000f00 */
.L_x_5979:
[----:B------:R-:W-:Y:S05]  /*2940*/  BSYNC B1 ;  /* 0x0000000000017941 */ /* 0x000fea0003800000 */
.L_x_5977:
        /* <DEDUP_REMOVED lines=16> */
.L_x_5983:
[----:B------:R-:W-:Y:S05]  /*2a50*/  BSYNC B2 ;  /* 0x0000000000027941 */ /* 0x000fea0003800000 */
.L_x_5982:
        /* <DEDUP_REMOVED lines=43> */
.L_x_5981:
[----:B------:R-:W-:Y:S05]  /*2d10*/  BSYNC B1 ;  /* 0x0000000000017941 */ /* 0x000fea0003800000 */
.L_x_5980:
        /* <DEDUP_REMOVED lines=20> */
.L_x_5985:
[----:B------:R-:W-:Y:S02]  /*2e60*/  IMAD.MOV.U32 R51, RZ, RZ, R4 ;  /* 0x000000ffff337224 */ /* 0x000fe400078e0004 */
.L_x_5986:
[----:B------:R-:W-:Y:S05]  /*2e70*/  BSYNC B1 ;  /* 0x0000000000017941 */ /* 0x000fea0003800000 */
.L_x_5984:
        /* <DEDUP_REMOVED lines=18> */
.L_x_5990:
[----:B------:R-:W-:Y:S05]  /*2fa0*/  BSYNC B2 ;  /* 0x0000000000027941 */ /* 0x000fea0003800000 */
.L_x_5989:
        /* <DEDUP_REMOVED lines=43> */
.L_x_5988:
[----:B------:R-:W-:Y:S05]  /*3260*/  BSYNC B1 ;  /* 0x0000000000017941 */ /* 0x000fea0003800000 */
.L_x_5987:
[----:B------:R-:W0:Y:S01]  /*3270*/  I2F.U32 R42, R51 ;  /* 0x00000033002a7306 */ /* 0x000e220000201000 */
[----:B------:R-:W-:Y:S01]  /*3280*/  SEL R43, RZ, 0x100, P4 ;  /* 0x00000100ff2b7807 */ /* 0x000fe20002000000 */
[----:B------:R-:W-:Y:S01]  /*3290*/  HADD2.F32 R39, -RZ, R39.H1_H1 ;  /* 0x30000027ff277230 */ /* 0x000fe20000004100 */
[----:B------:R-:W-:Y:S02]  /*32a0*/  SEL R52, RZ, 0x10000, P5 ;  /* 0x00010000ff347807 */ /* 0x000fe40002800000 */
[----:B------:R-:W-:Y:S02]  /*32b0*/  ISETP.NE.AND P6, PT, R47, RZ, PT ;  /* 0x000000ff2f00720c */ /* 0x000fe40003fc5270 */
[----:B------:R-:W-:Y:S01]  /*32c0*/  SEL R47, RZ, 0x1, P3 ;  /* 0x00000001ff2f7807 */ /* 0x000fe20001800000 */
[----:B------:R-:W-:Y:S01]  /*32d0*/  FMUL.FTZ R39, R39, R48 ;  /* 0x0000003027277220 */ /* 0x000fe20000410000 */
[----:B------:R-:W-:-:S02]  /*32e0*/  ISETP.NE.AND P5, PT, R50, RZ, PT ;  /* 0x000000ff3200720c */ /* 0x000fc40003fa5270 */
[----:B------:R-:W-:Y:S01]  /*32f0*/  SEL R48, RZ, 0x1, P1 ;  /* 0x00000001ff307807 */ /* 0x000fe20000800000 */
[----:B------:R-:W-:Y:S01]  /*3300*/  FMUL.FTZ R39, R39, c[0x0][0x1e8] ;  /* 0x00007a0027277a20 */ /* 0x000fe20000410000 */
[----:B------:R-:W-:Y:S01]  /*3310*/  LEA R50, P1, R46, c[0x0][0x188], 0x5 ;  /* 0x000062002e327a11 */ /* 0x000fe200078228ff */
[----:B0-----:R-:W-:-:S03]  /*3320*/  FFMA.FTZ R42, R42, R49, 1.1641532182693481445e-10 ;  /* 0x2f0000002a2a7423 */ /* 0x001fc60000010031 */
[----:B------:R-:W-:Y:S01]  /*3330*/  LEA.HI.X R51, R46, c[0x0][0x18c], RZ, 0x5, P1 ;  /* 0x000063002e337a11 */ /* 0x000fe200008f2cff */
[----:B------:R-:W-:Y:S01]  /*3340*/  IMAD.WIDE.U32 R48, R48, 0x10000, RZ ;  /* 0x0001000030307825 */ /* 0x000fe200078e00ff */
[----:B------:R-:W-:Y:S02]  /*3350*/  ISETP.NE.AND P1, PT, R45, RZ, PT ;  /* 0x000000ff2d00720c */ /* 0x000fe40003f25270 */
[----:B------:R-:W-:Y:S01]  /*3360*/  FSETP.GTU.FTZ.AND P4, PT, R42, c[0x0][0x1e4], PT ;  /* 0x000079002a007a0b */ /* 0x000fe20003f9c000 */
[----:B------:R-:W-:Y:S03]  /*3370*/  STG.E.128 [R50.64], R8 ;  /* 0x0000000832007986 */ /* 0x000fe6000c101d06 */
[----:B------:R-:W-:Y:S02]  /*3380*/  SEL R42, RZ, 0x1000000, P4 ;  /* 0x01000000ff2a7807 */ /* 0x000fe40002000000 */
[----:B------:R-:W-:-:S02]  /*3390*/  FSEL R39, R39, RZ, !P4 ;  /* 0x000000ff27277208 */ /* 0x000fc40006000000 */
        /* <DEDUP_REMOVED lines=25> */
.L_x_5995:
        /* <DEDUP_REMOVED lines=36> */
.L_x_5996:
        /* <DEDUP_REMOVED lines=24> */
[----:B------:R-:W-:Y:S01]  /*38f0*/  F2FP.PACK_AB R11, R9, R8 ;  /* 0x00000008090b723e */ /* 0x000fe200000000ff */
        /* <DEDUP_REMOVED lines=16> */
[----:B------:R-:W-:Y:S02]  /*3a00*/  LEA.HI.X R37, R46, c[0x0][0x20c], RZ, 0x4, P0 ;  /* 0x000083002e257a11 */ /* 0x000fe400000f24ff */
[----:B------:R-:W-:Y:S01]  /*3a10*/  F2FP.PACK_AB R8, R43, R42 ;  /* 0x0000002a2b08723e */ /* 0x000fe200000000ff */
[----:B------:R-:W-:Y:S01]  /*3a20*/  IMAD R44, R49, c[0x0][0x160], R44 ;  /* 0x00005800312c7a24 */ /* 0x000fe200078e022c */
[----:B------:R0:W-:Y:S04]  /*3a30*/  @!P1 STG.E [R38.64], R48 ;  /* 0x0000003026009986 */ /* 0x0001e8000c101906 */
[----:B------:R0:W-:Y:S01]  /*3a40*/  STG.E.128 [R36.64], R8 ;  /* 0x0000000824007986 */ /* 0x0001e2000c101d06 */
[----:B------:R-:W-:-:S13]  /*3a50*/  ISETP.GE.AND P0, PT, R44, c[0x0][0x164], PT ;  /* 0x000059002c007a0c */ /* 0x000fda0003f06270 */
[----:B0-----:R-:W-:Y:S01]  /*3a60*/  @P0 CALL.REL.NOINC `(.L_x_5993) ;  /* 0x0000001000000944 */ /* 0x001fe20003c00000 */
[----:B------:R-:W-:Y:S05]  /*3a70*/  BRA `(.L_x_5994) ;  /* 0xffffcd4000007947 */ /* 0x000fea000383ffff */
.L_x_5993:
[----:B------:R-:W-:Y:S05]  /*3a80*/  BSYNC B0 ;  /* 0x0000000000007941 */ /* 0x000fea0003800000 */
.L_x_5934:
[----:B------:R-:W-:Y:S05]  /*3a90*/  EXIT ;  /* 0x000000000000794d */ /* 0x000fea0003800000 */
.L_x_5991:
[----:B-1----:R-:W-:Y:S01]  /*3aa0*/  HFMA2.MMA R50, -RZ, RZ, 0, 5.9604644775390625e-08 ;  /* 0x00000001ff327435 */ /* 0x002fe200000001ff */
[----:B------:R-:W-:Y:S01]  /*3ab0*/  IMAD.MOV.U32 R49, RZ, RZ, R47 ;  /* 0x000000ffff317224 */ /* 0x000fe200078e002f */
[----:B------:R-:W-:Y:S01]  /*3ac0*/  MOV R48, 0xffffffff ;  /* 0xffffffff00307802 */ /* 0x000fe20000000f00 */
[----:B------:R-:W-:Y:S01]  /*3ad0*/  IMAD.MOV.U32 R51, RZ, RZ, 0x1f ;  /* 0x0000001fff337424 */ /* 0x000fe200078e00ff */
[----:B------:R-:W-:Y:S02]  /*3ae0*/  MOV R42, 0x3b00 ;  /* 0x00003b00002a7802 */ /* 0x000fe40000000f00 */
[----:B------:R-:W-:Y:S05]  /*3af0*/  CALL.REL.NOINC `($__internal_121_$__cuda_sm70_shflsync_bfly_p) ;  /* 0x0000048000007944 */ /* 0x000fea0003c00000 */
[----:B01----:R-:W-:Y:S05]  /*3b00*/  BRA `(.L_x_5995) ;  /* 0xfffffa2000007947 */ /* 0x003fea000383ffff */
.L_x_5992:
[----:B------:R-:W-:Y:S01]  /*3b10*/  HFMA2.MMA R51, -RZ, RZ, 0, 1.847743988037109375e-06 ;  /* 0x0000001fff337435 */ /* 0x000fe200000001ff */
[----:B------:R-:W-:Y:S01]  /*3b20*/  IMAD.MOV.U32 R50, RZ, RZ, 0x2 ;  /* 0x00000002ff327424 */ /* 0x000fe200078e00ff */
[----:B------:R-:W-:Y:S01]  /*3b30*/  MOV R42, 0x3b60 ;  /* 0x00003b60002a7802 */ /* 0x000fe20000000f00 */
[----:B------:R-:W-:-:S03]  /*3b40*/  IMAD.MOV.U32 R48, RZ, RZ, -0x1 ;  /* 0xffffffffff307424 */ /* 0x000fc600078e00ff */
[----:B0-----:R-:W-:Y:S05]  /*3b50*/  CALL.REL.NOINC `($__internal_121_$__cuda_sm70_shflsync_bfly_p) ;  /* 0x0000042000007944 */ /* 0x001fea0003c00000 */
[----:B01----:R-:W-:Y:S01]  /*3b60*/  FADD.FTZ R49, R49, R48 ;  /* 0x0000003031317221 */ /* 0x003fe20000010000 */
[----:B------:R-:W-:Y:S01]  /*3b70*/  MOV R50, 0x4 ;  /* 0x0000000400327802 */ /* 0x000fe20000000f00 */
[----:B------:R-:W-:Y:S01]  /*3b80*/  IMAD.MOV.U32 R51, RZ, RZ, 0x1f ;  /* 0x0000001fff337424 */ /* 0x000fe200078e00ff */
[----:B------:R-:W-:-:S02]  /*3b90*/  MOV R48, 0xffffffff ;  /* 0xffffffff00307802 */ /* 0x000fc40000000f00 */
[----:B------:R-:W-:Y:S02]  /*3ba0*/  MOV R42, 0x3bc0 ;  /* 0x00003bc0002a7802 */ /* 0x000fe40000000f00 */
[----:B------:R-:W-:Y:S05]  /*3bb0*/  CALL.REL.NOINC `($__internal_121_$__cuda_sm70_shflsync_bfly_p) ;  /* 0x000003c000007944 */ /* 0x000fea0003c00000 */
[----:B0-----:R-:W-:Y:S01]  /*3bc0*/  HFMA2.MMA R51, -RZ, RZ, 0, 1.847743988037109375e-06 ;  /* 0x0000001fff337435 */ /* 0x001fe200000001ff */
[----:B-1----:R-:W-:Y:S01]  /*3bd0*/  FADD.FTZ R49, R49, R48 ;  /* 0x0000003031317221 */ /* 0x002fe20000010000 */
[----:B------:R-:W-:Y:S01]  /*3be0*/  MOV R42, 0x3c20 ;  /* 0x00003c20002a7802 */ /* 0x000fe20000000f00 */
[----:B------:R-:W-:Y:S02]  /*3bf0*/  IMAD.MOV.U32 R50, RZ, RZ, 0x8 ;  /* 0x00000008ff327424 */ /* 0x000fe400078e00ff */
[----:B------:R-:W-:Y:S02]  /*3c00*/  IMAD.MOV.U32 R48, RZ, RZ, -0x1 ;  /* 0xffffffffff307424 */ /* 0x000fe400078e00ff */
[----:B------:R-:W-:Y:S05]  /*3c10*/  CALL.REL.NOINC `($__internal_121_$__cuda_sm70_shflsync_bfly_p) ;  /* 0x0000036000007944 */ /* 0x000fea0003c00000 */
[----:B01----:R-:W-:Y:S01]  /*3c20*/  FADD.FTZ R49, R49, R48 ;  /* 0x0000003031317221 */ /* 0x003fe20000010000 */
[----:B------:R-:W-:Y:S01]  /*3c30*/  MOV R50, 0x10 ;  /* 0x0000001000327802 */ /* 0x000fe20000000f00 */
[----:B------:R-:W-:Y:S01]  /*3c40*/  IMAD.MOV.U32 R51, RZ, RZ, 0x1f ;  /* 0x0000001fff337424 */ /* 0x000fe200078e00ff */
[----:B------:R-:W-:Y:S02]  /*3c50*/  MOV R48, 0xffffffff ;  /* 0xffffffff00307802 */ /* 0x000fe40000000f00 */
[----:B------:R-:W-:-:S02]  /*3c60*/  MOV R42, 0x3c80 ;  /* 0x00003c80002a7802 */ /* 0x000fc40000000f00 */
[----:B------:R-:W-:Y:S05]  /*3c70*/  CALL.REL.NOINC `($__internal_121_$__cuda_sm70_shflsync_bfly_p) ;  /* 0x0000030000007944 */ /* 0x000fea0003c00000 */
        /* <DEDUP_REMOVED lines=22> */
[----:B------:R-:W-:Y:S05]  /*3de0*/  CALL.REL.NOINC `($__internal_121_$__cuda_sm70_shflsync_bfly_p) ;  /* 0x0000019000007944 */ /* 0x000fea0003c00000 */
[----:B01----:R-:W-:Y:S01]  /*3df0*/  FADD.FTZ R49, R49, R48 ;  /* 0x0000003031317221 */ /* 0x003fe20000010000 */
[----:B------:R-:W-:Y:S01]  /*3e00*/  MOV R50, 0x2 ;  /* 0x0000000200327802 */ /* 0x000fe20000000f00 */
[----:B------:R-:W-:Y:S01]  /*3e10*/  IMAD.MOV.U32 R51, RZ, RZ, 0x1f ;  /* 0x0000001fff337424 */ /* 0x000fe200078e00ff */
[----:B------:R-:W-:Y:S02]  /*3e20*/  MOV R48, 0xffffffff ;  /* 0xffffffff00307802 */ /* 0x000fe40000000f00 */
[----:B------:R-:W-:Y:S02]  /*3e30*/  MOV R42, 0x3e50 ;  /* 0x00003e50002a7802 */ /* 0x000fe40000000f00 */
[----:B------:R-:W-:Y:S05]  /*3e40*/  CALL.REL.NOINC `($__internal_121_$__cuda_sm70_shflsync_bfly_p) ;  /* 0x0000013000007944 */ /* 0x000fea0003c00000 */
[----:B0-----:R-:W-:Y:S01]  /*3e50*/  HFMA2.MMA R51, -RZ, RZ, 0, 1.847743988037109375e-06 ;  /* 0x0000001fff337435 */ /* 0x001fe200000001ff */
[----:B-1----:R-:W-:Y:S01]  /*3e60*/  FADD.FTZ R49, R49, R48 ;  /* 0x0000003031317221 */ /* 0x002fe20000010000 */
[----:B------:R-:W-:Y:S01]  /*3e70*/  MOV R42, 0x3eb0 ;  /* 0x00003eb0002a7802 */ /* 0x000fe20000000f00 */
[----:B------:R-:W-:Y:S02]  /*3e80*/  IMAD.MOV.U32 R50, RZ, RZ, 0x4 ;  /* 0x00000004ff327424 */ /* 0x000fe400078e00ff */
[----:B------:R-:W-:-:S02]  /*3e90*/  IMAD.MOV.U32 R48, RZ, RZ, -0x1 ;  /* 0xffffffffff307424 */ /* 0x000fc400078e00ff */
[----:B------:R-:W-:Y:S05]  /*3ea0*/  CALL.REL.NOINC `($__internal_121_$__cuda_sm70_shflsync_bfly_p) ;  /* 0x000000d000007944 */ /* 0x000fea0003c00000 */
        /* <DEDUP_REMOVED lines=12> */
[----:B01----:R-:W-:Y:S05]  /*3f70*/  BRA `(.L_x_5996) ;  /* 0xfffff7f000007947 */ /* 0x003fea000383ffff */
        .weak           $__internal_121_$__cuda_sm70_shflsync_bfly_p
        .type           $__internal_121_$__cuda_sm70_shflsync_bfly_p,@function
        .size           $__internal_121_$__cuda_sm70_shflsync_bfly_p,(.L_x_8309 - $__internal_121_$__cuda_sm70_shflsync_bfly_p)
$__internal_121_$__cuda_sm70_shflsync_bfly_p:
[----:B------:R-:W-:Y:S01]  /*3f80*/  MOV R43, 0x0 ;  /* 0x00000000002b7802 */ /* 0x000fe20000000f00 */
[----:B------:R-:W-:Y:S04]  /*3f90*/  WARPSYNC R48 ;  /* 0x0000003000007348 */ /* 0x000fe80003800000 */
[----:B------:R0:W1:Y:S01]  /*3fa0*/  SHFL.BFLY PT, R48, R49, R50, R51 ;  /* 0x0c00003231307389 */ /* 0x00006200000e0033 */
[----:B------:R-:W-:Y:S05]  /*3fb0*/  RET.REL.NODEC R42 `(_ZN10layer_norm13ln_fwd_kernelINS_13Kernel_traitsIf6__halffS2_fjLj256ELj1ELj4ELj1ELj16ENS_18Kernel_traits_baseILj256EfS2_fS2_fjLj128EEEEELb1ELb0ELb0ELb1EEEvNS_9FwdParamsE) ;  /* 0xffffc0402a007950 */ /* 0x000fea0003c3ffff */
.L_x_5997:
        /* <DEDUP_REMOVED lines=12> */
.L_x_8309:


//--------------------- .text._ZN10layer_norm13ln_fwd_kernelINS_13Kernel_traitsIf6__halffS2_fjLj256ELj1ELj4ELj1ELj16ENS_18Kernel_traits_baseILj256EfS2_fS2_fjLj128EEEEELb1ELb0ELb1ELb0EEEvNS_9FwdParamsE --------------------------
	.section	.text._ZN10layer_norm13ln_fwd_kernelINS_13Kernel_traitsIf6__halffS2_fjLj256ELj1ELj4ELj1ELj16ENS_18Kernel_traits_baseILj256EfS2_fS2_fjLj128EEEEELb1ELb0ELb1ELb0EEEvNS_9FwdParamsE,"ax",@progbits
	.sectioninfo	@"SHI_REGISTERS=71"
	.align	128
        .global         _ZN10layer_norm13ln_fwd_kernelINS_13Kernel_traitsIf6__halffS2_fjLj256ELj1ELj4ELj1ELj16ENS_18Kernel_traits_baseILj256EfS2_fS2_fjLj128EEEEELb1ELb0ELb1ELb0EEEvNS_9FwdParamsE
        .type           _ZN10layer_norm13ln_fwd_kernelINS_13Kernel_traitsIf6__halffS2_fjLj256ELj1ELj4ELj1ELj16ENS_18Kernel_traits_baseILj256EfS2_fS2_fjLj128EEEEELb1ELb0ELb1ELb0EEEvNS_9FwdParamsE,@function
        .size           _ZN10layer_norm13ln_fwd_kernelINS_13Kernel_traitsIf6__halffS2_fjLj256ELj1ELj4ELj1ELj16ENS_18Kernel_traits_baseILj256EfS2_fS2_fjLj128EEEEELb1ELb0ELb1ELb0EEEvNS_9FwdParamsE,(.L_x_8310 - _ZN10layer_norm13ln_fwd_kernelINS_13Kernel_traitsIf6__halffS2_fjLj256ELj1ELj4ELj1ELj16ENS_18Kernel_traits_baseILj256EfS2_fS2_fjLj128EEEEELb1ELb0ELb1ELb0EEEvNS_9FwdParamsE)
        .other          _ZN10layer_norm13ln_fwd_kernelINS_13Kernel_traitsIf6__halffS2_fjLj256ELj1ELj4ELj1ELj16ENS_18Kernel_traits_baseILj256EfS2_fS2_fjLj128EEEEELb1ELb0ELb1ELb0EEEvNS_9FwdParamsE,@"STO_CUDA_ENTRY STV_DEFAULT"
_ZN10layer_norm13ln_fwd_kernelINS_13Kernel_traitsIf6__halffS2_fjLj256ELj1ELj4ELj1ELj16ENS_18Kernel_traits_baseILj256EfS2_fS2_fjLj128EEEEELb1ELb0ELb1ELb0EEEvNS_9FwdParamsE:
.text._ZN10layer_norm13ln_fwd_kernelINS_13Kernel_traitsIf6__halffS2_fjLj256ELj1ELj4ELj1ELj16ENS_18Kernel_traits_baseILj256EfS2_fS2_fjLj128EEEEELb1ELb0ELb1ELb0EEEvNS_9FwdParamsE:
        /* <DEDUP_REMOVED lines=45> */
.L_x_5999:
[----:B------:R-:W-:Y:S05]  /*02d0*/  BSYNC B0 ;  /* 0x0000000000007941 */ /* 0x000fea0003800000 */
.L_x_5998:
        /* <DEDUP_REMOVED lines=83> */
.L_x_6080:
[----:B------:R-:W-:-:S10]  /*0810*/  HFMA2.MMA R45, -RZ, RZ, 0, 2.384185791015625e-07 ;  /* 0x00000004ff2d7435 */ /* 0x000fd400000001ff */
        /* <DEDUP_REMOVED lines=46> */
.L_x_6006:
[----:B------:R-:W-:Y:S02]  /*0b00*/  IMAD.MOV.U32 R42, RZ, RZ, R48 ;  /* 0x000000ffff2a7224 */ /* 0x000fe400078e0030 */
.L_x_6007:
[----:B------:R-:W-:Y:S05]  /*0b10*/  BSYNC B3 ;  /* 0x0000000000037941 */ /* 0x000fea0003800000 */
.L_x_6005:
        /* <DEDUP_REMOVED lines=16> */
.L_x_6011:
[----:B------:R-:W-:Y:S05]  /*0c20*/  BSYNC B4 ;  /* 0x0000000000047941 */ /* 0x000fea0003800000 */
.L_x_6010:
        /* <DEDUP_REMOVED lines=43> */
.L_x_6009:
[----:B------:R-:W-:Y:S05]  /*0ee0*/  BSYNC B3 ;  /* 0x0000000000037941 */ /* 0x000fea0003800000 */
.L_x_6008:
[----:B------:R-:W1:Y:S01]  /*0ef0*/  I2F.U32 R36, R42 ;  /* 0x0000002a00247306 */ /* 0x000e620000201000 */
[----:B-----5:R-:W-:Y:S01]  /*0f00*/  HADD2.F32 R37, -RZ, R32.H0_H0 ;  /* 0x20000020ff257230 */ /* 0x020fe20000004100 */
        /* <DEDUP_REMOVED lines=8> */
.L_x_6004:
[----:B-1----:R-:W-:Y:S05]  /*0f90*/  BSYNC B2 ;  /* 0x0000000000027941 */ /* 0x002fea0003800000 */
.L_x_6003:
        /* <DEDUP_REMOVED lines=18> */
.L_x_6015:
[----:B------:R-:W-:Y:S02]  /*10c0*/  IMAD.MOV.U32 R44, RZ, RZ, R48 ;  /* 0x000000ffff2c7224 */ /* 0x000fe400078e0030 */
.L_x_6016:
[----:B------:R-:W-:Y:S05]  /*10d0*/  BSYNC B3 ;  /* 0x0000000000037941 */ /* 0x000fea0003800000 */
.L_x_6014:
        /* <DEDUP_REMOVED lines=16> */
.L_x_6020:
[----:B------:R-:W-:Y:S05]  /*11e0*/  BSYNC B4 ;  /* 0x0000000000047941 */ /* 0x000fea0003800000 */
.L_x_6019:
        /* <DEDUP_REMOVED lines=42> */
.L_x_6018:
[----:B------:R-:W-:Y:S05]  /*1490*/  BSYNC B3 ;  /* 0x0000000000037941 */ /* 0x000fea0003800000 */
.L_x_6017:
[----:B------:R-:W1:Y:S01]  /*14a0*/  I2F.U32 R37, R44 ;  /* 0x0000002c00257306 */ /* 0x000e620000201000 */
[----:B------:R-:W-:Y:S01]  /*14b0*/  HFMA2.MMA R40, -RZ, RZ, 0.1171875, 0 ;  /* 0x2f800000ff287435 */ /* 0x000fe200000001ff */
[----:B-----5:R-:W-:-:S05]  /*14c0*/  HADD2.F32 R38, -RZ, R32.H1_H1 ;  /* 0x30000020ff267230 */ /* 0x020fca0000004100 */
[----:B------:R-:W-:-:S04]  /*14d0*/  FMUL.FTZ R38, R38, c[0x0][0x1ec] ;  /* 0x00007b0026267a20 */ /* 0x000fc80000410000 */
[----:B------:R-:W-:Y:S02]  /*14e0*/  FMUL.FTZ R38, R38, c[0x0][0x1e8] ;  /* 0x00007a0026267a20 */ /* 0x000fe40000410000 */
[----:B-1----:R-:W-:-:S05]  /*14f0*/  FFMA.FTZ R37, R37, R40, 1.1641532182693481445e-10 ;  /* 0x2f00000025257423 */ /* 0x002fca0000010028 */
[----:B------:R-:W-:-:S04]  /*1500*/  FSETP.GTU.FTZ.AND P1, PT, R37, c[0x0][0x1e4], PT ;  /* 0x0000790025007a0b */ /* 0x000fc80003f3c000 */
[----:B------:R-:W-:Y:S02]  /*1510*/  FSEL R37, R38, RZ, !P1 ;  /* 0x000000ff26257208 */ /* 0x000fe40004800000 */
[----:B------:R-:W-:-:S03]  /*1520*/  SEL R53, RZ, 0x1, P1 ;  /* 0x00000001ff357807 */ /* 0x000fc60000800000 */
[----:B------:R-:W-:Y:S02]  /*1530*/  @P0 FADD.FTZ R37, R25, R37 ;  /* 0x0000002519250221 */ /* 0x000fe40000010000 */
.L_x_6013:
[----:B------:R-:W-:Y:S05]  /*1540*/  BSYNC B2 ;  /* 0x0000000000027941 */ /* 0x000fea0003800000 */
.L_x_6012:
        /* <DEDUP_REMOVED lines=18> */
.L_x_6024:
[----:B------:R-:W-:Y:S02]  /*1670*/  IMAD.MOV.U32 R44, RZ, RZ, R48 ;  /* 0x000000ffff2c7224 */ /* 0x000fe400078e0030 */
.L_x_6025:
[----:B------:R-:W-:Y:S05]  /*1680*/  BSYNC B3 ;  /* 0x0000000000037941 */ /* 0x000fea0003800000 */
.L_x_6023:
        /* <DEDUP_REMOVED lines=16> */
.L_x_6029:
[----:B------:R-:W-:Y:S05]  /*1790*/  BSYNC B4 ;  /* 0x0000000000047941 */ /* 0x000fea0003800000 */
.L_x_6028:
        /* <DEDUP_REMOVED lines=43> */
.L_x_6027:
[----:B------:R-:W-:Y:S05]  /*1a50*/  BSYNC B3 ;  /* 0x0000000000037941 */ /* 0x000fea0003800000 */
.L_x_6026:
        /* <DEDUP_REMOVED lines=10> */
.L_x_6022:
[----:B------:R-:W-:Y:S05]  /*1b00*/  BSYNC B2 ;  /* 0x0000000000027941 */ /* 0x000fea0003800000 */
.L_x_6021:
        /* <DEDUP_REMOVED lines=18> */
.L_x_6033:
[----:B0-----:R-:W-:Y:S02]  /*1c30*/  IMAD.MOV.U32 R46, RZ, RZ, R48 ;  /* 0x000000ffff2e7224 */ /* 0x001fe400078e0030 */
.L_x_6034:
[----:B------:R-:W-:Y:S05]  /*1c40*/  BSYNC B3 ;  /* 0x0000000000037941 */ /* 0x000fea0003800000 */
.L_x_6032:
        /* <DEDUP_REMOVED lines=16> */
.L_x_6038:
[----:B------:R-:W-:Y:S05]  /*1d50*/  BSYNC B4 ;  /* 0x0000000000047941 */ /* 0x000fea0003800000 */
.L_x_6037:
        /* <DEDUP_REMOVED lines=43> */
.L_x_6036:
[----:B------:R-:W-:Y:S05]  /*2010*/  BSYNC B3 ;  /* 0x0000000000037941 */ /* 0x000fea0003800000 */
.L_x_6035:
        /* <DEDUP_REMOVED lines=10> */
.L_x_6031:
[----:B------:R-:W-:Y:S05]  /*20c0*/  BSYNC B2 ;  /* 0x0000000000027941 */ /* 0x000fea0003800000 */
.L_x_6030:
        /* <DEDUP_REMOVED lines=18> */
.L_x_6042:
[----:B0-----:R-:W-:Y:S02]  /*21f0*/  MOV R46, R48 ;  /* 0x00000030002e7202 */ /* 0x001fe40000000f00 */
.L_x_6043:
[----:B------:R-:W-:Y:S05]  /*2200*/  BSYNC B3 ;  /* 0x0000000000037941 */ /* 0x000fea0003800000 */
.L_x_6041:
        /* <DEDUP_REMOVED lines=16> */
.L_x_6047:
[----:B------:R-:W-:Y:S05]  /*2310*/  BSYNC B4 ;  /* 0x0000000000047941 */ /* 0x000fea0003800000 */
.L_x_6046:
        /* <DEDUP_REMOVED lines=43> */
.L_x_6045:
[----:B------:R-:W-:Y:S05]  /*25d0*/  BSYNC B3 ;  /* 0x0000000000037941 */ /* 0x000fea0003800000 */
.L_x_6044:
        /* <DEDUP_REMOVED lines=10> */
.L_x_6040:
[----:B------:R-:W-:Y:S05]  /*2680*/  BSYNC B2 ;  /* 0x0000000000027941 */ /* 0x000fea0003800000 */
.L_x_6039:
        /* <DEDUP_REMOVED lines=18> */
.L_x_6051:
[----:B------:R-:W-:Y:S02]  /*27b0*/  IMAD.MOV.U32 R55, RZ, RZ, R48 ;  /* 0x000000ffff377224 */ /* 0x000fe400078e0030 */
.L_x_6052:
[----:B------:R-:W-:Y:S05]  /*27c0*/  BSYNC B3 ;  /* 0x0000000000037941 */ /* 0x000fea0003800000 */
.L_x_6050:
        /* <DEDUP_REMOVED lines=16> */
.L_x_6056:
[----:B------:R-:W-:Y:S05]  /*28d0*/  BSYNC B4 ;  /* 0x0000000000047941 */ /* 0x000fea0003800000 */
.L_x_6055:
        /* <DEDUP_REMOVED lines=43> */
.L_x_6054:
[----:B------:R-:W-:Y:S05]  /*2b90*/  BSYNC B3 ;  /* 0x0000000000037941 */ /* 0x000fea0003800000 */
.L_x_6053:
[----:B------:R-:W1:Y:S01]  /*2ba0*/  I2F.U32 R41, R55 ;  /* 0x0000003700297306 */ /* 0x000e620000201000 */
[----:B------:R-:W-:Y:S01]  /*2bb0*/  HADD2.F32 R42, -RZ, R34.H1_H1 ;  /* 0x30000022ff2a7230 */ /* 0x000fe20000004100 */
        /* <DEDUP_REMOVED lines=8> */
.L_x_6049:
[----:B------:R-:W-:Y:S05]  /*2c40*/  BSYNC B2 ;  /* 0x0000000000027941 */ /* 0x000fea0003800000 */
.L_x_6048:
        /* <DEDUP_REMOVED lines=18> */
.L_x_6060:
[----:B------:R-:W-:Y:S02]  /*2d70*/  IMAD.MOV.U32 R55, RZ, RZ, R48 ;  /* 0x000000ffff377224 */ /* 0x000fe400078e0030 */
.L_x_6061:
[----:B------:R-:W-:Y:S05]  /*2d80*/  BSYNC B3 ;  /* 0x0000000000037941 */ /* 0x000fea0003800000 */
.L_x_6059:
        /* <DEDUP_REMOVED lines=16> */
.L_x_6065:
[----:B------:R-:W-:Y:S05]  /*2e90*/  BSYNC B4 ;  /* 0x0000000000047941 */ /* 0x000fea0003800000 */
.L_x_6064:
        /* <DEDUP_REMOVED lines=43> */
.L_x_6063:
[----:B------:R-:W-:Y:S05]  /*3150*/  BSYNC B3 ;  /* 0x0000000000037941 */ /* 0x000fea0003800000 */
.L_x_6062:
        /* <DEDUP_REMOVED lines=10> */
.L_x_6058:
[----:B------:R-:W-:Y:S05]  /*3200*/  BSYNC B2 ;  /* 0x0000000000027941 */ /* 0x000fea0003800000 */
.L_x_6057:
        /* <DEDUP_REMOVED lines=18> */
.L_x_6069:
[----:B------:R-:W-:Y:S02]  /*3330*/  MOV R55, R48 ;  /* 0x0000003000377202 */ /* 0x000fe40000000f00 */
.L_x_6070:
[----:B------:R-:W-:Y:S05]  /*3340*/  BSYNC B3 ;  /* 0x0000000000037941 */ /* 0x000fea0003800000 */
.L_x_6068:
        /* <DEDUP_REMOVED lines=16> */
.L_x_6074:
[----:B------:R-:W-:Y:S05]  /*3450*/  BSYNC B4 ;  /* 0x0000000000047941 */ /* 0x000fea0003800000 */
.L_x_6073:
        /* <DEDUP_REMOVED lines=43> */
.L_x_6072:
[----:B------:R-:W-:Y:S05]  /*3710*/  BSYNC B3 ;  /* 0x0000000000037941 */ /* 0x000fea0003800000 */
.L_x_6071:
[----:B------:R-:W1:Y:S01]  /*3720*/  I2F.U32 R43, R55 ;  /* 0x00000037002b7306 */ /* 0x000e620000201000 */
[----:B0-----:R-:W-:Y:S01]  /*3730*/  HFMA2.MMA R46, -RZ, RZ, 0.1171875, 0 ;  /* 0x2f800000ff2e7435 */ /* 0x001fe200000001ff */
[----:B------:R-:W-:-:S05]  /*3740*/  HADD2.F32 R44, -RZ, R35.H1_H1 ;  /* 0x30000023ff2c7230 */ /* 0x000fca0000004100 */
[----:B------:R-:W-:-:S04]  /*3750*/  FMUL.FTZ R44, R44, c[0x0][0x1ec] ;  /* 0x00007b002c2c7a20 */ /* 0x000fc80000410000 */
[----:B------:R-:W-:Y:S02]  /*3760*/  FMUL.FTZ R44, R44, c[0x0][0x1e8] ;  /* 0x00007a002c2c7a20 */ /* 0x000fe40000410000 */
[----:B-1----:R-:W-:-:S05]  /*3770*/  FFMA.FTZ R43, R43, R46, 1.1641532182693481445e-10 ;  /* 0x2f0000002b2b7423 */ /* 0x002fca000001002e */
[----:B------:R-:W-:-:S04]  /*3780*/  FSETP.GTU.FTZ.AND P1, PT, R43, c[0x0][0x1e4], PT ;  /* 0x000079002b007a0b */ /* 0x000fc80003f3c000 */
[----:B------:R-:W-:Y:S02]  /*3790*/  FSEL R43, R44, RZ, !P1 ;  /* 0x000000ff2c2b7208 */ /* 0x000fe40004800000 */
[----:B------:R-:W-:-:S03]  /*37a0*/  SEL R61, RZ, 0x1, P1 ;  /* 0x00000001ff3d7807 */ /* 0x000fc60000800000 */
[----:B------:R-:W-:Y:S02]  /*37b0*/  @P0 FADD.FTZ R43, R31, R43 ;  /* 0x0000002b1f2b0221 */ /* 0x000fe40000010000 */
.L_x_6067:
[----:B------:R-:W-:Y:S05]  /*37c0*/  BSYNC B2 ;  /* 0x0000000000027941 */ /* 0x000fea0003800000 */
.L_x_6066:
[----:B------:R-:W-:-:S04]  /*37d0*/  IMAD.MOV.U32 R45, RZ, RZ, 0x20 ;  /* 0x00000020ff2d7424 */ /* 0x000fc800078e00ff */
        /* <DEDUP_REMOVED lines=20> */
.L_x_6002:
[----:B------:R-:W-:Y:S05]  /*3920*/  BSYNC B0 ;  /* 0x0000000000007941 */ /* 0x000fea0003800000 */
.L_x_6001:
        /* <DEDUP_REMOVED lines=12> */
.L_x_6081:
        /* <DEDUP_REMOVED lines=37> */
.L_x_6082:
        /* <DEDUP_REMOVED lines=46> */
[----:B------:R-:W-:-:S02]  /*3f20*/  FFMA.FTZ R63, R12, R63, R20 ;  /* 0x0000003f0c3f7223 */ /* 0x000fc40000010014 */
[----:B------:R-:W-:Y:S01]  /*3f30*/  FFMA.FTZ R44, R13, R44, R21 ;  /* 0x0000002c0d2c7223 */ /* 0x000fe20000010015 */
[----:B------:R-:W-:Y:S02]  /*3f40*/  LEA.HI R55, R54, R55, RZ, 0x3 ;  /* 0x0000003736377211 */ /* 0x000fe400078f18ff */
[----:B------:R-:W-:Y:S02]  /*3f50*/  MOV R54, 0x10 ;  /* 0x0000001000367802 */ /* 0x000fe40000000f00 */
[----:B------:R-:W-:Y:S02]  /*3f60*/  LEA.HI.SX32 R55, R55, R4, 0x1d ;  /* 0x0000000437377211 */ /* 0x000fe400078feaff */
[----:B------:R-:W-:Y:S02]  /*3f70*/  F2FP.PACK_AB R45, R66, R45 ;  /* 0x0000002d422d723e */ /* 0x000fe400000000ff */
[----:B------:R-:W-:Y:S01]  /*3f80*/  F2FP.PACK_AB R44, R44, R63 ;  /* 0x0000003f2c2c723e */ /* 0x000fe200000000ff */
[----:B------:R-:W-:-:S05]  /*3f90*/  IMAD.WIDE.U32 R54, R55, R54, c[0x0][0x208] ;  /* 0x0000820037367625 */ /* 0x000fca00078e0036 */
[----:B------:R0:W-:Y:S02]  /*3fa0*/  STG.E.128 [R54.64], R44 ;  /* 0x0000002c36007986 */ /* 0x0001e4000c101d06 */
.L_x_6078:
[----:B-1----:R-:W-:Y:S05]  /*3fb0*/  BSYNC B0 ;  /* 0x0000000000007941 */ /* 0x002fea0003800000 */
.L_x_6077:
[----:B0-----:R-:W-:-:S04]  /*3fc0*/  IMAD.MOV.U32 R45, RZ, RZ, c[0x0][0x160] ;  /* 0x00005800ff2d7624 */ /* 0x001fc800078e00ff */
[----:B------:R-:W-:-:S05]  /*3fd0*/  IMAD R0, R45, 0x4, R0 ;  /* 0x000000042d007824 */ /* 0x000fca00078e0200 */
[----:B------:R-:W-:-:S13]  /*3fe0*/  ISETP.GE.AND P0, PT, R0, c[0x0][0x164], PT ;  /* 0x0000590000007a0c */ /* 0x000fda0003f06270 */
[----:B------:R-:W-:Y:S01]  /*3ff0*/  @P0 CALL.REL.NOINC `(.L_x_6079) ;  /* 0x0000001000000944 */ /* 0x000fe20003c00000 */
[----:B------:R-:W-:Y:S05]  /*4000*/  BRA `(.L_x_6080) ;  /* 0xffffc80000007947 */ /* 0x000fea000383ffff */
.L_x_6079:
[----:B------:R-:W-:Y:S05]  /*4010*/  BSYNC B1 ;  /* 0x0000000000017941 */ /* 0x000fea0003800000 */
.L_x_6000:
[----:B------:R-:W-:Y:S05]  /*4020*/  EXIT ;  /* 0x000000000000794d */ /* 0x000fea0003800000 */
.L_x_6075:
[----:B------:R-:W-:Y:S01]  /*4030*/  HFMA2.MMA R54, -RZ, RZ, 0, 5.9604644775390625e-08 ;  /* 0x00000001ff367435 */ /* 0x000fe200000001ff */
[----:B------:R-:W-:Y:S01]  /*4040*/  IMAD.MOV.U32 R47, RZ, RZ, 0x1f ;  /* 0x0000001fff2f7424 */ /* 0x000fe200078e00ff */
[----:B------:R-:W-:Y:S01]  /*4050*/  MOV R44, 0x4080 ;  /* 0x00004080002c7802 */ /* 0x000fe20000000f00 */
[----:B------:R-:W-:-:S03]  /*4060*/  IMAD.MOV.U32 R46, RZ, RZ, -0x1 ;  /* 0xffffffffff2e7424 */ /* 0x000fc600078e00ff */
[----:B-----5:R-:W-:Y:S05]  /*4070*/  CALL.REL.NOINC `($__internal_122_$__cuda_sm70_shflsync_bfly_p) ;  /* 0x0000049000007944 */ /* 0x020fea0003c00000 */
[----:B01----:R-:W-:Y:S05]  /*4080*/  BRA `(.L_x_6081) ;  /* 0xfffff96000007947 */ /* 0x003fea000383ffff */
.L_x_6076:
[----:B------:R-:W-:Y:S01]  /*4090*/  MOV R54, 0x2 ;  /* 0x0000000200367802 */ /* 0x000fe20000000f00 */
[----:B------:R-:W-:Y:S01]  /*40a0*/  IMAD.MOV.U32 R47, RZ, RZ, 0x1f ;  /* 0x0000001fff2f7424 */ /* 0x000fe200078e00ff */
[----:B------:R-:W-:Y:S01]  /*40b0*/  MOV R44, 0x40e0 ;  /* 0x000040e0002c7802 */ /* 0x000fe20000000f00 */
[----:B------:R-:W-:Y:S02]  /*40c0*/  IMAD.MOV.U32 R46, RZ, RZ, -0x1 ;  /* 0xffffffffff2e7424 */ /* 0x000fe400078e00ff */
[----:B-----5:R-:W-:Y:S05]  /*40d0*/  CALL.REL.NOINC `($__internal_122_$__cuda_sm70_shflsync_bfly_p) ;  /* 0x0000043000007944 */ /* 0x020fea0003c00000 */
[----:B0-----:R-:W-:Y:S01]  /*40e0*/  HFMA2.MMA R54, -RZ, RZ, 0, 2.384185791015625e-07 ;  /* 0x00000004ff367435 */ /* 0x001fe200000001ff */
[----:B-1----:R-:W-:Y:S01]  /*40f0*/  FADD.FTZ R55, R55, R46 ;  /* 0x0000002e37377221 */ /* 0x002fe20000010000 */
[----:B------:R-:W-:Y:S01]  /*4100*/  MOV R46, 0xffffffff ;  /* 0xffffffff002e7802 */ /* 0x000fe20000000f00 */
[----:B------:R-:W-:Y:S01]  /*4110*/  IMAD.MOV.U32 R47, RZ, RZ, 0x1f ;  /* 0x0000001fff2f7424 */ /* 0x000fe200078e00ff */
[----:B------:R-:W-:-:S02]  /*4120*/  MOV R44, 0x4140 ;  /* 0x00004140002c7802 */ /* 0x000fc40000000f00 */
[----:B------:R-:W-:Y:S05]  /*4130*/  CALL.REL.NOINC `($__internal_122_$__cuda_sm70_shflsync_bfly_p) ;  /* 0x000003d000007944 */ /* 0x000fea0003c00000 */
[----:B0-----:R-:W-:Y:S01]  /*4140*/  HFMA2.MMA R47, -RZ, RZ, 0, 1.847743988037109375e-06 ;  /* 0x0000001fff2f7435 */ /* 0x001fe200000001ff */
[----:B-1----:R-:W-:Y:S01]  /*4150*/  FADD.FTZ R55, R55, R46 ;  /* 0x0000002e37377221 */ /* 0x002fe20000010000 */
[----:B------:R-:W-:Y:S01]  /*4160*/  MOV R44, 0x41a0 ;  /* 0x000041a0002c7802 */ /* 0x000fe20000000f00 */
[----:B------:R-:W-:-:S02]  /*4170*/  IMAD.MOV.U32 R54, RZ, RZ, 0x8 ;  /* 0x00000008ff367424 */ /* 0x000fc400078e00ff */
[----:B------:R-:W-:Y:S02]  /*4180*/  IMAD.MOV.U32 R46, RZ, RZ, -0x1 ;  /* 0xffffffffff2e7424 */ /* 0x000fe400078e00ff */
[----:B------:R-:W-:Y:S05]  /*4190*/  CALL.REL.NOINC `($__internal_122_$__cuda_sm70_shflsync_bfly_p) ;  /* 0x0000037000007944 */ /* 0x000fea0003c00000 */
[----:B01----:R-:W-:Y:S01]  /*41a0*/  FADD.FTZ R55, R55, R46 ;  /* 0x0000002e37377221 */ /* 0x003fe20000010000 */
[----:B------:R-:W-:Y:S01]  /*41b0*/  MOV R54, 0x10 ;  /* 0x0000001000367802 */ /* 0x000fe20000000f00 */
[----:B------:R-:W-:Y:S01]  /*41c0*/  IMAD.MOV.U32 R47, RZ, RZ, 0x1f ;  /* 0x0000001fff2f7424 */ /* 0x000fe200078e00ff */
[----:B------:R-:W-:Y:S02]  /*41d0*/  MOV R46, 0xffffffff ;  /* 0xffffffff002e7802 */ /* 0x000fe40000000f00 */
[----:B------:R-:W-:Y:S02]  /*41e0*/  MOV R44, 0x4200 ;  /* 0x00004200002c7802 */ /* 0x000fe40000000f00 */
[----:B------:R-:W-:Y:S05]  /*41f0*/  CALL.REL.NOINC `($__internal_122_$__cuda_sm70_shflsync_bfly_p) ;  /* 0x0000031000007944 */ /* 0x000fea0003c00000 */
        /* <DEDUP_REMOVED lines=23> */
[----:B------:R-:W-:Y:S05]  /*4370*/  CALL.REL.NOINC `($__internal_122_$__cuda_sm70_shflsync_bfly_p) ;  /* 0x0000019000007944 */ /* 0x000fea0003c00000 */
[----:B01----:R-:W-:Y:S01]  /*4380*/  FADD.FTZ R55, R55, R46 ;  /* 0x0000002e37377221 */ /* 0x003fe20000010000 */
[----:B------:R-:W-:Y:S01]  /*4390*/  MOV R54, 0x2 ;  /* 0x0000000200367802 */ /* 0x000fe20000000f00 */
[----:B------:R-:W-:Y:S01]  /*43a0*/  IMAD.MOV.U32 R47, RZ, RZ, 0x1f ;  /* 0x0000001fff2f7424 */ /* 0x000fe200078e00ff */
[----:B------:R-:W-:Y:S02]  /*43b0*/  MOV R46, 0xffffffff ;  /* 0xffffffff002e7802 */ /* 0x000fe40000000f00 */
[----:B------:R-:W-:Y:S02]  /*43c0*/  MOV R44, 0x43e0 ;  /* 0x000043e0002c7802 */ /* 0x000fe40000000f00 */
        /* <DEDUP_REMOVED lines=16> */
[----:B------:R-:W-:Y:S02]  /*44d0*/  IMAD.MOV.U32 R54, RZ, RZ, 0x10 ;  /* 0x00000010ff367424 */ /* 0x000fe400078e00ff */
[----:B------:R-:W-:-:S02]  /*44e0*/  IMAD.MOV.U32 R46, RZ, RZ, -0x1 ;  /* 0xffffffffff2e7424 */ /* 0x000fc400078e00ff */
[----:B------:R-:W-:Y:S05]  /*44f0*/  CALL.REL.NOINC `($__internal_122_$__cuda_sm70_shflsync_bfly_p) ;  /* 0x0000001000007944 */ /* 0x000fea0003c00000 */
[----:B01----:R-:W-:Y:S05]  /*4500*/  BRA `(.L_x_6082) ;  /* 0xfffff73000007947 */ /* 0x003fea000383ffff */
        .weak           $__internal_122_$__cuda_sm70_shflsync_bfly_p
        .type           $__internal_122_$__cuda_sm70_shflsync_bfly_p,@function
        .size           $__internal_122_$__cuda_sm70_shflsync_bfly_p,(.L_x_8310 - $__internal_122_$__cuda_sm70_shflsync_bfly_p)
$__internal_122_$__cuda_sm70_shflsync_bfly_p:
[----:B------:R-:W-:Y:S01]  /*4510*/  MOV R45, 0x0 ;  /* 0x00000000002d7802 */ /* 0x000fe20000000f00 */
[----:B------:R-:W-:Y:S04]  /*4520*/  WARPSYNC R46 ;  /* 0x0000002e00007348 */ /* 0x000fe80003800000 */
[----:B------:R0:W1:Y:S01]  /*4530*/  SHFL.BFLY PT, R46, R55, R54, R47 ;  /* 0x0c000036372e7389 */ /* 0x00006200000e002f */
[----:B------:R-:W-:Y:S05]  /*4540*/  RET.REL.NODEC R44 `(_ZN10layer_norm13ln_fwd_kernelINS_13Kernel_traitsIf6__halffS2_fjLj256ELj1ELj4ELj1ELj16ENS_18Kernel_traits_baseILj256EfS2_fS2_fjLj128EEEEELb1ELb0ELb1ELb0EEEvNS_9FwdParamsE) ;  /* 0xffffbab02c007950 */ /* 0x000fea0003c3ffff */
.L_x_6083:
        /* <DEDUP_REMOVED lines=11> */
.L_x_8310:


//--------------------- .text._ZN10layer_norm13ln_fwd_kernelINS_13Kernel_traitsIf6__halffS2_fjLj256ELj1ELj4ELj1ELj16ENS_18Kernel_traits_baseILj256EfS2_fS2_fjLj128EEEEELb1ELb0ELb1ELb1EEEvNS_9FwdParamsE --------------------------
	.section	.text._ZN10layer_norm13ln_fwd_kernelINS_13Kernel_traitsIf6__halffS2_fjLj256ELj1ELj4ELj1ELj16ENS_18Kernel_traits_baseILj256EfS2_fS2_fjLj128EEEEELb1ELb0ELb1ELb1EEEvNS_9FwdParamsE,"ax",@progbits
	.sectioninfo	@"SHI_REGISTERS=68"
	.align	128
        .global         _ZN10layer_norm13ln_fwd_kernelINS_13Kernel_traitsIf6__halffS2_fjLj256ELj1ELj4ELj1ELj16ENS_18Kernel_traits_baseILj256EfS2_fS2_fjLj128EEEEELb1ELb0ELb1ELb1EEEvNS_9FwdParamsE
        .type           _ZN10layer_norm13ln_fwd_kernelINS_13Kernel_traitsIf6__halffS2_fjLj256ELj1ELj4ELj1ELj16ENS_18Kernel_traits_baseILj256EfS2_fS2_fjLj128EEEEELb1ELb0ELb1ELb1EEEvNS_9FwdParamsE,@function
        .size           _ZN10layer_norm13ln_fwd_kernelINS_13Kernel_traitsIf6__halffS2_fjLj256ELj1ELj4ELj1ELj16ENS_18Kernel_traits_baseILj256EfS2_fS2_fjLj128EEEEELb1ELb0ELb1ELb1EEEvNS_9FwdParamsE,(.L_x_8311 - _ZN10layer_norm13ln_fwd_kernelINS_13Kernel_traitsIf6__halffS2_fjLj256ELj1ELj4ELj1ELj16ENS_18Kernel_traits_baseILj256EfS2_fS2_fjLj128EEEEELb1ELb0ELb1ELb1EEEvNS_9FwdParamsE)
        .other          _ZN10layer_norm13ln_fwd_kernelINS_13Kernel_traitsIf6__halffS2_fjLj256ELj1ELj4ELj1ELj16ENS_18Kernel_traits_baseILj256EfS2_fS2_fjLj128EEEEELb1ELb0ELb1ELb1EEEvNS_9FwdParamsE,@"STO_CUDA_ENTRY STV_DEFAULT"
_ZN10layer_norm13ln_fwd_kernelINS_13Kernel_traitsIf6__halffS2_fjLj256ELj1ELj4ELj1ELj16ENS_18Kernel_traits_baseILj256EfS2_fS2_fjLj128EEEEELb1ELb0ELb1ELb1EEEvNS_9FwdParamsE:
.text._ZN10layer_norm13ln_fwd_kernelINS_13Kernel_traitsIf6__halffS2_fjLj256ELj1ELj4ELj1ELj16ENS_18Kernel_traits_baseILj256EfS2_fS2_fjLj128EEEEELb1ELb0ELb1ELb1EEEvNS_9FwdParamsE:
        /* <DEDUP_REMOVED lines=122> */
.L_x_6164:
        /* <DEDUP_REMOVED lines=45> */
.L_x_6088:
[----:B------:R-:W-:Y:S02]  /*0a70*/  IMAD.MOV.U32 R42, RZ, RZ, R44 ;  /* 0x000000ffff2a7224 */ /* 0x000fe400078e002c */
.L_x_6089:
[----:B------:R-:W-:Y:S05]  /*0a80*/  BSYNC B2 ;  /* 0x0000000000027941 */ /* 0x000fea0003800000 */
.L_x_6087:
        /* <DEDUP_REMOVED lines=16> */
.L_x_6093:
[----:B------:R-:W-:Y:S05]  /*0b90*/  BSYNC B3 ;  /* 0x0000000000037941 */ /* 0x000fea0003800000 */
.L_x_6092:
        /* <DEDUP_REMOVED lines=43> */
.L_x_6091:
[----:B------:R-:W-:Y:S05]  /*0e50*/  BSYNC B2 ;  /* 0x0000000000027941 */ /* 0x000fea0003800000 */
.L_x_6090:
        /* <DEDUP_REMOVED lines=10> */
.L_x_6086:
[----:B0-----:R-:W-:Y:S05]  /*0f00*/  BSYNC B1 ;  /* 0x0000000000017941 */ /* 0x001fea0003800000 */
.L_x_6085:
        /* <DEDUP_REMOVED lines=18> */
.L_x_6097:
[----:B------:R-:W-:Y:S02]  /*1030*/  IMAD.MOV.U32 R50, RZ, RZ, R44 ;  /* 0x000000ffff327224 */ /* 0x000fe400078e002c */
.L_x_6098:
[----:B------:R-:W-:Y:S05]  /*1040*/  BSYNC B2 ;  /* 0x0000000000027941 */ /* 0x000fea0003800000 */
.L_x_6096:
        /* <DEDUP_REMOVED lines=16> */
.L_x_6102:
[----:B------:R-:W-:Y:S05]  /*1150*/  BSYNC B3 ;  /* 0x0000000000037941 */ /* 0x000fea0003800000 */
.L_x_6101:
        /* <DEDUP_REMOVED lines=42> */
.L_x_6100:
[----:B------:R-:W-:Y:S05]  /*1400*/  BSYNC B2 ;  /* 0x0000000000027941 */ /* 0x000fea0003800000 */
.L_x_6099:
        /* <DEDUP_REMOVED lines=10> */
.L_x_6095:
[----:B------:R-:W-:Y:S05]  /*14b0*/  BSYNC B1 ;  /* 0x0000000000017941 */ /* 0x000fea0003800000 */
.L_x_6094:
        /* <DEDUP_REMOVED lines=18> */
.L_x_6106:
[----:B------:R-:W-:Y:S02]  /*15e0*/  IMAD.MOV.U32 R50, RZ, RZ, R44 ;  /* 0x000000ffff327224 */ /* 0x000fe400078e002c */
.L_x_6107:
[----:B------:R-:W-:Y:S05]  /*15f0*/  BSYNC B2 ;  /* 0x0000000000027941 */ /* 0x000fea0003800000 */
.L_x_6105:
        /* <DEDUP_REMOVED lines=16> */
.L_x_6111:
[----:B------:R-:W-:Y:S05]  /*1700*/  BSYNC B3 ;  /* 0x0000000000037941 */ /* 0x000fea0003800000 */
.L_x_6110:
        /* <DEDUP_REMOVED lines=43> */
.L_x_6109:
[----:B------:R-:W-:Y:S05]  /*19c0*/  BSYNC B2 ;  /* 0x0000000000027941 */ /* 0x000fea0003800000 */
.L_x_6108:
        /* <DEDUP_REMOVED lines=10> */
.L_x_6104:
[----:B------:R-:W-:Y:S05]  /*1a70*/  BSYNC B1 ;  /* 0x0000000000017941 */ /* 0x000fea0003800000 */
.L_x_6103:
        /* <DEDUP_REMOVED lines=18> */
.L_x_6115:
[----:B------:R-:W-:Y:S02]  /*1ba0*/  IMAD.MOV.U32 R50, RZ, RZ, R44 ;  /* 0x000000ffff327224 */ /* 0x000fe400078e002c */
.L_x_6116:
[----:B------:R-:W-:Y:S05]  /*1bb0*/  BSYNC B2 ;  /* 0x0000000000027941 */ /* 0x000fea0003800000 */
.L_x_6114:
        /* <DEDUP_REMOVED lines=16> */
.L_x_6120:
[----:B------:R-:W-:Y:S05]  /*1cc0*/  BSYNC B3 ;  /* 0x0000000000037941 */ /* 0x000fea0003800000 */
.L_x_6119:
        /* <DEDUP_REMOVED lines=43> */
.L_x_6118:
[----:B------:R-:W-:Y:S05]  /*1f80*/  BSYNC B2 ;  /* 0x0000000000027941 */ /* 0x000fea0003800000 */
.L_x_6117:
        /* <DEDUP_REMOVED lines=10> */
.L_x_6113:
[----:B------:R-:W-:Y:S05]  /*2030*/  BSYNC B1 ;  /* 0x0000000000017941 */ /* 0x000fea0003800000 */
.L_x_6112:
        /* <DEDUP_REMOVED lines=18> */
.L_x_6124:
[----:B------:R-:W-:Y:S02]  /*2160*/  MOV R50, R44 ;  /* 0x0000002c00327202 */ /* 0x000fe40000000f00 */
.L_x_6125:
[----:B------:R-:W-:Y:S05]  /*2170*/  BSYNC B2 ;  /* 0x0000000000027941 */ /* 0x000fea0003800000 */
.L_x_6123:
        /* <DEDUP_REMOVED lines=16> */
.L_x_6129:
[----:B------:R-:W-:Y:S05]  /*2280*/  BSYNC B3 ;  /* 0x0000000000037941 */ /* 0x000fea0003800000 */
.L_x_6128:
        /* <DEDUP_REMOVED lines=43> */
.L_x_6127:
[----:B------:R-:W-:Y:S05]  /*2540*/  BSYNC B2 ;  /* 0x0000000000027941 */ /* 0x000fea0003800000 */
.L_x_6126:
        /* <DEDUP_REMOVED lines=10> */
.L_x_6122:
[----:B------:R-:W-:Y:S05]  /*25f0*/  BSYNC B1 ;  /* 0x0000000000017941 */ /* 0x000fea0003800000 */
.L_x_6121:
        /* <DEDUP_REMOVED lines=18> */
.L_x_6133:
[----:B------:R-:W-:Y:S02]  /*2720*/  IMAD.MOV.U32 R52, RZ, RZ, R44 ;  /* 0x000000ffff347224 */ /* 0x000fe400078e002c */
.L_x_6134:
[----:B------:R-:W-:Y:S05]  /*2730*/  BSYNC B2 ;  /* 0x0000000000027941 */ /* 0x000fea0003800000 */
.L_x_6132:
        /* <DEDUP_REMOVED lines=16> */
.L_x_6138:
[----:B------:R-:W-:Y:S05]  /*2840*/  BSYNC B3 ;  /* 0x0000000000037941 */ /* 0x000fea0003800000 */
.L_x_6137:
        /* <DEDUP_REMOVED lines=43> */
.L_x_6136:
[----:B------:R-:W-:Y:S05]  /*2b00*/  BSYNC B2 ;  /* 0x0000000000027941 */ /* 0x000fea0003800000 */
.L_x_6135:
        /* <DEDUP_REMOVED lines=10> */
.L_x_6131:
[----:B------:R-:W-:Y:S05]  /*2bb0*/  BSYNC B1 ;  /* 0x0000000000017941 */ /* 0x000fea0003800000 */
.L_x_6130:
        /* <DEDUP_REMOVED lines=18> */
.L_x_6142:
[----:B------:R-:W-:Y:S02]  /*2ce0*/  IMAD.MOV.U32 R52, RZ, RZ, R44 ;  /* 0x000000ffff347224 */ /* 0x000fe400078e002c */
.L_x_6143:
[----:B------:R-:W-:Y:S05]  /*2cf0*/  BSYNC B2 ;  /* 0x0000000000027941 */ /* 0x000fea0003800000 */
.L_x_6141:
        /* <DEDUP_REMOVED lines=16> */
.L_x_6147:
[----:B------:R-:W-:Y:S05]  /*2e00*/  BSYNC B3 ;  /* 0x0000000000037941 */ /* 0x000fea0003800000 */
.L_x_6146:
        /* <DEDUP_REMOVED lines=43> */
.L_x_6145:
[----:B------:R-:W-:Y:S05]  /*30c0*/  BSYNC B2 ;  /* 0x0000000000027941 */ /* 0x000fea0003800000 */
.L_x_6144:
        /* <DEDUP_REMOVED lines=10> */
.L_x_6140:
[----:B------:R-:W-:Y:S05]  /*3170*/  BSYNC B1 ;  /* 0x0000000000017941 */ /* 0x000fea0003800000 */
.L_x_6139:
        /* <DEDUP_REMOVED lines=18> */
.L_x_6151:
[----:B------:R-:W-:Y:S02]  /*32a0*/  MOV R55, R44 ;  /* 0x0000002c00377202 */ /* 0x000fe40000000f00 */
.L_x_6152:
[----:B------:R-:W-:Y:S05]  /*32b0*/  BSYNC B2 ;  /* 0x0000000000027941 */ /* 0x000fea0003800000 */
.L_x_6150:
        /* <DEDUP_REMOVED lines=16> */
.L_x_6156:
[----:B------:R-:W-:Y:S05]  /*33c0*/  BSYNC B3 ;  /* 0x0000000000037941 */ /* 0x000fea0003800000 */
.L_x_6155:
        /* <DEDUP_REMOVED lines=43> */
.L_x_6154:
[----:B------:R-:W-:Y:S05]  /*3680*/  BSYNC B2 ;  /* 0x0000000000027941 */ /* 0x000fea0003800000 */
.L_x_6153:
        /* <DEDUP_REMOVED lines=10> */
.L_x_6149:
[----:B------:R-:W-:Y:S05]  /*3730*/  BSYNC B1 ;  /* 0x0000000000017941 */ /* 0x000fea0003800000 */
.L_x_6148:
        /* <DEDUP_REMOVED lines=22> */
.L_x_6158:
[----:B------:R-:W-:Y:S05]  /*38a0*/  BSYNC B1 ;  /* 0x0000000000017941 */ /* 0x000fea0003800000 */
.L_x_6157:
        /* <DEDUP_REMOVED lines=11> */
.L_x_6165:
        /* <DEDUP_REMOVED lines=36> */
.L_x_6166:
        /* <DEDUP_REMOVED lines=44> */
[----:B------:R-:W-:Y:S01]  /*3e60*/  F2FP.PACK_AB R36, R36, R41 ;  /* 0x000000292424723e */ /* 0x000fe200000000ff */
[----:B------:R-:W-:Y:S02]  /*3e70*/  FFMA.FTZ R64, R11, R64, R19 ;  /* 0x000000400b407223 */ /* 0x000fe40000010013 */
[----:B------:R-:W-:-:S02]  /*3e80*/  FFMA.FTZ R54, R9, R54, R17 ;  /* 0x0000003609367223 */ /* 0x000fc40000010011 */
[----:B------:R-:W-:Y:S01]  /*3e90*/  FFMA.FTZ R42, R15, R38, R23 ;  /* 0x000000260f2a7223 */ /* 0x000fe20000010017 */
[----:B------:R-:W-:Y:S01]  /*3ea0*/  F2FP.PACK_AB R39, R64, R39 ;  /* 0x000000274027723e */ /* 0x000fe200000000ff */
[----:B------:R-:W-:Y:S01]  /*3eb0*/  IMAD.MOV.U32 R40, RZ, RZ, 0x10 ;  /* 0x00000010ff287424 */ /* 0x000fe200078e00ff */
[----:B------:R-:W-:Y:S02]  /*3ec0*/  F2FP.PACK_AB R38, R54, R51 ;  /* 0x000000333626723e */ /* 0x000fe400000000ff */
[----:B------:R-:W-:Y:S01]  /*3ed0*/  F2FP.PACK_AB R37, R42, R43 ;  /* 0x0000002b2a25723e */ /* 0x000fe200000000ff */
[----:B------:R-:W-:-:S05]  /*3ee0*/  IMAD.WIDE.U32 R40, R53, R40, c[0x0][0x208] ;  /* 0x0000820035287625 */ /* 0x000fca00078e0028 */
[----:B------:R0:W-:Y:S02]  /*3ef0*/  STG.E.128 [R40.64], R36 ;  /* 0x0000002428007986 */ /* 0x0001e4000c101d06 */
.L_x_6162:
[----:B-1----:R-:W-:Y:S05]  /*3f00*/  BSYNC B1 ;  /* 0x0000000000017941 */ /* 0x002fea0003800000 */
.L_x_6161:
[----:B0-----:R-:W-:-:S05]  /*3f10*/  MOV R37, c[0x0][0x160] ;  /* 0x0000580000257a02 */ /* 0x001fca0000000f00 */
[----:B------:R-:W-:-:S05]  /*3f20*/  IMAD R2, R37, 0x4, R2 ;  /* 0x0000000425027824 */ /* 0x000fca00078e0202 */
[----:B------:R-:W-:-:S13]  /*3f30*/  ISETP.GE.AND P0, PT, R2, c[0x0][0x164], PT ;  /* 0x0000590002007a0c */ /* 0x000fda0003f06270 */
[----:B------:R-:W-:Y:S01]  /*3f40*/  @P0 CALL.REL.NOINC `(.L_x_6163) ;  /* 0x0000001000000944 */ /* 0x000fe20003c00000 */
[----:B------:R-:W-:Y:S05]  /*3f50*/  BRA `(.L_x_6164) ;  /* 0xffffc84000007947 */ /* 0x000fea000383ffff */
.L_x_6163:
[----:B------:R-:W-:Y:S05]  /*3f60*/  BSYNC B0 ;  /* 0x0000000000007941 */ /* 0x000fea0003800000 */
.L_x_6084:
[----:B------:R-:W-:Y:S05]  /*3f70*/  EXIT ;  /* 0x000000000000794d */ /* 0x000fea0003800000 */
.L_x_6159:
[----:B------:R-:W-:Y:S01]  /*3f80*/  HFMA2.MMA R54, -RZ, RZ, 0, 5.9604644775390625e-08 ;  /* 0x00000001ff367435 */ /* 0x000fe200000001ff */
[----:B------:R-:W-:Y:S01]  /*3f90*/  IMAD.MOV.U32 R53, RZ, RZ, 0x1f ;  /* 0x0000001fff357424 */ /* 0x000fe200078e00ff */
[----:B------:R-:W-:Y:S02]  /*3fa0*/  MOV R52, 0xffffffff ;  /* 0xffffffff00347802 */ /* 0x000fe40000000f00 */
[----:B------:R-:W-:Y:S02]  /*3fb0*/  MOV R50, 0x3fd0 ;  /* 0x00003fd000327802 */ /* 0x000fe40000000f00 */
[----:B------:R-:W-:Y:S05]  /*3fc0*/  CALL.REL.NOINC `($__internal_123_$__cuda_sm70_shflsync_bfly_p) ;  /* 0x0000048000007944 */ /* 0x000fea0003c00000 */
[----:B01----:R-:W-:Y:S05]  /*3fd0*/  BRA `(.L_x_6165) ;  /* 0xfffff98000007947 */ /* 0x003fea000383ffff */
.L_x_6160:
[----:B------:R-:W-:Y:S01]  /*3fe0*/  HFMA2.MMA R53, -RZ, RZ, 0, 1.847743988037109375e-06 ;  /* 0x0000001fff357435 */ /* 0x000fe200000001ff */
[----:B------:R-:W-:Y:S01]  /*3ff0*/  IMAD.MOV.U32 R54, RZ, RZ, 0x2 ;  /* 0x00000002ff367424 */ /* 0x000fe200078e00ff */
[----:B------:R-:W-:Y:S01]  /*4000*/  MOV R50, 0x4030 ;  /* 0x0000403000327802 */ /* 0x000fe20000000f00 */
[----:B------:R-:W-:-:S03]  /*4010*/  IMAD.MOV.U32 R52, RZ, RZ, -0x1 ;  /* 0xffffffffff347424 */ /* 0x000fc600078e00ff */
[----:B------:R-:W-:Y:S05]  /*4020*/  CALL.REL.NOINC `($__internal_123_$__cuda_sm70_shflsync_bfly_p) ;  /* 0x0000042000007944 */ /* 0x000fea0003c00000 */
[----:B01----:R-:W-:Y:S01]  /*4030*/  FADD.FTZ R65, R65, R52 ;  /* 0x0000003441417221 */ /* 0x003fe20000010000 */
[----:B------:R-:W-:Y:S01]  /*4040*/  MOV R54, 0x4 ;  /* 0x0000000400367802 */ /* 0x000fe20000000f00 */
[----:B------:R-:W-:Y:S01]  /*4050*/  IMAD.MOV.U32 R53, RZ, RZ, 0x1f ;  /* 0x0000001fff357424 */ /* 0x000fe200078e00ff */
[----:B------:R-:W-:-:S02]  /*4060*/  MOV R52, 0xffffffff ;  /* 0xffffffff00347802 */ /* 0x000fc40000000f00 */
[----:B------:R-:W-:Y:S02]  /*4070*/  MOV R50, 0x4090 ;  /* 0x0000409000327802 */ /* 0x000fe40000000f00 */
[----:B------:R-:W-:Y:S05]  /*4080*/  CALL.REL.NOINC `($__internal_123_$__cuda_sm70_shflsync_bfly_p) ;  /* 0x000003c000007944 */ /* 0x000fea0003c00000 */
[----:B0-----:R-:W-:Y:S01]  /*4090*/  HFMA2.MMA R53, -RZ, RZ, 0, 1.847743988037109375e-06 ;  /* 0x0000001fff357435 */ /* 0x001fe200000001ff */
[----:B-1----:R-:W-:Y:S01]  /*40a0*/  FADD.FTZ R65, R65, R52 ;  /* 0x0000003441417221 */ /* 0x002fe20000010000 */
[----:B------:R-:W-:Y:S01]  /*40b0*/  MOV R50, 0x40f0 ;  /* 0x000040f000327802 */ /* 0x000fe20000000f00 */
[----:B------:R-:W-:Y:S02]  /*40c0*/  IMAD.MOV.U32 R54, RZ, RZ, 0x8 ;  /* 0x00000008ff367424 */ /* 0x000fe400078e00ff */
[----:B------:R-:W-:Y:S02]  /*40d0*/  IMAD.MOV.U32 R52, RZ, RZ, -0x1 ;  /* 0xffffffffff347424 */ /* 0x000fe400078e00ff */
[----:B------:R-:W-:Y:S05]  /*40e0*/  CALL.REL.NOINC `($__internal_123_$__cuda_sm70_shflsync_bfly_p) ;  /* 0x0000036000007944 */ /* 0x000fea0003c00000 */
[----:B01----:R-:W-:Y:S01]  /*40f0*/  FADD.FTZ R65, R65, R52 ;  /* 0x0000003441417221 */ /* 0x003fe20000010000 */
[----:B------:R-:W-:Y:S01]  /*4100*/  MOV R54, 0x10 ;  /* 0x0000001000367802 */ /* 0x000fe20000000f00 */
[----:B------:R-:W-:Y:S01]  /*4110*/  IMAD.MOV.U32 R53, RZ, RZ, 0x1f ;  /* 0x0000001fff357424 */ /* 0x000fe200078e00ff */
[----:B------:R-:W-:Y:S02]  /*4120*/  MOV R52, 0xffffffff ;  /* 0xffffffff00347802 */ /* 0x000fe40000000f00 */
[----:B------:R-:W-:-:S02]  /*4130*/  MOV R50, 0x4150 ;  /* 0x0000415000327802 */ /* 0x000fc40000000f00 */
[----:B------:R-:W-:Y:S05]  /*4140*/  CALL.REL.NOINC `($__internal_123_$__cuda_sm70_shflsync_bfly_p) ;  /* 0x0000030000007944 */ /* 0x000fea0003c00000 */
        /* <DEDUP_REMOVED lines=22> */
[----:B------:R-:W-:Y:S05]  /*42b0*/  CALL.REL.NOINC `($__internal_123_$__cuda_sm70_shflsync_bfly_p) ;  /* 0x0000019000007944 */ /* 0x000fea0003c00000 */
[----:B01----:R-:W-:Y:S01]  /*42c0*/  FADD.FTZ R65, R65, R52 ;  /* 0x0000003441417221 */ /* 0x003fe20000010000 */
[----:B------:R-:W-:Y:S01]  /*42d0*/  MOV R54, 0x2 ;  /* 0x0000000200367802 */ /* 0x000fe20000000f00 */
[----:B------:R-:W-:Y:S01]  /*42e0*/  IMAD.MOV.U32 R53, RZ, RZ, 0x1f ;  /* 0x0000001fff357424 */ /* 0x000fe200078e00ff */
[----:B------:R-:W-:Y:S02]  /*42f0*/  MOV R52, 0xffffffff ;  /* 0xffffffff00347802 */ /* 0x000fe40000000f00 */
[----:B------:R-:W-:Y:S02]  /*4300*/  MOV R50, 0x4320 ;  /* 0x0000432000327802 */ /* 0x000fe40000000f00 */
[----:B------:R-:W-:Y:S05]  /*4310*/  CALL.REL.NOINC `($__internal_123_$__cuda_sm70_shflsync_bfly_p) ;  /* 0x0000013000007944 */ /* 0x000fea0003c00000 */
[----:B0-----:R-:W-:Y:S01]  /*4320*/  HFMA2.MMA R53, -RZ, RZ, 0, 1.847743988037109375e-06 ;  /* 0x0000001fff357435 */ /* 0x001fe200000001ff */
[----:B-1----:R-:W-:Y:S01]  /*4330*/  FADD.FTZ R65, R65, R52 ;  /* 0x0000003441417221 */ /* 0x002fe20000010000 */
[----:B------:R-:W-:Y:S01]  /*4340*/  MOV R50, 0x4380 ;  /* 0x0000438000327802 */ /* 0x000fe20000000f00 */
[----:B------:R-:W-:Y:S02]  /*4350*/  IMAD.MOV.U32 R54, RZ, RZ, 0x4 ;  /* 0x00000004ff367424 */ /* 0x000fe400078e00ff */
[----:B------:R-:W-:-:S02]  /*4360*/  IMAD.MOV.U32 R52, RZ, RZ, -0x1 ;  /* 0xffffffffff347424 */ /* 0x000fc400078e00ff */
        /* <DEDUP_REMOVED lines=13> */
[----:B01----:R-:W-:Y:S05]  /*4440*/  BRA `(.L_x_6166) ;  /* 0xfffff75000007947 */ /* 0x003fea000383ffff */
        .weak           $__internal_123_$__cuda_sm70_shflsync_bfly_p
        .type           $__internal_123_$__cuda_sm70_shflsync_bfly_p,@function
        .size           $__internal_123_$__cuda_sm70_shflsync_bfly_p,(.L_x_8311 - $__internal_123_$__cuda_sm70_shflsync_bfly_p)
$__internal_123_$__cuda_sm70_shflsync_bfly_p:
[----:B------:R-:W-:Y:S01]  /*4450*/  MOV R51, 0x0 ;  /* 0x0000000000337802 */ /* 0x000fe20000000f00 */
[----:B------:R-:W-:Y:S04]  /*4460*/  WARPSYNC R52 ;  /* 0x0000003400007348 */ /* 0x000fe80003800000 */
[----:B------:R0:W1:Y:S01]  /*4470*/  SHFL.BFLY PT, R52, R65, R54, R53 ;  /* 0x0c00003641347389 */ /* 0x00006200000e0035 */
[----:B------:R-:W-:Y:S05]  /*4480*/  RET.REL.NODEC R50 `(_ZN10layer_norm13ln_fwd_kernelINS_13Kernel_traitsIf6__halffS2_fjLj256ELj1ELj4ELj1ELj16ENS_18Kernel_traits_baseILj256EfS2_fS2_fjLj128EEEEELb1ELb0ELb1ELb1EEEvNS_9FwdParamsE) ;  /* 0xffffbb7032007950 */ /* 0x000fea0003c3ffff */
.L_x_6167:
        /* <DEDUP_REMOVED lines=15> */
.L_x_8311:


//--------------------- .text._ZN10layer_norm13ln_fwd_kernelINS_13Kernel_traitsIf6__halffS2_fjLj256ELj1ELj4ELj1ELj16ENS_18Kernel_traits_baseILj256EfS2_fS2_fjLj128EEEEELb1ELb1ELb0ELb0EEEvNS_9FwdParamsE --------------------------
	.section	.text._ZN10layer_norm13ln_fwd_kernelINS_13Kernel_traitsIf6__halffS2_fjLj256ELj1ELj4ELj1ELj16ENS_18Kernel_traits_baseILj256EfS2_fS2_fjLj128EEEEELb1ELb1ELb0ELb0EEEvNS_9FwdParamsE,"ax",@progbits
	.sectioninfo	@"SHI_REGISTERS=64"
	.align	128
        .global         _ZN10layer_norm13ln_fwd_kernelINS_13Kernel_traitsIf6__halffS2_fjLj256ELj1ELj4ELj1ELj16ENS_18Kernel_traits_baseILj256EfS2_fS2_fjLj128EEEEELb1ELb1ELb0ELb0EEEvNS_9FwdParamsE
        .type           _ZN10layer_norm13ln_fwd_kernelINS_13Kernel_traitsIf6__halffS2_fjLj256ELj1ELj4ELj1ELj16ENS_18Kernel_traits_baseILj256EfS2_fS2_fjLj128EEEEELb1ELb1ELb0ELb0EEEvNS_9FwdParamsE,@function
        .size           _ZN10layer_norm13ln_fwd_kernelINS_13Kernel_traitsIf6__halffS2_fjLj256ELj1ELj4ELj1ELj16ENS_18Kernel_traits_baseILj256EfS2_fS2_fjLj128EEEEELb1ELb1ELb0ELb0EEEvNS_9FwdParamsE,(.L_x_8312 - _ZN10layer_norm13ln_fwd_kernelINS_13Kernel_traitsIf6__halffS2_fjLj256ELj1ELj4ELj1ELj16ENS_18Kernel_traits_baseILj256EfS2_fS2_fjLj128EEEEELb1ELb1ELb0ELb0EEEvNS_9FwdParamsE)
        .other          _ZN10layer_norm13ln_fwd_kernelINS_13Kernel_traitsIf6__halffS2_fjLj256ELj1ELj4ELj1ELj16ENS_18Kernel_traits_baseILj256EfS2_fS2_fjLj128EEEEELb1ELb1ELb0ELb0EEEvNS_9FwdParamsE,@"STO_CUDA_ENTRY STV_DEFAULT"
_ZN10layer_norm13ln_fwd_kernelINS_13Kernel_traitsIf6__halffS2_fjLj256ELj1ELj4ELj1ELj16ENS_18Kernel_traits_baseILj256EfS2_fS2_fjLj128EEEEELb1ELb1ELb0ELb0EEEvNS_9FwdParamsE:
.text._ZN10layer_norm13ln_fwd_kernelINS_13Kernel_traitsIf6__halffS2_fjLj256ELj1ELj4ELj1ELj16ENS_18Kernel_traits_baseILj256EfS2_fS2_fjLj128EEEEELb1ELb1ELb0ELb0EEEvNS_9FwdParamsE:
[----:B------:R-:W-:Y:S02]  /*0000*/  IMAD.MOV.U32 R1, RZ, RZ, c[0x0][0x28] ;  /* 0x00000a00ff017624 */ /* 0x000fe400078e00ff */
[----:B------:R-:W-:Y:S02]  /*0010*/  ULDC.U8 UR4, c[0x0][0x244] ;  /* 0x0000910000047ab9 */ /* 0x000fe40000000000 */
[----:B------:R-:W-:Y:S01]  /*0020*/  ISETP.NE.AND P1, PT, RZ, UR4, PT ;  /* 0x00000004ff007c0c */ /* 0x000fe2000bf25270 */
[----:B------:R-:W-:Y:S01]  /*0030*/  IMAD.MOV.U32 R28, RZ, RZ, c[0x0][0x238] ;  /* 0x00008e00ff1c7624 */ /* 0x000fe200078e00ff */
[----:B------:R-:W-:Y:S01]  /*0040*/  MOV R29, c[0x0][0x23c] ;  /* 0x00008f00001d7a02 */ /* 0x000fe20000000f00 */
[----:B------:R-:W-:Y:S02]  /*0050*/  ULDC.64 UR6, c[0x0][0x118] ;  /* 0x0000460000067ab9 */ /* 0x000fe40000000a00 */
[----:B------:R-:W-:Y:S02]  /*0060*/  ULDC.64 UR4, c[0x0][0x230] ;  /* 0x00008c0000047ab9 */ /* 0x000fe40000000a00 */
[----:B------:R-:W-:Y:S01]  /*0070*/  IMAD.U32 R4, RZ, RZ, UR4 ;  /* 0x00000004ff047e24 */ /* 0x000fe2000f8e00ff */
[----:B------:R-:W-:-:S05]  /*0080*/  MOV R5, UR5 ;  /* 0x0000000500057c02 */ /* 0x000fca0008000f00 */
        /* <DEDUP_REMOVED lines=40> */
.L_x_6169:
[----:B------:R-:W-:Y:S05]  /*0310*/  BSYNC B0 ;  /* 0x0000000000007941 */ /* 0x000fea0003800000 */
.L_x_6168:
        /* <DEDUP_REMOVED lines=83> */
.L_x_6234:
        /* <DEDUP_REMOVED lines=34> */
.L_x_6174:
[----:B0-----:R-:W-:Y:S02]  /*0a70*/  IMAD.MOV.U32 R38, RZ, RZ, R52 ;  /* 0x000000ffff267224 */ /* 0x001fe400078e0034 */
.L_x_6175:
[----:B------:R-:W-:Y:S05]  /*0a80*/  BSYNC B2 ;  /* 0x0000000000027941 */ /* 0x000fea0003800000 */
.L_x_6173:
        /* <DEDUP_REMOVED lines=16> */
.L_x_6179:
[----:B------:R-:W-:Y:S05]  /*0b90*/  BSYNC B3 ;  /* 0x0000000000037941 */ /* 0x000fea0003800000 */
.L_x_6178:
        /* <DEDUP_REMOVED lines=42> */
.L_x_6177:
[----:B------:R-:W-:Y:S05]  /*0e40*/  BSYNC B2 ;  /* 0x0000000000027941 */ /* 0x000fea0003800000 */
.L_x_6176:
[----:B------:R0:W1:Y:S01]  /*0e50*/  I2F.U32 R37, R38 ;  /* 0x0000002600257306 */ /* 0x0000620000201000 */
[----:B------:R-:W-:Y:S01]  /*0e60*/  HFMA2.MMA R46, -RZ, RZ, 0.1171875, 0 ;  /* 0x2f800000ff2e7435 */ /* 0x000fe200000001ff */
[----:B-----5:R-:W-:Y:S01]  /*0e70*/  HADD2.F32 R45, -RZ, R40.H0_H0 ;  /* 0x20000028ff2d7230 */ /* 0x020fe20000004100 */
[----:B------:R-:W-:Y:S01]  /*0e80*/  ISETP.NE.U32.AND P1, PT, RZ, c[0x0][0x180], PT ;  /* 0x00006000ff007a0c */ /* 0x000fe20003f25070 */
[----:B------:R-:W-:Y:S03]  /*0e90*/  BSSY B2, `(.L_x_6180) ;  /* 0x0000016000027945 */ /* 0x000fe60003800000 */
        /* <DEDUP_REMOVED lines=20> */
.L_x_6181:
[----:B------:R-:W-:Y:S02]  /*0fe0*/  MOV R47, R52 ;  /* 0x00000034002f7202 */ /* 0x000fe40000000f00 */
.L_x_6182:
[----:B------:R-:W-:Y:S05]  /*0ff0*/  BSYNC B2 ;  /* 0x0000000000027941 */ /* 0x000fea0003800000 */
.L_x_6180:
        /* <DEDUP_REMOVED lines=16> */
.L_x_6186:
[----:B------:R-:W-:Y:S05]  /*1100*/  BSYNC B3 ;  /* 0x0000000000037941 */ /* 0x000fea0003800000 */
.L_x_6185:
        /* <DEDUP_REMOVED lines=42> */
.L_x_6184:
[----:B------:R-:W-:Y:S05]  /*13b0*/  BSYNC B2 ;  /* 0x0000000000027941 */ /* 0x000fea0003800000 */
.L_x_6183:
[----:B------:R-:W0:Y:S01]  /*13c0*/  I2F.U32 R37, R47 ;  /* 0x0000002f00257306 */ /* 0x000e220000201000 */
[----:B------:R-:W-:Y:S01]  /*13d0*/  HADD2.F32 R39, -RZ, R40.H1_H1 ;  /* 0x30000028ff277230 */ /* 0x000fe20000004100 */
        /* <DEDUP_REMOVED lines=20> */
.L_x_6188:
[----:B------:R-:W-:Y:S02]  /*1520*/  MOV R40, R52 ;  /* 0x0000003400287202 */ /* 0x000fe40000000f00 */
.L_x_6189:
[----:B------:R-:W-:Y:S05]  /*1530*/  BSYNC B2 ;  /* 0x0000000000027941 */ /* 0x000fea0003800000 */
.L_x_6187:
        /* <DEDUP_REMOVED lines=16> */
.L_x_6193:
[----:B------:R-:W-:Y:S05]  /*1640*/  BSYNC B3 ;  /* 0x0000000000037941 */ /* 0x000fea0003800000 */
.L_x_6192:
        /* <DEDUP_REMOVED lines=42> */
.L_x_6191:
[----:B------:R-:W-:Y:S05]  /*18f0*/  BSYNC B2 ;  /* 0x0000000000027941 */ /* 0x000fea0003800000 */
.L_x_6190:
[----:B------:R-:W0:Y:S01]  /*1900*/  I2F.U32 R53, R40 ;  /* 0x0000002800357306 */ /* 0x000e220000201000 */
[----:B------:R-:W-:Y:S01]  /*1910*/  HADD2.F32 R57, -RZ, R41.H0_H0 ;  /* 0x20000029ff397230 */ /* 0x000fe20000004100 */
        /* <DEDUP_REMOVED lines=20> */
.L_x_6195:
[----:B------:R-:W-:Y:S02]  /*1a60*/  MOV R40, R52 ;  /* 0x0000003400287202 */ /* 0x000fe40000000f00 */
.L_x_6196:
[----:B------:R-:W-:Y:S05]  /*1a70*/  BSYNC B2 ;  /* 0x0000000000027941 */ /* 0x000fea0003800000 */
.L_x_6194:
        /* <DEDUP_REMOVED lines=16> */
.L_x_6200:
[----:B------:R-:W-:Y:S05]  /*1b80*/  BSYNC B3 ;  /* 0x0000000000037941 */ /* 0x000fea0003800000 */
.L_x_6199:
        /* <DEDUP_REMOVED lines=42> */
.L_x_6198:
[----:B------:R-:W-:Y:S05]  /*1e30*/  BSYNC B2 ;  /* 0x0000000000027941 */ /* 0x000fea0003800000 */
.L_x_6197:
        /* <DEDUP_REMOVED lines=21> */
.L_x_6202:
[----:B------:R-:W-:Y:S02]  /*1f90*/  MOV R41, R52 ;  /* 0x0000003400297202 */ /* 0x000fe40000000f00 */
.L_x_6203:
[----:B------:R-:W-:Y:S05]  /*1fa0*/  BSYNC B2 ;  /* 0x0000000000027941 */ /* 0x000fea0003800000 */
.L_x_6201:
        /* <DEDUP_REMOVED lines=16> */
.L_x_6207:
[----:B------:R-:W-:Y:S05]  /*20b0*/  BSYNC B3 ;  /* 0x0000000000037941 */ /* 0x000fea0003800000 */
.L_x_6206:
        /* <DEDUP_REMOVED lines=42> */
.L_x_6205:
[----:B------:R-:W-:Y:S05]  /*2360*/  BSYNC B2 ;  /* 0x0000000000027941 */ /* 0x000fea0003800000 */
.L_x_6204:
        /* <DEDUP_REMOVED lines=21> */
.L_x_6209:
[----:B------:R-:W-:Y:S02]  /*24c0*/  MOV R53, R52 ;  /* 0x0000003400357202 */ /* 0x000fe40000000f00 */
.L_x_6210:
[----:B------:R-:W-:Y:S05]  /*24d0*/  BSYNC B2 ;  /* 0x0000000000027941 */ /* 0x000fea0003800000 */
.L_x_6208:
        /* <DEDUP_REMOVED lines=16> */
.L_x_6214:
[----:B------:R-:W-:Y:S05]  /*25e0*/  BSYNC B3 ;  /* 0x0000000000037941 */ /* 0x000fea0003800000 */
.L_x_6213:
        /* <DEDUP_REMOVED lines=43> */
.L_x_6212:
[----:B------:R-:W-:Y:S05]  /*28a0*/  BSYNC B2 ;  /* 0x0000000000027941 */ /* 0x000fea0003800000 */
.L_x_6211:
        /* <DEDUP_REMOVED lines=21> */
.L_x_6216:
[----:B------:R-:W-:Y:S02]  /*2a00*/  IMAD.MOV.U32 R59, RZ, RZ, R52 ;  /* 0x000000ffff3b7224 */ /* 0x000fe400078e0034 */
.L_x_6217:
[----:B------:R-:W-:Y:S05]  /*2a10*/  BSYNC B2 ;  /* 0x0000000000027941 */ /* 0x000fea0003800000 */
.L_x_6215:
        /* <DEDUP_REMOVED lines=16> */
.L_x_6221:
[----:B------:R-:W-:Y:S05]  /*2b20*/  BSYNC B3 ;  /* 0x0000000000037941 */ /* 0x000fea0003800000 */
.L_x_6220:
        /* <DEDUP_REMOVED lines=42> */
.L_x_6219:
[----:B------:R-:W-:Y:S05]  /*2dd0*/  BSYNC B2 ;  /* 0x0000000000027941 */ /* 0x000fea0003800000 */
.L_x_6218:
        /* <DEDUP_REMOVED lines=21> */
.L_x_6223:
[----:B------:R-:W-:Y:S02]  /*2f30*/  IMAD.MOV.U32 R59, RZ, RZ, R52 ;  /* 0x000000ffff3b7224 */ /* 0x000fe400078e0034 */
.L_x_6224:
[----:B------:R-:W-:Y:S05]  /*2f40*/  BSYNC B2 ;  /* 0x0000000000027941 */ /* 0x000fea0003800000 */
.L_x_6222:
        /* <DEDUP_REMOVED lines=18> */
.L_x_6228:
[----:B------:R-:W-:Y:S05]  /*3070*/  BSYNC B3 ;  /* 0x0000000000037941 */ /* 0x000fea0003800000 */
.L_x_6227:
        /* <DEDUP_REMOVED lines=42> */
.L_x_6226:
[----:B------:R-:W-:Y:S05]  /*3320*/  BSYNC B2 ;  /* 0x0000000000027941 */ /* 0x000fea0003800000 */
.L_x_6225:
        /* <DEDUP_REMOVED lines=35> */
.L_x_6172:
[----:B------:R-:W-:Y:S05]  /*3560*/  BSYNC B0 ;  /* 0x0000000000007941 */ /* 0x000fea0003800000 */
.L_x_6171:
        /* <DEDUP_REMOVED lines=12> */
.L_x_6235:
        /* <DEDUP_REMOVED lines=37> */
.L_x_6236:
        /* <DEDUP_REMOVED lines=48> */
.L_x_6232:
[----:B------:R-:W-:Y:S05]  /*3b80*/  BSYNC B0 ;  /* 0x0000000000007941 */ /* 0x000fea0003800000 */
.L_x_6231:
[----:B0-----:R-:W-:-:S10]  /*3b90*/  HFMA2.MMA R45, -RZ, RZ, 0, 2.384185791015625e-07 ;  /* 0x00000004ff2d7435 */ /* 0x001fd400000001ff */
[----:B------:R-:W-:-:S05]  /*3ba0*/  IMAD R0, R45, c[0x0][0x160], R0 ;  /* 0x000058002d007a24 */ /* 0x000fca00078e0200 */
[----:B------:R-:W-:-:S13]  /*3bb0*/  ISETP.GE.AND P1, PT, R0, c[0x0][0x164], PT ;  /* 0x0000590000007a0c */ /* 0x000fda0003f26270 */
[----:B-----5:R-:W-:Y:S01]  /*3bc0*/  @P1 CALL.REL.NOINC `(.L_x_6233) ;  /* 0x0000001000001944 */ /* 0x020fe20003c00000 */
[----:B------:R-:W-:Y:S05]  /*3bd0*/  BRA `(.L_x_6234) ;  /* 0xffffcc7000007947 */ /* 0x000fea000383ffff */
.L_x_6233:
[----:B------:R-:W-:Y:S05]  /*3be0*/  BSYNC B1 ;  /* 0x0000000000017941 */ /* 0x000fea0003800000 */
.L_x_6170:
[----:B------:R-:W-:Y:S05]  /*3bf0*/  EXIT ;  /* 0x000000000000794d */ /* 0x000fea0003800000 */
.L_x_6229:
[----:B------:R-:W-:Y:S01]  /*3c00*/  IMAD.MOV.U32 R58, RZ, RZ, R46 ;  /* 0x000000ffff3a7224 */ /* 0x000fe200078e002e */
[----:B------:R-:W-:Y:S01]  /*3c10*/  MOV R57, 0x1 ;  /* 0x0000000100397802 */ /* 0x000fe20000000f00 */
[----:B------:R-:W-:Y:S01]  /*3c20*/  IMAD.MOV.U32 R60, RZ, RZ, 0x1f ;  /* 0x0000001fff3c7424 */ /* 0x000fe200078e00ff */
[----:B------:R-:W-:Y:S02]  /*3c30*/  MOV R47, 0xffffffff ;  /* 0xffffffff002f7802 */ /* 0x000fe40000000f00 */
[----:B------:R-:W-:Y:S02]  /*3c40*/  MOV R44, 0x3c60 ;  /* 0x00003c60002c7802 */ /* 0x000fe40000000f00 */
[----:B-----5:R-:W-:Y:S05]  /*3c50*/  CALL.REL.NOINC `($__internal_124_$__cuda_sm70_shflsync_bfly_p) ;  /* 0x0000049000007944 */ /* 0x020fea0003c00000 */
[----:B01----:R-:W-:Y:S05]  /*3c60*/  BRA `(.L_x_6235) ;  /* 0xfffff9c000007947 */ /* 0x003fea000383ffff */
.L_x_6230:
[----:B------:R-:W-:Y:S01]  /*3c70*/  HFMA2.MMA R60, -RZ, RZ, 0, 1.847743988037109375e-06 ;  /* 0x0000001fff3c7435 */ /* 0x000fe200000001ff */
[----:B------:R-:W-:Y:S01]  /*3c80*/  IMAD.MOV.U32 R57, RZ, RZ, 0x2 ;  /* 0x00000002ff397424 */ /* 0x000fe200078e00ff */
[----:B------:R-:W-:Y:S01]  /*3c90*/  MOV R44, 0x3cc0 ;  /* 0x00003cc0002c7802 */ /* 0x000fe20000000f00 */
[----:B------:R-:W-:-:S03]  /*3ca0*/  IMAD.MOV.U32 R47, RZ, RZ, -0x1 ;  /* 0xffffffffff2f7424 */ /* 0x000fc600078e00ff */
[----:B0----5:R-:W-:Y:S05]  /*3cb0*/  CALL.REL.NOINC `($__internal_124_$__cuda_sm70_shflsync_bfly_p) ;  /* 0x0000043000007944 */ /* 0x021fea0003c00000 */
[----:B01----:R-:W-:Y:S01]  /*3cc0*/  FADD.FTZ R58, R58, R47 ;  /* 0x0000002f3a3a7221 */ /* 0x003fe20000010000 */
[----:B------:R-:W-:Y:S01]  /*3cd0*/  MOV R57, 0x4 ;  /* 0x0000000400397802 */ /* 0x000fe20000000f00 */
[----:B------:R-:W-:Y:S01]  /*3ce0*/  IMAD.MOV.U32 R60, RZ, RZ, 0x1f ;  /* 0x0000001fff3c7424 */ /* 0x000fe200078e00ff */
[----:B------:R-:W-:-:S02]  /*3cf0*/  MOV R47, 0xffffffff ;  /* 0xffffffff002f7802 */ /* 0x000fc40000000f00 */
[----:B------:R-:W-:Y:S02]  /*3d00*/  MOV R44, 0x3d20 ;  /* 0x00003d20002c7802 */ /* 0x000fe40000000f00 */
[----:B------:R-:W-:Y:S05]  /*3d10*/  CALL.REL.NOINC `($__internal_124_$__cuda_sm70_shflsync_bfly_p) ;  /* 0x000003d000007944 */ /* 0x000fea0003c00000 */
[----:B0-----:R-:W-:Y:S01]  /*3d20*/  HFMA2.MMA R60, -RZ, RZ, 0, 1.847743988037109375e-06 ;  /* 0x0000001fff3c7435 */ /* 0x001fe200000001ff */
[----:B-1----:R-:W-:Y:S01]  /*3d30*/  FADD.FTZ R58, R58, R47 ;  /* 0x0000002f3a3a7221 */ /* 0x002fe20000010000 */
[----:B------:R-:W-:Y:S01]  /*3d40*/  MOV R44, 0x3d80 ;  /* 0x00003d80002c7802 */ /* 0x000fe20000000f00 */
[----:B------:R-:W-:Y:S02]  /*3d50*/  IMAD.MOV.U32 R57, RZ, RZ, 0x8 ;  /* 0x00000008ff397424 */ /* 0x000fe400078e00ff */
[----:B------:R-:W-:Y:S02]  /*3d60*/  IMAD.MOV.U32 R47, RZ, RZ, -0x1 ;  /* 0xffffffffff2f7424 */ /* 0x000fe400078e00ff */
[----:B------:R-:W-:Y:S05]  /*3d70*/  CALL.REL.NOINC `($__internal_124_$__cuda_sm70_shflsync_bfly_p) ;  /* 0x0000037000007944 */ /* 0x000fea0003c00000 */
[----:B01----:R-:W-:Y:S01]  /*3d80*/  FADD.FTZ R58, R58, R47 ;  /* 0x0000002f3a3a7221 */ /* 0x003fe20000010000 */
[----:B------:R-:W-:Y:S01]  /*3d90*/  MOV R57, 0x10 ;  /* 0x0000001000397802 */ /* 0x000fe20000000f00 */
[----:B------:R-:W-:Y:S01]  /*3da0*/  IMAD.MOV.U32 R60, RZ, RZ, 0x1f ;  /* 0x0000001fff3c7424 */ /* 0x000fe200078e00ff */
[----:B------:R-:W-:Y:S02]  /*3db0*/  MOV R47, 0xffffffff ;  /* 0xffffffff002f7802 */ /* 0x000fe40000000f00 */
[----:B------:R-:W-:-:S02]  /*3dc0*/  MOV R44, 0x3de0 ;  /* 0x00003de0002c7802 */ /* 0x000fc40000000f00 */
[----:B------:R-:W-:Y:S05]  /*3dd0*/  CALL.REL.NOINC `($__internal_124_$__cuda_sm70_shflsync_bfly_p) ;  /* 0x0000031000007944 */ /* 0x000fea0003c00000 */
        /* <DEDUP_REMOVED lines=23> */
[----:B------:R-:W-:Y:S05]  /*3f50*/  CALL.REL.NOINC `($__internal_124_$__cuda_sm70_shflsync_bfly_p) ;  /* 0x0000019000007944 */ /* 0x000fea0003c00000 */
[----:B01----:R-:W-:Y:S01]  /*3f60*/  FADD.FTZ R58, R58, R47 ;  /* 0x0000002f3a3a7221 */ /* 0x003fe20000010000 */
[----:B------:R-:W-:Y:S01]  /*3f70*/  MOV R57, 0x2 ;  /* 0x0000000200397802 */ /* 0x000fe20000000f00 */
[----:B------:R-:W-:Y:S01]  /*3f80*/  IMAD.MOV.U32 R60, RZ, RZ, 0x1f ;  /* 0x0000001fff3c7424 */ /* 0x000fe200078e00ff */
[----:B------:R-:W-:Y:S02]  /*3f90*/  MOV R47, 0xffffffff ;  /* 0xffffffff002f7802 */ /* 0x000fe40000000f00 */
[----:B------:R-:W-:Y:S02]  /*3fa0*/  MOV R44, 0x3fc0 ;  /* 0x00003fc0002c7802 */ /* 0x000fe40000000f00 */
[----:B------:R-:W-:Y:S05]  /*3fb0*/  CALL.REL.NOINC `($__internal_124_$__cuda_sm70_shflsync_bfly_p) ;  /* 0x0000013000007944 */ /* 0x000fea0003c00000 */
[----:B0-----:R-:W-:Y:S01]  /*3fc0*/  HFMA2.MMA R60, -RZ, RZ, 0, 1.847743988037109375e-06 ;  /* 0x0000001fff3c7435 */ /* 0x001fe200000001ff */
[----:B-1----:R-:W-:Y:S01]  /*3fd0*/  FADD.FTZ R58, R58, R47 ;  /* 0x0000002f3a3a7221 */ /* 0x002fe20000010000 */
[----:B------:R-:W-:Y:S01]  /*3fe0*/  MOV R44, 0x4020 ;  /* 0x00004020002c7802 */ /* 0x000fe20000000f00 */
[----:B------:R-:W-:-:S02]  /*3ff0*/  IMAD.MOV.U32 R57, RZ, RZ, 0x4 ;  /* 0x00000004ff397424 */ /* 0x000fc400078e00ff */
[----:B------:R-:W-:Y:S02]  /*4000*/  IMAD.MOV.U32 R47, RZ, RZ, -0x1 ;  /* 0xffffffffff2f7424 */ /* 0x000fe400078e00ff */
        /* <DEDUP_REMOVED lines=10> */
[----:B------:R-:W-:Y:S02]  /*40b0*/  IMAD.MOV.U32 R57, RZ, RZ, 0x10 ;  /* 0x00000010ff397424 */ /* 0x000fe400078e00ff */
[----:B------:R-:W-:-:S02]  /*40c0*/  IMAD.MOV.U32 R47, RZ, RZ, -0x1 ;  /* 0xffffffffff2f7424 */ /* 0x000fc400078e00ff */
[----:B------:R-:W-:Y:S05]  /*40d0*/  CALL.REL.NOINC `($__internal_124_$__cuda_sm70_shflsync_bfly_p) ;  /* 0x0000001000007944 */ /* 0x000fea0003c00000 */
[----:B01----:R-:W-:Y:S05]  /*40e0*/  BRA `(.L_x_6236) ;  /* 0xfffff79000007947 */ /* 0x003fea000383ffff */
        .weak           $__internal_124_$__cuda_sm70_shflsync_bfly_p
        .type           $__internal_124_$__cuda_sm70_shflsync_bfly_p,@function
        .size           $__internal_124_$__cuda_sm70_shflsync_bfly_p,(.L_x_8312 - $__internal_124_$__cuda_sm70_shflsync_bfly_p)
$__internal_124_$__cuda_sm70_shflsync_bfly_p:
[----:B------:R-:W-:Y:S01]  /*40f0*/  MOV R45, 0x0 ;  /* 0x00000000002d7802 */ /* 0x000fe20000000f00 */
[----:B------:R-:W-:Y:S04]  /*4100*/  WARPSYNC R47 ;  /* 0x0000002f00007348 */ /* 0x000fe80003800000 */
[----:B------:R0:W1:Y:S01]  /*4110*/  SHFL.BFLY PT, R47, R58, R57, R60 ;  /* 0x0c0000393a2f7389 */ /* 0x00006200000e003c */
[----:B------:R-:W-:Y:S05]  /*4120*/  RET.REL.NODEC R44 `(_ZN10layer_norm13ln_fwd_kernelINS_13Kernel_traitsIf6__halffS2_fjLj256ELj1ELj4ELj1ELj16ENS_18Kernel_traits_baseILj256EfS2_fS2_fjLj128EEEEELb1ELb1ELb0ELb0EEEvNS_9FwdParamsE) ;  /* 0xffffbed02c007950 */ /* 0x000fea0003c3ffff */
.L_x_6237:
        /* <DEDUP_REMOVED lines=13> */
.L_x_8312:


//--------------------- .text._ZN10layer_norm13ln_fwd_kernelINS_13Kernel_traitsIf6__halffS2_fjLj256ELj1ELj4ELj1ELj16ENS_18Kernel_traits_baseILj256EfS2_fS2_fjLj128EEEEELb1ELb1ELb0ELb1EEEvNS_9FwdParamsE --------------------------
	.section	.text._ZN10layer_norm13ln_fwd_kernelINS_13Kernel_traitsIf6__halffS2_fjLj256ELj1ELj4ELj1ELj16ENS_18Kernel_traits_baseILj256EfS2_fS2_fjLj128EEEEELb1ELb1ELb0ELb1EEEvNS_9FwdParamsE,"ax",@progbits
	.sectioninfo	@"SHI_REGISTERS=66"
	.align	128
        .global         _ZN10layer_norm13ln_fwd_kernelINS_13Kernel_traitsIf6__halffS2_fjLj256ELj1ELj4ELj1ELj16ENS_18Kernel_traits_baseILj256EfS2_fS2_fjLj128EEEEELb1ELb1ELb0ELb1EEEvNS_9FwdParamsE
        .type           _ZN10layer_norm13ln_fwd_kernelINS_13Kernel_traitsIf6__halffS2_fjLj256ELj1ELj4ELj1ELj16ENS_18Kernel_traits_baseILj256EfS2_fS2_fjLj128EEEEELb1ELb1ELb0ELb1EEEvNS_9FwdParamsE,@function
        .size           _ZN10layer_norm13ln_fwd_kernelINS_13Kernel_traitsIf6__halffS2_fjLj256ELj1ELj4ELj1ELj16ENS_18Kernel_traits_baseILj256EfS2_fS2_fjLj128EEEEELb1ELb1ELb0ELb1EEEvNS_9FwdParamsE,(.L_x_8313 - _ZN10layer_norm13ln_fwd_kernelINS_13Kernel_traitsIf6__halffS2_fjLj256ELj1ELj4ELj1ELj16ENS_18Kernel_traits_baseILj256EfS2_fS2_fjLj128EEEEELb1ELb1ELb0ELb1EEEvNS_9FwdParamsE)
        .other          _ZN10layer_norm13ln_fwd_kernelINS_13Kernel_traitsIf6__halffS2_fjLj256ELj1ELj4ELj1ELj16ENS_18Kernel_traits_baseILj256EfS2_fS2_fjLj128EEEEELb1ELb1ELb0ELb1EEEvNS_9FwdParamsE,@"STO_CUDA_ENTRY STV_DEFAULT"
_ZN10layer_norm13ln_fwd_kernelINS_13Kernel_traitsIf6__halffS2_fjLj256ELj1ELj4ELj1ELj16ENS_18Kernel_traits_baseILj256EfS2_fS2_fjLj128EEEEELb1ELb1ELb0ELb1EEEvNS_9FwdParamsE:
.text._ZN10layer_norm13ln_fwd_kernelINS_13Kernel_traitsIf6__halffS2_fjLj256ELj1ELj4ELj1ELj16ENS_18Kernel_traits_baseILj256EfS2_fS2_fjLj128EEEEELb1ELb1ELb0ELb1EEEvNS_9FwdParamsE:
        /* <DEDUP_REMOVED lines=128> */
.L_x_6298:
        /* <DEDUP_REMOVED lines=13> */
[----:B-----5:R-:W5:Y:S04]  /*08d0*/  LDG.E.128 R44, [R44.64] ;  /* 0x000000062c2c7981 */ /* 0x020f68000c1e1d00 */
        /* <DEDUP_REMOVED lines=18> */
.L_x_6240:
[----:B0-----:R-:W-:Y:S02]  /*0a00*/  IMAD.MOV.U32 R55, RZ, RZ, R4 ;  /* 0x000000ffff377224 */ /* 0x001fe400078e0004 */
.L_x_6241:
[----:B------:R-:W-:Y:S05]  /*0a10*/  BSYNC B1 ;  /* 0x0000000000017941 */ /* 0x000fea0003800000 */
.L_x_6239:
        /* <DEDUP_REMOVED lines=16> */
.L_x_6245:
[----:B------:R-:W-:Y:S05]  /*0b20*/  BSYNC B2 ;  /* 0x0000000000027941 */ /* 0x000fea0003800000 */
.L_x_6244:
        /* <DEDUP_REMOVED lines=43> */
.L_x_6243:
[----:B------:R-:W-:Y:S05]  /*0de0*/  BSYNC B1 ;  /* 0x0000000000017941 */ /* 0x000fea0003800000 */
.L_x_6242:
        /* <DEDUP_REMOVED lines=25> */
.L_x_6247:
[----:B------:R-:W-:Y:S02]  /*0f80*/  IMAD.MOV.U32 R3, RZ, RZ, R4 ;  /* 0x000000ffff037224 */ /* 0x000fe400078e0004 */
.L_x_6248:
[----:B------:R-:W-:Y:S05]  /*0f90*/  BSYNC B1 ;  /* 0x0000000000017941 */ /* 0x000fea0003800000 */
.L_x_6246:
        /* <DEDUP_REMOVED lines=16> */
.L_x_6252:
[----:B------:R-:W-:Y:S05]  /*10a0*/  BSYNC B2 ;  /* 0x0000000000027941 */ /* 0x000fea0003800000 */
.L_x_6251:
        /* <DEDUP_REMOVED lines=43> */
.L_x_6250:
[----:B------:R-:W-:Y:S05]  /*1360*/  BSYNC B1 ;  /* 0x0000000000017941 */ /* 0x000fea0003800000 */
.L_x_6249:
        /* <DEDUP_REMOVED lines=22> */
.L_x_6254:
[----:B------:R-:W-:Y:S02]  /*14d0*/  MOV R3, R4 ;  /* 0x0000000400037202 */ /* 0x000fe40000000f00 */
.L_x_6255:
[----:B------:R-:W-:Y:S05]  /*14e0*/  BSYNC B1 ;  /* 0x0000000000017941 */ /* 0x000fea0003800000 */
.L_x_6253:
        /* <DEDUP_REMOVED lines=16> */
.L_x_6259:
[----:B------:R-:W-:Y:S05]  /*15f0*/  BSYNC B2 ;  /* 0x0000000000027941 */ /* 0x000fea0003800000 */
.L_x_6258:
        /* <DEDUP_REMOVED lines=43> */
.L_x_6257:
[----:B------:R-:W-:Y:S05]  /*18b0*/  BSYNC B1 ;  /* 0x0000000000017941 */ /* 0x000fea0003800000 */
.L_x_6256:
        /* <DEDUP_REMOVED lines=21> */
.L_x_6261:
[----:B------:R-:W-:Y:S02]  /*1a10*/  IMAD.MOV.U32 R3, RZ, RZ, R4 ;  /* 0x000000ffff037224 */ /* 0x000fe400078e0004 */
.L_x_6262:
[----:B------:R-:W-:Y:S05]  /*1a20*/  BSYNC B1 ;  /* 0x0000000000017941 */ /* 0x000fea0003800000 */
.L_x_6260:
        /* <DEDUP_REMOVED lines=16> */
.L_x_6266:
[----:B------:R-:W-:Y:S05]  /*1b30*/  BSYNC B2 ;  /* 0x0000000000027941 */ /* 0x000fea0003800000 */
.L_x_6265:
        /* <DEDUP_REMOVED lines=43> */
.L_x_6264:
[----:B------:R-:W-:Y:S05]  /*1df0*/  BSYNC B1 ;  /* 0x0000000000017941 */ /* 0x000fea0003800000 */
.L_x_6263:
        /* <DEDUP_REMOVED lines=21> */
.L_x_6268:
[----:B------:R-:W-:Y:S02]  /*1f50*/  MOV R3, R4 ;  /* 0x0000000400037202 */ /* 0x000fe40000000f00 */
.L_x_6269:
[----:B------:R-:W-:Y:S05]  /*1f60*/  BSYNC B1 ;  /* 0x0000000000017941 */ /* 0x000fea0003800000 */
.L_x_6267:
        /* <DEDUP_REMOVED lines=16> */
.L_x_6273:
[----:B------:R-:W-:Y:S05]  /*2070*/  BSYNC B2 ;  /* 0x0000000000027941 */ /* 0x000fea0003800000 */
.L_x_6272:
        /* <DEDUP_REMOVED lines=43> */
.L_x_6271:
[----:B------:R-:W-:Y:S05]  /*2330*/  BSYNC B1 ;  /* 0x0000000000017941 */ /* 0x000fea0003800000 */
.L_x_6270:
        /* <DEDUP_REMOVED lines=21> */
.L_x_6275:
[----:B------:R-:W-:Y:S02]  /*2490*/  IMAD.MOV.U32 R3, RZ, RZ, R4 ;  /* 0x000000ffff037224 */ /* 0x000fe400078e0004 */
.L_x_6276:
[----:B------:R-:W-:Y:S05]  /*24a0*/  BSYNC B1 ;  /* 0x0000000000017941 */ /* 0x000fea0003800000 */
.L_x_6274:
        /* <DEDUP_REMOVED lines=16> */
.L_x_6280:
[----:B------:R-:W-:Y:S05]  /*25b0*/  BSYNC B2 ;  /* 0x0000000000027941 */ /* 0x000fea0003800000 */
.L_x_6279:
        /* <DEDUP_REMOVED lines=43> */
.L_x_6278:
[----:B------:R-:W-:Y:S05]  /*2870*/  BSYNC B1 ;  /* 0x0000000000017941 */ /* 0x000fea0003800000 */
.L_x_6277:
        /* <DEDUP_REMOVED lines=21> */
.L_x_6282:
[----:B------:R-:W-:Y:S02]  /*29d0*/  MOV R59, R4 ;  /* 0x00000004003b7202 */ /* 0x000fe40000000f00 */
.L_x_6283:
[----:B------:R-:W-:Y:S05]  /*29e0*/  BSYNC B1 ;  /* 0x0000000000017941 */ /* 0x000fea0003800000 */
.L_x_6281:
        /* <DEDUP_REMOVED lines=16> */
.L_x_6287:
[----:B------:R-:W-:Y:S05]  /*2af0*/  BSYNC B2 ;  /* 0x0000000000027941 */ /* 0x000fea0003800000 */
.L_x_6286:
        /* <DEDUP_REMOVED lines=43> */
.L_x_6285:
[----:B------:R-:W-:Y:S05]  /*2db0*/  BSYNC B1 ;  /* 0x0000000000017941 */ /* 0x000fea0003800000 */
.L_x_6284:
        /* <DEDUP_REMOVED lines=21> */
.L_x_6289:
[----:B------:R-:W-:Y:S02]  /*2f10*/  IMAD.MOV.U32 R59, RZ, RZ, R4 ;  /* 0x000000ffff3b7224 */ /* 0x000fe400078e0004 */
.L_x_6290:
[----:B------:R-:W-:Y:S05]  /*2f20*/  BSYNC B1 ;  /* 0x0000000000017941 */ /* 0x000fea0003800000 */
.L_x_6288:
        /* <DEDUP_REMOVED lines=18> */
.L_x_6294:
[----:B------:R-:W-:Y:S05]  /*3050*/  BSYNC B2 ;  /* 0x0000000000027941 */ /* 0x000fea0003800000 */
.L_x_6293:
        /* <DEDUP_REMOVED lines=43> */
.L_x_6292:
[----:B------:R-:W-:Y:S05]  /*3310*/  BSYNC B1 ;  /* 0x0000000000017941 */ /* 0x000fea0003800000 */
.L_x_6291:
        /* <DEDUP_REMOVED lines=45> */
.L_x_6299:
        /* <DEDUP_REMOVED lines=36> */
.L_x_6300:
        /* <DEDUP_REMOVED lines=49> */
.L_x_6297:
[----:B------:R-:W-:Y:S05]  /*3b40*/  BSYNC B0 ;  /* 0x0000000000007941 */ /* 0x000fea0003800000 */
.L_x_6238:
[----:B------:R-:W-:Y:S05]  /*3b50*/  EXIT ;  /* 0x000000000000794d */ /* 0x000fea0003800000 */
.L_x_6295:
[----:B-1----:R-:W-:Y:S01]  /*3b60*/  HFMA2.MMA R58, -RZ, RZ, 0, 5.9604644775390625e-08 ;  /* 0x00000001ff3a7435 */ /* 0x002fe200000001ff */
[----:B------:R-:W-:Y:S01]  /*3b70*/  IMAD.MOV.U32 R57, RZ, RZ, R55 ;  /* 0x000000ffff397224 */ /* 0x000fe200078e0037 */
[----:B------:R-:W-:Y:S01]  /*3b80*/  MOV R56, 0xffffffff ;  /* 0xffffffff00387802 */ /* 0x000fe20000000f00 */
[----:B------:R-:W-:Y:S01]  /*3b90*/  IMAD.MOV.U32 R59, RZ, RZ, 0x1f ;  /* 0x0000001fff3b7424 */ /* 0x000fe200078e00ff */
[----:B------:R-:W-:Y:S02]  /*3ba0*/  MOV R50, 0x3bc0 ;  /* 0x00003bc000327802 */ /* 0x000fe40000000f00 */
[----:B------:R-:W-:Y:S05]  /*3bb0*/  CALL.REL.NOINC `($__internal_125_$__cuda_sm70_shflsync_bfly_p) ;  /* 0x0000048000007944 */ /* 0x000fea0003c00000 */
[----:B01----:R-:W-:Y:S05]  /*3bc0*/  BRA `(.L_x_6299) ;  /* 0xfffffa2000007947 */ /* 0x003fea000383ffff */
.L_x_6296:
[----:B------:R-:W-:Y:S01]  /*3bd0*/  HFMA2.MMA R59, -RZ, RZ, 0, 1.847743988037109375e-06 ;  /* 0x0000001fff3b7435 */ /* 0x000fe200000001ff */
[----:B------:R-:W-:Y:S01]  /*3be0*/  IMAD.MOV.U32 R58, RZ, RZ, 0x2 ;  /* 0x00000002ff3a7424 */ /* 0x000fe200078e00ff */
[----:B------:R-:W-:Y:S01]  /*3bf0*/  MOV R50, 0x3c20 ;  /* 0x00003c2000327802 */ /* 0x000fe20000000f00 */
[----:B------:R-:W-:-:S03]  /*3c00*/  IMAD.MOV.U32 R56, RZ, RZ, -0x1 ;  /* 0xffffffffff387424 */ /* 0x000fc600078e00ff */
[----:B0-----:R-:W-:Y:S05]  /*3c10*/  CALL.REL.NOINC `($__internal_125_$__cuda_sm70_shflsync_bfly_p) ;  /* 0x0000042000007944 */ /* 0x001fea0003c00000 */
[----:B01----:R-:W-:Y:S01]  /*3c20*/  FADD.FTZ R57, R57, R56 ;  /* 0x0000003839397221 */ /* 0x003fe20000010000 */
[----:B------:R-:W-:Y:S01]  /*3c30*/  MOV R58, 0x4 ;  /* 0x00000004003a7802 */ /* 0x000fe20000000f00 */
[----:B------:R-:W-:Y:S01]  /*3c40*/  IMAD.MOV.U32 R59, RZ, RZ, 0x1f ;  /* 0x0000001fff3b7424 */ /* 0x000fe200078e00ff */
[----:B------:R-:W-:-:S02]  /*3c50*/  MOV R56, 0xffffffff ;  /* 0xffffffff00387802 */ /* 0x000fc40000000f00 */
[----:B------:R-:W-:Y:S02]  /*3c60*/  MOV R50, 0x3c80 ;  /* 0x00003c8000327802 */ /* 0x000fe40000000f00 */
[----:B------:R-:W-:Y:S05]  /*3c70*/  CALL.REL.NOINC `($__internal_125_$__cuda_sm70_shflsync_bfly_p) ;  /* 0x000003c000007944 */ /* 0x000fea0003c00000 */
[----:B0-----:R-:W-:Y:S01]  /*3c80*/  HFMA2.MMA R59, -RZ, RZ, 0, 1.847743988037109375e-06 ;  /* 0x0000001fff3b7435 */ /* 0x001fe200000001ff */
[----:B-1----:R-:W-:Y:S01]  /*3c90*/  FADD.FTZ R57, R57, R56 ;  /* 0x0000003839397221 */ /* 0x002fe20000010000 */
[----:B------:R-:W-:Y:S01]  /*3ca0*/  MOV R50, 0x3ce0 ;  /* 0x00003ce000327802 */ /* 0x000fe20000000f00 */
[----:B------:R-:W-:Y:S02]  /*3cb0*/  IMAD.MOV.U32 R58, RZ, RZ, 0x8 ;  /* 0x00000008ff3a7424 */ /* 0x000fe400078e00ff */
[----:B------:R-:W-:Y:S02]  /*3cc0*/  IMAD.MOV.U32 R56, RZ, RZ, -0x1 ;  /* 0xffffffffff387424 */ /* 0x000fe400078e00ff */
[----:B------:R-:W-:Y:S05]  /*3cd0*/  CALL.REL.NOINC `($__internal_125_$__cuda_sm70_shflsync_bfly_p) ;  /* 0x0000036000007944 */ /* 0x000fea0003c00000 */
[----:B01----:R-:W-:Y:S01]  /*3ce0*/  FADD.FTZ R57, R57, R56 ;  /* 0x0000003839397221 */ /* 0x003fe20000010000 */
[----:B------:R-:W-:Y:S01]  /*3cf0*/  MOV R58, 0x10 ;  /* 0x00000010003a7802 */ /* 0x000fe20000000f00 */
[----:B------:R-:W-:Y:S01]  /*3d00*/  IMAD.MOV.U32 R59, RZ, RZ, 0x1f ;  /* 0x0000001fff3b7424 */ /* 0x000fe200078e00ff */
[----:B------:R-:W-:Y:S02]  /*3d10*/  MOV R56, 0xffffffff ;  /* 0xffffffff00387802 */ /* 0x000fe40000000f00 */
[----:B------:R-:W-:-:S02]  /*3d20*/  MOV R50, 0x3d40 ;  /* 0x00003d4000327802 */ /* 0x000fc40000000f00 */
[----:B------:R-:W-:Y:S05]  /*3d30*/  CALL.REL.NOINC `($__internal_125_$__cuda_sm70_shflsync_bfly_p) ;  /* 0x0000030000007944 */ /* 0x000fea0003c00000 */
        /* <DEDUP_REMOVED lines=22> */
[----:B------:R-:W-:Y:S05]  /*3ea0*/  CALL.REL.NOINC `($__internal_125_$__cuda_sm70_shflsync_bfly_p) ;  /* 0x0000019000007944 */ /* 0x000fea0003c00000 */
[----:B01----:R-:W-:Y:S01]  /*3eb0*/  FADD.FTZ R57, R57, R56 ;  /* 0x0000003839397221 */ /* 0x003fe20000010000 */
[----:B------:R-:W-:Y:S01]  /*3ec0*/  MOV R58, 0x2 ;  /* 0x00000002003a7802 */ /* 0x000fe20000000f00 */
[----:B------:R-:W-:Y:S01]  /*3ed0*/  IMAD.MOV.U32 R59, RZ, RZ, 0x1f ;  /* 0x0000001fff3b7424 */ /* 0x000fe200078e00ff */
[----:B------:R-:W-:Y:S02]  /*3ee0*/  MOV R56, 0xffffffff ;  /* 0xffffffff00387802 */ /* 0x000fe40000000f00 */
[----:B------:R-:W-:Y:S02]  /*3ef0*/  MOV R50, 0x3f10 ;  /* 0x00003f1000327802 */ /* 0x000fe40000000f00 */
[----:B------:R-:W-:Y:S05]  /*3f00*/  CALL.REL.NOINC `($__internal_125_$__cuda_sm70_shflsync_bfly_p) ;  /* 0x0000013000007944 */ /* 0x000fea0003c00000 */
[----:B0-----:R-:W-:Y:S01]  /*3f10*/  HFMA2.MMA R59, -RZ, RZ, 0, 1.847743988037109375e-06 ;  /* 0x0000001fff3b7435 */ /* 0x001fe200000001ff */
[----:B-1----:R-:W-:Y:S01]  /*3f20*/  FADD.FTZ R57, R57, R56 ;  /* 0x0000003839397221 */ /* 0x002fe20000010000 */
[----:B------:R-:W-:Y:S01]  /*3f30*/  MOV R50, 0x3f70 ;  /* 0x00003f7000327802 */ /* 0x000fe20000000f00 */
[----:B------:R-:W-:Y:S02]  /*3f40*/  IMAD.MOV.U32 R58, RZ, RZ, 0x4 ;  /* 0x00000004ff3a7424 */ /* 0x000fe400078e00ff */
[----:B------:R-:W-:-:S02]  /*3f50*/  IMAD.MOV.U32 R56, RZ, RZ, -0x1 ;  /* 0xffffffffff387424 */ /* 0x000fc400078e00ff */
[----:B------:R-:W-:Y:S05]  /*3f60*/  CALL.REL.NOINC `($__internal_125_$__cuda_sm70_shflsync_bfly_p) ;  /* 0x000000d000007944 */ /* 0x000fea0003c00000 */
        /* <DEDUP_REMOVED lines=12> */
[----:B01----:R-:W-:Y:S05]  /*4030*/  BRA `(.L_x_6300) ;  /* 0xfffff7f000007947 */ /* 0x003fea000383ffff */
        .weak           $__internal_125_$__cuda_sm70_shflsync_bfly_p
        .type           $__internal_125_$__cuda_sm70_shflsync_bfly_p,@function
        .size           $__internal_125_$__cuda_sm70_shflsync_bfly_p,(.L_x_8313 - $__internal_125_$__cuda_sm70_shflsync_bfly_p)
$__internal_125_$__cuda_sm70_shflsync_bfly_p:
[----:B------:R-:W-:Y:S01]  /*4040*/  MOV R51, 0x0 ;  /* 0x0000000000337802 */ /* 0x000fe20000000f00 */
[----:B------:R-:W-:Y:S04]  /*4050*/  WARPSYNC R56 ;  /* 0x0000003800007348 */ /* 0x000fe80003800000 */
[----:B------:R0:W1:Y:S01]  /*4060*/  SHFL.BFLY PT, R56, R57, R58, R59 ;  /* 0x0c00003a39387389 */ /* 0x00006200000e003b */
[----:B------:R-:W-:Y:S05]  /*4070*/  RET.REL.NODEC R50 `(_ZN10layer_norm13ln_fwd_kernelINS_13Kernel_traitsIf6__halffS2_fjLj256ELj1ELj4ELj1ELj16ENS_18Kernel_traits_baseILj256EfS2_fS2_fjLj128EEEEELb1ELb1ELb0ELb1EEEvNS_9FwdParamsE) ;  /* 0xffffbf8032007950 */ /* 0x000fea0003c3ffff */
.L_x_6301:
        /* <DEDUP_REMOVED lines=16> */
.L_x_8313:


//--------------------- .text._ZN10layer_norm13ln_fwd_kernelINS_13Kernel_traitsIf6__halffS2_fjLj256ELj1ELj4ELj1ELj16ENS_18Kernel_traits_baseILj256EfS2_fS2_fjLj128EEEEELb1ELb1ELb1ELb0EEEvNS_9FwdParamsE --------------------------
	.section	.text._ZN10layer_norm13ln_fwd_kernelINS_13Kernel_traitsIf6__halffS2_fjLj256ELj1ELj4ELj1ELj16ENS_18Kernel_traits_baseILj256EfS2_fS2_fjLj128EEEEELb1ELb1ELb1ELb0EEEvNS_9FwdParamsE,"ax",@progbits
	.sectioninfo	@"SHI_REGISTERS=79"
	.align	128
        .global         _ZN10layer_norm13ln_fwd_kernelINS_13Kernel_traitsIf6__halffS2_fjLj256ELj1ELj4ELj1ELj16ENS_18Kernel_traits_baseILj256EfS2_fS2_fjLj128EEEEELb1ELb1ELb1ELb0EEEvNS_9FwdParamsE
        .type           _ZN10layer_norm13ln_fwd_kernelINS_13Kernel_traitsIf6__halffS2_fjLj256ELj1ELj4ELj1ELj16ENS_18Kernel_traits_baseILj256EfS2_fS2_fjLj128EEEEELb1ELb1ELb1ELb0EEEvNS_9FwdParamsE,@function
        .size           _ZN10layer_norm13ln_fwd_kernelINS_13Kernel_traitsIf6__halffS2_fjLj256ELj1ELj4ELj1ELj16ENS_18Kernel_traits_baseILj256EfS2_fS2_fjLj128EEEEELb1ELb1ELb1ELb0EEEvNS_9FwdParamsE,(.L_x_8314 - _ZN10layer_norm13ln_fwd_kernelINS_13Kernel_traitsIf6__halffS2_fjLj256ELj1ELj4ELj1ELj16ENS_18Kernel_traits_baseILj256EfS2_fS2_fjLj128EEEEELb1ELb1ELb1ELb0EEEvNS_9FwdParamsE)
        .other          _ZN10layer_norm13ln_fwd_kernelINS_13Kernel_traitsIf6__halffS2_fjLj256ELj1ELj4ELj1ELj16ENS_18Kernel_traits_baseILj256EfS2_fS2_fjLj128EEEEELb1ELb1ELb1ELb0EEEvNS_9FwdParamsE,@"STO_CUDA_ENTRY STV_DEFAULT"
_ZN10layer_norm13ln_fwd_kernelINS_13Kernel_traitsIf6__halffS2_fjLj256ELj1ELj4ELj1ELj16ENS_18Kernel_traits_baseILj256EfS2_fS2_fjLj128EEEEELb1ELb1ELb1ELb0EEEvNS_9FwdParamsE:
.text._ZN10layer_norm13ln_fwd_kernelINS_13Kernel_traitsIf6__halffS2_fjLj256ELj1ELj4ELj1ELj16ENS_18Kernel_traits_baseILj256EfS2_fS2_fjLj128EEEEELb1ELb1ELb1ELb0EEEvNS_9FwdParamsE:
        /* <DEDUP_REMOVED lines=49> */
.L_x_6303:
[----:B------:R-:W-:Y:S05]  /*0310*/  BSYNC B0 ;  /* 0x0000000000007941 */ /* 0x000fea0003800000 */
.L_x_6302:
        /* <DEDUP_REMOVED lines=83> */
.L_x_6384:
        /* <DEDUP_REMOVED lines=47> */
.L_x_6310:
[----:B------:R-:W-:Y:S02]  /*0b40*/  MOV R50, R56 ;  /* 0x0000003800327202 */ /* 0x000fe40000000f00 */
.L_x_6311:
[----:B------:R-:W-:Y:S05]  /*0b50*/  BSYNC B3 ;  /* 0x0000000000037941 */ /* 0x000fea0003800000 */
.L_x_6309:
        /* <DEDUP_REMOVED lines=16> */
.L_x_6315:
[----:B------:R-:W-:Y:S05]  /*0c60*/  BSYNC B4 ;  /* 0x0000000000047941 */ /* 0x000fea0003800000 */
.L_x_6314:
        /* <DEDUP_REMOVED lines=43> */
.L_x_6313:
[----:B------:R-:W-:Y:S05]  /*0f20*/  BSYNC B3 ;  /* 0x0000000000037941 */ /* 0x000fea0003800000 */
.L_x_6312:
        /* <DEDUP_REMOVED lines=11> */
.L_x_6308:
[----:B-1----:R-:W-:Y:S05]  /*0fe0*/  BSYNC B2 ;  /* 0x0000000000027941 */ /* 0x002fea0003800000 */
.L_x_6307:
        /* <DEDUP_REMOVED lines=18> */
.L_x_6319:
[----:B------:R-:W-:Y:S02]  /*1110*/  IMAD.MOV.U32 R52, RZ, RZ, R56 ;  /* 0x000000ffff347224 */ /* 0x000fe400078e0038 */
.L_x_6320:
[----:B------:R-:W-:Y:S05]  /*1120*/  BSYNC B3 ;  /* 0x0000000000037941 */ /* 0x000fea0003800000 */
.L_x_6318:
        /* <DEDUP_REMOVED lines=16> */
.L_x_6324:
[----:B------:R-:W-:Y:S05]  /*1230*/  BSYNC B4 ;  /* 0x0000000000047941 */ /* 0x000fea0003800000 */
.L_x_6323:
        /* <DEDUP_REMOVED lines=42> */
.L_x_6322:
[----:B------:R-:W-:Y:S05]  /*14e0*/  BSYNC B3 ;  /* 0x0000000000037941 */ /* 0x000fea0003800000 */
.L_x_6321:
        /* <DEDUP_REMOVED lines=11> */
.L_x_6317:
[----:B------:R-:W-:Y:S05]  /*15a0*/  BSYNC B2 ;  /* 0x0000000000027941 */ /* 0x000fea0003800000 */
.L_x_6316:
        /* <DEDUP_REMOVED lines=18> */
.L_x_6328:
[----:B------:R-:W-:Y:S02]  /*16d0*/  MOV R52, R56 ;  /* 0x0000003800347202 */ /* 0x000fe40000000f00 */
.L_x_6329:
[----:B------:R-:W-:Y:S05]  /*16e0*/  BSYNC B3 ;  /* 0x0000000000037941 */ /* 0x000fea0003800000 */
.L_x_6327:
        /* <DEDUP_REMOVED lines=16> */
.L_x_6333:
[----:B------:R-:W-:Y:S05]  /*17f0*/  BSYNC B4 ;  /* 0x0000000000047941 */ /* 0x000fea0003800000 */
.L_x_6332:
        /* <DEDUP_REMOVED lines=43> */
.L_x_6331:
[----:B------:R-:W-:Y:S05]  /*1ab0*/  BSYNC B3 ;  /* 0x0000000000037941 */ /* 0x000fea0003800000 */
.L_x_6330:
        /* <DEDUP_REMOVED lines=11> */
.L_x_6326:
[----:B------:R-:W-:Y:S05]  /*1b70*/  BSYNC B2 ;  /* 0x0000000000027941 */ /* 0x000fea0003800000 */
.L_x_6325:
        /* <DEDUP_REMOVED lines=18> */
.L_x_6337:
[----:B0-----:R-:W-:Y:S02]  /*1ca0*/  IMAD.MOV.U32 R54, RZ, RZ, R56 ;  /* 0x000000ffff367224 */ /* 0x001fe400078e0038 */
.L_x_6338:
[----:B------:R-:W-:Y:S05]  /*1cb0*/  BSYNC B3 ;  /* 0x0000000000037941 */ /* 0x000fea0003800000 */
.L_x_6336:
        /* <DEDUP_REMOVED lines=16> */
.L_x_6342:
[----:B------:R-:W-:Y:S05]  /*1dc0*/  BSYNC B4 ;  /* 0x0000000000047941 */ /* 0x000fea0003800000 */
.L_x_6341:
        /* <DEDUP_REMOVED lines=43> */
.L_x_6340:
[----:B------:R-:W-:Y:S05]  /*2080*/  BSYNC B3 ;  /* 0x0000000000037941 */ /* 0x000fea0003800000 */
.L_x_6339:
        /* <DEDUP_REMOVED lines=11> */
.L_x_6335:
[----:B------:R-:W-:Y:S05]  /*2140*/  BSYNC B2 ;  /* 0x0000000000027941 */ /* 0x000fea0003800000 */
.L_x_6334:
        /* <DEDUP_REMOVED lines=18> */
.L_x_6346:
[----:B0-----:R-:W-:Y:S02]  /*2270*/  IMAD.MOV.U32 R54, RZ, RZ, R56 ;  /* 0x000000ffff367224 */ /* 0x001fe400078e0038 */
.L_x_6347:
[----:B------:R-:W-:Y:S05]  /*2280*/  BSYNC B3 ;  /* 0x0000000000037941 */ /* 0x000fea0003800000 */
.L_x_6345:
        /* <DEDUP_REMOVED lines=16> */
.L_x_6351:
[----:B------:R-:W-:Y:S05]  /*2390*/  BSYNC B4 ;  /* 0x0000000000047941 */ /* 0x000fea0003800000 */
.L_x_6350:
        /* <DEDUP_REMOVED lines=43> */
.L_x_6349:
[----:B------:R-:W-:Y:S05]  /*2650*/  BSYNC B3 ;  /* 0x0000000000037941 */ /* 0x000fea0003800000 */
.L_x_6348:
        /* <DEDUP_REMOVED lines=11> */
.L_x_6344:
[----:B------:R-:W-:Y:S05]  /*2710*/  BSYNC B2 ;  /* 0x0000000000027941 */ /* 0x000fea0003800000 */
.L_x_6343:
        /* <DEDUP_REMOVED lines=18> */
.L_x_6355:
[----:B------:R-:W-:Y:S02]  /*2840*/  MOV R63, R56 ;  /* 0x00000038003f7202 */ /* 0x000fe40000000f00 */
.L_x_6356:
[----:B------:R-:W-:Y:S05]  /*2850*/  BSYNC B3 ;  /* 0x0000000000037941 */ /* 0x000fea0003800000 */
.L_x_6354:
        /* <DEDUP_REMOVED lines=16> */
.L_x_6360:
[----:B------:R-:W-:Y:S05]  /*2960*/  BSYNC B4 ;  /* 0x0000000000047941 */ /* 0x000fea0003800000 */
.L_x_6359:
        /* <DEDUP_REMOVED lines=43> */
.L_x_6358:
[----:B------:R-:W-:Y:S05]  /*2c20*/  BSYNC B3 ;  /* 0x0000000000037941 */ /* 0x000fea0003800000 */
.L_x_6357:
        /* <DEDUP_REMOVED lines=11> */
.L_x_6353:
[----:B------:R-:W-:Y:S05]  /*2ce0*/  BSYNC B2 ;  /* 0x0000000000027941 */ /* 0x000fea0003800000 */
.L_x_6352:
        /* <DEDUP_REMOVED lines=18> */
.L_x_6364:
[----:B------:R-:W-:Y:S02]  /*2e10*/  IMAD.MOV.U32 R63, RZ, RZ, R56 ;  /* 0x000000ffff3f7224 */ /* 0x000fe400078e0038 */
.L_x_6365:
[----:B------:R-:W-:Y:S05]  /*2e20*/  BSYNC B3 ;  /* 0x0000000000037941 */ /* 0x000fea0003800000 */
.L_x_6363:
        /* <DEDUP_REMOVED lines=16> */
.L_x_6369:
[----:B------:R-:W-:Y:S05]  /*2f30*/  BSYNC B4 ;  /* 0x0000000000047941 */ /* 0x000fea0003800000 */
.L_x_6368:
        /* <DEDUP_REMOVED lines=43> */
.L_x_6367:
[----:B------:R-:W-:Y:S05]  /*31f0*/  BSYNC B3 ;  /* 0x0000000000037941 */ /* 0x000fea0003800000 */
.L_x_6366:
        /* <DEDUP_REMOVED lines=11> */
.L_x_6362:
[----:B------:R-:W-:Y:S05]  /*32b0*/  BSYNC B2 ;  /* 0x0000000000027941 */ /* 0x000fea0003800000 */
.L_x_6361:
        /* <DEDUP_REMOVED lines=18> */
.L_x_6373:
[----:B------:R-:W-:Y:S02]  /*33e0*/  IMAD.MOV.U32 R63, RZ, RZ, R56 ;  /* 0x000000ffff3f7224 */ /* 0x000fe400078e0038 */
.L_x_6374:
[----:B------:R-:W-:Y:S05]  /*33f0*/  BSYNC B3 ;  /* 0x0000000000037941 */ /* 0x000fea0003800000 */
.L_x_6372:
        /* <DEDUP_REMOVED lines=16> */
.L_x_6378:
[----:B------:R-:W-:Y:S05]  /*3500*/  BSYNC B4 ;  /* 0x0000000000047941 */ /* 0x000fea0003800000 */
.L_x_6377:
        /* <DEDUP_REMOVED lines=43> */
.L_x_6376:
[----:B------:R-:W-:Y:S05]  /*37c0*/  BSYNC B3 ;  /* 0x0000000000037941 */ /* 0x000fea0003800000 */
.L_x_6375:
        /* <DEDUP_REMOVED lines=11> */
.L_x_6371:
[----:B------:R-:W-:Y:S05]  /*3880*/  BSYNC B2 ;  /* 0x0000000000027941 */ /* 0x000fea0003800000 */
.L_x_6370:
        /* <DEDUP_REMOVED lines=21> */
.L_x_6306:
[----:B------:R-:W-:Y:S05]  /*39e0*/  BSYNC B0 ;  /* 0x0000000000007941 */ /* 0x000fea0003800000 */
.L_x_6305:
        /* <DEDUP_REMOVED lines=12> */
.L_x_6385:
        /* <DEDUP_REMOVED lines=37> */
.L_x_6386:
        /* <DEDUP_REMOVED lines=48> */
[----:B------:R-:W-:Y:S01]  /*4000*/  LEA.HI R63, R62, R63, RZ, 0x3 ;  /* 0x0000003f3e3f7211 */ /* 0x000fe200078f18ff */
[----:B------:R-:W-:Y:S01]  /*4010*/  IMAD.MOV.U32 R62, RZ, RZ, 0x10 ;  /* 0x00000010ff3e7424 */ /* 0x000fe200078e00ff */
[----:B------:R-:W-:Y:S02]  /*4020*/  F2FP.PACK_AB R53, R74, R53 ;  /* 0x000000354a35723e */ /* 0x000fe400000000ff */
[----:B------:R-:W-:Y:S02]  /*4030*/  LEA.HI.SX32 R63, R63, R4, 0x1d ;  /* 0x000000043f3f7211 */ /* 0x000fe400078feaff */
[----:B------:R-:W-:-:S03]  /*4040*/  F2FP.PACK_AB R52, R52, R71 ;  /* 0x000000473434723e */ /* 0x000fc600000000ff */
[----:B------:R-:W-:-:S05]  /*4050*/  IMAD.WIDE.U32 R62, R63, R62, c[0x0][0x208] ;  /* 0x000082003f3e7625 */ /* 0x000fca00078e003e */
[----:B------:R0:W-:Y:S02]  /*4060*/  STG.E.128 [R62.64], R52 ;  /* 0x000000343e007986 */ /* 0x0001e4000c101d06 */
.L_x_6382:
[----:B-1----:R-:W-:Y:S05]  /*4070*/  BSYNC B0 ;  /* 0x0000000000007941 */ /* 0x002fea0003800000 */
.L_x_6381:
[----:B0-----:R-:W-:-:S05]  /*4080*/  MOV R53, c[0x0][0x160] ;  /* 0x0000580000357a02 */ /* 0x001fca0000000f00 */
[----:B------:R-:W-:-:S05]  /*4090*/  IMAD R0, R53, 0x4, R0 ;  /* 0x0000000435007824 */ /* 0x000fca00078e0200 */
[----:B------:R-:W-:-:S13]  /*40a0*/  ISETP.GE.AND P0, PT, R0, c[0x0][0x164], PT ;  /* 0x0000590000007a0c */ /* 0x000fda0003f06270 */
[----:B------:R-:W-:Y:S01]  /*40b0*/  @P0 CALL.REL.NOINC `(.L_x_6383) ;  /* 0x0000001000000944 */ /* 0x000fe20003c00000 */
[----:B------:R-:W-:Y:S05]  /*40c0*/  BRA `(.L_x_6384) ;  /* 0xffffc78000007947 */ /* 0x000fea000383ffff */
.L_x_6383:
[----:B------:R-:W-:Y:S05]  /*40d0*/  BSYNC B1 ;  /* 0x0000000000017941 */ /* 0x000fea0003800000 */
.L_x_6304:
[----:B------:R-:W-:Y:S05]  /*40e0*/  EXIT ;  /* 0x000000000000794d */ /* 0x000fea0003800000 */
.L_x_6379:
[----:B------:R-:W-:Y:S01]  /*40f0*/  HFMA2.MMA R62, -RZ, RZ, 0, 5.9604644775390625e-08 ;  /* 0x00000001ff3e7435 */ /* 0x000fe200000001ff */
[----:B------:R-:W-:Y:S01]  /*4100*/  IMAD.MOV.U32 R55, RZ, RZ, 0x1f ;  /* 0x0000001fff377424 */ /* 0x000fe200078e00ff */
[----:B------:R-:W-:Y:S02]  /*4110*/  MOV R54, 0xffffffff ;  /* 0xffffffff00367802 */ /* 0x000fe40000000f00 */
[----:B------:R-:W-:Y:S02]  /*4120*/  MOV R52, 0x4140 ;  /* 0x0000414000347802 */ /* 0x000fe40000000f00 */
[----:B-----5:R-:W-:Y:S05]  /*4130*/  CALL.REL.NOINC `($__internal_126_$__cuda_sm70_shflsync_bfly_p) ;  /* 0x0000049000007944 */ /* 0x020fea0003c00000 */
[----:B01----:R-:W-:Y:S05]  /*4140*/  BRA `(.L_x_6385) ;  /* 0xfffff96000007947 */ /* 0x003fea000383ffff */
.L_x_6380:
[----:B------:R-:W-:Y:S01]  /*4150*/  HFMA2.MMA R55, -RZ, RZ, 0, 1.847743988037109375e-06 ;  /* 0x0000001fff377435 */ /* 0x000fe200000001ff */
[----:B------:R-:W-:Y:S01]  /*4160*/  IMAD.MOV.U32 R62, RZ, RZ, 0x2 ;  /* 0x00000002ff3e7424 */ /* 0x000fe200078e00ff */
[----:B------:R-:W-:Y:S01]  /*4170*/  MOV R52, 0x41a0 ;  /* 0x000041a000347802 */ /* 0x000fe20000000f00 */
[----:B------:R-:W-:-:S03]  /*4180*/  IMAD.MOV.U32 R54, RZ, RZ, -0x1 ;  /* 0xffffffffff367424 */ /* 0x000fc600078e00ff */
[----:B-----5:R-:W-:Y:S05]  /*4190*/  CALL.REL.NOINC `($__internal_126_$__cuda_sm70_shflsync_bfly_p) ;  /* 0x0000043000007944 */ /* 0x020fea0003c00000 */
[----:B01----:R-:W-:Y:S01]  /*41a0*/  FADD.FTZ R63, R63, R54 ;  /* 0x000000363f3f7221 */ /* 0x003fe20000010000 */
[----:B------:R-:W-:Y:S01]  /*41b0*/  MOV R62, 0x4 ;  /* 0x00000004003e7802 */ /* 0x000fe20000000f00 */
[----:B------:R-:W-:Y:S01]  /*41c0*/  IMAD.MOV.U32 R55, RZ, RZ, 0x1f ;  /* 0x0000001fff377424 */ /* 0x000fe200078e00ff */
[----:B------:R-:W-:-:S02]  /*41d0*/  MOV R54, 0xffffffff ;  /* 0xffffffff00367802 */ /* 0x000fc40000000f00 */
[----:B------:R-:W-:Y:S02]  /*41e0*/  MOV R52, 0x4200 ;  /* 0x0000420000347802 */ /* 0x000fe40000000f00 */
[----:B------:R-:W-:Y:S05]  /*41f0*/  CALL.REL.NOINC `($__internal_126_$__cuda_sm70_shflsync_bfly_p) ;  /* 0x000003d000007944 */ /* 0x000fea0003c00000 */
[----:B0-----:R-:W-:Y:S01]  /*4200*/  HFMA2.MMA R55, -RZ, RZ, 0, 1.847743988037109375e-06 ;  /* 0x0000001fff377435 */ /* 0x001fe200000001ff */
[----:B-1----:R-:W-:Y:S01]  /*4210*/  FADD.FTZ R63, R63, R54 ;  /* 0x000000363f3f7221 */ /* 0x002fe20000010000 */
[----:B------:R-:W-:Y:S01]  /*4220*/  MOV R52, 0x4260 ;  /* 0x0000426000347802 */ /* 0x000fe20000000f00 */
[----:B------:R-:W-:Y:S02]  /*4230*/  IMAD.MOV.U32 R62, RZ, RZ, 0x8 ;  /* 0x00000008ff3e7424 */ /* 0x000fe400078e00ff */
[----:B------:R-:W-:Y:S02]  /*4240*/  IMAD.MOV.U32 R54, RZ, RZ, -0x1 ;  /* 0xffffffffff367424 */ /* 0x000fe400078e00ff */
[----:B------:R-:W-:Y:S05]  /*4250*/  CALL.REL.NOINC `($__internal_126_$__cuda_sm70_shflsync_bfly_p) ;  /* 0x0000037000007944 */ /* 0x000fea0003c00000 */
[----:B01----:R-:W-:Y:S01]  /*4260*/  FADD.FTZ R63, R63, R54 ;  /* 0x000000363f3f7221 */ /* 0x003fe20000010000 */
[----:B------:R-:W-:Y:S01]  /*4270*/  MOV R62, 0x10 ;  /* 0x00000010003e7802 */ /* 0x000fe20000000f00 */
[----:B------:R-:W-:Y:S01]  /*4280*/  IMAD.MOV.U32 R55, RZ, RZ, 0x1f ;  /* 0x0000001fff377424 */ /* 0x000fe200078e00ff */
[----:B------:R-:W-:Y:S02]  /*4290*/  MOV R54, 0xffffffff ;  /* 0xffffffff00367802 */ /* 0x000fe40000000f00 */
[----:B------:R-:W-:-:S02]  /*42a0*/  MOV R52, 0x42c0 ;  /* 0x000042c000347802 */ /* 0x000fc40000000f00 */
[----:B------:R-:W-:Y:S05]  /*42b0*/  CALL.REL.NOINC `($__internal_126_$__cuda_sm70_shflsync_bfly_p) ;  /* 0x0000031000007944 */ /* 0x000fea0003c00000 */
        /* <DEDUP_REMOVED lines=23> */
[----:B------:R-:W-:Y:S05]  /*4430*/  CALL.REL.NOINC `($__internal_126_$__cuda_sm70_shflsync_bfly_p) ;  /* 0x0000019000007944 */ /* 0x000fea0003c00000 */
[----:B01----:R-:W-:Y:S01]  /*4440*/  FADD.FTZ R63, R63, R54 ;  /* 0x000000363f3f7221 */ /* 0x003fe20000010000 */
[----:B------:R-:W-:Y:S01]  /*4450*/  MOV R62, 0x2 ;  /* 0x00000002003e7802 */ /* 0x000fe20000000f00 */
[----:B------:R-:W-:Y:S01]  /*4460*/  IMAD.MOV.U32 R55, RZ, RZ, 0x1f ;  /* 0x0000001fff377424 */ /* 0x000fe200078e00ff */
[----:B------:R-:W-:Y:S02]  /*4470*/  MOV R54, 0xffffffff ;  /* 0xffffffff00367802 */ /* 0x000fe40000000f00 */
[----:B------:R-:W-:Y:S02]  /*4480*/  MOV R52, 0x44a0 ;  /* 0x000044a000347802 */ /* 0x000fe40000000f00 */
[----:B------:R-:W-:Y:S05]  /*4490*/  CALL.REL.NOINC `($__internal_126_$__cuda_sm70_shflsync_bfly_p) ;  /* 0x0000013000007944 */ /* 0x000fea0003c00000 */
[----:B0-----:R-:W-:Y:S01]  /*44a0*/  HFMA2.MMA R55, -RZ, RZ, 0, 1.847743988037109375e-06 ;  /* 0x0000001fff377435 */ /* 0x001fe200000001ff */
[----:B-1----:R-:W-:Y:S01]  /*44b0*/  FADD.FTZ R63, R63, R54 ;  /* 0x000000363f3f7221 */ /* 0x002fe20000010000 */
[----:B------:R-:W-:Y:S01]  /*44c0*/  MOV R52, 0x4500 ;  /* 0x0000450000347802 */ /* 0x000fe20000000f00 */
[----:B------:R-:W-:-:S02]  /*44d0*/  IMAD.MOV.U32 R62, RZ, RZ, 0x4 ;  /* 0x00000004ff3e7424 */ /* 0x000fc400078e00ff */
[----:B------:R-:W-:Y:S02]  /*44e0*/  IMAD.MOV.U32 R54, RZ, RZ, -0x1 ;  /* 0xffffffffff367424 */ /* 0x000fe400078e00ff */
        /* <DEDUP_REMOVED lines=10> */
[----:B------:R-:W-:Y:S02]  /*4590*/  IMAD.MOV.U32 R62, RZ, RZ, 0x10 ;  /* 0x00000010ff3e7424 */ /* 0x000fe400078e00ff */
[----:B------:R-:W-:-:S02]  /*45a0*/  IMAD.MOV.U32 R54, RZ, RZ, -0x1 ;  /* 0xffffffffff367424 */ /* 0x000fc400078e00ff */
[----:B------:R-:W-:Y:S05]  /*45b0*/  CALL.REL.NOINC `($__internal_126_$__cuda_sm70_shflsync_bfly_p) ;  /* 0x0000001000007944 */ /* 0x000fea0003c00000 */
[----:B01----:R-:W-:Y:S05]  /*45c0*/  BRA `(.L_x_6386) ;  /* 0xfffff73000007947 */ /* 0x003fea000383ffff */
        .weak           $__internal_126_$__cuda_sm70_shflsync_bfly_p
        .type           $__internal_126_$__cuda_sm70_shflsync_bfly_p,@function
        .size           $__internal_126_$__cuda_sm70_shflsync_bfly_p,(.L_x_8314 - $__internal_126_$__cuda_sm70_shflsync_bfly_p)
$__internal_126_$__cuda_sm70_shflsync_bfly_p:
[----:B------:R-:W-:Y:S01]  /*45d0*/  MOV R53, 0x0 ;  /* 0x0000000000357802 */ /* 0x000fe20000000f00 */
[----:B------:R-:W-:Y:S04]  /*45e0*/  WARPSYNC R54 ;  /* 0x0000003600007348 */ /* 0x000fe80003800000 */
[----:B------:R0:W1:Y:S01]  /*45f0*/  SHFL.BFLY PT, R54, R63, R62, R55 ;  /* 0x0c00003e3f367389 */ /* 0x00006200000e0037 */
[----:B------:R-:W-:Y:S05]  /*4600*/  RET.REL.NODEC R52 `(_ZN10layer_norm13ln_fwd_kernelINS_13Kernel_traitsIf6__halffS2_fjLj256ELj1ELj4ELj1ELj16ENS_18Kernel_traits_baseILj256EfS2_fS2_fjLj128EEEEELb1ELb1ELb1ELb0EEEvNS_9FwdParamsE) ;  /* 0xffffb9f034007950 */ /* 0x000fea0003c3ffff */
.L_x_6387:
        /* <DEDUP_REMOVED lines=15> */
.L_x_8314:


//--------------------- .text._ZN10layer_norm13ln_fwd_kernelINS_13Kernel_traitsIf6__halffS2_fjLj256ELj1ELj4ELj1ELj16ENS_18Kernel_traits_baseILj256EfS2_fS2_fjLj128EEEEELb1ELb1ELb1ELb1EEEvNS_9FwdParamsE --------------------------
	.section	.text._ZN10layer_norm13ln_fwd_kernelINS_13Kernel_traitsIf6__halffS2_fjLj256ELj1ELj4ELj1ELj16ENS_18Kernel_traits_baseILj256EfS2_fS2_fjLj128EEEEELb1ELb1ELb1ELb1EEEvNS_9FwdParamsE,"ax",@progbits
	.sectioninfo	@"SHI_REGISTERS=76"
	.align	128
        .global         _ZN10layer_norm13ln_fwd_kernelINS_13Kernel_traitsIf6__halffS2_fjLj256ELj1ELj4ELj1ELj16ENS_18Kernel_traits_baseILj256EfS2_fS2_fjLj128EEEEELb1ELb1ELb1ELb1EEEvNS_9FwdParamsE
        .type           _ZN10layer_norm13ln_fwd_kernelINS_13Kernel_traitsIf6__halffS2_fjLj256ELj1ELj4ELj1ELj16ENS_18Kernel_traits_baseILj256EfS2_fS2_fjLj128EEEEELb1ELb1ELb1ELb1EEEvNS_9FwdParamsE,@function
        .size           _ZN10layer_norm13ln_fwd_kernelINS_13Kernel_traitsIf6__halffS2_fjLj256ELj1ELj4ELj1ELj16ENS_18Kernel_traits_baseILj256EfS2_fS2_fjLj128EEEEELb1ELb1ELb1ELb1EEEvNS_9FwdParamsE,(.L_x_8315 - _ZN10layer_norm13ln_fwd_kernelINS_13Kernel_traitsIf6__halffS2_fjLj256ELj1ELj4ELj1ELj16ENS_18Kernel_traits_baseILj256EfS2_fS2_fjLj128EEEEELb1ELb1ELb1ELb1EEEvNS_9FwdParamsE)
        .other          _ZN10layer_norm13ln_fwd_kernelINS_13Kernel_traitsIf6__halffS2_fjLj256ELj1ELj4ELj1ELj16ENS_18Kernel_traits_baseILj256EfS2_fS2_fjLj128EEEEELb1ELb1ELb1ELb1EEEvNS_9FwdParamsE,@"STO_CUDA_ENTRY STV_DEFAULT"
_ZN10layer_norm13ln_fwd_kernelINS_13Kernel_traitsIf6__halffS2_fjLj256ELj1ELj4ELj1ELj16ENS_18Kernel_traits_baseILj256EfS2_fS2_fjLj128EEEEELb1ELb1ELb1ELb1EEEvNS_9FwdParamsE:
.text._ZN10layer_norm13ln_fwd_kernelINS_13Kernel_traitsIf6__halffS2_fjLj256ELj1ELj4ELj1ELj16ENS_18Kernel_traits_baseILj256EfS2_fS2_fjLj128EEEEELb1ELb1ELb1ELb1EEEvNS_9FwdParamsE:
        /* <DEDUP_REMOVED lines=126> */
.L_x_6468:
        /* <DEDUP_REMOVED lines=45> */
.L_x_6392:
[----:B------:R-:W-:Y:S02]  /*0ab0*/  MOV R50, R52 ;  /* 0x0000003400327202 */ /* 0x000fe40000000f00 */
.L_x_6393:
[----:B------:R-:W-:Y:S05]  /*0ac0*/  BSYNC B2 ;  /* 0x0000000000027941 */ /* 0x000fea0003800000 */
.L_x_6391:
        /* <DEDUP_REMOVED lines=16> */
.L_x_6397:
[----:B------:R-:W-:Y:S05]  /*0bd0*/  BSYNC B3 ;  /* 0x0000000000037941 */ /* 0x000fea0003800000 */
.L_x_6396:
        /* <DEDUP_REMOVED lines=43> */
.L_x_6395:
[----:B------:R-:W-:Y:S05]  /*0e90*/  BSYNC B2 ;  /* 0x0000000000027941 */ /* 0x000fea0003800000 */
.L_x_6394:
        /* <DEDUP_REMOVED lines=11> */
.L_x_6390:
[----:B0-----:R-:W-:Y:S05]  /*0f50*/  BSYNC B1 ;  /* 0x0000000000017941 */ /* 0x001fea0003800000 */
.L_x_6389:
        /* <DEDUP_REMOVED lines=18> */
.L_x_6401:
[----:B------:R-:W-:Y:S02]  /*1080*/  IMAD.MOV.U32 R58, RZ, RZ, R52 ;  /* 0x000000ffff3a7224 */ /* 0x000fe400078e0034 */
.L_x_6402:
[----:B------:R-:W-:Y:S05]  /*1090*/  BSYNC B2 ;  /* 0x0000000000027941 */ /* 0x000fea0003800000 */
.L_x_6400:
        /* <DEDUP_REMOVED lines=16> */
.L_x_6406:
[----:B------:R-:W-:Y:S05]  /*11a0*/  BSYNC B3 ;  /* 0x0000000000037941 */ /* 0x000fea0003800000 */
.L_x_6405:
        /* <DEDUP_REMOVED lines=42> */
.L_x_6404:
[----:B------:R-:W-:Y:S05]  /*1450*/  BSYNC B2 ;  /* 0x0000000000027941 */ /* 0x000fea0003800000 */
.L_x_6403:
        /* <DEDUP_REMOVED lines=11> */
.L_x_6399:
[----:B------:R-:W-:Y:S05]  /*1510*/  BSYNC B1 ;  /* 0x0000000000017941 */ /* 0x000fea0003800000 */
.L_x_6398:
        /* <DEDUP_REMOVED lines=18> */
.L_x_6410:
[----:B------:R-:W-:Y:S02]  /*1640*/  MOV R58, R52 ;  /* 0x00000034003a7202 */ /* 0x000fe40000000f00 */
.L_x_6411:
[----:B------:R-:W-:Y:S05]  /*1650*/  BSYNC B2 ;  /* 0x0000000000027941 */ /* 0x000fea0003800000 */
.L_x_6409:
        /* <DEDUP_REMOVED lines=16> */
.L_x_6415:
[----:B------:R-:W-:Y:S05]  /*1760*/  BSYNC B3 ;  /* 0x0000000000037941 */ /* 0x000fea0003800000 */
.L_x_6414:
        /* <DEDUP_REMOVED lines=43> */
.L_x_6413:
[----:B------:R-:W-:Y:S05]  /*1a20*/  BSYNC B2 ;  /* 0x0000000000027941 */ /* 0x000fea0003800000 */
.L_x_6412:
        /* <DEDUP_REMOVED lines=11> */
.L_x_6408:
[----:B------:R-:W-:Y:S05]  /*1ae0*/  BSYNC B1 ;  /* 0x0000000000017941 */ /* 0x000fea0003800000 */
.L_x_6407:
        /* <DEDUP_REMOVED lines=18> */
.L_x_6419:
[----:B------:R-:W-:Y:S02]  /*1c10*/  IMAD.MOV.U32 R58, RZ, RZ, R52 ;  /* 0x000000ffff3a7224 */ /* 0x000fe400078e0034 */
.L_x_6420:
[----:B------:R-:W-:Y:S05]  /*1c20*/  BSYNC B2 ;  /* 0x0000000000027941 */ /* 0x000fea0003800000 */
.L_x_6418:
        /* <DEDUP_REMOVED lines=16> */
.L_x_6424:
[----:B------:R-:W-:Y:S05]  /*1d30*/  BSYNC B3 ;  /* 0x0000000000037941 */ /* 0x000fea0003800000 */
.L_x_6423:
        /* <DEDUP_REMOVED lines=43> */
.L_x_6422:
[----:B------:R-:W-:Y:S05]  /*1ff0*/  BSYNC B2 ;  /* 0x0000000000027941 */ /* 0x000fea0003800000 */
.L_x_6421:
        /* <DEDUP_REMOVED lines=11> */
.L_x_6417:
[----:B------:R-:W-:Y:S05]  /*20b0*/  BSYNC B1 ;  /* 0x0000000000017941 */ /* 0x000fea0003800000 */
.L_x_6416:
        /* <DEDUP_REMOVED lines=18> */
.L_x_6428:
[----:B------:R-:W-:Y:S02]  /*21e0*/  IMAD.MOV.U32 R58, RZ, RZ, R52 ;  /* 0x000000ffff3a7224 */ /* 0x000fe400078e0034 */
.L_x_6429:
[----:B------:R-:W-:Y:S05]  /*21f0*/  BSYNC B2 ;  /* 0x0000000000027941 */ /* 0x000fea0003800000 */
.L_x_6427:
        /* <DEDUP_REMOVED lines=16> */
.L_x_6433:
[----:B------:R-:W-:Y:S05]  /*2300*/  BSYNC B3 ;  /* 0x0000000000037941 */ /* 0x000fea0003800000 */
.L_x_6432:
        /* <DEDUP_REMOVED lines=43> */
.L_x_6431:
[----:B------:R-:W-:Y:S05]  /*25c0*/  BSYNC B2 ;  /* 0x0000000000027941 */ /* 0x000fea0003800000 */
.L_x_6430:
        /* <DEDUP_REMOVED lines=11> */
.L_x_6426:
[----:B------:R-:W-:Y:S05]  /*2680*/  BSYNC B1 ;  /* 0x0000000000017941 */ /* 0x000fea0003800000 */
.L_x_6425:
        /* <DEDUP_REMOVED lines=18> */
.L_x_6437:
[----:B------:R-:W-:Y:S02]  /*27b0*/  MOV R60, R52 ;  /* 0x00000034003c7202 */ /* 0x000fe40000000f00 */
.L_x_6438:
[----:B------:R-:W-:Y:S05]  /*27c0*/  BSYNC B2 ;  /* 0x0000000000027941 */ /* 0x000fea0003800000 */
.L_x_6436:
        /* <DEDUP_REMOVED lines=16> */
.L_x_6442:
[----:B------:R-:W-:Y:S05]  /*28d0*/  BSYNC B3 ;  /* 0x0000000000037941 */ /* 0x000fea0003800000 */
.L_x_6441:
        /* <DEDUP_REMOVED lines=43> */
.L_x_6440:
[----:B------:R-:W-:Y:S05]  /*2b90*/  BSYNC B2 ;  /* 0x0000000000027941 */ /* 0x000fea0003800000 */
.L_x_6439:
        /* <DEDUP_REMOVED lines=11> */
.L_x_6435:
[----:B------:R-:W-:Y:S05]  /*2c50*/  BSYNC B1 ;  /* 0x0000000000017941 */ /* 0x000fea0003800000 */
.L_x_6434:
        /* <DEDUP_REMOVED lines=18> */
.L_x_6446:
[----:B------:R-:W-:Y:S02]  /*2d80*/  MOV R60, R52 ;  /* 0x00000034003c7202 */ /* 0x000fe40000000f00 */
.L_x_6447:
[----:B------:R-:W-:Y:S05]  /*2d90*/  BSYNC B2 ;  /* 0x0000000000027941 */ /* 0x000fea0003800000 */
.L_x_6445:
        /* <DEDUP_REMOVED lines=16> */
.L_x_6451:
[----:B------:R-:W-:Y:S05]  /*2ea0*/  BSYNC B3 ;  /* 0x0000000000037941 */ /* 0x000fea0003800000 */
.L_x_6450:
        /* <DEDUP_REMOVED lines=43> */
.L_x_6449:
[----:B------:R-:W-:Y:S05]  /*3160*/  BSYNC B2 ;  /* 0x0000000000027941 */ /* 0x000fea0003800000 */
.L_x_6448:
        /* <DEDUP_REMOVED lines=11> */
.L_x_6444:
[----:B------:R-:W-:Y:S05]  /*3220*/  BSYNC B1 ;  /* 0x0000000000017941 */ /* 0x000fea0003800000 */
.L_x_6443:
        /* <DEDUP_REMOVED lines=18> */
.L_x_6455:
[----:B------:R-:W-:Y:S02]  /*3350*/  IMAD.MOV.U32 R63, RZ, RZ, R52 ;  /* 0x000000ffff3f7224 */ /* 0x000fe400078e0034 */
.L_x_6456:
[----:B------:R-:W-:Y:S05]  /*3360*/  BSYNC B2 ;  /* 0x0000000000027941 */ /* 0x000fea0003800000 */
.L_x_6454:
        /* <DEDUP_REMOVED lines=16> */
.L_x_6460:
[----:B------:R-:W-:Y:S05]  /*3470*/  BSYNC B3 ;  /* 0x0000000000037941 */ /* 0x000fea0003800000 */
.L_x_6459:
        /* <DEDUP_REMOVED lines=43> */
.L_x_6458:
[----:B------:R-:W-:Y:S05]  /*3730*/  BSYNC B2 ;  /* 0x0000000000027941 */ /* 0x000fea0003800000 */
.L_x_6457:
        /* <DEDUP_REMOVED lines=11> */
.L_x_6453:
[----:B------:R-:W-:Y:S05]  /*37f0*/  BSYNC B1 ;  /* 0x0000000000017941 */ /* 0x000fea0003800000 */
.L_x_6452:
        /* <DEDUP_REMOVED lines=22> */
.L_x_6462:
[----:B------:R-:W-:Y:S05]  /*3960*/  BSYNC B1 ;  /* 0x0000000000017941 */ /* 0x000fea0003800000 */
.L_x_6461:
        /* <DEDUP_REMOVED lines=11> */
.L_x_6469:
        /* <DEDUP_REMOVED lines=36> */
.L_x_6470:
        /* <DEDUP_REMOVED lines=54> */
.L_x_6466:
[----:B-1----:R-:W-:Y:S05]  /*3fc0*/  BSYNC B1 ;  /* 0x0000000000017941 */ /* 0x002fea0003800000 */
.L_x_6465:
[----:B0-----:R-:W-:-:S05]  /*3fd0*/  MOV R45, c[0x0][0x160] ;  /* 0x00005800002d7a02 */ /* 0x001fca0000000f00 */
[----:B------:R-:W-:-:S05]  /*3fe0*/  IMAD R2, R45, 0x4, R2 ;  /* 0x000000042d027824 */ /* 0x000fca00078e0202 */
[----:B------:R-:W-:-:S13]  /*3ff0*/  ISETP.GE.AND P0, PT, R2, c[0x0][0x164], PT ;  /* 0x0000590002007a0c */ /* 0x000fda0003f06270 */
[----:B------:R-:W-:Y:S01]  /*4000*/  @P0 CALL.REL.NOINC `(.L_x_6467) ;  /* 0x0000001000000944 */ /* 0x000fe20003c00000 */
[----:B------:R-:W-:Y:S05]  /*4010*/  BRA `(.L_x_6468) ;  /* 0xffffc7c000007947 */ /* 0x000fea000383ffff */
.L_x_6467:
[----:B------:R-:W-:Y:S05]  /*4020*/  BSYNC B0 ;  /* 0x0000000000007941 */ /* 0x000fea0003800000 */
.L_x_6388:
[----:B------:R-:W-:Y:S05]  /*4030*/  EXIT ;  /* 0x000000000000794d */ /* 0x000fea0003800000 */
.L_x_6463:
[----:B------:R-:W-:Y:S01]  /*4040*/  HFMA2.MMA R62, -RZ, RZ, 0, 5.9604644775390625e-08 ;  /* 0x00000001ff3e7435 */ /* 0x000fe200000001ff */
[----:B------:R-:W-:Y:S01]  /*4050*/  IMAD.MOV.U32 R61, RZ, RZ, 0x1f ;  /* 0x0000001fff3d7424 */ /* 0x000fe200078e00ff */
[----:B------:R-:W-:Y:S02]  /*4060*/  MOV R60, 0xffffffff ;  /* 0xffffffff003c7802 */ /* 0x000fe40000000f00 */
[----:B------:R-:W-:Y:S02]  /*4070*/  MOV R58, 0x4090 ;  /* 0x00004090003a7802 */ /* 0x000fe40000000f00 */
[----:B------:R-:W-:Y:S05]  /*4080*/  CALL.REL.NOINC `($__internal_127_$__cuda_sm70_shflsync_bfly_p) ;  /* 0x0000048000007944 */ /* 0x000fea0003c00000 */
[----:B01----:R-:W-:Y:S05]  /*4090*/  BRA `(.L_x_6469) ;  /* 0xfffff98000007947 */ /* 0x003fea000383ffff */
.L_x_6464:
[----:B------:R-:W-:Y:S01]  /*40a0*/  HFMA2.MMA R61, -RZ, RZ, 0, 1.847743988037109375e-06 ;  /* 0x0000001fff3d7435 */ /* 0x000fe200000001ff */
[----:B------:R-:W-:Y:S01]  /*40b0*/  IMAD.MOV.U32 R62, RZ, RZ, 0x2 ;  /* 0x00000002ff3e7424 */ /* 0x000fe200078e00ff */
[----:B------:R-:W-:Y:S01]  /*40c0*/  MOV R58, 0x40f0 ;  /* 0x000040f0003a7802 */ /* 0x000fe20000000f00 */
[----:B------:R-:W-:-:S03]  /*40d0*/  IMAD.MOV.U32 R60, RZ, RZ, -0x1 ;  /* 0xffffffffff3c7424 */ /* 0x000fc600078e00ff */
[----:B------:R-:W-:Y:S05]  /*40e0*/  CALL.REL.NOINC `($__internal_127_$__cuda_sm70_shflsync_bfly_p) ;  /* 0x0000042000007944 */ /* 0x000fea0003c00000 */
[----:B01----:R-:W-:Y:S01]  /*40f0*/  FADD.FTZ R73, R73, R60 ;  /* 0x0000003c49497221 */ /* 0x003fe20000010000 */
[----:B------:R-:W-:Y:S01]  /*4100*/  MOV R62, 0x4 ;  /* 0x00000004003e7802 */ /* 0x000fe20000000f00 */
[----:B------:R-:W-:Y:S01]  /*4110*/  IMAD.MOV.U32 R61, RZ, RZ, 0x1f ;  /* 0x0000001fff3d7424 */ /* 0x000fe200078e00ff */
[----:B------:R-:W-:-:S02]  /*4120*/  MOV R60, 0xffffffff ;  /* 0xffffffff003c7802 */ /* 0x000fc40000000f00 */
[----:B------:R-:W-:Y:S02]  /*4130*/  MOV R58, 0x4150 ;  /* 0x00004150003a7802 */ /* 0x000fe40000000f00 */
[----:B------:R-:W-:Y:S05]  /*4140*/  CALL.REL.NOINC `($__internal_127_$__cuda_sm70_shflsync_bfly_p) ;  /* 0x000003c000007944 */ /* 0x000fea0003c00000 */
[----:B0-----:R-:W-:Y:S01]  /*4150*/  HFMA2.MMA R61, -RZ, RZ, 0, 1.847743988037109375e-06 ;  /* 0x0000001fff3d7435 */ /* 0x001fe200000001ff */
[----:B-1----:R-:W-:Y:S01]  /*4160*/  FADD.FTZ R73, R73, R60 ;  /* 0x0000003c49497221 */ /* 0x002fe20000010000 */
[----:B------:R-:W-:Y:S01]  /*4170*/  MOV R58, 0x41b0 ;  /* 0x000041b0003a7802 */ /* 0x000fe20000000f00 */
[----:B------:R-:W-:Y:S02]  /*4180*/  IMAD.MOV.U32 R62, RZ, RZ, 0x8 ;  /* 0x00000008ff3e7424 */ /* 0x000fe400078e00ff */
[----:B------:R-:W-:Y:S02]  /*4190*/  IMAD.MOV.U32 R60, RZ, RZ, -0x1 ;  /* 0xffffffffff3c7424 */ /* 0x000fe400078e00ff */
[----:B------:R-:W-:Y:S05]  /*41a0*/  CALL.REL.NOINC `($__internal_127_$__cuda_sm70_shflsync_bfly_p) ;  /* 0x0000036000007944 */ /* 0x000fea0003c00000 */
[----:B01----:R-:W-:Y:S01]  /*41b0*/  FADD.FTZ R73, R73, R60 ;  /* 0x0000003c49497221 */ /* 0x003fe20000010000 */
[----:B------:R-:W-:Y:S01]  /*41c0*/  MOV R62, 0x10 ;  /* 0x00000010003e7802 */ /* 0x000fe20000000f00 */
[----:B------:R-:W-:Y:S01]  /*41d0*/  IMAD.MOV.U32 R61, RZ, RZ, 0x1f ;  /* 0x0000001fff3d7424 */ /* 0x000fe200078e00ff */
[----:B------:R-:W-:Y:S02]  /*41e0*/  MOV R60, 0xffffffff ;  /* 0xffffffff003c7802 */ /* 0x000fe40000000f00 */
[----:B------:R-:W-:-:S02]  /*41f0*/  MOV R58, 0x4210 ;  /* 0x00004210003a7802 */ /* 0x000fc40000000f00 */
[----:B------:R-:W-:Y:S05]  /*4200*/  CALL.REL.NOINC `($__internal_127_$__cuda_sm70_shflsync_bfly_p) ;  /* 0x0000030000007944 */ /* 0x000fea0003c00000 */
        /* <DEDUP_REMOVED lines=22> */
[----:B------:R-:W-:Y:S05]  /*4370*/  CALL.REL.NOINC `($__internal_127_$__cuda_sm70_shflsync_bfly_p) ;  /* 0x0000019000007944 */ /* 0x000fea0003c00000 */
[----:B01----:R-:W-:Y:S01]  /*4380*/  FADD.FTZ R73, R73, R60 ;  /* 0x0000003c49497221 */ /* 0x003fe20000010000 */
[----:B------:R-:W-:Y:S01]  /*4390*/  MOV R62, 0x2 ;  /* 0x00000002003e7802 */ /* 0x000fe20000000f00 */
[----:B------:R-:W-:Y:S01]  /*43a0*/  IMAD.MOV.U32 R61, RZ, RZ, 0x1f ;  /* 0x0000001fff3d7424 */ /* 0x000fe200078e00ff */
[----:B------:R-:W-:Y:S02]  /*43b0*/  MOV R60, 0xffffffff ;  /* 0xffffffff003c7802 */ /* 0x000fe40000000f00 */
[----:B------:R-:W-:Y:S02]  /*43c0*/  MOV R58, 0x43e0 ;  /* 0x000043e0003a7802 */ /* 0x000fe40000000f00 */
[----:B------:R-:W-:Y:S05]  /*43d0*/  CALL.REL.NOINC `($__internal_127_$__cuda_sm70_shflsync_bfly_p) ;  /* 0x0000013000007944 */ /* 0x000fea0003c00000 */
[----:B0-----:R-:W-:Y:S01]  /*43e0*/  HFMA2.MMA R61, -RZ, RZ, 0, 1.847743988037109375e-06 ;  /* 0x0000001fff3d7435 */ /* 0x001fe200000001ff */
[----:B-1----:R-:W-:Y:S01]  /*43f0*/  FADD.FTZ R73, R73, R60 ;  /* 0x0000003c49497221 */ /* 0x002fe20000010000 */
[----:B------:R-:W-:Y:S01]  /*4400*/  MOV R58, 0x4440 ;  /* 0x00004440003a7802 */ /* 0x000fe20000000f00 */
[----:B------:R-:W-:Y:S02]  /*4410*/  IMAD.MOV.U32 R62, RZ, RZ, 0x4 ;  /* 0x00000004ff3e7424 */ /* 0x000fe400078e00ff */
[----:B------:R-:W-:-:S02]  /*4420*/  IMAD.MOV.U32 R60, RZ, RZ, -0x1 ;  /* 0xffffffffff3c7424 */ /* 0x000fc400078e00ff */
        /* <DEDUP_REMOVED lines=13> */
[----:B01----:R-:W-:Y:S05]  /*4500*/  BRA `(.L_x_6470) ;  /* 0xfffff75000007947 */ /* 0x003fea000383ffff */
        .weak           $__internal_127_$__cuda_sm70_shflsync_bfly_p
        .type           $__internal_127_$__cuda_sm70_shflsync_bfly_p,@function
        .size           $__internal_127_$__cuda_sm70_shflsync_bfly_p,(.L_x_8315 - $__internal_127_$__cuda_sm70_shflsync_bfly_p)
$__internal_127_$__cuda_sm70_shflsync_bfly_p:
[----:B------:R-:W-:Y:S01]  /*4510*/  MOV R59, 0x0 ;  /* 0x00000000003b7802 */ /* 0x000fe20000000f00 */
[----:B------:R-:W-:Y:S04]  /*4520*/  WARPSYNC R60 ;  /* 0x0000003c00007348 */ /* 0x000fe80003800000 */
[----:B------:R0:W1:Y:S01]  /*4530*/  SHFL.BFLY PT, R60, R73, R62, R61 ;  /* 0x0c00003e493c7389 */ /* 0x00006200000e003d */
[----:B------:R-:W-:Y:S05]  /*4540*/  RET.REL.NODEC R58 `(_ZN10layer_norm13ln_fwd_kernelINS_13Kernel_traitsIf6__halffS2_fjLj256ELj1ELj4ELj1ELj16ENS_18Kernel_traits_baseILj256EfS2_fS2_fjLj128EEEEELb1ELb1ELb1ELb1EEEvNS_9FwdParamsE) ;  /* 0xffffbab03a007950 */ /* 0x000fea0003c3ffff */
.L_x_6471:
        /* <DEDUP_REMOVED lines=11> */
.L_x_8315:


//--------------------- .text._ZN10layer_norm13ln_fwd_kernelINS_13Kernel_traitsI6__halfffffjLj256ELj1ELj4ELj1ELj16ENS_18Kernel_traits_baseILj256ES2_ffffjLj128EEEEELb0ELb0ELb0ELb0EEEvNS_9FwdParamsE --------------------------
	.section	.text._ZN10layer_norm13ln_fwd_kernelINS_13Kernel_traitsI6__halfffffjLj256ELj1ELj4ELj1ELj16ENS_18Kernel_traits_baseILj256ES2_ffffjLj128EEEEELb0ELb0ELb0ELb0EEEvNS_9FwdParamsE,"ax",@progbits
	.sectioninfo	@"SHI_REGISTERS=48"
	.align	128
        .global         _ZN10layer_norm13ln_fwd_kernelINS_13Kernel_traitsI6__halfffffjLj256ELj1ELj4ELj1ELj16ENS_18Kernel_traits_baseILj256ES2_ffffjLj128EEEEELb0ELb0ELb0ELb0EEEvNS_9FwdParamsE
        .type           _ZN10layer_norm13ln_fwd_kernelINS_13Kernel_traitsI6__halfffffjLj256ELj1ELj4ELj1ELj16ENS_18Kernel_traits_baseILj256ES2_ffffjLj128EEEEELb0ELb0ELb0ELb0EEEvNS_9FwdParamsE,@function
        .size           _ZN10layer_norm13ln_fwd_kernelINS_13Kernel_traitsI6__halfffffjLj256ELj1ELj4ELj1ELj16ENS_18Kernel_traits_baseILj256ES2_ffffjLj128EEEEELb0ELb0ELb0ELb0EEEvNS_9FwdParamsE,(.L_x_8316 - _ZN10layer_norm13ln_fwd_kernelINS_13Kernel_traitsI6__halfffffjLj256ELj1ELj4ELj1ELj16ENS_18Kernel_traits_baseILj256ES2_ffffjLj128EEEEELb0ELb0ELb0ELb0EEEvNS_9FwdParamsE)
        .other          _ZN10layer_norm13ln_fwd_kernelINS_13Kernel_traitsI6__halfffffjLj256ELj1ELj4ELj1ELj16ENS_18Kernel_traits_baseILj256ES2_ffffjLj128EEEEELb0ELb0ELb0ELb0EEEvNS_9FwdParamsE,@"STO_CUDA_ENTRY STV_DEFAULT"
_ZN10layer_norm13ln_fwd_kernelINS_13Kernel_traitsI6__halfffffjLj256ELj1ELj4ELj1ELj16ENS_18Kernel_traits_baseILj256ES2_ffffjLj128EEEEELb0ELb0ELb0ELb0EEEvNS_9FwdParamsE:
.text._ZN10layer_norm13ln_fwd_kernelINS_13Kernel_traitsI6__halfffffjLj256ELj1ELj4ELj1ELj16ENS_18Kernel_traits_baseILj256ES2_ffffjLj128EEEEELb0ELb0ELb0ELb0EEEvNS_9FwdParamsE:
        /* <DEDUP_REMOVED lines=14> */
[----:B------:R-:W-:Y:S02]  /*00e0*/  ISETP.GE.U32.AND P3, PT, R28, 0x40, PT ;  /* 0x000000401c00780c */ /* 0x000fe40003f66070 */
[----:B------:R-:W-:-:S07]  /*00f0*/  LOP3.LUT R0, R2, 0x1f, RZ, 0xc0, !PT ;  /* 0x0000001f02007812 */ /* 0x000fce00078ec0ff */
[----:B------:R-:W-:Y:S05]  /*0100*/  @!P2 BRA `(.L_x_6473) ;  /* 0x000000a00000a947 */ /* 0x000fea0003800000 */
[----:B------:R-:W-:Y:S01]  /*0110*/  ISETP.NE.U32.AND P0, PT, RZ, c[0x0][0x218], PT ;  /* 0x00008600ff007a0c */ /* 0x000fe20003f05070 */
[----:B------:R-:W-:-:S03]  /*0120*/  IMAD.MOV.U32 R5, RZ, RZ, 0x8 ;  /* 0x00000008ff057424 */ /* 0x000fc600078e00ff */
[----:B------:R-:W-:Y:S01]  /*0130*/  ISETP.NE.AND.EX P0, PT, RZ, c[0x0][0x21c], PT, P0 ;  /* 0x00008700ff007a0c */ /* 0x000fe20003f05300 */
[----:B------:R-:W-:-:S05]  /*0140*/  IMAD.WIDE.U32 R4, R0, R5, c[0x0][0x1b0] ;  /* 0x00006c0000047625 */ /* 0x000fca00078e0005 */
[----:B------:R0:W5:Y:S07]  /*0150*/  LDG.E.64 R8, [R4.64] ;  /* 0x0000000404087981 */ /* 0x00016e000c1e1b00 */
[----:B------:R-:W-:-:S04]  /*0160*/  @P0 LEA R6, P4, R0, c[0x0][0x218], 0x3 ;  /* 0x0000860000060a11 */ /* 0x000fc800078818ff */
[----:B------:R-:W-:-:S05]  /*0170*/  @P0 LEA.HI.X R7, R0, c[0x0][0x21c], RZ, 0x3, P4 ;  /* 0x0000870000070a11 */ /* 0x000fca00020f1cff */
[----:B------:R0:W5:Y:S01]  /*0180*/  @P0 LDG.E.64 R2, [R6.64] ;  /* 0x0000000406020981 */ /* 0x000162000c1e1b00 */
[----:B------:R-:W-:Y:S01]  /*0190*/  LOP3.LUT R0, R0, 0x20, RZ, 0xfc, !PT ;  /* 0x0000002000007812 */ /* 0x000fe200078efcff */
[----:B------:R-:W-:Y:S02]  /*01a0*/  @!P0 CS2R R2, SRZ ;  /* 0x0000000000028805 */ /* 0x000fe4000001ff00 */
.L_x_6473:
[----:B0-----:R-:W-:Y:S05]  /*01b0*/  BSYNC B0 ;  /* 0x0000000000007941 */ /* 0x001fea0003800000 */
.L_x_6472:
[----:B------:R-:W-:Y:S01]  /*01c0*/  BSSY B0, `(.L_x_6474) ;  /* 0x000000b000007945 */ /* 0x000fe20003800000 */
[----:B------:R-:W-:Y:S05]  /*01d0*/  @!P3 BRA `(.L_x_6475) ;  /* 0x000000900000b947 */ /* 0x000fea0003800000 */
[----:B------:R-:W-:Y:S01]  /*01e0*/  ISETP.NE.U32.AND P0, PT, RZ, c[0x0][0x218], PT ;  /* 0x00008600ff007a0c */ /* 0x000fe20003f05070 */
[----:B------:R-:W-:-:S03]  /*01f0*/  HFMA2.MMA R5, -RZ, RZ, 0, 4.76837158203125e-07 ;  /* 0x00000008ff057435 */ /* 0x000fc600000001ff */
[----:B------:R-:W-:-:S13]  /*0200*/  ISETP.NE.AND.EX P0, PT, RZ, c[0x0][0x21c], PT, P0 ;  /* 0x00008700ff007a0c */ /* 0x000fda0003f05300 */
[C---:B------:R-:W-:Y:S01]  /*0210*/  @P0 LEA R6, P4, R0.reuse, c[0x0][0x218], 0x3 ;  /* 0x0000860000060a11 */ /* 0x040fe200078818ff */
[----:B------:R-:W-:-:S03]  /*0220*/  IMAD.WIDE.U32 R4, R0, R5, c[0x0][0x1b0] ;  /* 0x00006c0000047625 */ /* 0x000fc600078e0005 */
[----:B------:R-:W-:-:S03]  /*0230*/  @P0 LEA.HI.X R7, R0, c[0x0][0x21c], RZ, 0x3, P4 ;  /* 0x0000870000070a11 */ /* 0x000fc600020f1cff */
[----:B------:R-:W5:Y:S04]  /*0240*/  LDG.E.64 R4, [R4.64] ;  /* 0x0000000404047981 */ /* 0x000f68000c1e1b00 */
[----:B------:R0:W5:Y:S01]  /*0250*/  @P0 LDG.E.64 R24, [R6.64] ;  /* 0x0000000406180981 */ /* 0x000162000c1e1b00 */
[----:B------:R-:W-:-:S03]  /*0260*/  @!P0 CS2R R24, SRZ ;  /* 0x0000000000188805 */ /* 0x000fc6000001ff00 */
.L_x_6475:
[----:B0-----:R-:W-:Y:S05]  /*0270*/  BSYNC B0 ;  /* 0x0000000000007941 */ /* 0x001fea0003800000 */
.L_x_6474:
[----:B------:R-:W-:Y:S05]  /*0280*/  @P1 EXIT ;  /* 0x000000000000194d */ /* 0x000fea0003800000 */
[----:B-----5:R-:W-:Y:S01]  /*0290*/  MOV R20, R4 ;  /* 0x0000000400147202 */ /* 0x020fe20000000f00 */
[----:B------:R-:W-:Y:S01]  /*02a0*/  IMAD.MOV.U32 R0, RZ, RZ, R8 ;  /* 0x000000ffff007224 */ /* 0x000fe200078e0008 */
[--C-:B------:R-:W-:Y:S01]  /*02b0*/  SHF.R.U64 R7, R4, 0x10, R5.reuse ;  /* 0x0000001004077819 */ /* 0x100fe20000001205 */
[----:B------:R-:W-:Y:S01]  /*02c0*/  IMAD.MOV.U32 R6, RZ, RZ, R5 ;  /* 0x000000ffff067224 */ /* 0x000fe200078e0005 */
[--C-:B------:R-:W-:Y:S01]  /*02d0*/  SHF.R.U64 R23, R8, 0x10, R9.reuse ;  /* 0x0000001008177819 */ /* 0x100fe20000001209 */
[----:B------:R-:W-:Y:S01]  /*02e0*/  HADD2.F32 R29, -RZ, R2.H0_H0 ;  /* 0x20000002ff1d7230 */ /* 0x000fe20000004100 */
[----:B------:R-:W-:Y:S01]  /*02f0*/  MOV R21, R9 ;  /* 0x0000000900157202 */ /* 0x000fe20000000f00 */
[----:B------:R-:W-:Y:S01]  /*0300*/  HADD2.F32 R27, -RZ, R24.H0_H0 ;  /* 0x20000018ff1b7230 */ /* 0x000fe20000004100 */
[----:B------:R-:W-:Y:S01]  /*0310*/  SHF.R.U32.HI R22, RZ, 0x10, R9 ;  /* 0x00000010ff167819 */ /* 0x000fe20000011609 */
[----:B------:R-:W-:Y:S01]  /*0320*/  HADD2.F32 R26, -RZ, R3.H0_H0 ;  /* 0x20000003ff1a7230 */ /* 0x000fe20000004100 */
[----:B------:R-:W-:Y:S01]  /*0330*/  SHF.R.U64 R4, R2, 0x10, R3 ;  /* 0x0000001002047819 */ /* 0x000fe20000001203 */
[----:B------:R-:W-:Y:S01]  /*0340*/  HADD2.F32 R23, -RZ, R23.H0_H0 ;  /* 0x20000017ff177230 */ /* 0x000fe20000004100 */
[----:B------:R-:W-:Y:S01]  /*0350*/  SHF.R.U32.HI R5, RZ, 0x10, R5 ;  /* 0x00000010ff057819 */ /* 0x000fe20000011605 */
[----:B------:R-:W-:Y:S01]  /*0360*/  HADD2.F32 R21, -RZ, R21.H0_H0 ;  /* 0x20000015ff157230 */ /* 0x000fe20000004100 */
[----:B------:R-:W-:Y:S01]  /*0370*/  SHF.R.U32.HI R9, RZ, 0x10, R3 ;  /* 0x00000010ff097819 */ /* 0x000fe20000011603 */
[----:B------:R-:W-:Y:S01]  /*0380*/  HADD2.F32 R22, -RZ, R22.H0_H0 ;  /* 0x20000016ff167230 */ /* 0x000fe20000004100 */
[--C-:B------:R-:W-:Y:S01]  /*0390*/  SHF.R.U64 R2, R24, 0x10, R25.reuse ;  /* 0x0000001018027819 */ /* 0x100fe20000001219 */
[----:B------:R-:W-:Y:S01]  /*03a0*/  HADD2.F32 R24, -RZ, R0.H0_H0 ;  /* 0x20000000ff187230 */ /* 0x000fe20000004100 */
[----:B------:R-:W-:Y:S01]  /*03b0*/  SHF.R.U32.HI R8, RZ, 0x10, R25 ;  /* 0x00000010ff087819 */ /* 0x000fe20000011619 */
[----:B------:R-:W-:Y:S01]  /*03c0*/  HADD2.F32 R25, -RZ, R25.H0_H0 ;  /* 0x20000019ff197230 */ /* 0x000fe20000004100 */
[----:B------:R-:W-:Y:S01]  /*03d0*/  ULDC.U8 UR6, c[0x0][0x1f0] ;  /* 0x00007c0000067ab9 */ /* 0x000fe20000000000 */
[----:B------:R-:W-:-:S02]  /*03e0*/  HADD2.F32 R20, -RZ, R20.H0_H0 ;  /* 0x20000014ff147230 */ /* 0x000fc40000004100 */
[----:B------:R-:W-:Y:S02]  /*03f0*/  HADD2.F32 R7, -RZ, R7.H0_H0 ;  /* 0x20000007ff077230 */ /* 0x000fe40000004100 */
[----:B------:R-:W-:Y:S02]  /*0400*/  HADD2.F32 R6, -RZ, R6.H0_H0 ;  /* 0x20000006ff067230 */ /* 0x000fe40000004100 */
[----:B------:R-:W-:Y:S02]  /*0410*/  HADD2.F32 R5, -RZ, R5.H0_H0 ;  /* 0x20000005ff057230 */ /* 0x000fe40000004100 */
[----:B------:R-:W-:Y:S02]  /*0420*/  HADD2.F32 R4, -RZ, R4.H0_H0 ;  /* 0x20000004ff047230 */ /* 0x000fe40000004100 */
[----:B------:R-:W-:Y:S02]  /*0430*/  HADD2.F32 R3, -RZ, R9.H0_H0 ;  /* 0x20000009ff037230 */ /* 0x000fe40000004100 */
[----:B------:R-:W-:-:S02]  /*0440*/  HADD2.F32 R2, -RZ, R2.H0_H0 ;  /* 0x20000002ff027230 */ /* 0x000fc40000004100 */
[----:B------:R-:W-:Y:S02]  /*0450*/  HADD2.F32 R0, -RZ, R8.H0_H0 ;  /* 0x20000008ff007230 */ /* 0x000fe40000004100 */
.L_x_6511:
[----:B------:R-:W-:Y:S01]  /*0460*/  ISETP.NE.U32.AND P0, PT, RZ, c[0x0][0x1c0], PT ;  /* 0x00007000ff007a0c */ /* 0x000fe20003f05070 */
[----:B------:R-:W-:-:S03]  /*0470*/  HFMA2.MMA R41, -RZ, RZ, 1.875, 0 ;  /* 0x3f800000ff297435 */ /* 0x000fc600000001ff */
[----:B------:R-:W-:-:S13]  /*0480*/  ISETP.NE.AND.EX P0, PT, RZ, c[0x0][0x1c4], PT, P0 ;  /* 0x00007100ff007a0c */ /* 0x000fda0003f05300 */
[----:B------:R-:W-:-:S05]  /*0490*/  @P0 MOV R17, 0x4 ;  /* 0x0000000400110802 */ /* 0x000fca0000000f00 */
[----:B------:R-:W-:-:S05]  /*04a0*/  @P0 IMAD.WIDE R16, R30, R17, c[0x0][0x1c0] ;  /* 0x000070001e100625 */ /* 0x000fca00078e0211 */
[----:B------:R0:W5:Y:S01]  /*04b0*/  @P0 LDG.E R41, [R16.64] ;  /* 0x0000000410290981 */ /* 0x000162000c1e1900 */
[----:B------:R-:W-:Y:S01]  /*04c0*/  IMAD R18, R30, c[0x0][0x168], RZ ;  /* 0x00005a001e127a24 */ /* 0x000fe200078e02ff */
[----:B------:R-:W-:Y:S02]  /*04d0*/  BSSY B0, `(.L_x_6476) ;  /* 0x0000042000007945 */ /* 0x000fe40003800000 */
[----:B------:R-:W1:Y:S02]  /*04e0*/  S2R R40, SR_TID.X ;  /* 0x0000000000287919 */ /* 0x000e640000002100 */
[----:B------:R-:W-:-:S04]  /*04f0*/  SHF.R.S32.HI R19, RZ, 0x1f, R18 ;  /* 0x0000001fff137819 */ /* 0x000fc80000011412 */
[----:B------:R-:W-:Y:S02]  /*0500*/  LEA.HI R19, R19, R18, RZ, 0x2 ;  /* 0x0000001213137211 */ /* 0x000fe400078f10ff */
[----:B-1----:R-:W-:-:S04]  /*0510*/  LOP3.LUT R40, R40, 0x1f, RZ, 0xc0, !PT ;  /* 0x0000001f28287812 */ /* 0x002fc800078ec0ff */
[----:B------:R-:W-:-:S05]  /*0520*/  LEA.HI.SX32 R39, R19, R40, 0x1e ;  /* 0x0000002813277211 */ /* 0x000fca00078ff2ff */
[----:B------:R-:W-:Y:S01]  /*0530*/  IMAD.MOV.U32 R42, RZ, RZ, R39 ;  /* 0x000000ffff2a7224 */ /* 0x000fe200078e0027 */
[----:B------:R-:W-:Y:S05]  /*0540*/  @!P2 BRA `(.L_x_6477) ;  /* 0x000003a00000a947 */ /* 0x000fea0003800000 */
[----:B0-----:R-:W-:Y:S02]  /*0550*/  MOV R16, 0x10 ;  /* 0x0000001000107802 */ /* 0x001fe40000000f00 */
        /* <DEDUP_REMOVED lines=8> */
[----:B------:R-:W-:Y:S01]  /*05e0*/  ISETP.NE.AND.EX P0, PT, RZ, c[0x0][0x184], PT, P0 ;  /* 0x00006100ff007a0c */ /* 0x000fe20003f05300 */
[----:B--2--5:R-:W-:-:S12]  /*05f0*/  FMUL.FTZ R31, R16, R41 ;  /* 0x00000029101f7220 */ /* 0x024fd80000410000 */
[----:B------:R-:W-:Y:S05]  /*0600*/  @P0 BRA `(.L_x_6478) ;  /* 0x0000006000000947 */ /* 0x000fea0003800000 */
[----:B0-----:R-:W-:Y:S01]  /*0610*/  MOV R16, c[0x0][0x180] ;  /* 0x0000600000107a02 */ /* 0x001fe20000000f00 */
[----:B------:R-:W-:-:S03]  /*0620*/  IMAD.MOV.U32 R34, RZ, RZ, c[0x0][0x184] ;  /* 0x00006100ff227624 */ /* 0x000fc600078e00ff */
[----:B------:R-:W-:-:S04]  /*0630*/  LOP3.LUT P1, RZ, R16, c[0x0][0x1c0], RZ, 0xfc, !PT ;  /* 0x0000700010ff7a12 */ /* 0x000fc8000782fcff */
[----:B------:R-:W-:-:S13]  /*0640*/  LOP3.LUT P1, RZ, R34, c[0x0][0x1c4], RZ, 0xfc, P1 ;  /* 0x0000710022ff7a12 */ /* 0x000fda000082fcff */
[----:B------:R-:W-:Y:S05]  /*0650*/  @P1 BRA `(.L_x_6479) ;  /* 0x0000002000001947 */ /* 0x000fea0003800000 */
[----:B------:R-:W-:Y:S05]  /*0660*/  BRA `(.L_x_6480) ;  /* 0x0000002000007947 */ /* 0x000fea0003800000 */
.L_x_6478:
[----:B0-----:R-:W-:-:S05]  /*0670*/  FADD.FTZ R31, R8, R31 ;  /* 0x0000001f081f7221 */ /* 0x001fca0000010000 */
.L_x_6479:
[----:B------:R-:W-:Y:S02]  /*0680*/  MOV R12, R31 ;  /* 0x0000001f000c7202 */ /* 0x000fe40000000f00 */
.L_x_6480:
        /* <DEDUP_REMOVED lines=8> */
.L_x_6481:
[----:B------:R-:W-:-:S05]  /*0710*/  FADD.FTZ R34, R9, R34 ;  /* 0x0000002209227221 */ /* 0x000fca0000010000 */
.L_x_6482:
[----:B------:R-:W-:Y:S02]  /*0720*/  MOV R13, R34 ;  /* 0x00000022000d7202 */ /* 0x000fe40000000f00 */
.L_x_6483:
        /* <DEDUP_REMOVED lines=8> */
.L_x_6484:
[----:B------:R-:W-:-:S05]  /*07b0*/  FADD.FTZ R35, R10, R35 ;  /* 0x000000230a237221 */ /* 0x000fca0000010000 */
.L_x_6485:
[----:B------:R-:W-:Y:S02]  /*07c0*/  MOV R14, R35 ;  /* 0x00000023000e7202 */ /* 0x000fe40000000f00 */
.L_x_6486:
        /* <DEDUP_REMOVED lines=8> */
.L_x_6487:
[----:B------:R-:W-:-:S05]  /*0850*/  FADD.FTZ R36, R11, R36 ;  /* 0x000000240b247221 */ /* 0x000fca0000010000 */
.L_x_6488:
[----:B------:R-:W-:Y:S02]  /*0860*/  MOV R15, R36 ;  /* 0x00000024000f7202 */ /* 0x000fe40000000f00 */
.L_x_6489:
[----:B------:R-:W-:Y:S01]  /*0870*/  MOV R16, c[0x0][0x180] ;  /* 0x0000600000107a02 */ /* 0x000fe20000000f00 */
[----:B------:R-:W-:Y:S01]  /*0880*/  IMAD.MOV.U32 R17, RZ, RZ, c[0x0][0x184] ;  /* 0x00006100ff117624 */ /* 0x000fe200078e00ff */
[----:B------:R-:W-:Y:S02]  /*0890*/  IADD3 R42, R39, 0x20, RZ ;  /* 0x00000020272a7810 */ /* 0x000fe40007ffe0ff */
[----:B------:R-:W-:-:S04]  /*08a0*/  LOP3.LUT P0, RZ, R16, c[0x0][0x1c0], RZ, 0xfc, !PT ;  /* 0x0000700010ff7a12 */ /* 0x000fc8000780fcff */
[----:B------:R-:W-:-:S13]  /*08b0*/  LOP3.LUT P0, RZ, R17, c[0x0][0x1c4], RZ, 0xfc, P0 ;  /* 0x0000710011ff7a12 */ /* 0x000fda000000fcff */
[----:B------:R-:W-:-:S04]  /*08c0*/  @P0 LEA R16, P1, R39, c[0x0][0x188], 0x4 ;  /* 0x0000620027100a11 */ /* 0x000fc800078220ff */
[----:B------:R-:W-:-:S05]  /*08d0*/  @P0 LEA.HI.X R17, R39, c[0x0][0x18c], RZ, 0x4, P1 ;  /* 0x0000630027110a11 */ /* 0x000fca00008f24ff */
[----:B------:R0:W-:Y:S04]  /*08e0*/  @P0 STG.E.128 [R16.64], R12 ;  /* 0x0000000c10000986 */ /* 0x0001e8000c101d04 */
.L_x_6477:
[----:B0-----:R-:W-:Y:S05]  /*08f0*/  BSYNC B0 ;  /* 0x0000000000007941 */ /* 0x001fea0003800000 */
.L_x_6476:
[----:B------:R-:W-:Y:S01]  /*0900*/  BSSY B0, `(.L_x_6490) ;  /* 0x000003b000007945 */ /* 0x000fe20003800000 */
        /* <DEDUP_REMOVED lines=11> */
[----:B--2--5:R-:W-:-:S12]  /*09c0*/  FMUL.FTZ R33, R16, R41 ;  /* 0x0000002910217220 */ /* 0x024fd80000410000 */
[----:B------:R-:W-:Y:S05]  /*09d0*/  @P0 BRA `(.L_x_6492) ;  /* 0x0000006000000947 */ /* 0x000fea0003800000 */
[----:B0-----:R-:W-:-:S04]  /*09e0*/  MOV R16, c[0x0][0x180] ;  /* 0x0000600000107a02 */ /* 0x001fc80000000f00 */
[----:B------:R-:W-:Y:S01]  /*09f0*/  LOP3.LUT P1, RZ, R16, c[0x0][0x1c0], RZ, 0xfc, !PT ;  /* 0x0000700010ff7a12 */ /* 0x000fe2000782fcff */
[----:B------:R-:W-:-:S05]  /*0a00*/  IMAD.MOV.U32 R16, RZ, RZ, c[0x0][0x184] ;  /* 0x00006100ff107624 */ /* 0x000fca00078e00ff */
[----:B------:R-:W-:-:S13]  /*0a10*/  LOP3.LUT P1, RZ, R16, c[0x0][0x1c4], RZ, 0xfc, P1 ;  /* 0x0000710010ff7a12 */ /* 0x000fda000082fcff */
[----:B------:R-:W-:Y:S05]  /*0a20*/  @P1 BRA `(.L_x_6493) ;  /* 0x0000002000001947 */ /* 0x000fea0003800000 */
[----:B------:R-:W-:Y:S05]  /*0a30*/  BRA `(.L_x_6494) ;  /* 0x0000002000007947 */ /* 0x000fea0003800000 */
.L_x_6492:
[----:B0-----:R-:W-:-:S05]  /*0a40*/  FADD.FTZ R33, R8, R33 ;  /* 0x0000002108217221 */ /* 0x001fca0000010000 */
.L_x_6493:
[----:B------:R-:W-:Y:S02]  /*0a50*/  MOV R12, R33 ;  /* 0x00000021000c7202 */ /* 0x000fe40000000f00 */
.L_x_6494:
[----:B------:R-:W-:Y:S01]  /*0a60*/  FMUL.FTZ R32, R17, R41 ;  /* 0x0000002911207220 */ /* 0x000fe20000410000 */
[----:B------:R-:W-:Y:S05]  /*0a70*/  @P0 BRA `(.L_x_6495) ;  /* 0x0000006000000947 */ /* 0x000fea0003800000 */
[----:B------:R-:W-:-:S04]  /*0a80*/  MOV R16, c[0x0][0x180] ;  /* 0x0000600000107a02 */ /* 0x000fc80000000f00 */
[----:B------:R-:W-:Y:S01]  /*0a90*/  LOP3.LUT P1, RZ, R16, c[0x0][0x1c0], RZ, 0xfc, !PT ;  /* 0x0000700010ff7a12 */ /* 0x000fe2000782fcff */
[----:B------:R-:W-:-:S05]  /*0aa0*/  IMAD.MOV.U32 R16, RZ, RZ, c[0x0][0x184] ;  /* 0x00006100ff107624 */ /* 0x000fca00078e00ff */
[----:B------:R-:W-:-:S13]  /*0ab0*/  LOP3.LUT P1, RZ, R16, c[0x0][0x1c4], RZ, 0xfc, P1 ;  /* 0x0000710010ff7a12 */ /* 0x000fda000082fcff */
[----:B------:R-:W-:Y:S05]  /*0ac0*/  @P1 BRA `(.L_x_6496) ;  /* 0x0000002000001947 */ /* 0x000fea0003800000 */
[----:B------:R-:W-:Y:S05]  /*0ad0*/  BRA `(.L_x_6497) ;  /* 0x0000002000007947 */ /* 0x000fea0003800000 */
.L_x_6495:
[----:B------:R-:W-:-:S05]  /*0ae0*/  FADD.FTZ R32, R9, R32 ;  /* 0x0000002009207221 */ /* 0x000fca0000010000 */
.L_x_6496:
[----:B------:R-:W-:Y:S02]  /*0af0*/  MOV R13, R32 ;  /* 0x00000020000d7202 */ /* 0x000fe40000000f00 */
.L_x_6497:
        /* <DEDUP_REMOVED lines=8> */
.L_x_6498:
[----:B------:R-:W-:-:S05]  /*0b80*/  FADD.FTZ R37, R10, R37 ;  /* 0x000000250a257221 */ /* 0x000fca0000010000 */
.L_x_6499:
[----:B------:R-:W-:Y:S02]  /*0b90*/  MOV R14, R37 ;  /* 0x00000025000e7202 */ /* 0x000fe40000000f00 */
.L_x_6500:
        /* <DEDUP_REMOVED lines=8> */
.L_x_6501:
[----:B------:R-:W-:-:S05]  /*0c20*/  FADD.FTZ R38, R11, R38 ;  /* 0x000000260b267221 */ /* 0x000fca0000010000 */
.L_x_6502:
[----:B------:R-:W-:Y:S02]  /*0c30*/  MOV R15, R38 ;  /* 0x00000026000f7202 */ /* 0x000fe40000000f00 */
.L_x_6503:
[----:B------:R-:W-:Y:S01]  /*0c40*/  MOV R16, c[0x0][0x180] ;  /* 0x0000600000107a02 */ /* 0x000fe20000000f00 */
[----:B------:R-:W-:-:S03]  /*0c50*/  IMAD.MOV.U32 R17, RZ, RZ, c[0x0][0x184] ;  /* 0x00006100ff117624 */ /* 0x000fc600078e00ff */
[----:B------:R-:W-:-:S04]  /*0c60*/  LOP3.LUT P0, RZ, R16, c[0x0][0x1c0], RZ, 0xfc, !PT ;  /* 0x0000700010ff7a12 */ /* 0x000fc8000780fcff */
[----:B------:R-:W-:-:S13]  /*0c70*/  LOP3.LUT P0, RZ, R17, c[0x0][0x1c4], RZ, 0xfc, P0 ;  /* 0x0000710011ff7a12 */ /* 0x000fda000000fcff */
[----:B------:R-:W-:-:S04]  /*0c80*/  @P0 LEA R16, P1, R42, c[0x0][0x188], 0x4 ;  /* 0x000062002a100a11 */ /* 0x000fc800078220ff */
[----:B------:R-:W-:-:S05]  /*0c90*/  @P0 LEA.HI.X R17, R42, c[0x0][0x18c], RZ, 0x4, P1 ;  /* 0x000063002a110a11 */ /* 0x000fca00008f24ff */
[----:B------:R0:W-:Y:S04]  /*0ca0*/  @P0 STG.E.128 [R16.64], R12 ;  /* 0x0000000c10000986 */ /* 0x0001e8000c101d04 */
.L_x_6491:
[----:B------:R-:W-:Y:S05]  /*0cb0*/  BSYNC B0 ;  /* 0x0000000000007941 */ /* 0x000fea0003800000 */
.L_x_6490:
[----:B0-----:R-:W-:Y:S01]  /*0cc0*/  FADD.FTZ R17, RZ, R31 ;  /* 0x0000001fff117221 */ /* 0x001fe20000010000 */
[----:B------:R-:W-:Y:S02]  /*0cd0*/  ISETP.GT.U32.AND P0, PT, R28, 0x3f, PT ;  /* 0x0000003f1c00780c */ /* 0x000fe40003f04070 */
[----:B------:R-:W-:Y:S01]  /*0ce0*/  ISETP.NE.AND P1, PT, R40, RZ, PT ;  /* 0x000000ff2800720c */ /* 0x000fe20003f25270 */
[----:B------:R-:W-:-:S04]  /*0cf0*/  FADD.FTZ R16, R34, R17 ;  /* 0x0000001122107221 */ /* 0x000fc80000010000 */
[----:B------:R-:W-:-:S04]  /*0d00*/  FADD.FTZ R17, R35, R16 ;  /* 0x0000001023117221 */ /* 0x000fc80000010000 */
[----:B------:R-:W-:-:S05]  /*0d10*/  FADD.FTZ R17, R36, R17 ;  /* 0x0000001124117221 */ /* 0x000fca0000010000 */
[----:B------:R-:W-:-:S05]  /*0d20*/  FSEL R42, R17, RZ, P2 ;  /* 0x000000ff112a7208 */ /* 0x000fca0001000000 */
[----:B------:R-:W-:-:S04]  /*0d30*/  FADD.FTZ R17, R33, R42 ;  /* 0x0000002a21117221 */ /* 0x000fc80000010000 */
[----:B------:R-:W-:-:S04]  /*0d40*/  FADD.FTZ R16, R32, R17 ;  /* 0x0000001120107221 */ /* 0x000fc80000010000 */
[----:B------:R-:W-:-:S04]  /*0d50*/  FADD.FTZ R17, R37, R16 ;  /* 0x0000001025117221 */ /* 0x000fc80000010000 */
[----:B------:R-:W-:Y:S01]  /*0d60*/  @P0 FADD.FTZ R42, R38, R17 ;  /* 0x00000011262a0221 */ /* 0x000fe20000010000 */
[----:B------:R-:W-:Y:S05]  /*0d70*/  BRA.DIV ~URZ, `(.L_x_6504) ;  /* 0x000006027f007947 */ /* 0x000fea000b800000 */
[----:B------:R0:W1:Y:S02]  /*0d80*/  SHFL.BFLY PT, R18, R42, 0x1, 0x1f ;  /* 0x0c201f002a127f89 */ /* 0x00006400000e0000 */
.L_x_6512:
        /* <DEDUP_REMOVED lines=8> */
[----:B-----5:R-:W1:Y:S02]  /*0e10*/  SHFL.BFLY PT, R41, R18, 0x10, 0x1f ;  /* 0x0e001f0012297f89 */ /* 0x020e6400000e0000 */
[----:B-1----:R-:W-:-:S04]  /*0e20*/  FADD.FTZ R41, R18, R41 ;  /* 0x0000002912297221 */ /* 0x002fc80000010000 */
        /* <DEDUP_REMOVED lines=10> */
[----:B------:R-:W-:-:S03]  /*0ed0*/  FADD.FTZ R16, R32, -R41 ;  /* 0x8000002920107221 */ /* 0x000fc60000010000 */
[----:B------:R-:W-:-:S05]  /*0ee0*/  FSEL R40, R40, RZ, P2 ;  /* 0x000000ff28287208 */ /* 0x000fca0001000000 */
[----:B------:R-:W-:-:S04]  /*0ef0*/  FFMA.FTZ R17, R17, R17, R40 ;  /* 0x0000001111117223 */ /* 0x000fc80000010028 */
[----:B------:R-:W-:Y:S02]  /*0f00*/  FFMA.FTZ R17, R16, R16, R17 ;  /* 0x0000001010117223 */ /* 0x000fe40000010011 */
[----:B------:R-:W-:-:S04]  /*0f10*/  FADD.FTZ R16, R37, -R41 ;  /* 0x8000002925107221 */ /* 0x000fc80000010000 */
[----:B------:R-:W-:Y:S02]  /*0f20*/  FFMA.FTZ R17, R16, R16, R17 ;  /* 0x0000001010117223 */ /* 0x000fe40000010011 */
[----:B------:R-:W-:-:S04]  /*0f30*/  FADD.FTZ R16, R38, -R41 ;  /* 0x8000002926107221 */ /* 0x000fc80000010000 */
[----:B------:R-:W-:-:S05]  /*0f40*/  @P0 FFMA.FTZ R40, R16, R16, R17 ;  /* 0x0000001010280223 */ /* 0x000fca0000010011 */
[----:B------:R-:W1:Y:S02]  /*0f50*/  SHFL.BFLY PT, R17, R40, 0x1, 0x1f ;  /* 0x0c201f0028117f89 */ /* 0x000e6400000e0000 */
[----:B-1----:R-:W-:-:S05]  /*0f60*/  FADD.FTZ R17, R40, R17 ;  /* 0x0000001128117221 */ /* 0x002fca0000010000 */
[----:B------:R-:W1:Y:S02]  /*0f70*/  SHFL.BFLY PT, R16, R17, 0x2, 0x1f ;  /* 0x0c401f0011107f89 */ /* 0x000e6400000e0000 */
[----:B-1----:R-:W-:-:S05]  /*0f80*/  FADD.FTZ R16, R17, R16 ;  /* 0x0000001011107221 */ /* 0x002fca0000010000 */
[----:B------:R-:W1:Y:S02]  /*0f90*/  SHFL.BFLY PT, R19, R16, 0x4, 0x1f ;  /* 0x0c801f0010137f89 */ /* 0x000e6400000e0000 */
[----:B-1----:R-:W-:-:S05]  /*0fa0*/  FADD.FTZ R18, R16, R19 ;  /* 0x0000001310127221 */ /* 0x002fca0000010000 */
[----:B------:R-:W1:Y:S02]  /*0fb0*/  SHFL.BFLY PT, R19, R18, 0x8, 0x1f ;  /* 0x0d001f0012137f89 */ /* 0x000e6400000e0000 */
[----:B-1----:R-:W-:-:S05]  /*0fc0*/  FADD.FTZ R19, R18, R19 ;  /* 0x0000001312137221 */ /* 0x002fca0000010000 */
[----:B------:R1:W2:Y:S02]  /*0fd0*/  SHFL.BFLY PT, R18, R19, 0x10, 0x1f ;  /* 0x0e001f0013127f89 */ /* 0x0002a400000e0000 */
.L_x_6513:
[----:B-12---:R-:W-:Y:S01]  /*0fe0*/  FADD.FTZ R19, R18, R19 ;  /* 0x0000001312137221 */ /* 0x006fe20000010000 */
[----:B------:R-:W-:Y:S01]  /*0ff0*/  ISETP.NE.AND P0, PT, RZ, UR6, PT ;  /* 0x00000006ff007c0c */ /* 0x000fe2000bf05270 */
[C---:B------:R-:W-:Y:S01]  /*1000*/  FMUL.FTZ R16, R41.reuse, R41 ;  /* 0x0000002929107220 */ /* 0x040fe20000410000 */
[----:B------:R-:W-:Y:S01]  /*1010*/  MOV R18, c[0x0][0x1e0] ;  /* 0x0000780000127a02 */ /* 0x000fe20000000f00 */
[----:B------:R-:W-:Y:S01]  /*1020*/  BSSY B0, `(.L_x_6506) ;  /* 0x000001d000007945 */ /* 0x000fe20003800000 */
[----:B0-----:R-:W-:Y:S02]  /*1030*/  FSEL R42, R41, RZ, !P0 ;  /* 0x000000ff292a7208 */ /* 0x001fe40004000000 */
[----:B------:R-:W-:Y:S01]  /*1040*/  FSEL R17, R16, RZ, P0 ;  /* 0x000000ff10117208 */ /* 0x000fe20000000000 */
[----:B------:R-:W-:Y:S01]  /*1050*/  FFMA.FTZ R16, R19, R18, c[0x0][0x228] ;  /* 0x00008a0013107623 */ /* 0x000fe20000010012 */
[----:B------:R-:W-:-:S03]  /*1060*/  @!P1 MOV R19, 0x4 ;  /* 0x0000000400139802 */ /* 0x000fc60000000f00 */
[----:B------:R-:W-:Y:S02]  /*1070*/  FADD.FTZ R43, R16, R17 ;  /* 0x00000011102b7221 */ /* 0x000fe40000010000 */
[----:B------:R-:W-:Y:S02]  /*1080*/  @!P1 IMAD.MOV.U32 R17, RZ, RZ, 0x4 ;  /* 0x00000004ff119424 */ /* 0x000fe400078e00ff */
[C---:B------:R-:W-:Y:S02]  /*1090*/  @!P1 IMAD.WIDE R18, R30.reuse, R19, c[0x0][0x1a0] ;  /* 0x000068001e129625 */ /* 0x040fe400078e0213 */
[----:B------:R-:W0:Y:S02]  /*10a0*/  MUFU.RSQ R43, R43 ;  /* 0x0000002b002b7308 */ /* 0x000e240000001400 */
[----:B------:R-:W-:Y:S01]  /*10b0*/  @!P1 IMAD.WIDE R16, R30, R17, c[0x0][0x1a8] ;  /* 0x00006a001e109625 */ /* 0x000fe200078e0211 */
[----:B------:R1:W-:Y:S04]  /*10c0*/  @!P1 STG.E [R18.64], R41 ;  /* 0x0000002912009986 */ /* 0x0003e8000c101904 */
[----:B0-----:R1:W-:Y:S01]  /*10d0*/  @!P1 STG.E [R16.64], R43 ;  /* 0x0000002b10009986 */ /* 0x0013e2000c101904 */
[----:B------:R-:W-:Y:S05]  /*10e0*/  @!P2 BRA `(.L_x_6507) ;  /* 0x000001000000a947 */ /* 0x000fea0003800000 */
[--C-:B-1----:R-:W-:Y:S02]  /*10f0*/  FADD.FTZ R18, R34, -R42.reuse ;  /* 0x8000002a22127221 */ /* 0x102fe40000010000 */
[----:B------:R-:W-:-:S02]  /*1100*/  FADD.FTZ R40, R35, -R42 ;  /* 0x8000002a23287221 */ /* 0x000fc40000010000 */
[C---:B------:R-:W-:Y:S02]  /*1110*/  FMUL.FTZ R17, R43.reuse, R18 ;  /* 0x000000122b117220 */ /* 0x040fe40000410000 */
[----:B------:R-:W-:Y:S01]  /*1120*/  FMUL.FTZ R18, R43, R40 ;  /* 0x000000282b127220 */ /* 0x000fe20000410000 */
[----:B------:R-:W-:Y:S01]  /*1130*/  HFMA2.MMA R40, -RZ, RZ, 0, 9.5367431640625e-07 ;  /* 0x00000010ff287435 */ /* 0x000fe200000001ff */
[--C-:B------:R-:W-:Y:S02]  /*1140*/  FADD.FTZ R16, R31, -R42.reuse ;  /* 0x8000002a1f107221 */ /* 0x100fe40000010000 */
[----:B------:R-:W-:Y:S02]  /*1150*/  FADD.FTZ R44, R36, -R42 ;  /* 0x8000002a242c7221 */ /* 0x000fe40000010000 */
[C---:B------:R-:W-:Y:S02]  /*1160*/  FMUL.FTZ R16, R43.reuse, R16 ;  /* 0x000000102b107220 */ /* 0x040fe40000410000 */
[----:B------:R-:W-:-:S02]  /*1170*/  FMUL.FTZ R19, R43, R44 ;  /* 0x0000002c2b137220 */ /* 0x000fc40000410000 */
[----:B------:R-:W-:Y:S02]  /*1180*/  FFMA.FTZ R16, R24, R16, R29 ;  /* 0x0000001018107223 */ /* 0x000fe4000001001d */
[----:B------:R-:W-:Y:S02]  /*1190*/  FFMA.FTZ R17, R23, R17, R4 ;  /* 0x0000001117117223 */ /* 0x000fe40000010004 */
[----:B------:R-:W-:Y:S02]  /*11a0*/  FFMA.FTZ R18, R21, R18, R26 ;  /* 0x0000001215127223 */ /* 0x000fe4000001001a */
[----:B------:R-:W-:Y:S02]  /*11b0*/  FFMA.FTZ R19, R22, R19, R3 ;  /* 0x0000001316137223 */ /* 0x000fe40000010003 */
[C---:B------:R-:W-:Y:S01]  /*11c0*/  IMAD.WIDE.U32 R40, R39.reuse, R40, c[0x0][0x208] ;  /* 0x0000820027287625 */ /* 0x040fe200078e0028 */
[----:B------:R-:W-:-:S04]  /*11d0*/  IADD3 R39, R39, 0x20, RZ ;  /* 0x0000002027277810 */ /* 0x000fc80007ffe0ff */
[----:B------:R0:W-:Y:S03]  /*11e0*/  STG.E.128 [R40.64], R16 ;  /* 0x0000001028007986 */ /* 0x0001e6000c101d04 */
.L_x_6507:
[----:B------:R-:W-:Y:S05]  /*11f0*/  BSYNC B0 ;  /* 0x0000000000007941 */ /* 0x000fea0003800000 */
.L_x_6506:
[----:B------:R-:W-:Y:S01]  /*1200*/  BSSY B0, `(.L_x_6508) ;  /* 0x0000011000007945 */ /* 0x000fe20003800000 */
[----:B------:R-:W-:Y:S05]  /*1210*/  @!P3 BRA `(.L_x_6509) ;  /* 0x000000f00000b947 */ /* 0x000fea0003800000 */
[--C-:B01----:R-:W-:Y:S01]  /*1220*/  FADD.FTZ R16, R33, -R42.reuse ;  /* 0x8000002a21107221 */ /* 0x103fe20000010000 */
[----:B------:R-:W-:Y:S01]  /*1230*/  MOV R44, 0x10 ;  /* 0x00000010002c7802 */ /* 0x000fe20000000f00 */
[--C-:B------:R-:W-:Y:S02]  /*1240*/  FADD.FTZ R18, R32, -R42.reuse ;  /* 0x8000002a20127221 */ /* 0x100fe40000010000 */
[--C-:B------:R-:W-:Y:S02]  /*1250*/  FADD.FTZ R40, R37, -R42.reuse ;  /* 0x8000002a25287221 */ /* 0x100fe40000010000 */
[----:B------:R-:W-:Y:S02]  /*1260*/  FADD.FTZ R42, R38, -R42 ;  /* 0x8000002a262a7221 */ /* 0x000fe40000010000 */
[C---:B------:R-:W-:Y:S02]  /*1270*/  FMUL.FTZ R17, R43.reuse, R18 ;  /* 0x000000122b117220 */ /* 0x040fe40000410000 */
[----:B------:R-:W-:-:S02]  /*1280*/  FMUL.FTZ R16, R43, R16 ;  /* 0x000000102b107220 */ /* 0x000fc40000410000 */
[C---:B------:R-:W-:Y:S02]  /*1290*/  FMUL.FTZ R18, R43.reuse, R40 ;  /* 0x000000282b127220 */ /* 0x040fe40000410000 */
[----:B------:R-:W-:Y:S02]  /*12a0*/  FMUL.FTZ R19, R43, R42 ;  /* 0x0000002a2b137220 */ /* 0x000fe40000410000 */
[----:B------:R-:W-:-:S04]  /*12b0*/  IMAD.WIDE.U32 R40, R39, R44, c[0x0][0x208] ;  /* 0x0000820027287625 */ /* 0x000fc800078e002c */
[----:B------:R-:W-:Y:S02]  /*12c0*/  FFMA.FTZ R16, R20, R16, R27 ;  /* 0x0000001014107223 */ /* 0x000fe4000001001b */
[----:B------:R-:W-:Y:S02]  /*12d0*/  FFMA.FTZ R17, R7, R17, R2 ;  /* 0x0000001107117223 */ /* 0x000fe40000010002 */
[----:B------:R-:W-:Y:S02]  /*12e0*/  FFMA.FTZ R19, R5, R19, R0 ;  /* 0x0000001305137223 */ /* 0x000fe40000010000 */
[----:B------:R-:W-:-:S05]  /*12f0*/  FFMA.FTZ R18, R6, R18, R25 ;  /* 0x0000001206127223 */ /* 0x000fca0000010019 */
[----:B------:R0:W-:Y:S02]  /*1300*/  STG.E.128 [R40.64], R16 ;  /* 0x0000001028007986 */ /* 0x0001e4000c101d04 */
.L_x_6509:
[----:B------:R-:W-:Y:S05]  /*1310*/  BSYNC B0 ;  /* 0x0000000000007941 */ /* 0x000fea0003800000 */
.L_x_6508:
[----:B01----:R-:W-:-:S04]  /*1320*/  IMAD.MOV.U32 R17, RZ, RZ, 0x4 ;  /* 0x00000004ff117424 */ /* 0x003fc800078e00ff */
[----:B------:R-:W-:-:S05]  /*1330*/  IMAD R30, R17, c[0x0][0x160], R30 ;  /* 0x00005800111e7a24 */ /* 0x000fca00078e021e */
[----:B------:R-:W-:-:S13]  /*1340*/  ISETP.GE.AND P0, PT, R30, c[0x0][0x164], PT ;  /* 0x000059001e007a0c */ /* 0x000fda0003f06270 */
[----:B------:R-:W-:Y:S01]  /*1350*/  @P0 CALL.REL.NOINC `(.L_x_6510) ;  /* 0x0000001000000944 */ /* 0x000fe20003c00000 */
[----:B------:R-:W-:Y:S05]  /*1360*/  BRA `(.L_x_6511) ;  /* 0xfffff0f000007947 */ /* 0x000fea000383ffff */
.L_x_6510:
[----:B------:R-:W-:Y:S05]  /*1370*/  EXIT ;  /* 0x000000000000794d */ /* 0x000fea0003800000 */
.L_x_6504:
[----:B------:R-:W-:Y:S01]  /*1380*/  HFMA2.MMA R18, -RZ, RZ, 0, 5.9604644775390625e-08 ;  /* 0x00000001ff127435 */ /* 0x000fe200000001ff */
[----:B------:R-:W-:Y:S01]  /*1390*/  MOV R19, R42 ;  /* 0x0000002a00137202 */ /* 0x000fe20000000f00 */
[----:B------:R-:W-:Y:S01]  /*13a0*/  IMAD.MOV.U32 R43, RZ, RZ, 0x1f ;  /* 0x0000001fff2b7424 */ /* 0x000fe200078e00ff */
[----:B------:R-:W-:Y:S02]  /*13b0*/  MOV R40, 0xffffffff ;  /* 0xffffffff00287802 */ /* 0x000fe40000000f00 */
[----:B------:R-:W-:Y:S02]  /*13c0*/  MOV R16, 0x13e0 ;  /* 0x000013e000107802 */ /* 0x000fe40000000f00 */
[----:B-----5:R-:W-:Y:S05]  /*13d0*/  CALL.REL.NOINC `($__internal_128_$__cuda_sm70_shflsync_bfly_p) ;  /* 0x0000049000007944 */ /* 0x020fea0003c00000 */
[----:B01----:R-:W-:Y:S05]  /*13e0*/  BRA `(.L_x_6512) ;  /* 0xfffff9a000007947 */ /* 0x003fea000383ffff */
.L_x_6505:
[----:B------:R-:W-:Y:S01]  /*13f0*/  HFMA2.MMA R18, -RZ, RZ, 0, 1.1920928955078125e-07 ;  /* 0x00000002ff127435 */ /* 0x000fe200000001ff */
[----:B------:R-:W-:Y:S01]  /*1400*/  IMAD.MOV.U32 R43, RZ, RZ, 0x1f ;  /* 0x0000001fff2b7424 */ /* 0x000fe200078e00ff */
[----:B------:R-:W-:Y:S02]  /*1410*/  MOV R40, 0xffffffff ;  /* 0xffffffff00287802 */ /* 0x000fe40000000f00 */
[----:B------:R-:W-:Y:S02]  /*1420*/  MOV R16, 0x1440 ;  /* 0x0000144000107802 */ /* 0x000fe40000000f00 */
[----:B0----5:R-:W-:Y:S05]  /*1430*/  CALL.REL.NOINC `($__internal_128_$__cuda_sm70_shflsync_bfly_p) ;  /* 0x0000043000007944 */ /* 0x021fea0003c00000 */
[----:B01----:R-:W-:Y:S01]  /*1440*/  FADD.FTZ R19, R19, R18 ;  /* 0x0000001213137221 */ /* 0x003fe20000010000 */
[----:B------:R-:W-:Y:S01]  /*1450*/  HFMA2.MMA R18, -RZ, RZ, 0, 2.384185791015625e-07 ;  /* 0x00000004ff127435 */ /* 0x000fe200000001ff */
[----:B------:R-:W-:Y:S01]  /*1460*/  IMAD.MOV.U32 R43, RZ, RZ, 0x1f ;  /* 0x0000001fff2b7424 */ /* 0x000fe200078e00ff */
[----:B------:R-:W-:-:S02]  /*1470*/  MOV R40, 0xffffffff ;  /* 0xffffffff00287802 */ /* 0x000fc40000000f00 */
[----:B------:R-:W-:Y:S02]  /*1480*/  MOV R16, 0x14a0 ;  /* 0x000014a000107802 */ /* 0x000fe40000000f00 */
[----:B------:R-:W-:Y:S05]  /*1490*/  CALL.REL.NOINC `($__internal_128_$__cuda_sm70_shflsync_bfly_p) ;  /* 0x000003d000007944 */ /* 0x000fea0003c00000 */
[----:B01----:R-:W-:Y:S01]  /*14a0*/  FADD.FTZ R19, R19, R18 ;  /* 0x0000001213137221 */ /* 0x003fe20000010000 */
[----:B------:R-:W-:Y:S01]  /*14b0*/  HFMA2.MMA R18, -RZ, RZ, 0, 4.76837158203125e-07 ;  /* 0x00000008ff127435 */ /* 0x000fe200000001ff */
[----:B------:R-:W-:Y:S01]  /*14c0*/  IMAD.MOV.U32 R43, RZ, RZ, 0x1f ;  /* 0x0000001fff2b7424 */ /* 0x000fe200078e00ff */
[----:B------:R-:W-:Y:S02]  /*14d0*/  MOV R40, 0xffffffff ;  /* 0xffffffff00287802 */ /* 0x000fe40000000f00 */
[----:B------:R-:W-:Y:S02]  /*14e0*/  MOV R16, 0x1500 ;  /* 0x0000150000107802 */ /* 0x000fe40000000f00 */
[----:B------:R-:W-:Y:S05]  /*14f0*/  CALL.REL.NOINC `($__internal_128_$__cuda_sm70_shflsync_bfly_p) ;  /* 0x0000037000007944 */ /* 0x000fea0003c00000 */
[----:B01----:R-:W-:Y:S01]  /*1500*/  FADD.FTZ R19, R19, R18 ;  /* 0x0000001213137221 */ /* 0x003fe20000010000 */
[----:B------:R-:W-:Y:S01]  /*1510*/  HFMA2.MMA R18, -RZ, RZ, 0, 9.5367431640625e-07 ;  /* 0x00000010ff127435 */ /* 0x000fe200000001ff */
[----:B------:R-:W-:Y:S01]  /*1520*/  IMAD.MOV.U32 R43, RZ, RZ, 0x1f ;  /* 0x0000001fff2b7424 */ /* 0x000fe200078e00ff */
[----:B------:R-:W-:Y:S02]  /*1530*/  MOV R40, 0xffffffff ;  /* 0xffffffff00287802 */ /* 0x000fe40000000f00 */
[----:B------:R-:W-:-:S02]  /*1540*/  MOV R16, 0x1560 ;  /* 0x0000156000107802 */ /* 0x000fc40000000f00 */
[----:B------:R-:W-:Y:S05]  /*1550*/  CALL.REL.NOINC `($__internal_128_$__cuda_sm70_shflsync_bfly_p) ;  /* 0x0000031000007944 */ /* 0x000fea0003c00000 */
        /* <DEDUP_REMOVED lines=13> */
[----:B------:R-:W-:-:S03]  /*1630*/  FADD.FTZ R17, R32, -R41 ;  /* 0x8000002920117221 */ /* 0x000fc60000010000 */
[----:B------:R-:W-:Y:S01]  /*1640*/  FSEL R19, R16, RZ, P2 ;  /* 0x000000ff10137208 */ /* 0x000fe20001000000 */
[----:B------:R-:W-:-:S04]  /*1650*/  FADD.FTZ R16, R33, -R41 ;  /* 0x8000002921107221 */ /* 0x000fc80000010000 */
[----:B------:R-:W-:-:S04]  /*1660*/  FFMA.FTZ R16, R16, R16, R19 ;  /* 0x0000001010107223 */ /* 0x000fc80000010013 */
[----:B------:R-:W-:Y:S02]  /*1670*/  FFMA.FTZ R16, R17, R17, R16 ;  /* 0x0000001111107223 */ /* 0x000fe40000010010 */
[----:B------:R-:W-:-:S04]  /*1680*/  FADD.FTZ R17, R37, -R41 ;  /* 0x8000002925117221 */ /* 0x000fc80000010000 */
[----:B------:R-:W-:Y:S02]  /*1690*/  FFMA.FTZ R16, R17, R17, R16 ;  /* 0x0000001111107223 */ /* 0x000fe40000010010 */
[----:B------:R-:W-:-:S04]  /*16a0*/  FADD.FTZ R17, R38, -R41 ;  /* 0x8000002926117221 */ /* 0x000fc80000010000 */
[----:B------:R-:W-:Y:S01]  /*16b0*/  @P0 FFMA.FTZ R19, R17, R17, R16 ;  /* 0x0000001111130223 */ /* 0x000fe20000010010 */
[----:B------:R-:W-:Y:S02]  /*16c0*/  MOV R16, 0x16e0 ;  /* 0x000016e000107802 */ /* 0x000fe40000000f00 */
[----:B------:R-:W-:Y:S05]  /*16d0*/  CALL.REL.NOINC `($__internal_128_$__cuda_sm70_shflsync_bfly_p) ;  /* 0x0000019000007944 */ /* 0x000fea0003c00000 */
[----:B01----:R-:W-:Y:S01]  /*16e0*/  FADD.FTZ R19, R19, R18 ;  /* 0x0000001213137221 */ /* 0x003fe20000010000 */
[----:B------:R-:W-:Y:S01]  /*16f0*/  HFMA2.MMA R18, -RZ, RZ, 0, 1.1920928955078125e-07 ;  /* 0x00000002ff127435 */ /* 0x000fe200000001ff */
[----:B------:R-:W-:Y:S01]  /*1700*/  IMAD.MOV.U32 R43, RZ, RZ, 0x1f ;  /* 0x0000001fff2b7424 */ /* 0x000fe200078e00ff */
[----:B------:R-:W-:Y:S02]  /*1710*/  MOV R40, 0xffffffff ;  /* 0xffffffff00287802 */ /* 0x000fe40000000f00 */
[----:B------:R-:W-:Y:S02]  /*1720*/  MOV R16, 0x1740 ;  /* 0x0000174000107802 */ /* 0x000fe40000000f00 */
[----:B------:R-:W-:Y:S05]  /*1730*/  CALL.REL.NOINC `($__internal_128_$__cuda_sm70_shflsync_bfly_p) ;  /* 0x0000013000007944 */ /* 0x000fea0003c00000 */
[----:B01----:R-:W-:Y:S01]  /*1740*/  FADD.FTZ R19, R19, R18 ;  /* 0x0000001213137221 */ /* 0x003fe20000010000 */
[----:B------:R-:W-:Y:S01]  /*1750*/  HFMA2.MMA R18, -RZ, RZ, 0, 2.384185791015625e-07 ;  /* 0x00000004ff127435 */ /* 0x000fe200000001ff */
[----:B------:R-:W-:Y:S01]  /*1760*/  IMAD.MOV.U32 R43, RZ, RZ, 0x1f ;  /* 0x0000001fff2b7424 */ /* 0x000fe200078e00ff */
[----:B------:R-:W-:Y:S02]  /*1770*/  MOV R40, 0xffffffff ;  /* 0xffffffff00287802 */ /* 0x000fe40000000f00 */
[----:B------:R-:W-:-:S02]  /*1780*/  MOV R16, 0x17a0 ;  /* 0x000017a000107802 */ /* 0x000fc40000000f00 */
[----:B------:R-:W-:Y:S05]  /*1790*/  CALL.REL.NOINC `($__internal_128_$__cuda_sm70_shflsync_bfly_p) ;  /* 0x000000d000007944 */ /* 0x000fea0003c00000 */
[----:B01----:R-:W-:Y:S01]  /*17a0*/  FADD.FTZ R19, R19, R18 ;  /* 0x0000001213137221 */ /* 0x003fe20000010000 */
[----:B------:R-:W-:Y:S01]  /*17b0*/  HFMA2.MMA R18, -RZ, RZ, 0, 4.76837158203125e-07 ;  /* 0x00000008ff127435 */ /* 0x000fe200000001ff */
[----:B------:R-:W-:Y:S01]  /*17c0*/  IMAD.MOV.U32 R43, RZ, RZ, 0x1f ;  /* 0x0000001fff2b7424 */ /* 0x000fe200078e00ff */
[----:B------:R-:W-:-:S02]  /*17d0*/  MOV R40, 0xffffffff ;  /* 0xffffffff00287802 */ /* 0x000fc40000000f00 */
[----:B------:R-:W-:Y:S02]  /*17e0*/  MOV R16, 0x1800 ;  /* 0x0000180000107802 */ /* 0x000fe40000000f00 */
[----:B------:R-:W-:Y:S05]  /*17f0*/  CALL.REL.NOINC `($__internal_128_$__cuda_sm70_shflsync_bfly_p) ;  /* 0x0000007000007944 */ /* 0x000fea0003c00000 */
[----:B01----:R-:W-:Y:S01]  /*1800*/  FADD.FTZ R19, R19, R18 ;  /* 0x0000001213137221 */ /* 0x003fe20000010000 */
[----:B------:R-:W-:Y:S01]  /*1810*/  HFMA2.MMA R18, -RZ, RZ, 0, 9.5367431640625e-07 ;  /* 0x00000010ff127435 */ /* 0x000fe200000001ff */
[----:B------:R-:W-:Y:S01]  /*1820*/  IMAD.MOV.U32 R43, RZ, RZ, 0x1f ;  /* 0x0000001fff2b7424 */ /* 0x000fe200078e00ff */
[----:B------:R-:W-:Y:S02]  /*1830*/  MOV R40, 0xffffffff ;  /* 0xffffffff00287802 */ /* 0x000fe40000000f00 */
[----:B------:R-:W-:Y:S02]  /*1840*/  MOV R16, 0x1860 ;  /* 0x0000186000107802 */ /* 0x000fe40000000f00 */
[----:B------:R-:W-:Y:S05]  /*1850*/  CALL.REL.NOINC `($__internal_128_$__cuda_sm70_shflsync_bfly_p) ;  /* 0x0000001000007944 */ /* 0x000fea0003c00000 */
[----:B01----:R-:W-:Y:S05]  /*1860*/  BRA `(.L_x_6513) ;  /* 0xfffff77000007947 */ /* 0x003fea000383ffff */
        .weak           $__internal_128_$__cuda_sm70_shflsync_bfly_p
        .type           $__internal_128_$__cuda_sm70_shflsync_bfly_p,@function
        .size           $__internal_128_$__cuda_sm70_shflsync_bfly_p,(.L_x_8316 - $__internal_128_$__cuda_sm70_shflsync_bfly_p)
$__internal_128_$__cuda_sm70_shflsync_bfly_p:
[----:B------:R-:W-:Y:S01]  /*1870*/  HFMA2.MMA R17, -RZ, RZ, 0, 0 ;  /* 0x00000000ff117435 */ /* 0x000fe200000001ff */
[----:B------:R-:W-:Y:S04]  /*1880*/  WARPSYNC R40 ;  /* 0x0000002800007348 */ /* 0x000fe80003800000 */
[----:B------:R0:W1:Y:S01]  /*1890*/  SHFL.BFLY PT, R18, R19, R18, R43 ;  /* 0x0c00001213127389 */ /* 0x00006200000e002b */
[----:B------:R-:W-:Y:S05]  /*18a0*/  RET.REL.NODEC R16 `(_ZN10layer_norm13ln_fwd_kernelINS_13Kernel_traitsI6__halfffffjLj256ELj1ELj4ELj1ELj16ENS_18Kernel_traits_baseILj256ES2_ffffjLj128EEEEELb0ELb0ELb0ELb0EEEvNS_9FwdParamsE) ;  /* 0xffffe75010007950 */ /* 0x000fea0003c3ffff */
.L_x_6514:
        /* <DEDUP_REMOVED lines=13> */
.L_x_8316:


//--------------------- .text._ZN10layer_norm13ln_fwd_kernelINS_13Kernel_traitsI6__halfffffjLj256ELj1ELj4ELj1ELj16ENS_18Kernel_traits_baseILj256ES2_ffffjLj128EEEEELb0ELb0ELb0ELb1EEEvNS_9FwdParamsE --------------------------
	.section	.text._ZN10layer_norm13ln_fwd_kernelINS_13Kernel_traitsI6__halfffffjLj256ELj1ELj4ELj1ELj16ENS_18Kernel_traits_baseILj256ES2_ffffjLj128EEEEELb0ELb0ELb0ELb1EEEvNS_9FwdParamsE,"ax",@progbits
	.sectioninfo	@"SHI_REGISTERS=48"
	.align	128
        .global         _ZN10layer_norm13ln_fwd_kernelINS_13Kernel_traitsI6__halfffffjLj256ELj1ELj4ELj1ELj16ENS_18Kernel_traits_baseILj256ES2_ffffjLj128EEEEELb0ELb0ELb0ELb1EEEvNS_9FwdParamsE
        .type           _ZN10layer_norm13ln_fwd_kernelINS_13Kernel_traitsI6__halfffffjLj256ELj1ELj4ELj1ELj16ENS_18Kernel_traits_baseILj256ES2_ffffjLj128EEEEELb0ELb0ELb0ELb1EEEvNS_9FwdParamsE,@function
        .size           _ZN10layer_norm13ln_fwd_kernelINS_13Kernel_traitsI6__halfffffjLj256ELj1ELj4ELj1ELj16ENS_18Kernel_traits_baseILj256ES2_ffffjLj128EEEEELb0ELb0ELb0ELb1EEEvNS_9FwdParamsE,(.L_x_8317 - _ZN10layer_norm13ln_fwd_kernelINS_13Kernel_traitsI6__halfffffjLj256ELj1ELj4ELj1ELj16ENS_18Kernel_traits_baseILj256ES2_ffffjLj128EEEEELb0ELb0ELb0ELb1EEEvNS_9FwdParamsE)
        .other          _ZN10layer_norm13ln_fwd_kernelINS_13Kernel_traitsI6__halfffffjLj256ELj1ELj4ELj1ELj16ENS_18Kernel_traits_baseILj256ES2_ffffjLj128EEEEELb0ELb0ELb0ELb1EEEvNS_9FwdParamsE,@"STO_CUDA_ENTRY STV_DEFAULT"
_ZN10layer_norm13ln_fwd_kernelINS_13Kernel_traitsI6__halfffffjLj256ELj1ELj4ELj1ELj16ENS_18Kernel_traits_baseILj256ES2_ffffjLj128EEEEELb0ELb0ELb0ELb1EEEvNS_9FwdParamsE:
.text._ZN10layer_norm13ln_fwd_kernelINS_13Kernel_traitsI6__halfffffjLj256ELj1ELj4ELj1ELj16ENS_18Kernel_traits_baseILj256ES2_ffffjLj128EEEEELb0ELb0ELb0ELb1EEEvNS_9FwdParamsE:
[----:B------:R-:W-:Y:S02]  /*0000*/  MOV R1, c[0x0][0x28] ;  /* 0x00000a0000017a02 */ /* 0x000fe40000000f00 */
[----:B------:R-:W0:Y:S01]  /*0010*/  S2R R34, SR_TID.X ;  /* 0x0000000000227919 */ /* 0x000e220000002100 */
[----:B------:R-:W-:Y:S01]  /*0020*/  ISETP.NE.U32.AND P0, PT, RZ, c[0x0][0x218], PT ;  /* 0x00008600ff007a0c */ /* 0x000fe20003f05070 */
[----:B------:R-:W-:Y:S02]  /*0030*/  ULDC.64 UR8, c[0x0][0x118] ;  /* 0x0000460000087ab9 */ /* 0x000fe40000000a00 */
[----:B------:R-:W1:Y:S01]  /*0040*/  S2R R3, SR_CTAID.X ;  /* 0x0000000000037919 */ /* 0x000e620000002500 */
[----:B------:R-:W-:Y:S02]  /*0050*/  ISETP.NE.AND.EX P0, PT, RZ, c[0x0][0x21c], PT, P0 ;  /* 0x00008700ff007a0c */ /* 0x000fe40003f05300 */
[----:B0-----:R-:W-:Y:S02]  /*0060*/  SHF.L.U32 R0, R34, 0x3, RZ ;  /* 0x0000000322007819 */ /* 0x001fe400000006ff */
[----:B------:R-:W-:Y:S02]  /*0070*/  SHF.R.U32.HI R34, RZ, 0x5, R34 ;  /* 0x00000005ff227819 */ /* 0x000fe40000011622 */
[----:B------:R-:W-:-:S02]  /*0080*/  LOP3.LUT R0, R0, 0xf8, RZ, 0xc0, !PT ;  /* 0x000000f800007812 */ /* 0x000fc400078ec0ff */
[----:B-1----:R-:W-:Y:S02]  /*0090*/  LEA R34, R3, R34, 0x2 ;  /* 0x0000002203227211 */ /* 0x002fe400078e10ff */
[C---:B------:R-:W-:Y:S02]  /*00a0*/  IADD3 R2, P1, R0.reuse, c[0x0][0x218], RZ ;  /* 0x0000860000027a10 */ /* 0x040fe40007f3e0ff */
[----:B------:R-:W-:Y:S02]  /*00b0*/  IADD3 R4, P2, R0, c[0x0][0x1b0], RZ ;  /* 0x00006c0000047a10 */ /* 0x000fe40007f5e0ff */
[----:B------:R-:W-:Y:S02]  /*00c0*/  IADD3.X R3, RZ, c[0x0][0x21c], RZ, P1, !PT ;  /* 0x00008700ff037a10 */ /* 0x000fe40000ffe4ff */
[----:B------:R-:W-:-:S03]  /*00d0*/  ISETP.GE.AND P1, PT, R34, c[0x0][0x164], PT ;  /* 0x0000590022007a0c */ /* 0x000fc60003f26270 */
[----:B------:R0:W5:Y:S01]  /*00e0*/  @P0 LDG.E.64 R8, [R2.64] ;  /* 0x0000000802080981 */ /* 0x000162000c1e1b00 */
[----:B------:R-:W-:-:S03]  /*00f0*/  IADD3.X R5, RZ, c[0x0][0x1b4], RZ, P2, !PT ;  /* 0x00006d00ff057a10 */ /* 0x000fc600017fe4ff */
[----:B------:R0:W5:Y:S06]  /*0100*/  @P0 LDG.E.64 R6, [R2.64+0x100] ;  /* 0x0001000802060981 */ /* 0x00016c000c1e1b00 */
[----:B------:R-:W-:Y:S05]  /*0110*/  @P1 EXIT ;  /* 0x000000000000194d */ /* 0x000fea0003800000 */
[----:B------:R1:W2:Y:S04]  /*0120*/  LDG.E.64 R10, [R4.64] ;  /* 0x00000008040a7981 */ /* 0x0002a8000c1e1b00 */
[----:B------:R1:W3:Y:S01]  /*0130*/  LDG.E.64 R12, [R4.64+0x100] ;  /* 0x00010008040c7981 */ /* 0x0002e2000c1e1b00 */
[----:B-----5:R-:W-:Y:S01]  /*0140*/  @!P0 CS2R R8, SRZ ;  /* 0x0000000000088805 */ /* 0x020fe2000001ff00 */
[----:B------:R-:W-:Y:S01]  /*0150*/  @!P0 CS2R R6, SRZ ;  /* 0x0000000000068805 */ /* 0x000fe2000001ff00 */
[----:B------:R-:W-:-:S04]  /*0160*/  ULDC.U8 UR10, c[0x0][0x1f0] ;  /* 0x00007c00000a7ab9 */ /* 0x000fc80000000000 */
[--C-:B------:R-:W-:Y:S01]  /*0170*/  SHF.R.U64 R24, R8, 0x10, R9.reuse ;  /* 0x0000001008187819 */ /* 0x100fe20000001209 */
[----:B0-----:R-:W-:Y:S01]  /*0180*/  HADD2.F32 R3, -RZ, R6.H0_H0 ;  /* 0x20000006ff037230 */ /* 0x001fe20000004100 */
[----:B------:R-:W-:Y:S01]  /*0190*/  SHF.R.U32.HI R26, RZ, 0x10, R9 ;  /* 0x00000010ff1a7819 */ /* 0x000fe20000011609 */
[----:B-1----:R-:W-:Y:S01]  /*01a0*/  HADD2.F32 R4, -RZ, R7.H0_H0 ;  /* 0x20000007ff047230 */ /* 0x002fe20000004100 */
[--C-:B------:R-:W-:Y:S01]  /*01b0*/  SHF.R.U64 R27, R6, 0x10, R7.reuse ;  /* 0x00000010061b7819 */ /* 0x100fe20000001207 */
[----:B------:R-:W-:Y:S01]  /*01c0*/  HADD2.F32 R0, -RZ, R8.H0_H0 ;  /* 0x20000008ff007230 */ /* 0x000fe20000004100 */
[----:B------:R-:W-:Y:S01]  /*01d0*/  SHF.R.U32.HI R28, RZ, 0x10, R7 ;  /* 0x00000010ff1c7819 */ /* 0x000fe20000011607 */
[----:B------:R-:W-:Y:S02]  /*01e0*/  HADD2.F32 R2, -RZ, R9.H0_H0 ;  /* 0x20000009ff027230 */ /* 0x000fe40000004100 */
[----:B------:R-:W-:Y:S02]  /*01f0*/  HADD2.F32 R24, -RZ, R24.H0_H0 ;  /* 0x20000018ff187230 */ /* 0x000fe40000004100 */
[----:B------:R-:W-:-:S02]  /*0200*/  HADD2.F32 R26, -RZ, R26.H0_H0 ;  /* 0x2000001aff1a7230 */ /* 0x000fc40000004100 */
[----:B------:R-:W-:Y:S02]  /*0210*/  HADD2.F32 R27, -RZ, R27.H0_H0 ;  /* 0x2000001bff1b7230 */ /* 0x000fe40000004100 */
[----:B------:R-:W-:Y:S01]  /*0220*/  HADD2.F32 R28, -RZ, R28.H0_H0 ;  /* 0x2000001cff1c7230 */ /* 0x000fe20000004100 */
[--C-:B--2---:R-:W-:Y:S01]  /*0230*/  SHF.R.U64 R29, R10, 0x10, R11.reuse ;  /* 0x000000100a1d7819 */ /* 0x104fe2000000120b */
[----:B------:R-:W-:Y:S01]  /*0240*/  HADD2.F32 R5, -RZ, R10.H0_H0 ;  /* 0x2000000aff057230 */ /* 0x000fe20000004100 */
[----:B------:R-:W-:Y:S01]  /*0250*/  SHF.R.U32.HI R33, RZ, 0x10, R11 ;  /* 0x00000010ff217819 */ /* 0x000fe2000001160b */
[----:B------:R-:W-:Y:S01]  /*0260*/  HADD2.F32 R7, -RZ, R11.H0_H0 ;  /* 0x2000000bff077230 */ /* 0x000fe20000004100 */
[--C-:B---3--:R-:W-:Y:S01]  /*0270*/  SHF.R.U64 R32, R12, 0x10, R13.reuse ;  /* 0x000000100c207819 */ /* 0x108fe2000000120d */
[----:B------:R-:W-:Y:S01]  /*0280*/  HADD2.F32 R6, -RZ, R12.H0_H0 ;  /* 0x2000000cff067230 */ /* 0x000fe20000004100 */
[----:B------:R-:W-:Y:S01]  /*0290*/  SHF.R.U32.HI R35, RZ, 0x10, R13 ;  /* 0x00000010ff237819 */ /* 0x000fe2000001160d */
[----:B------:R-:W-:-:S02]  /*02a0*/  HADD2.F32 R25, -RZ, R13.H0_H0 ;  /* 0x2000000dff197230 */ /* 0x000fc40000004100 */
[----:B------:R-:W-:Y:S02]  /*02b0*/  HADD2.F32 R29, -RZ, R29.H0_H0 ;  /* 0x2000001dff1d7230 */ /* 0x000fe40000004100 */
[----:B------:R-:W-:Y:S02]  /*02c0*/  HADD2.F32 R33, -RZ, R33.H0_H0 ;  /* 0x20000021ff217230 */ /* 0x000fe40000004100 */
[----:B------:R-:W-:Y:S02]  /*02d0*/  HADD2.F32 R32, -RZ, R32.H0_H0 ;  /* 0x20000020ff207230 */ /* 0x000fe40000004100 */
[----:B------:R-:W-:Y:S02]  /*02e0*/  HADD2.F32 R35, -RZ, R35.H0_H0 ;  /* 0x20000023ff237230 */ /* 0x000fe40000004100 */
.L_x_6542:
[----:B------:R-:W0:Y:S01]  /*02f0*/  S2R R37, SR_TID.X ;  /* 0x0000000000257919 */ /* 0x000e220000002100 */
[----:B------:R-:W-:Y:S01]  /*0300*/  ISETP.NE.U32.AND P1, PT, RZ, c[0x0][0x1c0], PT ;  /* 0x00007000ff007a0c */ /* 0x000fe20003f25070 */
[----:B------:R-:W-:Y:S01]  /*0310*/  IMAD R16, R34, c[0x0][0x168], RZ ;  /* 0x00005a0022107a24 */ /* 0x000fe200078e02ff */
[----:B------:R-:W-:Y:S01]  /*0320*/  ISETP.NE.U32.AND P0, PT, RZ, c[0x0][0x180], PT ;  /* 0x00006000ff007a0c */ /* 0x000fe20003f05070 */
[----:B------:R-:W-:Y:S01]  /*0330*/  HFMA2.MMA R41, -RZ, RZ, 0, 9.5367431640625e-07 ;  /* 0x00000010ff297435 */ /* 0x000fe200000001ff */
[----:B------:R-:W-:Y:S01]  /*0340*/  ISETP.NE.AND.EX P1, PT, RZ, c[0x0][0x1c4], PT, P1 ;  /* 0x00007100ff007a0c */ /* 0x000fe20003f25310 */
[----:B------:R-:W-:Y:S01]  /*0350*/  HFMA2.MMA R40, -RZ, RZ, 1.875, 0 ;  /* 0x3f800000ff287435 */ /* 0x000fe200000001ff */
[----:B------:R-:W-:-:S02]  /*0360*/  SHF.R.S32.HI R17, RZ, 0x1f, R16 ;  /* 0x0000001fff117819 */ /* 0x000fc40000011410 */
[----:B------:R-:W-:Y:S02]  /*0370*/  ISETP.NE.AND.EX P0, PT, RZ, c[0x0][0x184], PT, P0 ;  /* 0x00006100ff007a0c */ /* 0x000fe40003f05300 */
[----:B------:R-:W-:-:S07]  /*0380*/  LEA.HI R30, R17, R16, RZ, 0x2 ;  /* 0x00000010111e7211 */ /* 0x000fce00078f10ff */
[----:B------:R-:W-:-:S05]  /*0390*/  @P1 MOV R39, 0x4 ;  /* 0x0000000400271802 */ /* 0x000fca0000000f00 */
[----:B------:R-:W-:Y:S01]  /*03a0*/  @P1 IMAD.WIDE R38, R34, R39, c[0x0][0x1c0] ;  /* 0x0000700022261625 */ /* 0x000fe200078e0227 */
[----:B0-----:R-:W-:-:S04]  /*03b0*/  LOP3.LUT R37, R37, 0x1f, RZ, 0xc0, !PT ;  /* 0x0000001f25257812 */ /* 0x001fc800078ec0ff */
[----:B------:R-:W-:Y:S01]  /*03c0*/  LEA.HI.SX32 R30, R30, R37, 0x1e ;  /* 0x000000251e1e7211 */ /* 0x000fe200078ff2ff */
[----:B------:R-:W2:Y:S04]  /*03d0*/  @P1 LDG.E R40, [R38.64] ;  /* 0x0000000826281981 */ /* 0x000ea8000c1e1900 */
[----:B------:R-:W-:-:S04]  /*03e0*/  IMAD.WIDE.U32 R16, R30, R41, c[0x0][0x170] ;  /* 0x00005c001e107625 */ /* 0x000fc800078e0029 */
[----:B------:R-:W-:Y:S02]  /*03f0*/  @P0 IMAD.WIDE.U32 R22, R30, R41, c[0x0][0x180] ;  /* 0x000060001e160625 */ /* 0x000fe400078e0029 */
[----:B------:R-:W2:Y:S04]  /*0400*/  LDG.E.128 R16, [R16.64] ;  /* 0x0000000810107981 */ /* 0x000ea8000c1e1d00 */
[----:B------:R0:W5:Y:S01]  /*0410*/  @P0 LDG.E.128 R8, [R22.64] ;  /* 0x0000000816080981 */ /* 0x000162000c1e1d00 */
[----:B------:R-:W-:-:S04]  /*0420*/  ISETP.NE.U32.AND P1, PT, RZ, c[0x0][0x180], PT ;  /* 0x00006000ff007a0c */ /* 0x000fc80003f25070 */
[----:B------:R-:W-:Y:S01]  /*0430*/  ISETP.NE.AND.EX P1, PT, RZ, c[0x0][0x184], PT, P1 ;  /* 0x00006100ff007a0c */ /* 0x000fe20003f25310 */
[----:B--2---:R-:W-:-:S12]  /*0440*/  FMUL.FTZ R21, R16, R40 ;  /* 0x0000002810157220 */ /* 0x004fd80000410000 */
[----:B------:R-:W-:Y:S05]  /*0450*/  @P1 BRA `(.L_x_6515) ;  /* 0x0000006000001947 */ /* 0x000fea0003800000 */
[----:B0-----:R-:W-:Y:S02]  /*0460*/  MOV R16, c[0x0][0x180] ;  /* 0x0000600000107a02 */ /* 0x001fe40000000f00 */
[----:B------:R-:W-:Y:S02]  /*0470*/  MOV R20, c[0x0][0x184] ;  /* 0x0000610000147a02 */ /* 0x000fe40000000f00 */
[----:B------:R-:W-:-:S04]  /*0480*/  LOP3.LUT P2, RZ, R16, c[0x0][0x1c0], RZ, 0xfc, !PT ;  /* 0x0000700010ff7a12 */ /* 0x000fc8000784fcff */
[----:B------:R-:W-:-:S13]  /*0490*/  LOP3.LUT P2, RZ, R20, c[0x0][0x1c4], RZ, 0xfc, P2 ;  /* 0x0000710014ff7a12 */ /* 0x000fda000104fcff */
[----:B------:R-:W-:Y:S05]  /*04a0*/  @P2 BRA `(.L_x_6516) ;  /* 0x0000002000002947 */ /* 0x000fea0003800000 */
[----:B------:R-:W-:Y:S05]  /*04b0*/  BRA `(.L_x_6517) ;  /* 0x0000002000007947 */ /* 0x000fea0003800000 */
.L_x_6515:
[----:B0----5:R-:W-:-:S05]  /*04c0*/  FADD.FTZ R21, R8, R21 ;  /* 0x0000001508157221 */ /* 0x021fca0000010000 */
.L_x_6516:
[----:B------:R-:W-:Y:S02]  /*04d0*/  MOV R12, R21 ;  /* 0x00000015000c7202 */ /* 0x000fe40000000f00 */
.L_x_6517:
        /* <DEDUP_REMOVED lines=8> */
.L_x_6518:
[----:B-----5:R-:W-:-:S05]  /*0560*/  FADD.FTZ R22, R9, R22 ;  /* 0x0000001609167221 */ /* 0x020fca0000010000 */
.L_x_6519:
[----:B------:R-:W-:Y:S02]  /*0570*/  MOV R13, R22 ;  /* 0x00000016000d7202 */ /* 0x000fe40000000f00 */
.L_x_6520:
        /* <DEDUP_REMOVED lines=8> */
.L_x_6521:
[----:B-----5:R-:W-:-:S05]  /*0600*/  FADD.FTZ R31, R10, R31 ;  /* 0x0000001f0a1f7221 */ /* 0x020fca0000010000 */
.L_x_6522:
[----:B------:R-:W-:Y:S02]  /*0610*/  MOV R14, R31 ;  /* 0x0000001f000e7202 */ /* 0x000fe40000000f00 */
.L_x_6523:
        /* <DEDUP_REMOVED lines=8> */
.L_x_6524:
[----:B-----5:R-:W-:-:S05]  /*06a0*/  FADD.FTZ R38, R11, R38 ;  /* 0x000000260b267221 */ /* 0x020fca0000010000 */
.L_x_6525:
[----:B------:R-:W-:Y:S02]  /*06b0*/  MOV R15, R38 ;  /* 0x00000026000f7202 */ /* 0x000fe40000000f00 */
.L_x_6526:
[----:B------:R-:W-:Y:S01]  /*06c0*/  ULDC.64 UR4, c[0x0][0x180] ;  /* 0x0000600000047ab9 */ /* 0x000fe20000000a00 */
[----:B------:R-:W-:Y:S01]  /*06d0*/  IADD3 R20, R30, 0x20, RZ ;  /* 0x000000201e147810 */ /* 0x000fe20007ffe0ff */
[----:B------:R-:W-:Y:S02]  /*06e0*/  ULDC.64 UR6, c[0x0][0x1c0] ;  /* 0x0000700000067ab9 */ /* 0x000fe40000000a00 */
[----:B------:R-:W-:Y:S02]  /*06f0*/  ULOP3.LUT UR4, UR4, UR6, URZ, 0xfc, !UPT ;  /* 0x0000000604047292 */ /* 0x000fe4000f8efc3f */
[----:B------:R-:W-:Y:S01]  /*0700*/  ULOP3.LUT UR5, UR5, UR7, URZ, 0xfc, !UPT ;  /* 0x0000000705057292 */ /* 0x000fe2000f8efc3f */
[----:B------:R-:W-:-:S03]  /*0710*/  IMAD.WIDE.U32 R16, R20, R41, c[0x0][0x170] ;  /* 0x00005c0014107625 */ /* 0x000fc600078e0029 */
[----:B------:R-:W-:-:S04]  /*0720*/  ISETP.NE.U32.AND P2, PT, RZ, UR4, PT ;  /* 0x00000004ff007c0c */ /* 0x000fc8000bf45070 */
[----:B------:R-:W-:Y:S01]  /*0730*/  ISETP.NE.AND.EX P2, PT, RZ, UR5, PT, P2 ;  /* 0x00000005ff007c0c */ /* 0x000fe2000bf45320 */
[----:B------:R-:W-:-:S12]  /*0740*/  @P0 IMAD.WIDE.U32 R42, R41, R20, c[0x0][0x180] ;  /* 0x00006000292a0625 */ /* 0x000fd800078e0014 */
[----:B------:R-:W-:-:S05]  /*0750*/  @P2 IMAD.WIDE.U32 R44, R30, R41, c[0x0][0x188] ;  /* 0x000062001e2c2625 */ /* 0x000fca00078e0029 */
[----:B------:R0:W-:Y:S04]  /*0760*/  @P2 STG.E.128 [R44.64], R12 ;  /* 0x0000000c2c002986 */ /* 0x0001e8000c101d08 */
[----:B------:R-:W2:Y:S04]  /*0770*/  LDG.E.128 R16, [R16.64] ;  /* 0x0000000810107981 */ /* 0x000ea8000c1e1d00 */
[----:B-----5:R0:W5:Y:S01]  /*0780*/  @P0 LDG.E.128 R8, [R42.64] ;  /* 0x000000082a080981 */ /* 0x020162000c1e1d00 */
[----:B--2---:R-:W-:Y:S01]  /*0790*/  FMUL.FTZ R23, R16, R40 ;  /* 0x0000002810177220 */ /* 0x004fe20000410000 */
[----:B------:R-:W-:Y:S05]  /*07a0*/  @P1 BRA `(.L_x_6527) ;  /* 0x0000004000001947 */ /* 0x000fea0003800000 */
[----:B0-----:R-:W-:-:S04]  /*07b0*/  ISETP.NE.U32.AND P0, PT, RZ, UR4, PT ;  /* 0x00000004ff007c0c */ /* 0x001fc8000bf05070 */
[----:B------:R-:W-:-:S13]  /*07c0*/  ISETP.NE.AND.EX P0, PT, RZ, UR5, PT, P0 ;  /* 0x00000005ff007c0c */ /* 0x000fda000bf05300 */
[----:B------:R-:W-:Y:S05]  /*07d0*/  @P0 BRA `(.L_x_6528) ;  /* 0x0000002000000947 */ /* 0x000fea0003800000 */
[----:B------:R-:W-:Y:S05]  /*07e0*/  BRA `(.L_x_6529) ;  /* 0x0000002000007947 */ /* 0x000fea0003800000 */
.L_x_6527:
[----:B0----5:R-:W-:-:S05]  /*07f0*/  FADD.FTZ R23, R8, R23 ;  /* 0x0000001708177221 */ /* 0x021fca0000010000 */
.L_x_6528:
[----:B------:R-:W-:Y:S02]  /*0800*/  MOV R12, R23 ;  /* 0x00000017000c7202 */ /* 0x000fe40000000f00 */
.L_x_6529:
[----:B------:R-:W-:Y:S01]  /*0810*/  FMUL.FTZ R36, R17, R40 ;  /* 0x0000002811247220 */ /* 0x000fe20000410000 */
[----:B------:R-:W-:Y:S05]  /*0820*/  @P1 BRA `(.L_x_6530) ;  /* 0x0000004000001947 */ /* 0x000fea0003800000 */
[----:B------:R-:W-:-:S04]  /*0830*/  ISETP.NE.U32.AND P0, PT, RZ, UR4, PT ;  /* 0x00000004ff007c0c */ /* 0x000fc8000bf05070 */
[----:B------:R-:W-:-:S13]  /*0840*/  ISETP.NE.AND.EX P0, PT, RZ, UR5, PT, P0 ;  /* 0x00000005ff007c0c */ /* 0x000fda000bf05300 */
[----:B------:R-:W-:Y:S05]  /*0850*/  @P0 BRA `(.L_x_6531) ;  /* 0x0000002000000947 */ /* 0x000fea0003800000 */
[----:B------:R-:W-:Y:S05]  /*0860*/  BRA `(.L_x_6532) ;  /* 0x0000002000007947 */ /* 0x000fea0003800000 */
.L_x_6530:
[----:B-----5:R-:W-:-:S05]  /*0870*/  FADD.FTZ R36, R9, R36 ;  /* 0x0000002409247221 */ /* 0x020fca0000010000 */
.L_x_6531:
[----:B------:R-:W-:Y:S02]  /*0880*/  MOV R13, R36 ;  /* 0x00000024000d7202 */ /* 0x000fe40000000f00 */
.L_x_6532:
[----:B------:R-:W-:Y:S01]  /*0890*/  FMUL.FTZ R39, R18, R40 ;  /* 0x0000002812277220 */ /* 0x000fe20000410000 */
[----:B------:R-:W-:Y:S05]  /*08a0*/  @P1 BRA `(.L_x_6533) ;  /* 0x0000004000001947 */ /* 0x000fea0003800000 */
[----:B------:R-:W-:-:S04]  /*08b0*/  ISETP.NE.U32.AND P0, PT, RZ, UR4, PT ;  /* 0x00000004ff007c0c */ /* 0x000fc8000bf05070 */
[----:B------:R-:W-:-:S13]  /*08c0*/  ISETP.NE.AND.EX P0, PT, RZ, UR5, PT, P0 ;  /* 0x00000005ff007c0c */ /* 0x000fda000bf05300 */
[----:B------:R-:W-:Y:S05]  /*08d0*/  @P0 BRA `(.L_x_6534) ;  /* 0x0000002000000947 */ /* 0x000fea0003800000 */
[----:B------:R-:W-:Y:S05]  /*08e0*/  BRA `(.L_x_6535) ;  /* 0x0000002000007947 */ /* 0x000fea0003800000 */
.L_x_6533:
[----:B-----5:R-:W-:-:S05]  /*08f0*/  FADD.FTZ R39, R10, R39 ;  /* 0x000000270a277221 */ /* 0x020fca0000010000 */
.L_x_6534:
[----:B------:R-:W-:Y:S02]  /*0900*/  MOV R14, R39 ;  /* 0x00000027000e7202 */ /* 0x000fe40000000f00 */
.L_x_6535:
[----:B------:R-:W-:Y:S01]  /*0910*/  FMUL.FTZ R40, R19, R40 ;  /* 0x0000002813287220 */ /* 0x000fe20000410000 */
[----:B------:R-:W-:Y:S05]  /*0920*/  @P1 BRA `(.L_x_6536) ;  /* 0x0000004000001947 */ /* 0x000fea0003800000 */
[----:B------:R-:W-:-:S04]  /*0930*/  ISETP.NE.U32.AND P0, PT, RZ, UR4, PT ;  /* 0x00000004ff007c0c */ /* 0x000fc8000bf05070 */
[----:B------:R-:W-:-:S13]  /*0940*/  ISETP.NE.AND.EX P0, PT, RZ, UR5, PT, P0 ;  /* 0x00000005ff007c0c */ /* 0x000fda000bf05300 */
[----:B------:R-:W-:Y:S05]  /*0950*/  @P0 BRA `(.L_x_6537) ;  /* 0x0000002000000947 */ /* 0x000fea0003800000 */
[----:B------:R-:W-:Y:S05]  /*0960*/  BRA `(.L_x_6538) ;  /* 0x0000002000007947 */ /* 0x000fea0003800000 */
.L_x_6536:
[----:B-----5:R-:W-:-:S05]  /*0970*/  FADD.FTZ R40, R11, R40 ;  /* 0x000000280b287221 */ /* 0x020fca0000010000 */
.L_x_6537:
[----:B------:R-:W-:Y:S02]  /*0980*/  MOV R15, R40 ;  /* 0x00000028000f7202 */ /* 0x000fe40000000f00 */
.L_x_6538:
[----:B------:R-:W-:Y:S01]  /*0990*/  FADD.FTZ R17, RZ, R21 ;  /* 0x00000015ff117221 */ /* 0x000fe20000010000 */
[----:B------:R-:W-:-:S03]  /*09a0*/  ISETP.NE.AND P1, PT, R37, RZ, PT ;  /* 0x000000ff2500720c */ /* 0x000fc60003f25270 */
[----:B------:R-:W-:Y:S02]  /*09b0*/  FADD.FTZ R18, R17, R22 ;  /* 0x0000001611127221 */ /* 0x000fe40000010000 */
[----:B------:R-:W-:-:S04]  /*09c0*/  @P2 IMAD.WIDE.U32 R16, R41, R20, c[0x0][0x188] ;  /* 0x0000620029102625 */ /* 0x000fc800078e0014 */
[----:B------:R-:W-:Y:S01]  /*09d0*/  FADD.FTZ R19, R18, R31 ;  /* 0x0000001f12137221 */ /* 0x000fe20000010000 */
[----:B------:R0:W-:Y:S03]  /*09e0*/  @P2 STG.E.128 [R16.64], R12 ;  /* 0x0000000c10002986 */ /* 0x0001e6000c101d08 */
[----:B------:R-:W-:-:S04]  /*09f0*/  FADD.FTZ R18, R19, R38 ;  /* 0x0000002613127221 */ /* 0x000fc80000010000 */
[----:B------:R-:W-:-:S04]  /*0a00*/  FADD.FTZ R19, R18, R23 ;  /* 0x0000001712137221 */ /* 0x000fc80000010000 */
[----:B------:R-:W-:-:S04]  /*0a10*/  FADD.FTZ R18, R19, R36 ;  /* 0x0000002413127221 */ /* 0x000fc80000010000 */
[----:B------:R-:W-:-:S04]  /*0a20*/  FADD.FTZ R19, R18, R39 ;  /* 0x0000002712137221 */ /* 0x000fc80000010000 */
[----:B------:R-:W-:Y:S01]  /*0a30*/  FADD.FTZ R19, R19, R40 ;  /* 0x0000002813137221 */ /* 0x000fe20000010000 */
[----:B------:R-:W-:Y:S05]  /*0a40*/  BRA.DIV ~URZ, `(.L_x_6539) ;  /* 0x000005527f007947 */ /* 0x000fea000b800000 */
[----:B0-----:R0:W1:Y:S02]  /*0a50*/  SHFL.BFLY PT, R18, R19, 0x1, 0x1f ;  /* 0x0c201f0013127f89 */ /* 0x00106400000e0000 */
.L_x_6543:
        /* <DEDUP_REMOVED lines=36> */
.L_x_6544:
[----:B01----:R-:W-:Y:S01]  /*0ca0*/  FADD.FTZ R19, R18, R19 ;  /* 0x0000001312137221 */ /* 0x003fe20000010000 */
[----:B------:R-:W-:Y:S01]  /*0cb0*/  ISETP.NE.AND P0, PT, RZ, UR10, PT ;  /* 0x0000000aff007c0c */ /* 0x000fe2000bf05270 */
[C---:B------:R-:W-:Y:S01]  /*0cc0*/  FMUL.FTZ R16, R43.reuse, R43 ;  /* 0x0000002b2b107220 */ /* 0x040fe20000410000 */
[----:B------:R-:W-:Y:S01]  /*0cd0*/  MOV R18, c[0x0][0x1e0] ;  /* 0x0000780000127a02 */ /* 0x000fe20000000f00 */
[----:B------:R-:W-:Y:S01]  /*0ce0*/  HFMA2.MMA R37, -RZ, RZ, 0, 2.384185791015625e-07 ;  /* 0x00000004ff257435 */ /* 0x000fe200000001ff */
[----:B------:R-:W-:Y:S02]  /*0cf0*/  FSEL R42, R43, RZ, !P0 ;  /* 0x000000ff2b2a7208 */ /* 0x000fe40004000000 */
[----:B------:R-:W-:Y:S01]  /*0d00*/  FSEL R17, R16, RZ, P0 ;  /* 0x000000ff10117208 */ /* 0x000fe20000000000 */
[----:B------:R-:W-:Y:S02]  /*0d10*/  FFMA.FTZ R16, R19, R18, c[0x0][0x228] ;  /* 0x00008a0013107623 */ /* 0x000fe40000010012 */
[----:B------:R-:W-:-:S02]  /*0d20*/  FADD.FTZ R44, -R42, R21 ;  /* 0x000000152a2c7221 */ /* 0x000fc40000010100 */
[----:B------:R-:W-:Y:S02]  /*0d30*/  FADD.FTZ R41, R16, R17 ;  /* 0x0000001110297221 */ /* 0x000fe40000010000 */
[----:B------:R-:W-:-:S04]  /*0d40*/  @!P1 IMAD.WIDE R16, R34, R37, c[0x0][0x1a0] ;  /* 0x0000680022109625 */ /* 0x000fc800078e0225 */
[----:B------:R-:W0:Y:S01]  /*0d50*/  MUFU.RSQ R41, R41 ;  /* 0x0000002900297308 */ /* 0x000e220000001400 */
[C---:B------:R-:W-:Y:S01]  /*0d60*/  FADD.FTZ R21, -R42.reuse, R31 ;  /* 0x0000001f2a157221 */ /* 0x040fe20000010100 */
[----:B------:R1:W-:Y:S01]  /*0d70*/  @!P1 STG.E [R16.64], R43 ;  /* 0x0000002b10009986 */ /* 0x0003e2000c101908 */
[C---:B------:R-:W-:Y:S02]  /*0d80*/  FADD.FTZ R38, -R42.reuse, R38 ;  /* 0x000000262a267221 */ /* 0x040fe40000010100 */
[C---:B------:R-:W-:Y:S02]  /*0d90*/  FADD.FTZ R22, -R42.reuse, R22 ;  /* 0x000000162a167221 */ /* 0x040fe40000010100 */
[C---:B------:R-:W-:Y:S02]  /*0da0*/  FADD.FTZ R23, -R42.reuse, R23 ;  /* 0x000000172a177221 */ /* 0x040fe40000010100 */
[C---:B------:R-:W-:Y:S02]  /*0db0*/  FADD.FTZ R36, -R42.reuse, R36 ;  /* 0x000000242a247221 */ /* 0x040fe40000010100 */
[----:B------:R-:W-:-:S02]  /*0dc0*/  FADD.FTZ R31, -R42, R39 ;  /* 0x000000272a1f7221 */ /* 0x000fc40000010100 */
[----:B------:R-:W-:Y:S01]  /*0dd0*/  @!P1 IMAD.WIDE R18, R34, R37, c[0x0][0x1a8] ;  /* 0x00006a0022129625 */ /* 0x000fe200078e0225 */
[----:B-1----:R-:W-:-:S03]  /*0de0*/  MOV R17, 0x10 ;  /* 0x0000001000117802 */ /* 0x002fc60000000f00 */
[----:B------:R-:W-:Y:S01]  /*0df0*/  FADD.FTZ R42, -R42, R40 ;  /* 0x000000282a2a7221 */ /* 0x000fe20000010100 */
[----:B0-----:R0:W-:Y:S01]  /*0e00*/  @!P1 STG.E [R18.64], R41 ;  /* 0x0000002912009986 */ /* 0x0011e2000c101908 */
[C---:B------:R-:W-:Y:S02]  /*0e10*/  FMUL.FTZ R39, R41.reuse, R21 ;  /* 0x0000001529277220 */ /* 0x040fe40000410000 */
[C---:B------:R-:W-:Y:S02]  /*0e20*/  FMUL.FTZ R43, R41.reuse, R38 ;  /* 0x00000026292b7220 */ /* 0x040fe40000410000 */
[C---:B------:R-:W-:Y:S02]  /*0e30*/  FMUL.FTZ R16, R41.reuse, R44 ;  /* 0x0000002c29107220 */ /* 0x040fe40000410000 */
[C---:B------:R-:W-:Y:S02]  /*0e40*/  FMUL.FTZ R22, R41.reuse, R22 ;  /* 0x0000001629167220 */ /* 0x040fe40000410000 */
[----:B------:R-:W-:-:S02]  /*0e50*/  FMUL.FTZ R38, R41, R23 ;  /* 0x0000001729267220 */ /* 0x000fc40000410000 */
[C---:B------:R-:W-:Y:S02]  /*0e60*/  FMUL.FTZ R21, R41.reuse, R36 ;  /* 0x0000002429157220 */ /* 0x040fe40000410000 */
[C---:B------:R-:W-:Y:S02]  /*0e70*/  FMUL.FTZ R36, R41.reuse, R31 ;  /* 0x0000001f29247220 */ /* 0x040fe40000410000 */
[----:B------:R-:W-:Y:S02]  /*0e80*/  FMUL.FTZ R23, R41, R42 ;  /* 0x0000002a29177220 */ /* 0x000fe40000410000 */
[----:B------:R-:W-:-:S04]  /*0e90*/  IMAD.WIDE.U32 R30, R30, R17, c[0x0][0x208] ;  /* 0x000082001e1e7625 */ /* 0x000fc800078e0011 */
[----:B0-----:R-:W-:-:S04]  /*0ea0*/  IMAD.WIDE.U32 R40, R20, R17, c[0x0][0x208] ;  /* 0x0000820014287625 */ /* 0x001fc800078e0011 */
[----:B------:R-:W-:Y:S02]  /*0eb0*/  FFMA.FTZ R19, R33, R43, R26 ;  /* 0x0000002b21137223 */ /* 0x000fe4000001001a */
[----:B------:R-:W-:Y:S02]  /*0ec0*/  FFMA.FTZ R18, R7, R39, R2 ;  /* 0x0000002707127223 */ /* 0x000fe40000010002 */
[----:B------:R-:W-:Y:S02]  /*0ed0*/  FFMA.FTZ R17, R29, R22, R24 ;  /* 0x000000161d117223 */ /* 0x000fe40000010018 */
[----:B------:R-:W-:Y:S02]  /*0ee0*/  FFMA.FTZ R16, R5, R16, R0 ;  /* 0x0000001005107223 */ /* 0x000fe40000010000 */
[----:B------:R-:W-:Y:S02]  /*0ef0*/  FFMA.FTZ R23, R35, R23, R28 ;  /* 0x0000001723177223 */ /* 0x000fe4000001001c */
[----:B------:R-:W-:Y:S01]  /*0f00*/  FFMA.FTZ R22, R25, R36, R4 ;  /* 0x0000002419167223 */ /* 0x000fe20000010004 */
[----:B------:R0:W-:Y:S01]  /*0f10*/  STG.E.128 [R30.64], R16 ;  /* 0x000000101e007986 */ /* 0x0001e2000c101d08 */
[----:B------:R-:W-:-:S02]  /*0f20*/  FFMA.FTZ R21, R32, R21, R27 ;  /* 0x0000001520157223 */ /* 0x000fc4000001001b */
[----:B------:R-:W-:Y:S02]  /*0f30*/  FFMA.FTZ R20, R6, R38, R3 ;  /* 0x0000002606147223 */ /* 0x000fe40000010003 */
[----:B------:R-:W-:-:S03]  /*0f40*/  IMAD R34, R37, c[0x0][0x160], R34 ;  /* 0x0000580025227a24 */ /* 0x000fc600078e0222 */
[----:B------:R0:W-:Y:S02]  /*0f50*/  STG.E.128 [R40.64], R20 ;  /* 0x0000001428007986 */ /* 0x0001e4000c101d08 */
[----:B------:R-:W-:-:S13]  /*0f60*/  ISETP.GE.AND P0, PT, R34, c[0x0][0x164], PT ;  /* 0x0000590022007a0c */ /* 0x000fda0003f06270 */
[----:B0----5:R-:W-:Y:S01]  /*0f70*/  @P0 CALL.REL.NOINC `(.L_x_6541) ;  /* 0x0000001000000944 */ /* 0x021fe20003c00000 */
[----:B------:R-:W-:Y:S05]  /*0f80*/  BRA `(.L_x_6542) ;  /* 0xfffff36000007947 */ /* 0x000fea000383ffff */
.L_x_6541:
[----:B------:R-:W-:Y:S05]  /*0f90*/  EXIT ;  /* 0x000000000000794d */ /* 0x000fea0003800000 */
.L_x_6539:
[----:B0-----:R-:W-:Y:S01]  /*0fa0*/  HFMA2.MMA R18, -RZ, RZ, 0, 5.9604644775390625e-08 ;  /* 0x00000001ff127435 */ /* 0x001fe200000001ff */
[----:B------:R-:W-:Y:S02]  /*0fb0*/  MOV R37, 0x1f ;  /* 0x0000001f00257802 */ /* 0x000fe40000000f00 */
[----:B------:R-:W-:Y:S02]  /*0fc0*/  MOV R41, 0xffffffff ;  /* 0xffffffff00297802 */ /* 0x000fe40000000f00 */
[----:B------:R-:W-:Y:S02]  /*0fd0*/  MOV R16, 0xff0 ;  /* 0x00000ff000107802 */ /* 0x000fe40000000f00 */
[----:B-----5:R-:W-:Y:S05]  /*0fe0*/  CALL.REL.NOINC `($__internal_129_$__cuda_sm70_shflsync_bfly_p) ;  /* 0x0000048000007944 */ /* 0x020fea0003c00000 */
[----:B01----:R-:W-:Y:S05]  /*0ff0*/  BRA `(.L_x_6543) ;  /* 0xfffffa6000007947 */ /* 0x003fea000383ffff */
.L_x_6540:
[----:B------:R-:W-:Y:S01]  /*1000*/  HFMA2.MMA R18, -RZ, RZ, 0, 1.1920928955078125e-07 ;  /* 0x00000002ff127435 */ /* 0x000fe200000001ff */
[----:B------:R-:W-:Y:S02]  /*1010*/  MOV R37, 0x1f ;  /* 0x0000001f00257802 */ /* 0x000fe40000000f00 */
[----:B------:R-:W-:Y:S02]  /*1020*/  MOV R41, 0xffffffff ;  /* 0xffffffff00297802 */ /* 0x000fe40000000f00 */
[----:B------:R-:W-:-:S02]  /*1030*/  MOV R16, 0x1050 ;  /* 0x0000105000107802 */ /* 0x000fc40000000f00 */
[----:B-----5:R-:W-:Y:S05]  /*1040*/  CALL.REL.NOINC `($__internal_129_$__cuda_sm70_shflsync_bfly_p) ;  /* 0x0000042000007944 */ /* 0x020fea0003c00000 */
[----:B01----:R-:W-:Y:S01]  /*1050*/  FADD.FTZ R19, R19, R18 ;  /* 0x0000001213137221 */ /* 0x003fe20000010000 */
[----:B------:R-:W-:Y:S01]  /*1060*/  HFMA2.MMA R18, -RZ, RZ, 0, 2.384185791015625e-07 ;  /* 0x00000004ff127435 */ /* 0x000fe200000001ff */
[----:B------:R-:W-:-:S02]  /*1070*/  MOV R37, 0x1f ;  /* 0x0000001f00257802 */ /* 0x000fc40000000f00 */
[----:B------:R-:W-:Y:S02]  /*1080*/  MOV R41, 0xffffffff ;  /* 0xffffffff00297802 */ /* 0x000fe40000000f00 */
[----:B------:R-:W-:Y:S02]  /*1090*/  MOV R16, 0x10b0 ;  /* 0x000010b000107802 */ /* 0x000fe40000000f00 */
[----:B------:R-:W-:Y:S05]  /*10a0*/  CALL.REL.NOINC `($__internal_129_$__cuda_sm70_shflsync_bfly_p) ;  /* 0x000003c000007944 */ /* 0x000fea0003c00000 */
[----:B01----:R-:W-:Y:S01]  /*10b0*/  FADD.FTZ R19, R19, R18 ;  /* 0x0000001213137221 */ /* 0x003fe20000010000 */
[----:B------:R-:W-:Y:S01]  /*10c0*/  HFMA2.MMA R18, -RZ, RZ, 0, 4.76837158203125e-07 ;  /* 0x00000008ff127435 */ /* 0x000fe200000001ff */
[----:B------:R-:W-:Y:S02]  /*10d0*/  MOV R37, 0x1f ;  /* 0x0000001f00257802 */ /* 0x000fe40000000f00 */
[----:B------:R-:W-:Y:S02]  /*10e0*/  MOV R41, 0xffffffff ;  /* 0xffffffff00297802 */ /* 0x000fe40000000f00 */
[----:B------:R-:W-:Y:S02]  /*10f0*/  MOV R16, 0x1110 ;  /* 0x0000111000107802 */ /* 0x000fe40000000f00 */
[----:B------:R-:W-:Y:S05]  /*1100*/  CALL.REL.NOINC `($__internal_129_$__cuda_sm70_shflsync_bfly_p) ;  /* 0x0000036000007944 */ /* 0x000fea0003c00000 */
[----:B01----:R-:W-:Y:S01]  /*1110*/  FADD.FTZ R19, R19, R18 ;  /* 0x0000001213137221 */ /* 0x003fe20000010000 */
[----:B------:R-:W-:Y:S01]  /*1120*/  HFMA2.MMA R18, -RZ, RZ, 0, 9.5367431640625e-07 ;  /* 0x00000010ff127435 */ /* 0x000fe200000001ff */
[----:B------:R-:W-:-:S02]  /*1130*/  MOV R37, 0x1f ;  /* 0x0000001f00257802 */ /* 0x000fc40000000f00 */
[----:B------:R-:W-:Y:S02]  /*1140*/  MOV R41, 0xffffffff ;  /* 0xffffffff00297802 */ /* 0x000fe40000000f00 */
[----:B------:R-:W-:Y:S02]  /*1150*/  MOV R16, 0x1170 ;  /* 0x0000117000107802 */ /* 0x000fe40000000f00 */
[----:B------:R-:W-:Y:S05]  /*1160*/  CALL.REL.NOINC `($__internal_129_$__cuda_sm70_shflsync_bfly_p) ;  /* 0x0000030000007944 */ /* 0x000fea0003c00000 */
        /* <DEDUP_REMOVED lines=21> */
[----:B------:R-:W-:-:S06]  /*12c0*/  HFMA2.MMA R18, -RZ, RZ, 0, 5.9604644775390625e-08 ;  /* 0x00000001ff127435 */ /* 0x000fcc00000001ff */
[----:B------:R-:W-:Y:S05]  /*12d0*/  CALL.REL.NOINC `($__internal_129_$__cuda_sm70_shflsync_bfly_p) ;  /* 0x0000019000007944 */ /* 0x000fea0003c00000 */
[----:B01----:R-:W-:Y:S01]  /*12e0*/  FADD.FTZ R19, R19, R18 ;  /* 0x0000001213137221 */ /* 0x003fe20000010000 */
[----:B------:R-:W-:Y:S01]  /*12f0*/  HFMA2.MMA R18, -RZ, RZ, 0, 1.1920928955078125e-07 ;  /* 0x00000002ff127435 */ /* 0x000fe200000001ff */
[----:B------:R-:W-:Y:S02]  /*1300*/  MOV R37, 0x1f ;  /* 0x0000001f00257802 */ /* 0x000fe40000000f00 */
[----:B------:R-:W-:Y:S02]  /*1310*/  MOV R41, 0xffffffff ;  /* 0xffffffff00297802 */ /* 0x000fe40000000f00 */
[----:B------:R-:W-:Y:S02]  /*1320*/  MOV R16, 0x1340 ;  /* 0x0000134000107802 */ /* 0x000fe40000000f00 */
[----:B------:R-:W-:Y:S05]  /*1330*/  CALL.REL.NOINC `($__internal_129_$__cuda_sm70_shflsync_bfly_p) ;  /* 0x0000013000007944 */ /* 0x000fea0003c00000 */
[----:B01----:R-:W-:Y:S01]  /*1340*/  FADD.FTZ R19, R19, R18 ;  /* 0x0000001213137221 */ /* 0x003fe20000010000 */
[----:B------:R-:W-:Y:S01]  /*1350*/  HFMA2.MMA R18, -RZ, RZ, 0, 2.384185791015625e-07 ;  /* 0x00000004ff127435 */ /* 0x000fe200000001ff */
[----:B------:R-:W-:Y:S02]  /*1360*/  MOV R37, 0x1f ;  /* 0x0000001f00257802 */ /* 0x000fe40000000f00 */
[----:B------:R-:W-:-:S02]  /*1370*/  MOV R41, 0xffffffff ;  /* 0xffffffff00297802 */ /* 0x000fc40000000f00 */
        /* <DEDUP_REMOVED lines=10> */
[----:B------:R-:W-:Y:S02]  /*1420*/  MOV R37, 0x1f ;  /* 0x0000001f00257802 */ /* 0x000fe40000000f00 */
[----:B------:R-:W-:-:S02]  /*1430*/  MOV R41, 0xffffffff ;  /* 0xffffffff00297802 */ /* 0x000fc40000000f00 */
[----:B------:R-:W-:Y:S02]  /*1440*/  MOV R16, 0x1460 ;  /* 0x0000146000107802 */ /* 0x000fe40000000f00 */
[----:B------:R-:W-:Y:S05]  /*1450*/  CALL.REL.NOINC `($__internal_129_$__cuda_sm70_shflsync_bfly_p) ;  /* 0x0000001000007944 */ /* 0x000fea0003c00000 */
[----:B01----:R-:W-:Y:S05]  /*1460*/  BRA `(.L_x_6544) ;  /* 0xfffff83000007947 */ /* 0x003fea000383ffff */
        .weak           $__internal_129_$__cuda_sm70_shflsync_bfly_p
        .type           $__internal_129_$__cuda_sm70_shflsync_bfly_p,@function
        .size           $__internal_129_$__cuda_sm70_shflsync_bfly_p,(.L_x_8317 - $__internal_129_$__cuda_sm70_shflsync_bfly_p)
$__internal_129_$__cuda_sm70_shflsync_bfly_p:
[----:B------:R-:W-:Y:S01]  /*1470*/  HFMA2.MMA R17, -RZ, RZ, 0, 0 ;  /* 0x00000000ff117435 */ /* 0x000fe200000001ff */
[----:B------:R-:W-:Y:S04]  /*1480*/  WARPSYNC R41 ;  /* 0x0000002900007348 */ /* 0x000fe80003800000 */
[----:B------:R0:W1:Y:S01]  /*1490*/  SHFL.BFLY PT, R18, R19, R18, R37 ;  /* 0x0c00001213127389 */ /* 0x00006200000e0025 */
[----:B------:R-:W-:Y:S05]  /*14a0*/  RET.REL.NODEC R16 `(_ZN10layer_norm13ln_fwd_kernelINS_13Kernel_traitsI6__halfffffjLj256ELj1ELj4ELj1ELj16ENS_18Kernel_traits_baseILj256ES2_ffffjLj128EEEEELb0ELb0ELb0ELb1EEEvNS_9FwdParamsE) ;  /* 0xffffeb5010007950 */ /* 0x000fea0003c3ffff */
.L_x_6545:
        /* <DEDUP_REMOVED lines=13> */
.L_x_8317:


//--------------------- .text._ZN10layer_norm13ln_fwd_kernelINS_13Kernel_traitsI6__halfffffjLj256ELj1ELj4ELj1ELj16ENS_18Kernel_traits_baseILj256ES2_ffffjLj128EEEEELb0ELb0ELb1ELb0EEEvNS_9FwdParamsE --------------------------
	.section	.text._ZN10layer_norm13ln_fwd_kernelINS_13Kernel_traitsI6__halfffffjLj256ELj1ELj4ELj1ELj16ENS_18Kernel_traits_baseILj256ES2_ffffjLj128EEEEELb0ELb0ELb1ELb0EEEvNS_9FwdParamsE,"ax",@progbits
	.sectioninfo	@"SHI_REGISTERS=48"
	.align	128
        .global         _ZN10layer_norm13ln_fwd_kernelINS_13Kernel_traitsI6__halfffffjLj256ELj1ELj4ELj1ELj16ENS_18Kernel_traits_baseILj256ES2_ffffjLj128EEEEELb0ELb0ELb1ELb0EEEvNS_9FwdParamsE
        .type           _ZN10layer_norm13ln_fwd_kernelINS_13Kernel_traitsI6__halfffffjLj256ELj1ELj4ELj1ELj16ENS_18Kernel_traits_baseILj256ES2_ffffjLj128EEEEELb0ELb0ELb1ELb0EEEvNS_9FwdParamsE,@function
        .size           _ZN10layer_norm13ln_fwd_kernelINS_13Kernel_traitsI6__halfffffjLj256ELj1ELj4ELj1ELj16ENS_18Kernel_traits_baseILj256ES2_ffffjLj128EEEEELb0ELb0ELb1ELb0EEEvNS_9FwdParamsE,(.L_x_8318 - _ZN10layer_norm13ln_fwd_kernelINS_13Kernel_traitsI6__halfffffjLj256ELj1ELj4ELj1ELj16ENS_18Kernel_traits_baseILj256ES2_ffffjLj128EEEEELb0ELb0ELb1ELb0EEEvNS_9FwdParamsE)
        .other          _ZN10layer_norm13ln_fwd_kernelINS_13Kernel_traitsI6__halfffffjLj256ELj1ELj4ELj1ELj16ENS_18Kernel_traits_baseILj256ES2_ffffjLj128EEEEELb0ELb0ELb1ELb0EEEvNS_9FwdParamsE,@"STO_CUDA_ENTRY STV_DEFAULT"
_ZN10layer_norm13ln_fwd_kernelINS_13Kernel_traitsI6__halfffffjLj256ELj1ELj4ELj1ELj16ENS_18Kernel_traits_baseILj256ES2_ffffjLj128EEEEELb0ELb0ELb1ELb0EEEvNS_9FwdParamsE:
.text._ZN10layer_norm13ln_fwd_kernelINS_13Kernel_traitsI6__halfffffjLj256ELj1ELj4ELj1ELj16ENS_18Kernel_traits_baseILj256ES2_ffffjLj128EEEEELb0ELb0ELb1ELb0EEEvNS_9FwdParamsE:
        /* <DEDUP_REMOVED lines=11> */
[----:B------:R-:W-:Y:S01]  /*00b0*/  LOP3.LUT R3, R4, 0x1f, RZ, 0xc0, !PT ;  /* 0x0000001f04037812 */ /* 0x000fe200078ec0ff */
[----:B-1----:R-:W-:Y:S01]  /*00c0*/  IMAD R0, R5, 0x4, R0 ;  /* 0x0000000405007824 */ /* 0x002fe200078e0200 */
[----:B------:R-:W-:-:S02]  /*00d0*/  LOP3.LUT P3, RZ, R2, 0xffffffe0, RZ, 0xc0, !PT ;  /* 0xffffffe002ff7812 */ /* 0x000fc4000786c0ff */
[----:B------:R-:W-:Y:S02]  /*00e0*/  ISETP.GE.U32.AND P4, PT, R2, 0x40, PT ;  /* 0x000000400200780c */ /* 0x000fe40003f86070 */
[----:B------:R-:W-:-:S09]  /*00f0*/  ISETP.GE.AND P1, PT, R0, c[0x0][0x164], PT ;  /* 0x0000590000007a0c */ /* 0x000fd20003f26270 */
[----:B------:R-:W-:Y:S05]  /*0100*/  @!P3 BRA `(.L_x_6547) ;  /* 0x000000a00000b947 */ /* 0x000fea0003800000 */
[----:B------:R-:W-:Y:S01]  /*0110*/  ISETP.NE.U32.AND P0, PT, RZ, c[0x0][0x218], PT ;  /* 0x00008600ff007a0c */ /* 0x000fe20003f05070 */
[----:B------:R-:W-:-:S03]  /*0120*/  HFMA2.MMA R6, -RZ, RZ, 0, 4.76837158203125e-07 ;  /* 0x00000008ff067435 */ /* 0x000fc600000001ff */
[----:B------:R-:W-:-:S13]  /*0130*/  ISETP.NE.AND.EX P0, PT, RZ, c[0x0][0x21c], PT, P0 ;  /* 0x00008700ff007a0c */ /* 0x000fda0003f05300 */
[----:B------:R-:W-:-:S04]  /*0140*/  @P0 LEA R8, P2, R3, c[0x0][0x218], 0x3 ;  /* 0x0000860003080a11 */ /* 0x000fc800078418ff */
[C---:B------:R-:W-:Y:S01]  /*0150*/  @P0 LEA.HI.X R9, R3.reuse, c[0x0][0x21c], RZ, 0x3, P2 ;  /* 0x0000870003090a11 */ /* 0x040fe200010f1cff */
[----:B------:R-:W-:-:S04]  /*0160*/  IMAD.WIDE.U32 R6, R3, R6, c[0x0][0x1b0] ;  /* 0x00006c0003067625 */ /* 0x000fc800078e0006 */
[----:B------:R0:W5:Y:S04]  /*0170*/  @P0 LDG.E.64 R4, [R8.64] ;  /* 0x0000000408040981 */ /* 0x000168000c1e1b00 */
[----:B------:R0:W5:Y:S01]  /*0180*/  LDG.E.64 R12, [R6.64] ;  /* 0x00000004060c7981 */ /* 0x000162000c1e1b00 */
[----:B------:R-:W-:Y:S01]  /*0190*/  LOP3.LUT R3, R3, 0x20, RZ, 0xfc, !PT ;  /* 0x0000002003037812 */ /* 0x000fe200078efcff */
[----:B------:R-:W-:Y:S02]  /*01a0*/  @!P0 CS2R R4, SRZ ;  /* 0x0000000000048805 */ /* 0x000fe4000001ff00 */
.L_x_6547:
[----:B0-----:R-:W-:Y:S05]  /*01b0*/  BSYNC B0 ;  /* 0x0000000000007941 */ /* 0x001fea0003800000 */
.L_x_6546:
[----:B------:R-:W-:Y:S01]  /*01c0*/  BSSY B0, `(.L_x_6548) ;  /* 0x000000b000007945 */ /* 0x000fe20003800000 */
[----:B------:R-:W-:Y:S05]  /*01d0*/  @!P4 BRA `(.L_x_6549) ;  /* 0x000000900000c947 */ /* 0x000fea0003800000 */
[----:B------:R-:W-:Y:S02]  /*01e0*/  ISETP.NE.U32.AND P0, PT, RZ, c[0x0][0x218], PT ;  /* 0x00008600ff007a0c */ /* 0x000fe40003f05070 */
[----:B------:R-:W-:Y:S02]  /*01f0*/  MOV R8, 0x8 ;  /* 0x0000000800087802 */ /* 0x000fe40000000f00 */
[----:B------:R-:W-:-:S03]  /*0200*/  ISETP.NE.AND.EX P0, PT, RZ, c[0x0][0x21c], PT, P0 ;  /* 0x00008700ff007a0c */ /* 0x000fc60003f05300 */
[----:B------:R-:W-:-:S06]  /*0210*/  IMAD.WIDE.U32 R8, R3, R8, c[0x0][0x1b0] ;  /* 0x00006c0003087625 */ /* 0x000fcc00078e0008 */
[----:B------:R-:W5:Y:S04]  /*0220*/  LDG.E.64 R8, [R8.64] ;  /* 0x0000000408087981 */ /* 0x000f68000c1e1b00 */
[----:B------:R-:W-:-:S04]  /*0230*/  @P0 LEA R10, P2, R3, c[0x0][0x218], 0x3 ;  /* 0x00008600030a0a11 */ /* 0x000fc800078418ff */
[----:B------:R-:W-:-:S05]  /*0240*/  @P0 LEA.HI.X R11, R3, c[0x0][0x21c], RZ, 0x3, P2 ;  /* 0x00008700030b0a11 */ /* 0x000fca00010f1cff */
[----:B------:R0:W5:Y:S01]  /*0250*/  @P0 LDG.E.64 R6, [R10.64] ;  /* 0x000000040a060981 */ /* 0x000162000c1e1b00 */
[----:B------:R-:W-:-:S03]  /*0260*/  @!P0 CS2R R6, SRZ ;  /* 0x0000000000068805 */ /* 0x000fc6000001ff00 */
.L_x_6549:
[----:B0-----:R-:W-:Y:S05]  /*0270*/  BSYNC B0 ;  /* 0x0000000000007941 */ /* 0x001fea0003800000 */
.L_x_6548:
[----:B------:R-:W-:Y:S05]  /*0280*/  @P1 EXIT ;  /* 0x000000000000194d */ /* 0x000fea0003800000 */
[----:B-----5:R-:W-:Y:S01]  /*0290*/  IMAD.MOV.U32 R28, RZ, RZ, R12 ;  /* 0x000000ffff1c7224 */ /* 0x020fe200078e000c */
[----:B------:R-:W-:Y:S01]  /*02a0*/  SHF.R.U64 R10, R12, 0x10, R13 ;  /* 0x000000100c0a7819 */ /* 0x000fe2000000120d */
[----:B------:R-:W-:Y:S01]  /*02b0*/  IMAD.MOV.U32 R33, RZ, RZ, R9 ;  /* 0x000000ffff217224 */ /* 0x000fe200078e0009 */
[----:B------:R-:W-:Y:S01]  /*02c0*/  MOV R29, R13 ;  /* 0x0000000d001d7202 */ /* 0x000fe20000000f00 */
[----:B------:R-:W-:Y:S01]  /*02d0*/  HADD2.F32 R3, -RZ, R4.H0_H0 ;  /* 0x20000004ff037230 */ /* 0x000fe20000004100 */
[----:B------:R-:W-:Y:S01]  /*02e0*/  SHF.R.U32.HI R30, RZ, 0x10, R13 ;  /* 0x00000010ff1e7819 */ /* 0x000fe2000001160d */
[----:B------:R-:W-:Y:S01]  /*02f0*/  HADD2.F32 R28, -RZ, R28.H0_H0 ;  /* 0x2000001cff1c7230 */ /* 0x000fe20000004100 */
[----:B------:R-:W-:Y:S01]  /*0300*/  MOV R32, R8 ;  /* 0x0000000800207202 */ /* 0x000fe20000000f00 */
[----:B------:R-:W-:Y:S01]  /*0310*/  HADD2.F32 R29, -RZ, R29.H0_H0 ;  /* 0x2000001dff1d7230 */ /* 0x000fe20000004100 */
[--C-:B------:R-:W-:Y:S01]  /*0320*/  SHF.R.U64 R31, R8, 0x10, R9.reuse ;  /* 0x00000010081f7819 */ /* 0x100fe20000001209 */
[----:B------:R-:W-:Y:S01]  /*0330*/  HADD2.F32 R30, -RZ, R30.H0_H0 ;  /* 0x2000001eff1e7230 */ /* 0x000fe20000004100 */
[----:B------:R-:W-:Y:S01]  /*0340*/  SHF.R.U32.HI R34, RZ, 0x10, R9 ;  /* 0x00000010ff227819 */ /* 0x000fe20000011609 */
        /* <DEDUP_REMOVED lines=17> */
.L_x_6577:
[----:B------:R-:W-:-:S10]  /*0460*/  HFMA2.MMA R41, -RZ, RZ, 0, 2.384185791015625e-07 ;  /* 0x00000004ff297435 */ /* 0x000fd400000001ff */
[----:B------:R-:W-:-:S05]  /*0470*/  IMAD.WIDE R42, R0, R41, c[0x0][0x1d0] ;  /* 0x00007400002a7625 */ /* 0x000fca00078e0229 */
[----:B------:R0:W2:Y:S01]  /*0480*/  LDG.E R27, [R42.64] ;  /* 0x000000042a1b7981 */ /* 0x0000a2000c1e1900 */
[----:B------:R-:W-:-:S05]  /*0490*/  IMAD.WIDE R40, R0, R41, c[0x0][0x1d8] ;  /* 0x0000760000287625 */ /* 0x000fca00078e0229 */
[----:B------:R1:W5:Y:S01]  /*04a0*/  LDG.E R26, [R40.64] ;  /* 0x00000004281a7981 */ /* 0x000362000c1e1900 */
[----:B------:R-:W-:Y:S01]  /*04b0*/  IMAD R25, R0, c[0x0][0x168], RZ ;  /* 0x00005a0000197a24 */ /* 0x000fe200078e02ff */
[----:B------:R-:W-:Y:S02]  /*04c0*/  BSSY B0, `(.L_x_6550) ;  /* 0x000003d000007945 */ /* 0x000fe40003800000 */
[----:B------:R-:W0:Y:S02]  /*04d0*/  S2R R24, SR_TID.X ;  /* 0x0000000000187919 */ /* 0x000e240000002100 */
[----:B------:R-:W-:-:S04]  /*04e0*/  SHF.R.S32.HI R44, RZ, 0x1f, R25 ;  /* 0x0000001fff2c7819 */ /* 0x000fc80000011419 */
[----:B------:R-:W-:Y:S02]  /*04f0*/  LEA.HI R44, R44, R25, RZ, 0x2 ;  /* 0x000000192c2c7211 */ /* 0x000fe400078f10ff */
[----:B------:R-:W-:Y:S02]  /*0500*/  SHF.R.S32.HI R25, RZ, 0x1f, R0 ;  /* 0x0000001fff197819 */ /* 0x000fe40000011400 */
[----:B0-----:R-:W-:Y:S02]  /*0510*/  LOP3.LUT R42, R24, 0x1f, RZ, 0xc0, !PT ;  /* 0x0000001f182a7812 */ /* 0x001fe400078ec0ff */
[----:B--2---:R-:W-:-:S13]  /*0520*/  ISETP.GE.AND P5, PT, R27, 0x1, PT ;  /* 0x000000011b00780c */ /* 0x004fda0003fa6270 */
[----:B------:R-:W-:-:S05]  /*0530*/  @P5 IADD3 R39, R27, -0x1, RZ ;  /* 0xffffffff1b275810 */ /* 0x000fca0007ffe0ff */
[----:B------:R-:W-:-:S05]  /*0540*/  @P5 IMAD R39, R39, c[0x0][0x168], RZ ;  /* 0x00005a0027275a24 */ /* 0x000fca00078e02ff */
[----:B------:R-:W-:-:S04]  /*0550*/  @P5 SHF.R.S32.HI R45, RZ, 0x1f, R39 ;  /* 0x0000001fff2d5819 */ /* 0x000fc80000011427 */
[----:B------:R-:W-:Y:S02]  /*0560*/  @P5 LEA.HI R45, R45, R39, RZ, 0x2 ;  /* 0x000000272d2d5211 */ /* 0x000fe400078f10ff */
[----:B------:R-:W-:Y:S02]  /*0570*/  MOV R39, RZ ;  /* 0x000000ff00277202 */ /* 0x000fe40000000f00 */
[-C--:B------:R-:W-:Y:S02]  /*0580*/  @P5 LEA.HI.SX32 R39, R45, R42.reuse, 0x1e ;  /* 0x0000002a2d275211 */ /* 0x080fe400078ff2ff */
[----:B------:R-:W-:Y:S01]  /*0590*/  LEA.HI.SX32 R42, R44, R42, 0x1e ;  /* 0x0000002a2c2a7211 */ /* 0x000fe200078ff2ff */
[----:B------:R-:W-:Y:S05]  /*05a0*/  @!P3 BRA `(.L_x_6551) ;  /* 0x000002e00000b947 */ /* 0x000fea0003800000 */
[----:B-1----:R-:W-:-:S04]  /*05b0*/  ISETP.NE.U32.AND P0, PT, RZ, c[0x0][0x180], PT ;  /* 0x00006000ff007a0c */ /* 0x002fc80003f05070 */
[----:B------:R-:W-:-:S13]  /*05c0*/  ISETP.NE.AND.EX P0, PT, RZ, c[0x0][0x184], PT, P0 ;  /* 0x00006100ff007a0c */ /* 0x000fda0003f05300 */
[----:B------:R-:W-:-:S04]  /*05d0*/  @P0 IMAD.MOV.U32 R19, RZ, RZ, 0x10 ;  /* 0x00000010ff130424 */ /* 0x000fc800078e00ff */
[----:B------:R-:W-:-:S05]  /*05e0*/  @P0 IMAD.WIDE.U32 R18, R42, R19, c[0x0][0x180] ;  /* 0x000060002a120625 */ /* 0x000fca00078e0013 */
[----:B------:R-:W2:Y:S01]  /*05f0*/  @P0 LDG.E.128 R8, [R18.64] ;  /* 0x0000000412080981 */ /* 0x000ea2000c1e1d00 */
[----:B------:R-:W-:Y:S02]  /*0600*/  ISETP.GT.AND P6, PT, R27, RZ, PT ;  /* 0x000000ff1b00720c */ /* 0x000fe40003fc4270 */
[----:B------:R-:W-:Y:S01]  /*0610*/  @P5 MOV R40, 0x10 ;  /* 0x0000001000285802 */ /* 0x000fe20000000f00 */
[----:B------:R-:W-:Y:S04]  /*0620*/  BSSY B1, `(.L_x_6552) ;  /* 0x0000011000017945 */ /* 0x000fe80003800000 */
[----:B------:R-:W-:-:S05]  /*0630*/  @P5 IMAD.WIDE.U32 R40, R39, R40, c[0x0][0x170] ;  /* 0x00005c0027285625 */ /* 0x000fca00078e0028 */
[----:B------:R0:W5:Y:S01]  /*0640*/  @P5 LDG.E.128 R12, [R40.64] ;  /* 0x00000004280c5981 */ /* 0x000162000c1e1d00 */
[----:B------:R-:W-:Y:S02]  /*0650*/  @!P6 ISETP.NE.U32.AND P2, PT, RZ, c[0x0][0x180], PT ;  /* 0x00006000ff00ea0c */ /* 0x000fe40003f45070 */
[----:B------:R-:W-:Y:S02]  /*0660*/  @!P6 ISETP.NE.U32.AND P1, PT, RZ, c[0x0][0x180], PT ;  /* 0x00006000ff00ea0c */ /* 0x000fe40003f25070 */
[----:B------:R-:W-:Y:S02]  /*0670*/  @!P6 ISETP.NE.AND.EX P2, PT, RZ, c[0x0][0x184], PT, P2 ;  /* 0x00006100ff00ea0c */ /* 0x000fe40003f45320 */
[----:B------:R-:W-:Y:S02]  /*0680*/  @!P6 ISETP.NE.AND.EX P1, PT, RZ, c[0x0][0x184], PT, P1 ;  /* 0x00006100ff00ea0c */ /* 0x000fe40003f25310 */
[----:B0-----:R-:W-:Y:S02]  /*0690*/  MOV R41, 0x10 ;  /* 0x0000001000297802 */ /* 0x001fe40000000f00 */
[----:B--2---:R-:W-:-:S02]  /*06a0*/  @!P6 FSEL R16, R8, RZ, P2 ;  /* 0x000000ff0810e208 */ /* 0x004fc40001000000 */
[----:B------:R-:W-:Y:S02]  /*06b0*/  @!P6 FSEL R17, R9, RZ, P1 ;  /* 0x000000ff0911e208 */ /* 0x000fe40000800000 */
[----:B------:R-:W-:Y:S02]  /*06c0*/  @!P6 ISETP.NE.U32.AND P2, PT, RZ, c[0x0][0x180], PT ;  /* 0x00006000ff00ea0c */ /* 0x000fe40003f45070 */
[----:B------:R-:W-:Y:S02]  /*06d0*/  @!P6 ISETP.NE.U32.AND P1, PT, RZ, c[0x0][0x180], PT ;  /* 0x00006000ff00ea0c */ /* 0x000fe40003f25070 */
[----:B------:R-:W-:Y:S02]  /*06e0*/  @!P6 ISETP.NE.AND.EX P2, PT, RZ, c[0x0][0x184], PT, P2 ;  /* 0x00006100ff00ea0c */ /* 0x000fe40003f45320 */
[----:B------:R-:W-:Y:S01]  /*06f0*/  @!P6 ISETP.NE.AND.EX P1, PT, RZ, c[0x0][0x184], PT, P1 ;  /* 0x00006100ff00ea0c */ /* 0x000fe20003f25310 */
[----:B------:R-:W-:Y:S07]  /*0700*/  @!P6 BRA `(.L_x_6553) ;  /* 0x000000200000e947 */ /* 0x000fee0003800000 */
[----:B-----5:R-:W-:-:S04]  /*0710*/  FMUL.FTZ R16, R12, c[0x0][0x1ec] ;  /* 0x00007b000c107a20 */ /* 0x020fc80000410000 */
[----:B------:R-:W-:Y:S02]  /*0720*/  @P0 FADD.FTZ R16, R8, R16 ;  /* 0x0000001008100221 */ /* 0x000fe40000010000 */
.L_x_6553:
[----:B------:R-:W-:Y:S05]  /*0730*/  BSYNC B1 ;  /* 0x0000000000017941 */ /* 0x000fea0003800000 */
.L_x_6552:
[----:B------:R-:W-:Y:S01]  /*0740*/  BSSY B1, `(.L_x_6554) ;  /* 0x0000004000017945 */ /* 0x000fe20003800000 */
[----:B------:R-:W-:Y:S05]  /*0750*/  @!P6 BRA `(.L_x_6555) ;  /* 0x000000200000e947 */ /* 0x000fea0003800000 */
[----:B-----5:R-:W-:-:S04]  /*0760*/  FMUL.FTZ R17, R13, c[0x0][0x1ec] ;  /* 0x00007b000d117a20 */ /* 0x020fc80000410000 */
[----:B------:R-:W-:Y:S02]  /*0770*/  @P0 FADD.FTZ R17, R9, R17 ;  /* 0x0000001109110221 */ /* 0x000fe40000010000 */
.L_x_6555:
[----:B------:R-:W-:Y:S05]  /*0780*/  BSYNC B1 ;  /* 0x0000000000017941 */ /* 0x000fea0003800000 */
.L_x_6554:
[----:B------:R-:W-:Y:S01]  /*0790*/  BSSY B1, `(.L_x_6556) ;  /* 0x0000005000017945 */ /* 0x000fe20003800000 */
[----:B------:R-:W-:Y:S01]  /*07a0*/  @!P6 FSEL R18, R10, RZ, P2 ;  /* 0x000000ff0a12e208 */ /* 0x000fe20001000000 */
[----:B------:R-:W-:Y:S05]  /*07b0*/  @!P6 BRA `(.L_x_6557) ;  /* 0x000000200000e947 */ /* 0x000fea0003800000 */
[----:B-----5:R-:W-:-:S04]  /*07c0*/  FMUL.FTZ R18, R14, c[0x0][0x1ec] ;  /* 0x00007b000e127a20 */ /* 0x020fc80000410000 */
[----:B------:R-:W-:Y:S02]  /*07d0*/  @P0 FADD.FTZ R18, R10, R18 ;  /* 0x000000120a120221 */ /* 0x000fe40000010000 */
.L_x_6557:
[----:B------:R-:W-:Y:S05]  /*07e0*/  BSYNC B1 ;  /* 0x0000000000017941 */ /* 0x000fea0003800000 */
.L_x_6556:
[----:B------:R-:W-:Y:S01]  /*07f0*/  BSSY B1, `(.L_x_6558) ;  /* 0x0000006000017945 */ /* 0x000fe20003800000 */
[----:B------:R-:W-:Y:S01]  /*0800*/  IMAD.WIDE.U32 R40, R42, R41, c[0x0][0x188] ;  /* 0x000062002a287625 */ /* 0x000fe200078e0029 */
[----:B------:R-:W-:Y:S01]  /*0810*/  @!P6 FSEL R19, R11, RZ, P1 ;  /* 0x000000ff0b13e208 */ /* 0x000fe20000800000 */
[----:B------:R-:W-:Y:S05]  /*0820*/  @!P6 BRA `(.L_x_6559) ;  /* 0x000000200000e947 */ /* 0x000fea0003800000 */
[----:B-----5:R-:W-:-:S04]  /*0830*/  FMUL.FTZ R19, R15, c[0x0][0x1ec] ;  /* 0x00007b000f137a20 */ /* 0x020fc80000410000 */
[----:B------:R-:W-:Y:S02]  /*0840*/  @P0 FADD.FTZ R19, R11, R19 ;  /* 0x000000130b130221 */ /* 0x000fe40000010000 */
.L_x_6559:
[----:B------:R-:W-:Y:S05]  /*0850*/  BSYNC B1 ;  /* 0x0000000000017941 */ /* 0x000fea0003800000 */
.L_x_6558:
[----:B------:R0:W-:Y:S01]  /*0860*/  STG.E.128 [R40.64], R16 ;  /* 0x0000001028007986 */ /* 0x0001e2000c101d04 */
[----:B------:R-:W-:Y:S02]  /*0870*/  IADD3 R39, R39, 0x20, RZ ;  /* 0x0000002027277810 */ /* 0x000fe40007ffe0ff */
[----:B------:R-:W-:Y:S02]  /*0880*/  IADD3 R42, R42, 0x20, RZ ;  /* 0x000000202a2a7810 */ /* 0x000fe40007ffe0ff */
.L_x_6551:
[----:B-1----:R-:W-:Y:S05]  /*0890*/  BSYNC B0 ;  /* 0x0000000000007941 */ /* 0x002fea0003800000 */
.L_x_6550:
[----:B------:R-:W-:Y:S01]  /*08a0*/  BSSY B0, `(.L_x_6560) ;  /* 0x000002e000007945 */ /* 0x000fe20003800000 */
[----:B------:R-:W-:Y:S05]  /*08b0*/  @!P4 BRA `(.L_x_6561) ;  /* 0x000002c00000c947 */ /* 0x000fea0003800000 */
[----:B------:R-:W-:-:S04]  /*08c0*/  ISETP.NE.U32.AND P0, PT, RZ, c[0x0][0x180], PT ;  /* 0x00006000ff007a0c */ /* 0x000fc80003f05070 */
[----:B------:R-:W-:-:S13]  /*08d0*/  ISETP.NE.AND.EX P0, PT, RZ, c[0x0][0x184], PT, P0 ;  /* 0x00006100ff007a0c */ /* 0x000fda0003f05300 */
[----:B------:R-:W-:-:S04]  /*08e0*/  @P0 IMAD.MOV.U32 R23, RZ, RZ, 0x10 ;  /* 0x00000010ff170424 */ /* 0x000fc800078e00ff */
[----:B------:R-:W-:-:S05]  /*08f0*/  @P0 IMAD.WIDE.U32 R22, R42, R23, c[0x0][0x180] ;  /* 0x000060002a160625 */ /* 0x000fca00078e0017 */
[----:B------:R-:W2:Y:S01]  /*0900*/  @P0 LDG.E.128 R8, [R22.64] ;  /* 0x0000000416080981 */ /* 0x000ea2000c1e1d00 */
[----:B------:R-:W-:Y:S02]  /*0910*/  ISETP.GT.AND P6, PT, R27, RZ, PT ;  /* 0x000000ff1b00720c */ /* 0x000fe40003fc4270 */
[----:B0-----:R-:W-:Y:S01]  /*0920*/  @P5 MOV R40, 0x10 ;  /* 0x0000001000285802 */ /* 0x001fe20000000f00 */
[----:B------:R-:W-:-:S04]  /*0930*/  HFMA2.MMA R43, -RZ, RZ, 0, 9.5367431640625e-07 ;  /* 0x00000010ff2b7435 */ /* 0x000fc800000001ff */
[----:B------:R-:W-:-:S05]  /*0940*/  @P5 IMAD.WIDE.U32 R40, R39, R40, c[0x0][0x170] ;  /* 0x00005c0027285625 */ /* 0x000fca00078e0028 */
[----:B-----5:R0:W5:Y:S01]  /*0950*/  @P5 LDG.E.128 R12, [R40.64] ;  /* 0x00000004280c5981 */ /* 0x020162000c1e1d00 */
[----:B------:R-:W-:Y:S01]  /*0960*/  @!P6 ISETP.NE.U32.AND P1, PT, RZ, c[0x0][0x180], PT ;  /* 0x00006000ff00ea0c */ /* 0x000fe20003f25070 */
[----:B------:R-:W-:Y:S01]  /*0970*/  BSSY B1, `(.L_x_6562) ;  /* 0x0000010000017945 */ /* 0x000fe20003800000 */
[----:B------:R-:W-:Y:S01]  /*0980*/  @!P6 ISETP.NE.U32.AND P5, PT, RZ, c[0x0][0x180], PT ;  /* 0x00006000ff00ea0c */ /* 0x000fe20003fa5070 */
[----:B------:R-:W-:Y:S01]  /*0990*/  IMAD.WIDE.U32 R42, R42, R43, c[0x0][0x188] ;  /* 0x000062002a2a7625 */ /* 0x000fe200078e002b */
[----:B------:R-:W-:Y:S02]  /*09a0*/  @!P6 ISETP.NE.AND.EX P2, PT, RZ, c[0x0][0x184], PT, P1 ;  /* 0x00006100ff00ea0c */ /* 0x000fe40003f45310 */
[----:B------:R-:W-:Y:S02]  /*09b0*/  @!P6 ISETP.NE.U32.AND P1, PT, RZ, c[0x0][0x180], PT ;  /* 0x00006000ff00ea0c */ /* 0x000fe40003f25070 */
[----:B------:R-:W-:Y:S02]  /*09c0*/  @!P6 ISETP.NE.AND.EX P5, PT, RZ, c[0x0][0x184], PT, P5 ;  /* 0x00006100ff00ea0c */ /* 0x000fe40003fa5350 */
[----:B------:R-:W-:-:S02]  /*09d0*/  @!P6 ISETP.NE.AND.EX P1, PT, RZ, c[0x0][0x184], PT, P1 ;  /* 0x00006100ff00ea0c */ /* 0x000fc40003f25310 */
[----:B--2---:R-:W-:Y:S02]  /*09e0*/  @!P6 FSEL R21, R9, RZ, P2 ;  /* 0x000000ff0915e208 */ /* 0x004fe40001000000 */
[----:B------:R-:W-:Y:S02]  /*09f0*/  @!P6 ISETP.NE.U32.AND P2, PT, RZ, c[0x0][0x180], PT ;  /* 0x00006000ff00ea0c */ /* 0x000fe40003f45070 */
[----:B------:R-:W-:Y:S02]  /*0a00*/  @!P6 FSEL R22, R10, RZ, P1 ;  /* 0x000000ff0a16e208 */ /* 0x000fe40000800000 */
[----:B------:R-:W-:Y:S02]  /*0a10*/  @!P6 ISETP.NE.AND.EX P2, PT, RZ, c[0x0][0x184], PT, P2 ;  /* 0x00006100ff00ea0c */ /* 0x000fe40003f45320 */
[----:B------:R-:W-:Y:S02]  /*0a20*/  @!P6 FSEL R23, R11, RZ, P5 ;  /* 0x000000ff0b17e208 */ /* 0x000fe40002800000 */
[----:B------:R-:W-:Y:S01]  /*0a30*/  @!P6 FSEL R20, R8, RZ, P2 ;  /* 0x000000ff0814e208 */ /* 0x000fe20001000000 */
[----:B------:R-:W-:Y:S05]  /*0a40*/  @!P6 BRA `(.L_x_6563) ;  /* 0x000000200000e947 */ /* 0x000fea0003800000 */
[----:B0----5:R-:W-:-:S04]  /*0a50*/  FMUL.FTZ R20, R12, c[0x0][0x1ec] ;  /* 0x00007b000c147a20 */ /* 0x021fc80000410000 */
[----:B------:R-:W-:Y:S02]  /*0a60*/  @P0 FADD.FTZ R20, R8, R20 ;  /* 0x0000001408140221 */ /* 0x000fe40000010000 */
.L_x_6563:
[----:B0-----:R-:W-:Y:S05]  /*0a70*/  BSYNC B1 ;  /* 0x0000000000017941 */ /* 0x001fea0003800000 */
.L_x_6562:
[----:B------:R-:W-:Y:S01]  /*0a80*/  BSSY B1, `(.L_x_6564) ;  /* 0x0000004000017945 */ /* 0x000fe20003800000 */
[----:B------:R-:W-:Y:S05]  /*0a90*/  @!P6 BRA `(.L_x_6565) ;  /* 0x000000200000e947 */ /* 0x000fea0003800000 */
[----:B-----5:R-:W-:-:S04]  /*0aa0*/  FMUL.FTZ R21, R13, c[0x0][0x1ec] ;  /* 0x00007b000d157a20 */ /* 0x020fc80000410000 */
[----:B------:R-:W-:Y:S02]  /*0ab0*/  @P0 FADD.FTZ R21, R9, R21 ;  /* 0x0000001509150221 */ /* 0x000fe40000010000 */
.L_x_6565:
[----:B------:R-:W-:Y:S05]  /*0ac0*/  BSYNC B1 ;  /* 0x0000000000017941 */ /* 0x000fea0003800000 */
.L_x_6564:
[----:B------:R-:W-:Y:S01]  /*0ad0*/  BSSY B1, `(.L_x_6566) ;  /* 0x0000004000017945 */ /* 0x000fe20003800000 */
[----:B------:R-:W-:Y:S05]  /*0ae0*/  @!P6 BRA `(.L_x_6567) ;  /* 0x000000200000e947 */ /* 0x000fea0003800000 */
[----:B-----5:R-:W-:-:S04]  /*0af0*/  FMUL.FTZ R22, R14, c[0x0][0x1ec] ;  /* 0x00007b000e167a20 */ /* 0x020fc80000410000 */
[----:B------:R-:W-:Y:S02]  /*0b00*/  @P0 FADD.FTZ R22, R10, R22 ;  /* 0x000000160a160221 */ /* 0x000fe40000010000 */
.L_x_6567:
[----:B------:R-:W-:Y:S05]  /*0b10*/  BSYNC B1 ;  /* 0x0000000000017941 */ /* 0x000fea0003800000 */
.L_x_6566:
[----:B------:R-:W-:Y:S01]  /*0b20*/  BSSY B1, `(.L_x_6568) ;  /* 0x0000004000017945 */ /* 0x000fe20003800000 */
[----:B------:R-:W-:Y:S05]  /*0b30*/  @!P6 BRA `(.L_x_6569) ;  /* 0x000000200000e947 */ /* 0x000fea0003800000 */
[----:B-----5:R-:W-:-:S04]  /*0b40*/  FMUL.FTZ R23, R15, c[0x0][0x1ec] ;  /* 0x00007b000f177a20 */ /* 0x020fc80000410000 */
[----:B------:R-:W-:Y:S02]  /*0b50*/  @P0 FADD.FTZ R23, R11, R23 ;  /* 0x000000170b170221 */ /* 0x000fe40000010000 */
.L_x_6569:
[----:B------:R-:W-:Y:S05]  /*0b60*/  BSYNC B1 ;  /* 0x0000000000017941 */ /* 0x000fea0003800000 */
.L_x_6568:
[----:B------:R0:W-:Y:S02]  /*0b70*/  STG.E.128 [R42.64], R20 ;  /* 0x000000142a007986 */ /* 0x0001e4000c101d04 */
.L_x_6561:
[----:B------:R-:W-:Y:S05]  /*0b80*/  BSYNC B0 ;  /* 0x0000000000007941 */ /* 0x000fea0003800000 */
.L_x_6560:
[----:B0-----:R-:W-:Y:S01]  /*0b90*/  FADD.FTZ R40, RZ, R16 ;  /* 0x00000010ff287221 */ /* 0x001fe20000010000 */
[----:B------:R-:W-:Y:S02]  /*0ba0*/  ISETP.GT.U32.AND P1, PT, R2, 0x3f, PT ;  /* 0x0000003f0200780c */ /* 0x000fe40003f24070 */
[----:B------:R-:W-:Y:S01]  /*0bb0*/  LOP3.LUT P0, RZ, R24, 0x1f, RZ, 0xc0, !PT ;  /* 0x0000001f18ff7812 */ /* 0x000fe2000780c0ff */
        /* <DEDUP_REMOVED lines=10> */
.L_x_6578:
        /* <DEDUP_REMOVED lines=27> */
[----:B------:R-:W-:-:S05]  /*0e10*/  @P1 FFMA.FTZ R39, R41, R41, R40 ;  /* 0x0000002929271223 */ /* 0x000fca0000010028 */
        /* <DEDUP_REMOVED lines=9> */
.L_x_6579:
[----:B------:R-:W-:Y:S01]  /*0eb0*/  FMUL.FTZ R40, R27, R27 ;  /* 0x0000001b1b287220 */ /* 0x000fe20000410000 */
[----:B------:R-:W-:Y:S01]  /*0ec0*/  ISETP.NE.AND P1, PT, RZ, UR6, PT ;  /* 0x00000006ff007c0c */ /* 0x000fe2000bf25270 */
[----:B-1----:R-:W-:Y:S01]  /*0ed0*/  FADD.FTZ R42, R42, R43 ;  /* 0x0000002b2a2a7221 */ /* 0x002fe20000010000 */
[----:B------:R-:W-:Y:S01]  /*0ee0*/  BSSY B0, `(.L_x_6572) ;  /* 0x0000038000007945 */ /* 0x000fe20003800000 */
[----:B------:R-:W-:Y:S01]  /*0ef0*/  IMAD.MOV.U32 R39, RZ, RZ, c[0x0][0x1e0] ;  /* 0x00007800ff277624 */ /* 0x000fe200078e00ff */
[----:B------:R-:W-:-:S03]  /*0f00*/  FSEL R40, R40, RZ, P1 ;  /* 0x000000ff28287208 */ /* 0x000fc60000800000 */
[----:B------:R-:W-:Y:S01]  /*0f10*/  FFMA.FTZ R39, R42, R39, c[0x0][0x228] ;  /* 0x00008a002a277623 */ /* 0x000fe20000010027 */
[----:B------:R-:W-:-:S03]  /*0f20*/  @!P0 LEA R42, P2, R0, c[0x0][0x1a0], 0x2 ;  /* 0x00006800002a8a11 */ /* 0x000fc600078410ff */
[----:B------:R-:W-:Y:S01]  /*0f30*/  FADD.FTZ R39, R39, R40 ;  /* 0x0000002827277221 */ /* 0x000fe20000010000 */
[C---:B0-----:R-:W-:Y:S02]  /*0f40*/  @!P0 LEA.HI.X R43, R0.reuse, c[0x0][0x1a4], R25, 0x2, P2 ;  /* 0x00006900002b8a11 */ /* 0x041fe400010f1419 */
[----:B------:R-:W-:-:S03]  /*0f50*/  @!P0 LEA R40, P2, R0, c[0x0][0x1a8], 0x2 ;  /* 0x00006a0000288a11 */ /* 0x000fc600078410ff */
[----:B------:R-:W0:Y:S01]  /*0f60*/  MUFU.RSQ R39, R39 ;  /* 0x0000002700277308 */ /* 0x000e220000001400 */
[----:B------:R-:W-:Y:S01]  /*0f70*/  @!P0 LEA.HI.X R41, R0, c[0x0][0x1ac], R25, 0x2, P2 ;  /* 0x00006b0000298a11 */ /* 0x000fe200010f1419 */
[----:B------:R1:W-:Y:S04]  /*0f80*/  @!P0 STG.E [R42.64], R27 ;  /* 0x0000001b2a008986 */ /* 0x0003e8000c101904 */
[----:B0-----:R1:W-:Y:S01]  /*0f90*/  @!P0 STG.E [R40.64], R39 ;  /* 0x0000002728008986 */ /* 0x0013e2000c101904 */
[----:B-----5:R-:W-:-:S13]  /*0fa0*/  ISETP.GE.AND P0, PT, R26, 0x1, PT ;  /* 0x000000011a00780c */ /* 0x020fda0003f06270 */
[----:B------:R-:W-:Y:S05]  /*0fb0*/  @!P0 BRA `(.L_x_6573) ;  /* 0x000002a000008947 */ /* 0x000fea0003800000 */
[----:B-1----:R-:W-:Y:S01]  /*0fc0*/  IADD3 R26, R26, -0x1, RZ ;  /* 0xffffffff1a1a7810 */ /* 0x002fe20007ffe0ff */
[----:B------:R-:W-:Y:S01]  /*0fd0*/  BSSY B1, `(.L_x_6574) ;  /* 0x0000018000017945 */ /* 0x000fe20003800000 */
[----:B------:R-:W-:Y:S02]  /*0fe0*/  LOP3.LUT R24, R24, 0x1f, RZ, 0xc0, !PT ;  /* 0x0000001f18187812 */ /* 0x000fe400078ec0ff */
[----:B------:R-:W-:Y:S01]  /*0ff0*/  FSEL R43, R27, RZ, !P1 ;  /* 0x000000ff1b2b7208 */ /* 0x000fe20004800000 */
[----:B------:R-:W-:-:S05]  /*1000*/  IMAD R26, R26, c[0x0][0x168], RZ ;  /* 0x00005a001a1a7a24 */ /* 0x000fca00078e02ff */
[----:B------:R-:W-:-:S04]  /*1010*/  SHF.R.S32.HI R25, RZ, 0x1f, R26 ;  /* 0x0000001fff197819 */ /* 0x000fc8000001141a */
[----:B------:R-:W-:-:S04]  /*1020*/  LEA.HI R25, R25, R26, RZ, 0x2 ;  /* 0x0000001a19197211 */ /* 0x000fc800078f10ff */
[----:B------:R-:W-:Y:S01]  /*1030*/  LEA.HI.SX32 R42, R25, R24, 0x1e ;  /* 0x00000018192a7211 */ /* 0x000fe200078ff2ff */
[----:B------:R-:W-:Y:S05]  /*1040*/  @!P3 BRA `(.L_x_6575) ;  /* 0x000001000000b947 */ /* 0x000fea0003800000 */
[--C-:B------:R-:W-:Y:S01]  /*1050*/  FADD.FTZ R26, R17, -R43.reuse ;  /* 0x8000002b111a7221 */ /* 0x100fe20000010000 */
        /* <DEDUP_REMOVED lines=8> */
[----:B------:R-:W-:Y:S02]  /*10e0*/  FFMA.FTZ R24, R28, R24, R3 ;  /* 0x000000181c187223 */ /* 0x000fe40000010003 */
[----:B------:R-:W-:Y:S02]  /*10f0*/  FFMA.FTZ R25, R7, R25, R36 ;  /* 0x0000001907197223 */ /* 0x000fe40000010024 */
[----:B------:R-:W-:Y:S02]  /*1100*/  FFMA.FTZ R26, R29, R26, R4 ;  /* 0x0000001a1d1a7223 */ /* 0x000fe40000010004 */
[----:B------:R-:W-:-:S02]  /*1110*/  FFMA.FTZ R27, R30, R27, R35 ;  /* 0x0000001b1e1b7223 */ /* 0x000fc40000010023 */
[C---:B------:R-:W-:Y:S01]  /*1120*/  IMAD.WIDE.U32 R40, R42.reuse, R41, c[0x0][0x208] ;  /* 0x000082002a287625 */ /* 0x040fe200078e0029 */
[----:B------:R-:W-:-:S04]  /*1130*/  IADD3 R42, R42, 0x20, RZ ;  /* 0x000000202a2a7810 */ /* 0x000fc80007ffe0ff */
[----:B------:R0:W-:Y:S03]  /*1140*/  STG.E.128 [R40.64], R24 ;  /* 0x0000001828007986 */ /* 0x0001e6000c101d04 */
.L_x_6575:
[----:B------:R-:W-:Y:S05]  /*1150*/  BSYNC B1 ;  /* 0x0000000000017941 */ /* 0x000fea0003800000 */
.L_x_6574:
[----:B------:R-:W-:Y:S05]  /*1160*/  @!P4 BRA `(.L_x_6573) ;  /* 0x000000f00000c947 */ /* 0x000fea0003800000 */
[----:B0-----:R-:W-:Y:S01]  /*1170*/  HFMA2.MMA R41, -RZ, RZ, 0, 9.5367431640625e-07 ;  /* 0x00000010ff297435 */ /* 0x001fe200000001ff */
[--C-:B------:R-:W-:Y:S02]  /*1180*/  FADD.FTZ R26, R21, -R43.reuse ;  /* 0x8000002b151a7221 */ /* 0x100fe40000010000 */
        /* <DEDUP_REMOVED lines=13> */
.L_x_6573:
[----:B-1----:R-:W-:Y:S05]  /*1260*/  BSYNC B0 ;  /* 0x0000000000007941 */ /* 0x002fea0003800000 */
.L_x_6572:
[----:B0-----:R-:W-:-:S05]  /*1270*/  IMAD.MOV.U32 R25, RZ, RZ, c[0x0][0x160] ;  /* 0x00005800ff197624 */ /* 0x001fca00078e00ff */
[----:B------:R-:W-:-:S04]  /*1280*/  LEA R0, R25, R0, 0x2 ;  /* 0x0000000019007211 */ /* 0x000fc800078e10ff */
[----:B------:R-:W-:-:S13]  /*1290*/  ISETP.GE.AND P0, PT, R0, c[0x0][0x164], PT ;  /* 0x0000590000007a0c */ /* 0x000fda0003f06270 */
[----:B------:R-:W-:Y:S01]  /*12a0*/  @P0 CALL.REL.NOINC `(.L_x_6576) ;  /* 0x0000001000000944 */ /* 0x000fe20003c00000 */
[----:B------:R-:W-:Y:S05]  /*12b0*/  BRA `(.L_x_6577) ;  /* 0xfffff1a000007947 */ /* 0x000fea000383ffff */
.L_x_6576:
[----:B------:R-:W-:Y:S05]  /*12c0*/  EXIT ;  /* 0x000000000000794d */ /* 0x000fea0003800000 */
.L_x_6570:
[----:B------:R-:W-:Y:S01]  /*12d0*/  HFMA2.MMA R42, -RZ, RZ, 0, 1.847743988037109375e-06 ;  /* 0x0000001fff2a7435 */ /* 0x000fe200000001ff */
[----:B------:R-:W-:Y:S01]  /*12e0*/  MOV R43, R27 ;  /* 0x0000001b002b7202 */ /* 0x000fe20000000f00 */
[----:B------:R-:W-:Y:S01]  /*12f0*/  IMAD.MOV.U32 R41, RZ, RZ, 0x1 ;  /* 0x00000001ff297424 */ /* 0x000fe200078e00ff */
[----:B------:R-:W-:Y:S02]  /*1300*/  MOV R39, 0xffffffff ;  /* 0xffffffff00277802 */ /* 0x000fe40000000f00 */
[----:B------:R-:W-:Y:S02]  /*1310*/  MOV R40, 0x1330 ;  /* 0x0000133000287802 */ /* 0x000fe40000000f00 */
[----:B-----5:R-:W-:Y:S05]  /*1320*/  CALL.REL.NOINC `($__internal_130_$__cuda_sm70_shflsync_bfly_p) ;  /* 0x0000049000007944 */ /* 0x020fea0003c00000 */
[----:B01----:R-:W-:Y:S05]  /*1330*/  BRA `(.L_x_6578) ;  /* 0xfffff92000007947 */ /* 0x003fea000383ffff */
.L_x_6571:
[----:B------:R-:W-:Y:S01]  /*1340*/  HFMA2.MMA R42, -RZ, RZ, 0, 1.847743988037109375e-06 ;  /* 0x0000001fff2a7435 */ /* 0x000fe200000001ff */
[----:B------:R-:W-:Y:S01]  /*1350*/  IMAD.MOV.U32 R41, RZ, RZ, 0x2 ;  /* 0x00000002ff297424 */ /* 0x000fe200078e00ff */
[----:B------:R-:W-:Y:S02]  /*1360*/  MOV R39, 0xffffffff ;  /* 0xffffffff00277802 */ /* 0x000fe40000000f00 */
[----:B------:R-:W-:Y:S02]  /*1370*/  MOV R40, 0x1390 ;  /* 0x0000139000287802 */ /* 0x000fe40000000f00 */
[----:B0----5:R-:W-:Y:S05]  /*1380*/  CALL.REL.NOINC `($__internal_130_$__cuda_sm70_shflsync_bfly_p) ;  /* 0x0000043000007944 */ /* 0x021fea0003c00000 */
[----:B01----:R-:W-:Y:S01]  /*1390*/  FADD.FTZ R43, R43, R42 ;  /* 0x0000002a2b2b7221 */ /* 0x003fe20000010000 */
[----:B------:R-:W-:Y:S01]  /*13a0*/  HFMA2.MMA R42, -RZ, RZ, 0, 1.847743988037109375e-06 ;  /* 0x0000001fff2a7435 */ /* 0x000fe200000001ff */
[----:B------:R-:W-:Y:S01]  /*13b0*/  IMAD.MOV.U32 R41, RZ, RZ, 0x4 ;  /* 0x00000004ff297424 */ /* 0x000fe200078e00ff */
[----:B------:R-:W-:-:S02]  /*13c0*/  MOV R39, 0xffffffff ;  /* 0xffffffff00277802 */ /* 0x000fc40000000f00 */
[----:B------:R-:W-:Y:S02]  /*13d0*/  MOV R40, 0x13f0 ;  /* 0x000013f000287802 */ /* 0x000fe40000000f00 */
[----:B------:R-:W-:Y:S05]  /*13e0*/  CALL.REL.NOINC `($__internal_130_$__cuda_sm70_shflsync_bfly_p) ;  /* 0x000003d000007944 */ /* 0x000fea0003c00000 */
[----:B01----:R-:W-:Y:S01]  /*13f0*/  FADD.FTZ R43, R43, R42 ;  /* 0x0000002a2b2b7221 */ /* 0x003fe20000010000 */
[----:B------:R-:W-:Y:S01]  /*1400*/  HFMA2.MMA R42, -RZ, RZ, 0, 1.847743988037109375e-06 ;  /* 0x0000001fff2a7435 */ /* 0x000fe200000001ff */
[----:B------:R-:W-:Y:S01]  /*1410*/  IMAD.MOV.U32 R41, RZ, RZ, 0x8 ;  /* 0x00000008ff297424 */ /* 0x000fe200078e00ff */
[----:B------:R-:W-:Y:S02]  /*1420*/  MOV R39, 0xffffffff ;  /* 0xffffffff00277802 */ /* 0x000fe40000000f00 */
[----:B------:R-:W-:Y:S02]  /*1430*/  MOV R40, 0x1450 ;  /* 0x0000145000287802 */ /* 0x000fe40000000f00 */
[----:B------:R-:W-:Y:S05]  /*1440*/  CALL.REL.NOINC `($__internal_130_$__cuda_sm70_shflsync_bfly_p) ;  /* 0x0000037000007944 */ /* 0x000fea0003c00000 */
[----:B01----:R-:W-:Y:S01]  /*1450*/  FADD.FTZ R43, R43, R42 ;  /* 0x0000002a2b2b7221 */ /* 0x003fe20000010000 */
[----:B------:R-:W-:Y:S01]  /*1460*/  HFMA2.MMA R42, -RZ, RZ, 0, 1.847743988037109375e-06 ;  /* 0x0000001fff2a7435 */ /* 0x000fe200000001ff */
[----:B------:R-:W-:Y:S01]  /*1470*/  IMAD.MOV.U32 R41, RZ, RZ, 0x10 ;  /* 0x00000010ff297424 */ /* 0x000fe200078e00ff */
[----:B------:R-:W-:Y:S02]  /*1480*/  MOV R39, 0xffffffff ;  /* 0xffffffff00277802 */ /* 0x000fe40000000f00 */
[----:B------:R-:W-:-:S02]  /*1490*/  MOV R40, 0x14b0 ;  /* 0x000014b000287802 */ /* 0x000fc40000000f00 */
[----:B------:R-:W-:Y:S05]  /*14a0*/  CALL.REL.NOINC `($__internal_130_$__cuda_sm70_shflsync_bfly_p) ;  /* 0x0000031000007944 */ /* 0x000fea0003c00000 */
[----:B-1----:R-:W-:Y:S01]  /*14b0*/  FADD.FTZ R27, R43, R42 ;  /* 0x0000002a2b1b7221 */ /* 0x002fe20000010000 */
[----:B------:R-:W-:Y:S01]  /*14c0*/  HFMA2.MMA R42, -RZ, RZ, 0, 1.847743988037109375e-06 ;  /* 0x0000001fff2a7435 */ /* 0x000fe200000001ff */
[----:B0-----:R-:W-:-:S02]  /*14d0*/  IMAD.MOV.U32 R41, RZ, RZ, 0x1 ;  /* 0x00000001ff297424 */ /* 0x001fc400078e00ff */
        /* <DEDUP_REMOVED lines=39> */
[----:B0-----:R-:W-:Y:S01]  /*1750*/  HFMA2.MMA R41, -RZ, RZ, 0, 9.5367431640625e-07 ;  /* 0x00000010ff297435 */ /* 0x001fe200000001ff */
[----:B-1----:R-:W-:Y:S01]  /*1760*/  FADD.FTZ R43, R43, R42 ;  /* 0x0000002a2b2b7221 */ /* 0x002fe20000010000 */
[----:B------:R-:W-:Y:S01]  /*1770*/  MOV R39, 0xffffffff ;  /* 0xffffffff00277802 */ /* 0x000fe20000000f00 */
[----:B------:R-:W-:Y:S01]  /*1780*/  IMAD.MOV.U32 R42, RZ, RZ, 0x1f ;  /* 0x0000001fff2a7424 */ /* 0x000fe200078e00ff */
[----:B------:R-:W-:Y:S02]  /*1790*/  MOV R40, 0x17b0 ;  /* 0x000017b000287802 */ /* 0x000fe40000000f00 */
[----:B------:R-:W-:Y:S05]  /*17a0*/  CALL.REL.NOINC `($__internal_130_$__cuda_sm70_shflsync_bfly_p) ;  /* 0x0000001000007944 */ /* 0x000fea0003c00000 */
[----:B01----:R-:W-:Y:S05]  /*17b0*/  BRA `(.L_x_6579) ;  /* 0xfffff6f000007947 */ /* 0x003fea000383ffff */
        .weak           $__internal_130_$__cuda_sm70_shflsync_bfly_p
        .type           $__internal_130_$__cuda_sm70_shflsync_bfly_p,@function
        .size           $__internal_130_$__cuda_sm70_shflsync_bfly_p,(.L_x_8318 - $__internal_130_$__cuda_sm70_shflsync_bfly_p)
$__internal_130_$__cuda_sm70_shflsync_bfly_p:
[----:B------:R-:W-:Y:S01]  /*17c0*/  HFMA2.MMA R45, -RZ, RZ, 0, 0 ;  /* 0x00000000ff2d7435 */ /* 0x000fe200000001ff */
[----:B------:R-:W-:Y:S01]  /*17d0*/  MOV R44, R40 ;  /* 0x00000028002c7202 */ /* 0x000fe20000000f00 */
[----:B------:R-:W-:Y:S04]  /*17e0*/  WARPSYNC R39 ;  /* 0x0000002700007348 */ /* 0x000fe80003800000 */
[----:B------:R0:W1:Y:S01]  /*17f0*/  SHFL.BFLY PT, R42, R43, R41, R42 ;  /* 0x0c0000292b2a7389 */ /* 0x00006200000e002a */
[----:B------:R-:W-:Y:S05]  /*1800*/  RET.REL.NODEC R44 `(_ZN10layer_norm13ln_fwd_kernelINS_13Kernel_traitsI6__halfffffjLj256ELj1ELj4ELj1ELj16ENS_18Kernel_traits_baseILj256ES2_ffffjLj128EEEEELb0ELb0ELb1ELb0EEEvNS_9FwdParamsE) ;  /* 0xffffe7f02c007950 */ /* 0x000fea0003c3ffff */
.L_x_6580:
        /* <DEDUP_REMOVED lines=15> */
.L_x_8318:


//--------------------- .text._ZN10layer_norm13ln_fwd_kernelINS_13Kernel_traitsI6__halfffffjLj256ELj1ELj4ELj1ELj16ENS_18Kernel_traits_baseILj256ES2_ffffjLj128EEEEELb0ELb0ELb1ELb1EEEvNS_9FwdParamsE --------------------------
	.section	.text._ZN10layer_norm13ln_fwd_kernelINS_13Kernel_traitsI6__halfffffjLj256ELj1ELj4ELj1ELj16ENS_18Kernel_traits_baseILj256ES2_ffffjLj128EEEEELb0ELb0ELb1ELb1EEEvNS_9FwdParamsE,"ax",@progbits
	.sectioninfo	@"SHI_REGISTERS=46"
	.align	128
        .global         _ZN10layer_norm13ln_fwd_kernelINS_13Kernel_traitsI6__halfffffjLj256ELj1ELj4ELj1ELj16ENS_18Kernel_traits_baseILj256ES2_ffffjLj128EEEEELb0ELb0ELb1ELb1EEEvNS_9FwdParamsE
        .type           _ZN10layer_norm13ln_fwd_kernelINS_13Kernel_traitsI6__halfffffjLj256ELj1ELj4ELj1ELj16ENS_18Kernel_traits_baseILj256ES2_ffffjLj128EEEEELb0ELb0ELb1ELb1EEEvNS_9FwdParamsE,@function
        .size           _ZN10layer_norm13ln_fwd_kernelINS_13Kernel_traitsI6__halfffffjLj256ELj1ELj4ELj1ELj16ENS_18Kernel_traits_baseILj256ES2_ffffjLj128EEEEELb0ELb0ELb1ELb1EEEvNS_9FwdParamsE,(.L_x_8319 - _ZN10layer_norm13ln_fwd_kernelINS_13Kernel_traitsI6__halfffffjLj256ELj1ELj4ELj1ELj16ENS_18Kernel_traits_baseILj256ES2_ffffjLj128EEEEELb0ELb0ELb1ELb1EEEvNS_9FwdParamsE)
        .other          _ZN10layer_norm13ln_fwd_kernelINS_13Kernel_traitsI6__halfffffjLj256ELj1ELj4ELj1ELj16ENS_18Kernel_traits_baseILj256ES2_ffffjLj128EEEEELb0ELb0ELb1ELb1EEEvNS_9FwdParamsE,@"STO_CUDA_ENTRY STV_DEFAULT"
_ZN10layer_norm13ln_fwd_kernelINS_13Kernel_traitsI6__halfffffjLj256ELj1ELj4ELj1ELj16ENS_18Kernel_traits_baseILj256ES2_ffffjLj128EEEEELb0ELb0ELb1ELb1EEEvNS_9FwdParamsE:
.text._ZN10layer_norm13ln_fwd_kernelINS_13Kernel_traitsI6__halfffffjLj256ELj1ELj4ELj1ELj16ENS_18Kernel_traits_baseILj256ES2_ffffjLj128EEEEELb0ELb0ELb1ELb1EEEvNS_9FwdParamsE:
        /* <DEDUP_REMOVED lines=18> */
[----:B------:R-:W2:Y:S04]  /*0120*/  LDG.E.64 R8, [R2.64] ;  /* 0x0000000402087981 */ /* 0x000ea8000c1e1b00 */
[----:B------:R1:W3:Y:S01]  /*0130*/  LDG.E.64 R10, [R2.64+0x100] ;  /* 0x00010004020a7981 */ /* 0x0002e2000c1e1b00 */
[----:B-----5:R-:W-:Y:S01]  /*0140*/  @!P0 CS2R R34, SRZ ;  /* 0x0000000000228805 */ /* 0x020fe2000001ff00 */
[----:B------:R-:W-:Y:S01]  /*0150*/  @!P0 CS2R R32, SRZ ;  /* 0x0000000000208805 */ /* 0x000fe2000001ff00 */
[----:B------:R-:W-:Y:S01]  /*0160*/  LOP3.LUT R24, R24, 0x1f, RZ, 0xc0, !PT ;  /* 0x0000001f18187812 */ /* 0x000fe200078ec0ff */
[----:B------:R-:W-:-:S03]  /*0170*/  ULDC.U8 UR6, c[0x0][0x1f0] ;  /* 0x00007c0000067ab9 */ /* 0x000fc60000000000 */
[--C-:B------:R-:W-:Y:S01]  /*0180*/  SHF.R.U64 R25, R34, 0x10, R35.reuse ;  /* 0x0000001022197819 */ /* 0x100fe20000001223 */
[----:B------:R-:W-:Y:S01]  /*0190*/  HADD2.F32 R34, -RZ, R34.H0_H0 ;  /* 0x20000022ff227230 */ /* 0x000fe20000004100 */
[----:B------:R-:W-:Y:S01]  /*01a0*/  SHF.R.U32.HI R6, RZ, 0x10, R35 ;  /* 0x00000010ff067819 */ /* 0x000fe20000011623 */
[----:B------:R-:W-:Y:S01]  /*01b0*/  HADD2.F32 R35, -RZ, R35.H0_H0 ;  /* 0x20000023ff237230 */ /* 0x000fe20000004100 */
[--C-:B------:R-:W-:Y:S01]  /*01c0*/  SHF.R.U64 R7, R32, 0x10, R33.reuse ;  /* 0x0000001020077819 */ /* 0x100fe20000001221 */
[----:B------:R-:W-:Y:S01]  /*01d0*/  HADD2.F32 R32, -RZ, R32.H0_H0 ;  /* 0x20000020ff207230 */ /* 0x000fe20000004100 */
[----:B0-----:R-:W-:Y:S01]  /*01e0*/  SHF.R.U32.HI R5, RZ, 0x10, R33 ;  /* 0x00000010ff057819 */ /* 0x001fe20000011621 */
[----:B------:R-:W-:Y:S02]  /*01f0*/  HADD2.F32 R33, -RZ, R33.H0_H0 ;  /* 0x20000021ff217230 */ /* 0x000fe40000004100 */
[----:B------:R-:W-:Y:S02]  /*0200*/  HADD2.F32 R25, -RZ, R25.H0_H0 ;  /* 0x20000019ff197230 */ /* 0x000fe40000004100 */
[----:B------:R-:W-:-:S02]  /*0210*/  HADD2.F32 R6, -RZ, R6.H0_H0 ;  /* 0x20000006ff067230 */ /* 0x000fc40000004100 */
[----:B------:R-:W-:Y:S02]  /*0220*/  HADD2.F32 R7, -RZ, R7.H0_H0 ;  /* 0x20000007ff077230 */ /* 0x000fe40000004100 */
[----:B------:R-:W-:Y:S01]  /*0230*/  HADD2.F32 R5, -RZ, R5.H0_H0 ;  /* 0x20000005ff057230 */ /* 0x000fe20000004100 */
[--C-:B--2---:R-:W-:Y:S01]  /*0240*/  SHF.R.U64 R4, R8, 0x10, R9.reuse ;  /* 0x0000001008047819 */ /* 0x104fe20000001209 */
[----:B------:R-:W-:Y:S01]  /*0250*/  HADD2.F32 R29, -RZ, R8.H0_H0 ;  /* 0x20000008ff1d7230 */ /* 0x000fe20000004100 */
[----:B-1----:R-:W-:Y:S01]  /*0260*/  SHF.R.U32.HI R3, RZ, 0x10, R9 ;  /* 0x00000010ff037819 */ /* 0x002fe20000011609 */
        /* <DEDUP_REMOVED lines=9> */
.L_x_6602:
        /* <DEDUP_REMOVED lines=9> */
[----:B------:R-:W-:Y:S01]  /*0390*/  @P0 MOV R21, 0x10 ;  /* 0x0000001000150802 */ /* 0x000fe20000000f00 */
[----:B------:R-:W-:-:S04]  /*03a0*/  IMAD.WIDE R38, R36, R39, c[0x0][0x1d8] ;  /* 0x0000760024267625 */ /* 0x000fc800078e0227 */
[C---:B------:R-:W-:Y:S02]  /*03b0*/  @P0 IMAD.WIDE.U32 R16, R22.reuse, R21, c[0x0][0x180] ;  /* 0x0000600016100625 */ /* 0x040fe400078e0015 */
[----:B------:R0:W5:Y:S04]  /*03c0*/  LDG.E R38, [R38.64] ;  /* 0x0000000426267981 */ /* 0x000168000c1e1900 */
[----:B------:R1:W3:Y:S01]  /*03d0*/  @P0 LDG.E.128 R8, [R16.64] ;  /* 0x0000000410080981 */ /* 0x0002e2000c1e1d00 */
[----:B------:R-:W-:Y:S02]  /*03e0*/  HFMA2.MMA R30, -RZ, RZ, 0, 0 ;  /* 0x00000000ff1e7435 */ /* 0x000fe400000001ff */
[----:B------:R-:W-:Y:S01]  /*03f0*/  HFMA2.MMA R37, -RZ, RZ, 0, 9.5367431640625e-07 ;  /* 0x00000010ff257435 */ /* 0x000fe200000001ff */
[C---:B------:R-:W-:Y:S01]  /*0400*/  IADD3 R40, R22.reuse, 0x20, RZ ;  /* 0x0000002016287810 */ /* 0x040fe20007ffe0ff */
[----:B------:R-:W-:Y:S08]  /*0410*/  BSSY B0, `(.L_x_6581) ;  /* 0x000001c000007945 */ /* 0x000ff00003800000 */
[----:B------:R-:W-:Y:S01]  /*0420*/  IMAD.WIDE.U32 R22, R22, R37, c[0x0][0x188] ;  /* 0x0000620016167625 */ /* 0x000fe200078e0025 */
[----:B--2---:R-:W-:-:S02]  /*0430*/  ISETP.GE.AND P5, PT, R18, 0x1, PT ;  /* 0x000000011200780c */ /* 0x004fc40003fa6270 */
[----:B------:R-:W-:-:S11]  /*0440*/  ISETP.GT.AND P6, PT, R18, RZ, PT ;  /* 0x000000ff1200720c */ /* 0x000fd60003fc4270 */
[----:B------:R-:W-:-:S05]  /*0450*/  @P5 IADD3 R19, R18, -0x1, RZ ;  /* 0xffffffff12135810 */ /* 0x000fca0007ffe0ff */
[----:B------:R-:W-:-:S05]  /*0460*/  @P5 IMAD R19, R19, c[0x0][0x168], RZ ;  /* 0x00005a0013135a24 */ /* 0x000fca00078e02ff */
[----:B------:R-:W-:-:S04]  /*0470*/  @P5 SHF.R.S32.HI R20, RZ, 0x1f, R19 ;  /* 0x0000001fff145819 */ /* 0x000fc80000011413 */
[----:B------:R-:W-:-:S04]  /*0480*/  @P5 LEA.HI R19, R20, R19, RZ, 0x2 ;  /* 0x0000001314135211 */ /* 0x000fc800078f10ff */
[----:B------:R-:W-:Y:S02]  /*0490*/  @P5 LEA.HI.SX32 R30, R19, R24, 0x1e ;  /* 0x00000018131e5211 */ /* 0x000fe400078ff2ff */
[----:B------:R-:W-:Y:S02]  /*04a0*/  @P5 MOV R19, 0x10 ;  /* 0x0000001000135802 */ /* 0x000fe40000000f00 */
[----:B------:R-:W-:Y:S02]  /*04b0*/  @!P6 ISETP.NE.U32.AND P3, PT, RZ, c[0x0][0x180], PT ;  /* 0x00006000ff00ea0c */ /* 0x000fe40003f65070 */
[----:B------:R-:W-:Y:S02]  /*04c0*/  @!P6 ISETP.NE.U32.AND P1, PT, RZ, c[0x0][0x180], PT ;  /* 0x00006000ff00ea0c */ /* 0x000fe40003f25070 */
[----:B------:R-:W-:Y:S02]  /*04d0*/  @!P6 ISETP.NE.U32.AND P2, PT, RZ, c[0x0][0x180], PT ;  /* 0x00006000ff00ea0c */ /* 0x000fe40003f45070 */
[----:B------:R-:W-:Y:S01]  /*04e0*/  @!P6 ISETP.NE.U32.AND P4, PT, RZ, c[0x0][0x180], PT ;  /* 0x00006000ff00ea0c */ /* 0x000fe20003f85070 */
[----:B-1----:R-:W-:Y:S01]  /*04f0*/  @P5 IMAD.WIDE.U32 R16, R30, R19, c[0x0][0x170] ;  /* 0x00005c001e105625 */ /* 0x002fe200078e0013 */
[----:B------:R-:W-:-:S02]  /*0500*/  @!P6 ISETP.NE.AND.EX P1, PT, RZ, c[0x0][0x184], PT, P1 ;  /* 0x00006100ff00ea0c */ /* 0x000fc40003f25310 */
[----:B------:R-:W-:Y:S02]  /*0510*/  @!P6 ISETP.NE.AND.EX P2, PT, RZ, c[0x0][0x184], PT, P2 ;  /* 0x00006100ff00ea0c */ /* 0x000fe40003f45320 */
[----:B------:R-:W-:Y:S01]  /*0520*/  @!P6 ISETP.NE.AND.EX P4, PT, RZ, c[0x0][0x184], PT, P4 ;  /* 0x00006100ff00ea0c */ /* 0x000fe20003f85340 */
[----:B------:R1:W5:Y:S01]  /*0530*/  @P5 LDG.E.128 R12, [R16.64] ;  /* 0x00000004100c5981 */ /* 0x000362000c1e1d00 */
[----:B------:R-:W-:Y:S01]  /*0540*/  @!P6 ISETP.NE.AND.EX P3, PT, RZ, c[0x0][0x184], PT, P3 ;  /* 0x00006100ff00ea0c */ /* 0x000fe20003f65330 */
[----:B------:R-:W-:Y:S01]  /*0550*/  @P0 IMAD.WIDE.U32 R20, R40, R37, c[0x0][0x180] ;  /* 0x0000600028140625 */ /* 0x000fe200078e0025 */
[----:B---3--:R-:W-:Y:S02]  /*0560*/  @!P6 FSEL R18, R10, RZ, P2 ;  /* 0x000000ff0a12e208 */ /* 0x008fe40001000000 */
[----:B------:R-:W-:Y:S02]  /*0570*/  @!P6 FSEL R19, R11, RZ, P4 ;  /* 0x000000ff0b13e208 */ /* 0x000fe40002000000 */
[----:B-1----:R-:W-:-:S02]  /*0580*/  @!P6 FSEL R17, R9, RZ, P1 ;  /* 0x000000ff0911e208 */ /* 0x002fc40000800000 */
[----:B------:R-:W-:Y:S01]  /*0590*/  @!P6 FSEL R16, R8, RZ, P3 ;  /* 0x000000ff0810e208 */ /* 0x000fe20001800000 */
[----:B------:R-:W-:Y:S05]  /*05a0*/  @!P6 BRA `(.L_x_6582) ;  /* 0x000000200000e947 */ /* 0x000fea0003800000 */
[----:B0----5:R-:W-:-:S04]  /*05b0*/  FMUL.FTZ R16, R12, c[0x0][0x1ec] ;  /* 0x00007b000c107a20 */ /* 0x021fc80000410000 */
[----:B------:R-:W-:Y:S02]  /*05c0*/  @P0 FADD.FTZ R16, R8, R16 ;  /* 0x0000001008100221 */ /* 0x000fe40000010000 */
.L_x_6582:
[----:B0-----:R-:W-:Y:S05]  /*05d0*/  BSYNC B0 ;  /* 0x0000000000007941 */ /* 0x001fea0003800000 */
.L_x_6581:
[----:B------:R-:W-:Y:S01]  /*05e0*/  BSSY B0, `(.L_x_6583) ;  /* 0x0000004000007945 */ /* 0x000fe20003800000 */
[----:B------:R-:W-:Y:S05]  /*05f0*/  @!P6 BRA `(.L_x_6584) ;  /* 0x000000200000e947 */ /* 0x000fea0003800000 */
[----:B-----5:R-:W-:-:S04]  /*0600*/  FMUL.FTZ R17, R13, c[0x0][0x1ec] ;  /* 0x00007b000d117a20 */ /* 0x020fc80000410000 */
[----:B------:R-:W-:Y:S02]  /*0610*/  @P0 FADD.FTZ R17, R9, R17 ;  /* 0x0000001109110221 */ /* 0x000fe40000010000 */
.L_x_6584:
[----:B------:R-:W-:Y:S05]  /*0620*/  BSYNC B0 ;  /* 0x0000000000007941 */ /* 0x000fea0003800000 */
.L_x_6583:
[----:B------:R-:W-:Y:S01]  /*0630*/  BSSY B0, `(.L_x_6585) ;  /* 0x0000004000007945 */ /* 0x000fe20003800000 */
[----:B------:R-:W-:Y:S05]  /*0640*/  @!P6 BRA `(.L_x_6586) ;  /* 0x000000200000e947 */ /* 0x000fea0003800000 */
[----:B-----5:R-:W-:-:S04]  /*0650*/  FMUL.FTZ R18, R14, c[0x0][0x1ec] ;  /* 0x00007b000e127a20 */ /* 0x020fc80000410000 */
[----:B------:R-:W-:Y:S02]  /*0660*/  @P0 FADD.FTZ R18, R10, R18 ;  /* 0x000000120a120221 */ /* 0x000fe40000010000 */
.L_x_6586:
[----:B------:R-:W-:Y:S05]  /*0670*/  BSYNC B0 ;  /* 0x0000000000007941 */ /* 0x000fea0003800000 */
.L_x_6585:
[----:B------:R-:W-:Y:S01]  /*0680*/  BSSY B0, `(.L_x_6587) ;  /* 0x0000004000007945 */ /* 0x000fe20003800000 */
[----:B------:R-:W-:Y:S05]  /*0690*/  @!P6 BRA `(.L_x_6588) ;  /* 0x000000200000e947 */ /* 0x000fea0003800000 */
[----:B-----5:R-:W-:-:S04]  /*06a0*/  FMUL.FTZ R19, R15, c[0x0][0x1ec] ;  /* 0x00007b000f137a20 */ /* 0x020fc80000410000 */
[----:B------:R-:W-:Y:S02]  /*06b0*/  @P0 FADD.FTZ R19, R11, R19 ;  /* 0x000000130b130221 */ /* 0x000fe40000010000 */
.L_x_6588:
[----:B------:R-:W-:Y:S05]  /*06c0*/  BSYNC B0 ;  /* 0x0000000000007941 */ /* 0x000fea0003800000 */
.L_x_6587:
[----:B------:R-:W-:Y:S01]  /*06d0*/  @P5 IADD3 R30, R30, 0x20, RZ ;  /* 0x000000201e1e5810 */ /* 0x000fe20007ffe0ff */
[----:B------:R0:W-:Y:S04]  /*06e0*/  STG.E.128 [R22.64], R16 ;  /* 0x0000001016007986 */ /* 0x0001e8000c101d04 */
[----:B------:R-:W-:Y:S01]  /*06f0*/  @P5 IMAD.WIDE.U32 R30, R30, R37, c[0x0][0x170] ;  /* 0x00005c001e1e5625 */ /* 0x000fe200078e0025 */
[----:B------:R-:W2:Y:S04]  /*0700*/  @P0 LDG.E.128 R8, [R20.64] ;  /* 0x0000000414080981 */ /* 0x000ea8000c1e1d00 */
[----:B-----5:R1:W5:Y:S01]  /*0710*/  @P5 LDG.E.128 R12, [R30.64] ;  /* 0x000000041e0c5981 */ /* 0x020362000c1e1d00 */
[----:B------:R-:W-:Y:S01]  /*0720*/  @!P6 ISETP.NE.U32.AND P3, PT, RZ, c[0x0][0x180], PT ;  /* 0x00006000ff00ea0c */ /* 0x000fe20003f65070 */
[----:B------:R-:W-:Y:S01]  /*0730*/  BSSY B0, `(.L_x_6589) ;  /* 0x000000f000007945 */ /* 0x000fe20003800000 */
[----:B------:R-:W-:-:S02]  /*0740*/  @!P6 ISETP.NE.U32.AND P4, PT, RZ, c[0x0][0x180], PT ;  /* 0x00006000ff00ea0c */ /* 0x000fc40003f85070 */
[----:B------:R-:W-:Y:S02]  /*0750*/  @!P6 ISETP.NE.U32.AND P1, PT, RZ, c[0x0][0x180], PT ;  /* 0x00006000ff00ea0c */ /* 0x000fe40003f25070 */
[----:B------:R-:W-:Y:S02]  /*0760*/  @!P6 ISETP.NE.U32.AND P2, PT, RZ, c[0x0][0x180], PT ;  /* 0x00006000ff00ea0c */ /* 0x000fe40003f45070 */
[----:B------:R-:W-:Y:S02]  /*0770*/  @!P6 ISETP.NE.AND.EX P3, PT, RZ, c[0x0][0x184], PT, P3 ;  /* 0x00006100ff00ea0c */ /* 0x000fe40003f65330 */
[----:B------:R-:W-:Y:S02]  /*0780*/  @!P6 ISETP.NE.AND.EX P4, PT, RZ, c[0x0][0x184], PT, P4 ;  /* 0x00006100ff00ea0c */ /* 0x000fe40003f85340 */
[----:B------:R-:W-:Y:S02]  /*0790*/  @!P6 ISETP.NE.AND.EX P1, PT, RZ, c[0x0][0x184], PT, P1 ;  /* 0x00006100ff00ea0c */ /* 0x000fe40003f25310 */
[----:B------:R-:W-:-:S02]  /*07a0*/  @!P6 ISETP.NE.AND.EX P2, PT, RZ, c[0x0][0x184], PT, P2 ;  /* 0x00006100ff00ea0c */ /* 0x000fc40003f45320 */
[----:B--2---:R-:W-:Y:S02]  /*07b0*/  @!P6 FSEL R21, R9, RZ, P3 ;  /* 0x000000ff0915e208 */ /* 0x004fe40001800000 */
[----:B0-----:R-:W-:Y:S02]  /*07c0*/  @!P6 FSEL R22, R10, RZ, P4 ;  /* 0x000000ff0a16e208 */ /* 0x001fe40002000000 */
[----:B------:R-:W-:Y:S02]  /*07d0*/  @!P6 FSEL R23, R11, RZ, P1 ;  /* 0x000000ff0b17e208 */ /* 0x000fe40000800000 */
[----:B------:R-:W-:Y:S01]  /*07e0*/  @!P6 FSEL R20, R8, RZ, P2 ;  /* 0x000000ff0814e208 */ /* 0x000fe20001000000 */
[----:B------:R-:W-:Y:S05]  /*07f0*/  @!P6 BRA `(.L_x_6590) ;  /* 0x000000200000e947 */ /* 0x000fea0003800000 */
[----:B-1---5:R-:W-:-:S04]  /*0800*/  FMUL.FTZ R20, R12, c[0x0][0x1ec] ;  /* 0x00007b000c147a20 */ /* 0x022fc80000410000 */
[----:B------:R-:W-:Y:S02]  /*0810*/  @P0 FADD.FTZ R20, R8, R20 ;  /* 0x0000001408140221 */ /* 0x000fe40000010000 */
.L_x_6590:
[----:B-1----:R-:W-:Y:S05]  /*0820*/  BSYNC B0 ;  /* 0x0000000000007941 */ /* 0x002fea0003800000 */
.L_x_6589:
[----:B------:R-:W-:Y:S01]  /*0830*/  BSSY B0, `(.L_x_6591) ;  /* 0x0000004000007945 */ /* 0x000fe20003800000 */
[----:B------:R-:W-:Y:S05]  /*0840*/  @!P6 BRA `(.L_x_6592) ;  /* 0x000000200000e947 */ /* 0x000fea0003800000 */
[----:B-----5:R-:W-:-:S04]  /*0850*/  FMUL.FTZ R21, R13, c[0x0][0x1ec] ;  /* 0x00007b000d157a20 */ /* 0x020fc80000410000 */
[----:B------:R-:W-:Y:S02]  /*0860*/  @P0 FADD.FTZ R21, R9, R21 ;  /* 0x0000001509150221 */ /* 0x000fe40000010000 */
.L_x_6592:
[----:B------:R-:W-:Y:S05]  /*0870*/  BSYNC B0 ;  /* 0x0000000000007941 */ /* 0x000fea0003800000 */
.L_x_6591:
[----:B------:R-:W-:Y:S01]  /*0880*/  BSSY B0, `(.L_x_6593) ;  /* 0x0000004000007945 */ /* 0x000fe20003800000 */
[----:B------:R-:W-:Y:S05]  /*0890*/  @!P6 BRA `(.L_x_6594) ;  /* 0x000000200000e947 */ /* 0x000fea0003800000 */
[----:B-----5:R-:W-:-:S04]  /*08a0*/  FMUL.FTZ R22, R14, c[0x0][0x1ec] ;  /* 0x00007b000e167a20 */ /* 0x020fc80000410000 */
[----:B------:R-:W-:Y:S02]  /*08b0*/  @P0 FADD.FTZ R22, R10, R22 ;  /* 0x000000160a160221 */ /* 0x000fe40000010000 */
.L_x_6594:
[----:B------:R-:W-:Y:S05]  /*08c0*/  BSYNC B0 ;  /* 0x0000000000007941 */ /* 0x000fea0003800000 */
.L_x_6593:
[----:B------:R-:W-:Y:S01]  /*08d0*/  BSSY B0, `(.L_x_6595) ;  /* 0x0000004000007945 */ /* 0x000fe20003800000 */
[----:B------:R-:W-:Y:S05]  /*08e0*/  @!P6 BRA `(.L_x_6596) ;  /* 0x000000200000e947 */ /* 0x000fea0003800000 */
[----:B-----5:R-:W-:-:S04]  /*08f0*/  FMUL.FTZ R23, R15, c[0x0][0x1ec] ;  /* 0x00007b000f177a20 */ /* 0x020fc80000410000 */
[----:B------:R-:W-:Y:S02]  /*0900*/  @P0 FADD.FTZ R23, R11, R23 ;  /* 0x000000170b170221 */ /* 0x000fe40000010000 */
.L_x_6596:
[----:B------:R-:W-:Y:S05]  /*0910*/  BSYNC B0 ;  /* 0x0000000000007941 */ /* 0x000fea0003800000 */
.L_x_6595:
[----:B------:R-:W-:Y:S01]  /*0920*/  FADD.FTZ R30, RZ, R16 ;  /* 0x00000010ff1e7221 */ /* 0x000fe20000010000 */
[----:B------:R-:W-:-:S03]  /*0930*/  ISETP.NE.AND P1, PT, R24, RZ, PT ;  /* 0x000000ff1800720c */ /* 0x000fc60003f25270 */
[----:B------:R-:W-:Y:S02]  /*0940*/  FADD.FTZ R39, R30, R17 ;  /* 0x000000111e277221 */ /* 0x000fe40000010000 */
[----:B------:R-:W-:-:S04]  /*0950*/  IMAD.WIDE.U32 R30, R40, R37, c[0x0][0x188] ;  /* 0x00006200281e7625 */ /* 0x000fc800078e0025 */
[----:B------:R-:W-:Y:S01]  /*0960*/  FADD.FTZ R40, R39, R18 ;  /* 0x0000001227287221 */ /* 0x000fe20000010000 */
[----:B------:R0:W-:Y:S03]  /*0970*/  STG.E.128 [R30.64], R20 ;  /* 0x000000141e007986 */ /* 0x0001e6000c101d04 */
        /* <DEDUP_REMOVED lines=8> */
.L_x_6603:
        /* <DEDUP_REMOVED lines=36> */
.L_x_6604:
        /* <DEDUP_REMOVED lines=15> */
[----:B------:R-:W-:-:S13]  /*0d30*/  ISETP.GE.AND P1, PT, R38, 0x1, PT ;  /* 0x000000012600780c */ /* 0x000fda0003f26270 */
[----:B------:R-:W-:Y:S05]  /*0d40*/  @!P1 BRA `(.L_x_6600) ;  /* 0x0000024000009947 */ /* 0x000fea0003800000 */
[----:B-1----:R-:W-:-:S05]  /*0d50*/  FSEL R39, R39, RZ, !P0 ;  /* 0x000000ff27277208 */ /* 0x002fca0004000000 */
[C---:B------:R-:W-:Y:S01]  /*0d60*/  FADD.FTZ R30, -R39.reuse, R17 ;  /* 0x00000011271e7221 */ /* 0x040fe20000010100 */
[----:B------:R-:W-:Y:S01]  /*0d70*/  IADD3 R17, R38, -0x1, RZ ;  /* 0xffffffff26117810 */ /* 0x000fe20007ffe0ff */
[C---:B------:R-:W-:Y:S02]  /*0d80*/  FADD.FTZ R40, -R39.reuse, R19 ;  /* 0x0000001327287221 */ /* 0x040fe40000010100 */
[----:B------:R-:W-:Y:S02]  /*0d90*/  FADD.FTZ R18, -R39, R18 ;  /* 0x0000001227127221 */ /* 0x000fe40000010100 */
[----:B------:R-:W-:Y:S02]  /*0da0*/  IMAD R19, R17, c[0x0][0x168], RZ ;  /* 0x00005a0011137a24 */ /* 0x000fe400078e02ff */
[----:B------:R-:W-:Y:S02]  /*0db0*/  FMUL.FTZ R31, R43, R18 ;  /* 0x000000122b1f7220 */ /* 0x000fe40000410000 */
[C---:B------:R-:W-:Y:S01]  /*0dc0*/  FADD.FTZ R42, -R39.reuse, R23 ;  /* 0x00000017272a7221 */ /* 0x040fe20000010100 */
[----:B------:R-:W-:Y:S01]  /*0dd0*/  SHF.R.S32.HI R18, RZ, 0x1f, R19 ;  /* 0x0000001fff127819 */ /* 0x000fe20000011413 */
[----:B------:R-:W-:-:S02]  /*0de0*/  FADD.FTZ R16, -R39, R16 ;  /* 0x0000001027107221 */ /* 0x000fc40000010100 */
[C---:B------:R-:W-:Y:S01]  /*0df0*/  FADD.FTZ R20, -R39.reuse, R20 ;  /* 0x0000001427147221 */ /* 0x040fe20000010100 */
[----:B------:R-:W-:Y:S01]  /*0e00*/  LEA.HI R23, R18, R19, RZ, 0x2 ;  /* 0x0000001312177211 */ /* 0x000fe200078f10ff */
[C---:B------:R-:W-:Y:S02]  /*0e10*/  FADD.FTZ R38, -R39.reuse, R21 ;  /* 0x0000001527267221 */ /* 0x040fe40000010100 */
[----:B------:R-:W-:Y:S01]  /*0e20*/  FADD.FTZ R22, -R39, R22 ;  /* 0x0000001627167221 */ /* 0x000fe20000010100 */
[----:B------:R-:W-:Y:S01]  /*0e30*/  LEA.HI.SX32 R39, R23, R24, 0x1e ;  /* 0x0000001817277211 */ /* 0x000fe200078ff2ff */
[----:B------:R-:W-:Y:S01]  /*0e40*/  FMUL.FTZ R17, R43, R30 ;  /* 0x0000001e2b117220 */ /* 0x000fe20000410000 */
[----:B------:R-:W-:Y:S01]  /*0e50*/  MOV R30, 0x10 ;  /* 0x00000010001e7802 */ /* 0x000fe20000000f00 */
[----:B------:R-:W-:Y:S01]  /*0e60*/  FFMA.FTZ R18, R28, R31, R35 ;  /* 0x0000001f1c127223 */ /* 0x000fe20000010023 */
[----:B------:R-:W-:Y:S01]  /*0e70*/  IADD3 R31, R39, 0x20, RZ ;  /* 0x00000020271f7810 */ /* 0x000fe20007ffe0ff */
        /* <DEDUP_REMOVED lines=9> */
[----:B------:R-:W-:-:S04]  /*0f10*/  IMAD.WIDE.U32 R38, R39, R30, c[0x0][0x208] ;  /* 0x0000820027267625 */ /* 0x000fc800078e001e */
[----:B------:R-:W-:Y:S01]  /*0f20*/  FFMA.FTZ R23, R0, R42, R5 ;  /* 0x0000002a00177223 */ /* 0x000fe20000010005 */
[----:B------:R0:W-:Y:S01]  /*0f30*/  STG.E.128 [R38.64], R16 ;  /* 0x0000001026007986 */ /* 0x0001e2000c101d04 */
[----:B------:R-:W-:Y:S02]  /*0f40*/  FFMA.FTZ R22, R26, R22, R33 ;  /* 0x000000161a167223 */ /* 0x000fe40000010021 */
[----:B------:R-:W-:Y:S02]  /*0f50*/  FFMA.FTZ R21, R2, R21, R7 ;  /* 0x0000001502157223 */ /* 0x000fe40000010007 */
[----:B------:R-:W-:Y:S02]  /*0f60*/  FFMA.FTZ R20, R27, R20, R32 ;  /* 0x000000141b147223 */ /* 0x000fe40000010020 */
[----:B------:R-:W-:-:S05]  /*0f70*/  IMAD.WIDE.U32 R30, R31, R30, c[0x0][0x208] ;  /* 0x000082001f1e7625 */ /* 0x000fca00078e001e */
[----:B------:R0:W-:Y:S02]  /*0f80*/  STG.E.128 [R30.64], R20 ;  /* 0x000000141e007986 */ /* 0x0001e4000c101d04 */
.L_x_6600:
[----:B-1----:R-:W-:Y:S05]  /*0f90*/  BSYNC B0 ;  /* 0x0000000000007941 */ /* 0x002fea0003800000 */
.L_x_6599:
[----:B0-----:R-:W-:-:S04]  /*0fa0*/  MOV R17, c[0x0][0x160] ;  /* 0x0000580000117a02 */ /* 0x001fc80000000f00 */
[----:B------:R-:W-:-:S04]  /*0fb0*/  LEA R36, R17, R36, 0x2 ;  /* 0x0000002411247211 */ /* 0x000fc800078e10ff */
[----:B------:R-:W-:-:S13]  /*0fc0*/  ISETP.GE.AND P0, PT, R36, c[0x0][0x164], PT ;  /* 0x0000590024007a0c */ /* 0x000fda0003f06270 */
[----:B-----5:R-:W-:Y:S01]  /*0fd0*/  @P0 CALL.REL.NOINC `(.L_x_6601) ;  /* 0x0000001000000944 */ /* 0x020fe20003c00000 */
[----:B------:R-:W-:Y:S05]  /*0fe0*/  BRA `(.L_x_6602) ;  /* 0xfffff31000007947 */ /* 0x000fea000383ffff */
.L_x_6601:
[----:B------:R-:W-:Y:S05]  /*0ff0*/  EXIT ;  /* 0x000000000000794d */ /* 0x000fea0003800000 */
.L_x_6597:
[----:B0-----:R-:W-:Y:S01]  /*1000*/  HFMA2.MMA R42, -RZ, RZ, 0, 5.9604644775390625e-08 ;  /* 0x00000001ff2a7435 */ /* 0x001fe200000001ff */
[----:B------:R-:W-:Y:S02]  /*1010*/  MOV R41, R39 ;  /* 0x0000002700297202 */ /* 0x000fe40000000f00 */
[----:B------:R-:W-:Y:S02]  /*1020*/  MOV R43, 0x1f ;  /* 0x0000001f002b7802 */ /* 0x000fe40000000f00 */
[----:B------:R-:W-:Y:S02]  /*1030*/  MOV R40, 0xffffffff ;  /* 0xffffffff00287802 */ /* 0x000fe40000000f00 */
[----:B------:R-:W-:Y:S02]  /*1040*/  MOV R30, 0x1060 ;  /* 0x00001060001e7802 */ /* 0x000fe40000000f00 */
[----:B-----5:R-:W-:Y:S05]  /*1050*/  CALL.REL.NOINC `($__internal_131_$__cuda_sm70_shflsync_bfly_p) ;  /* 0x0000048000007944 */ /* 0x020fea0003c00000 */
[----:B01----:R-:W-:Y:S05]  /*1060*/  BRA `(.L_x_6603) ;  /* 0xfffff99000007947 */ /* 0x003fea000383ffff */
.L_x_6598:
[----:B------:R-:W-:Y:S01]  /*1070*/  HFMA2.MMA R42, -RZ, RZ, 0, 1.1920928955078125e-07 ;  /* 0x00000002ff2a7435 */ /* 0x000fe200000001ff */
[----:B------:R-:W-:Y:S01]  /*1080*/  IMAD.MOV.U32 R43, RZ, RZ, 0x1f ;  /* 0x0000001fff2b7424 */ /* 0x000fe200078e00ff */
[----:B------:R-:W-:Y:S02]  /*1090*/  MOV R40, 0xffffffff ;  /* 0xffffffff00287802 */ /* 0x000fe40000000f00 */
[----:B------:R-:W-:-:S02]  /*10a0*/  MOV R30, 0x10c0 ;  /* 0x000010c0001e7802 */ /* 0x000fc40000000f00 */
[----:B0----5:R-:W-:Y:S05]  /*10b0*/  CALL.REL.NOINC `($__internal_131_$__cuda_sm70_shflsync_bfly_p) ;  /* 0x0000042000007944 */ /* 0x021fea0003c00000 */
[----:B0-----:R-:W-:Y:S01]  /*10c0*/  HFMA2.MMA R42, -RZ, RZ, 0, 2.384185791015625e-07 ;  /* 0x00000004ff2a7435 */ /* 0x001fe200000001ff */
[----:B-1----:R-:W-:Y:S01]  /*10d0*/  FADD.FTZ R41, R41, R40 ;  /* 0x0000002829297221 */ /* 0x002fe20000010000 */
[----:B------:R-:W-:-:S02]  /*10e0*/  MOV R43, 0x1f ;  /* 0x0000001f002b7802 */ /* 0x000fc40000000f00 */
[----:B------:R-:W-:Y:S02]  /*10f0*/  MOV R40, 0xffffffff ;  /* 0xffffffff00287802 */ /* 0x000fe40000000f00 */
[----:B------:R-:W-:Y:S02]  /*1100*/  MOV R30, 0x1120 ;  /* 0x00001120001e7802 */ /* 0x000fe40000000f00 */
[----:B------:R-:W-:Y:S05]  /*1110*/  CALL.REL.NOINC `($__internal_131_$__cuda_sm70_shflsync_bfly_p) ;  /* 0x000003c000007944 */ /* 0x000fea0003c00000 */
[----:B0-----:R-:W-:Y:S01]  /*1120*/  HFMA2.MMA R42, -RZ, RZ, 0, 4.76837158203125e-07 ;  /* 0x00000008ff2a7435 */ /* 0x001fe200000001ff */
[----:B-1----:R-:W-:Y:S01]  /*1130*/  FADD.FTZ R41, R41, R40 ;  /* 0x0000002829297221 */ /* 0x002fe20000010000 */
[----:B------:R-:W-:Y:S02]  /*1140*/  MOV R43, 0x1f ;  /* 0x0000001f002b7802 */ /* 0x000fe40000000f00 */
[----:B------:R-:W-:Y:S02]  /*1150*/  MOV R40, 0xffffffff ;  /* 0xffffffff00287802 */ /* 0x000fe40000000f00 */
[----:B------:R-:W-:Y:S02]  /*1160*/  MOV R30, 0x1180 ;  /* 0x00001180001e7802 */ /* 0x000fe40000000f00 */
[----:B------:R-:W-:Y:S05]  /*1170*/  CALL.REL.NOINC `($__internal_131_$__cuda_sm70_shflsync_bfly_p) ;  /* 0x0000036000007944 */ /* 0x000fea0003c00000 */
[----:B0-----:R-:W-:Y:S01]  /*1180*/  HFMA2.MMA R42, -RZ, RZ, 0, 9.5367431640625e-07 ;  /* 0x00000010ff2a7435 */ /* 0x001fe200000001ff */
[----:B-1----:R-:W-:Y:S01]  /*1190*/  FADD.FTZ R41, R41, R40 ;  /* 0x0000002829297221 */ /* 0x002fe20000010000 */
[----:B------:R-:W-:Y:S01]  /*11a0*/  MOV R40, 0xffffffff ;  /* 0xffffffff00287802 */ /* 0x000fe20000000f00 */
[----:B------:R-:W-:Y:S01]  /*11b0*/  IMAD.MOV.U32 R43, RZ, RZ, 0x1f ;  /* 0x0000001fff2b7424 */ /* 0x000fe200078e00ff */
[----:B------:R-:W-:-:S02]  /*11c0*/  MOV R30, 0x11e0 ;  /* 0x000011e0001e7802 */ /* 0x000fc40000000f00 */
[----:B------:R-:W-:Y:S05]  /*11d0*/  CALL.REL.NOINC `($__internal_131_$__cuda_sm70_shflsync_bfly_p) ;  /* 0x0000030000007944 */ /* 0x000fea0003c00000 */
[----:B-1----:R-:W-:Y:S01]  /*11e0*/  FADD.FTZ R39, R41, R40 ;  /* 0x0000002829277221 */ /* 0x002fe20000010000 */
[----:B0-----:R-:W-:Y:S01]  /*11f0*/  HFMA2.MMA R42, -RZ, RZ, 0, 5.9604644775390625e-08 ;  /* 0x00000001ff2a7435 */ /* 0x001fe200000001ff */
[----:B------:R-:W-:-:S02]  /*1200*/  MOV R43, 0x1f ;  /* 0x0000001f002b7802 */ /* 0x000fc40000000f00 */
[----:B------:R-:W-:Y:S01]  /*1210*/  FMUL.FTZ R39, R39, c[0x0][0x1e0] ;  /* 0x0000780027277a20 */ /* 0x000fe20000410000 */
[----:B------:R-:W-:-:S03]  /*1220*/  MOV R40, 0xffffffff ;  /* 0xffffffff00287802 */ /* 0x000fc60000000f00 */
        /* <DEDUP_REMOVED lines=14> */
[----:B------:R-:W-:-:S04]  /*1310*/  FFMA.FTZ R30, R31, R31, R30 ;  /* 0x0000001f1f1e7223 */ /* 0x000fc8000001001e */
[----:B------:R-:W-:Y:S01]  /*1320*/  FFMA.FTZ R41, R41, R41, R30 ;  /* 0x0000002929297223 */ /* 0x000fe2000001001e */
[----:B------:R-:W-:Y:S02]  /*1330*/  MOV R30, 0x1350 ;  /* 0x00001350001e7802 */ /* 0x000fe40000000f00 */
[----:B------:R-:W-:Y:S05]  /*1340*/  CALL.REL.NOINC `($__internal_131_$__cuda_sm70_shflsync_bfly_p) ;  /* 0x0000019000007944 */ /* 0x000fea0003c00000 */
[----:B0-----:R-:W-:Y:S01]  /*1350*/  HFMA2.MMA R42, -RZ, RZ, 0, 1.1920928955078125e-07 ;  /* 0x00000002ff2a7435 */ /* 0x001fe200000001ff */
[----:B-1----:R-:W-:Y:S01]  /*1360*/  FADD.FTZ R41, R41, R40 ;  /* 0x0000002829297221 */ /* 0x002fe20000010000 */
[----:B------:R-:W-:Y:S02]  /*1370*/  MOV R43, 0x1f ;  /* 0x0000001f002b7802 */ /* 0x000fe40000000f00 */
[----:B------:R-:W-:Y:S02]  /*1380*/  MOV R40, 0xffffffff ;  /* 0xffffffff00287802 */ /* 0x000fe40000000f00 */
[----:B------:R-:W-:Y:S02]  /*1390*/  MOV R30, 0x13b0 ;  /* 0x000013b0001e7802 */ /* 0x000fe40000000f00 */
[----:B------:R-:W-:Y:S05]  /*13a0*/  CALL.REL.NOINC `($__internal_131_$__cuda_sm70_shflsync_bfly_p) ;  /* 0x0000013000007944 */ /* 0x000fea0003c00000 */
[----:B0-----:R-:W-:Y:S01]  /*13b0*/  HFMA2.MMA R42, -RZ, RZ, 0, 2.384185791015625e-07 ;  /* 0x00000004ff2a7435 */ /* 0x001fe200000001ff */
[----:B-1----:R-:W-:Y:S01]  /*13c0*/  FADD.FTZ R41, R41, R40 ;  /* 0x0000002829297221 */ /* 0x002fe20000010000 */
[----:B------:R-:W-:Y:S01]  /*13d0*/  MOV R40, 0xffffffff ;  /* 0xffffffff00287802 */ /* 0x000fe20000000f00 */
[----:B------:R-:W-:Y:S01]  /*13e0*/  IMAD.MOV.U32 R43, RZ, RZ, 0x1f ;  /* 0x0000001fff2b7424 */ /* 0x000fe200078e00ff */
[----:B------:R-:W-:-:S02]  /*13f0*/  MOV R30, 0x1410 ;  /* 0x00001410001e7802 */ /* 0x000fc40000000f00 */
[----:B------:R-:W-:Y:S05]  /*1400*/  CALL.REL.NOINC `($__internal_131_$__cuda_sm70_shflsync_bfly_p) ;  /* 0x000000d000007944 */ /* 0x000fea0003c00000 */
[----:B0-----:R-:W-:Y:S01]  /*1410*/  HFMA2.MMA R42, -RZ, RZ, 0, 4.76837158203125e-07 ;  /* 0x00000008ff2a7435 */ /* 0x001fe200000001ff */
[----:B-1----:R-:W-:Y:S01]  /*1420*/  FADD.FTZ R41, R41, R40 ;  /* 0x0000002829297221 */ /* 0x002fe20000010000 */
[----:B------:R-:W-:-:S02]  /*1430*/  MOV R43, 0x1f ;  /* 0x0000001f002b7802 */ /* 0x000fc40000000f00 */
[----:B------:R-:W-:Y:S02]  /*1440*/  MOV R40, 0xffffffff ;  /* 0xffffffff00287802 */ /* 0x000fe40000000f00 */
[----:B------:R-:W-:Y:S02]  /*1450*/  MOV R30, 0x1470 ;  /* 0x00001470001e7802 */ /* 0x000fe40000000f00 */
[----:B------:R-:W-:Y:S05]  /*1460*/  CALL.REL.NOINC `($__internal_131_$__cuda_sm70_shflsync_bfly_p) ;  /* 0x0000007000007944 */ /* 0x000fea0003c00000 */
[----:B0-----:R-:W-:Y:S01]  /*1470*/  HFMA2.MMA R42, -RZ, RZ, 0, 9.5367431640625e-07 ;  /* 0x00000010ff2a7435 */ /* 0x001fe200000001ff */
[----:B-1----:R-:W-:Y:S01]  /*1480*/  FADD.FTZ R41, R41, R40 ;  /* 0x0000002829297221 */ /* 0x002fe20000010000 */
[----:B------:R-:W-:Y:S02]  /*1490*/  MOV R43, 0x1f ;  /* 0x0000001f002b7802 */ /* 0x000fe40000000f00 */
[----:B------:R-:W-:Y:S02]  /*14a0*/  MOV R40, 0xffffffff ;  /* 0xffffffff00287802 */ /* 0x000fe40000000f00 */
[----:B------:R-:W-:Y:S02]  /*14b0*/  MOV R30, 0x14d0 ;  /* 0x000014d0001e7802 */ /* 0x000fe40000000f00 */
[----:B------:R-:W-:Y:S05]  /*14c0*/  CALL.REL.NOINC `($__internal_131_$__cuda_sm70_shflsync_bfly_p) ;  /* 0x0000001000007944 */ /* 0x000fea0003c00000 */
[----:B01----:R-:W-:Y:S05]  /*14d0*/  BRA `(.L_x_6604) ;  /* 0xfffff76000007947 */ /* 0x003fea000383ffff */
        .weak           $__internal_131_$__cuda_sm70_shflsync_bfly_p
        .type           $__internal_131_$__cuda_sm70_shflsync_bfly_p,@function
        .size           $__internal_131_$__cuda_sm70_shflsync_bfly_p,(.L_x_8319 - $__internal_131_$__cuda_sm70_shflsync_bfly_p)
$__internal_131_$__cuda_sm70_shflsync_bfly_p:
[----:B------:R-:W-:Y:S01]  /*14e0*/  HFMA2.MMA R31, -RZ, RZ, 0, 0 ;  /* 0x00000000ff1f7435 */ /* 0x000fe200000001ff */
[----:B------:R-:W-:Y:S04]  /*14f0*/  WARPSYNC R40 ;  /* 0x0000002800007348 */ /* 0x000fe80003800000 */
[----:B------:R0:W1:Y:S01]  /*1500*/  SHFL.BFLY PT, R40, R41, R42, R43 ;  /* 0x0c00002a29287389 */ /* 0x00006200000e002b */
[----:B------:R-:W-:Y:S05]  /*1510*/  RET.REL.NODEC R30 `(_ZN10layer_norm13ln_fwd_kernelINS_13Kernel_traitsI6__halfffffjLj256ELj1ELj4ELj1ELj16ENS_18Kernel_traits_baseILj256ES2_ffffjLj128EEEEELb0ELb0ELb1ELb1EEEvNS_9FwdParamsE) ;  /* 0xffffeae01e007950 */ /* 0x000fea0003c3ffff */
.L_x_6605:
        /* <DEDUP_REMOVED lines=14> */
.L_x_8319:


//--------------------- .text._ZN10layer_norm13ln_fwd_kernelINS_13Kernel_traitsI6__halfffffjLj256ELj1ELj4ELj1ELj16ENS_18Kernel_traits_baseILj256ES2_ffffjLj128EEEEELb0ELb1ELb0ELb0EEEvNS_9FwdParamsE --------------------------
	.section	.text._ZN10layer_norm13ln_fwd_kernelINS_13Kernel_traitsI6__halfffffjLj256ELj1ELj4ELj1ELj16ENS_18Kernel_traits_baseILj256ES2_ffffjLj128EEEEELb0ELb1ELb0ELb0EEEvNS_9FwdParamsE,"ax",@progbits
	.sectioninfo	@"SHI_REGISTERS=53"
	.align	128
        .global         _ZN10layer_norm13ln_fwd_kernelINS_13Kernel_traitsI6__halfffffjLj256ELj1ELj4ELj1ELj16ENS_18Kernel_traits_baseILj256ES2_ffffjLj128EEEEELb0ELb1ELb0ELb0EEEvNS_9FwdParamsE
        .type           _ZN10layer_norm13ln_fwd_kernelINS_13Kernel_traitsI6__halfffffjLj256ELj1ELj4ELj1ELj16ENS_18Kernel_traits_baseILj256ES2_ffffjLj128EEEEELb0ELb1ELb0ELb0EEEvNS_9FwdParamsE,@function
        .size           _ZN10layer_norm13ln_fwd_kernelINS_13Kernel_traitsI6__halfffffjLj256ELj1ELj4ELj1ELj16ENS_18Kernel_traits_baseILj256ES2_ffffjLj128EEEEELb0ELb1ELb0ELb0EEEvNS_9FwdParamsE,(.L_x_8320 - _ZN10layer_norm13ln_fwd_kernelINS_13Kernel_traitsI6__halfffffjLj256ELj1ELj4ELj1ELj16ENS_18Kernel_traits_baseILj256ES2_ffffjLj128EEEEELb0ELb1ELb0ELb0EEEvNS_9FwdParamsE)
        .other          _ZN10layer_norm13ln_fwd_kernelINS_13Kernel_traitsI6__halfffffjLj256ELj1ELj4ELj1ELj16ENS_18Kernel_traits_baseILj256ES2_ffffjLj128EEEEELb0ELb1ELb0ELb0EEEvNS_9FwdParamsE,@"STO_CUDA_ENTRY STV_DEFAULT"
_ZN10layer_norm13ln_fwd_kernelINS_13Kernel_traitsI6__halfffffjLj256ELj1ELj4ELj1ELj16ENS_18Kernel_traits_baseILj256ES2_ffffjLj128EEEEELb0ELb1ELb0ELb0EEEvNS_9FwdParamsE:
.text._ZN10layer_norm13ln_fwd_kernelINS_13Kernel_traitsI6__halfffffjLj256ELj1ELj4ELj1ELj16ENS_18Kernel_traits_baseILj256ES2_ffffjLj128EEEEELb0ELb1ELb0ELb0EEEvNS_9FwdParamsE:
        /* <DEDUP_REMOVED lines=18> */
[----:B------:R-:W-:-:S03]  /*0120*/  HFMA2.MMA R4, -RZ, RZ, 0, 4.76837158203125e-07 ;  /* 0x00000008ff047435 */ /* 0x000fc600000001ff */
[----:B------:R-:W-:-:S13]  /*0130*/  ISETP.NE.AND.EX P0, PT, RZ, c[0x0][0x21c], PT, P0 ;  /* 0x00008700ff007a0c */ /* 0x000fda0003f05300 */
[----:B------:R-:W-:-:S04]  /*0140*/  @P0 LEA R6, P4, R11, c[0x0][0x218], 0x3 ;  /* 0x000086000b060a11 */ /* 0x000fc800078818ff */
[C---:B------:R-:W-:Y:S02]  /*0150*/  @P0 LEA.HI.X R7, R11.reuse, c[0x0][0x21c], RZ, 0x3, P4 ;  /* 0x000087000b070a11 */ /* 0x040fe400020f1cff */
[C---:B------:R-:W-:Y:S01]  /*0160*/  LEA R8, P4, R11.reuse, c[0x0][0x1c8], 0x3 ;  /* 0x000072000b087a11 */ /* 0x040fe200078818ff */
[C---:B------:R-:W-:Y:S02]  /*0170*/  IMAD.WIDE.U32 R4, R11.reuse, R4, c[0x0][0x1b0] ;  /* 0x00006c000b047625 */ /* 0x040fe400078e0004 */
[----:B------:R0:W5:Y:S01]  /*0180*/  @P0 LDG.E.64 R2, [R6.64] ;  /* 0x0000000406020981 */ /* 0x000162000c1e1b00 */
[----:B------:R-:W-:-:S03]  /*0190*/  LEA.HI.X R9, R11, c[0x0][0x1cc], RZ, 0x3, P4 ;  /* 0x000073000b097a11 */ /* 0x000fc600020f1cff */
[----:B------:R0:W5:Y:S04]  /*01a0*/  LDG.E.64 R12, [R4.64] ;  /* 0x00000004040c7981 */ /* 0x000168000c1e1b00 */
[----:B------:R0:W5:Y:S01]  /*01b0*/  LDG.E.64 R14, [R8.64] ;  /* 0x00000004080e7981 */ /* 0x000162000c1e1b00 */
[----:B------:R-:W-:Y:S01]  /*01c0*/  LOP3.LUT R11, R11, 0x20, RZ, 0xfc, !PT ;  /* 0x000000200b0b7812 */ /* 0x000fe200078efcff */
[----:B------:R-:W-:Y:S02]  /*01d0*/  @!P0 CS2R R2, SRZ ;  /* 0x0000000000028805 */ /* 0x000fe4000001ff00 */
.L_x_6607:
[----:B0-----:R-:W-:Y:S05]  /*01e0*/  BSYNC B0 ;  /* 0x0000000000007941 */ /* 0x001fea0003800000 */
.L_x_6606:
        /* <DEDUP_REMOVED lines=8> */
[C---:B------:R-:W-:Y:S02]  /*0270*/  @P0 LEA.HI.X R9, R11.reuse, c[0x0][0x21c], RZ, 0x3, P4 ;  /* 0x000087000b090a11 */ /* 0x040fe400020f1cff */
[----:B------:R-:W-:-:S03]  /*0280*/  LEA R10, P4, R11, c[0x0][0x1c8], 0x3 ;  /* 0x000072000b0a7a11 */ /* 0x000fc600078818ff */
[----:B------:R0:W5:Y:S01]  /*0290*/  @P0 LDG.E.64 R4, [R8.64] ;  /* 0x0000000408040981 */ /* 0x000162000c1e1b00 */
[----:B------:R-:W-:-:S06]  /*02a0*/  LEA.HI.X R11, R11, c[0x0][0x1cc], RZ, 0x3, P4 ;  /* 0x000073000b0b7a11 */ /* 0x000fcc00020f1cff */
[----:B------:R-:W5:Y:S01]  /*02b0*/  LDG.E.64 R10, [R10.64] ;  /* 0x000000040a0a7981 */ /* 0x000f62000c1e1b00 */
[----:B------:R-:W-:-:S03]  /*02c0*/  @!P0 CS2R R4, SRZ ;  /* 0x0000000000048805 */ /* 0x000fc6000001ff00 */
.L_x_6609:
[----:B0-----:R-:W-:Y:S05]  /*02d0*/  BSYNC B0 ;  /* 0x0000000000007941 */ /* 0x001fea0003800000 */
.L_x_6608:
[----:B------:R-:W-:Y:S05]  /*02e0*/  @P3 EXIT ;  /* 0x000000000000394d */ /* 0x000fea0003800000 */
[----:B-----5:R-:W-:Y:S01]  /*02f0*/  MOV R8, R14 ;  /* 0x0000000e00087202 */ /* 0x020fe20000000f00 */
[----:B------:R-:W-:Y:S01]  /*0300*/  IMAD.MOV.U32 R28, RZ, RZ, R11 ;  /* 0x000000ffff1c7224 */ /* 0x000fe200078e000b */
[--C-:B------:R-:W-:Y:S01]  /*0310*/  SHF.R.U64 R17, R14, 0x10, R15.reuse ;  /* 0x000000100e117819 */ /* 0x100fe2000000120f */
[----:B------:R-:W-:Y:S01]  /*0320*/  ULDC.U8 UR6, c[0x0][0x1f0] ;  /* 0x00007c0000067ab9 */ /* 0x000fe20000000000 */
[----:B------:R-:W-:Y:S02]  /*0330*/  MOV R9, R15 ;  /* 0x0000000f00097202 */ /* 0x000fe40000000f00 */
[----:B------:R-:W-:Y:S01]  /*0340*/  SHF.R.U32.HI R16, RZ, 0x10, R15 ;  /* 0x00000010ff107819 */ /* 0x000fe2000001160f */
[----:B------:R-:W-:Y:S01]  /*0350*/  HADD2.F32 R28, -RZ, R28.H0_H0 ;  /* 0x2000001cff1c7230 */ /* 0x000fe20000004100 */
[----:B------:R-:W-:Y:S02]  /*0360*/  MOV R14, R10 ;  /* 0x0000000a000e7202 */ /* 0x000fe40000000f00 */
[----:B------:R-:W-:-:S02]  /*0370*/  SHF.R.U64 R15, R10, 0x10, R11 ;  /* 0x000000100a0f7819 */ /* 0x000fc4000000120b */
[----:B------:R-:W-:Y:S01]  /*0380*/  SHF.R.U32.HI R29, RZ, 0x10, R11 ;  /* 0x00000010ff1d7819 */ /* 0x000fe2000001160b */
[----:B------:R-:W-:Y:S01]  /*0390*/  HADD2.F32 R10, -RZ, R14.H0_H0 ;  /* 0x2000000eff0a7230 */ /* 0x000fe20000004100 */
[----:B------:R-:W-:Y:S01]  /*03a0*/  MOV R31, R12 ;  /* 0x0000000c001f7202 */ /* 0x000fe20000000f00 */
[----:B------:R-:W-:Y:S01]  /*03b0*/  HADD2.F32 R11, -RZ, R15.H0_H0 ;  /* 0x2000000fff0b7230 */ /* 0x000fe20000004100 */
[--C-:B------:R-:W-:Y:S01]  /*03c0*/  SHF.R.U64 R30, R12, 0x10, R13.reuse ;  /* 0x000000100c1e7819 */ /* 0x100fe2000000120d */
[----:B------:R-:W-:Y:S01]  /*03d0*/  HADD2.F32 R29, -RZ, R29.H0_H0 ;  /* 0x2000001dff1d7230 */ /* 0x000fe20000004100 */
        /* <DEDUP_REMOVED lines=27> */
[----:B------:R-:W-:Y:S02]  /*0590*/  HADD2.F32 R38, -RZ, R38.H0_H0 ;  /* 0x20000026ff267230 */ /* 0x000fe40000004100 */
[----:B------:R-:W-:Y:S02]  /*05a0*/  HADD2.F32 R41, -RZ, R41.H0_H0 ;  /* 0x20000029ff297230 */ /* 0x000fe40000004100 */
[----:B------:R-:W-:Y:S02]  /*05b0*/  HADD2.F32 R40, -RZ, R40.H0_H0 ;  /* 0x20000028ff287230 */ /* 0x000fe40000004100 */
.L_x_6620:
        /* <DEDUP_REMOVED lines=12> */
[----:B------:R-:W-:-:S04]  /*0680*/  LEA.HI.SX32 R43, R43, R26, 0x1e ;  /* 0x0000001a2b2b7211 */ /* 0x000fc800078ff2ff */
[----:B------:R-:W-:Y:S01]  /*0690*/  MOV R46, R43 ;  /* 0x0000002b002e7202 */ /* 0x000fe20000000f00 */
[----:B------:R-:W-:Y:S05]  /*06a0*/  @!P1 BRA `(.L_x_6611) ;  /* 0x000001a000009947 */ /* 0x000fea0003800000 */
[----:B0-----:R-:W-:Y:S01]  /*06b0*/  ISETP.NE.U32.AND P0, PT, RZ, c[0x0][0x180], PT ;  /* 0x00006000ff007a0c */ /* 0x001fe20003f05070 */
[----:B------:R-:W-:-:S03]  /*06c0*/  IMAD.MOV.U32 R16, RZ, RZ, 0x10 ;  /* 0x00000010ff107424 */ /* 0x000fc600078e00ff */
[----:B------:R-:W-:Y:S01]  /*06d0*/  ISETP.NE.AND.EX P0, PT, RZ, c[0x0][0x184], PT, P0 ;  /* 0x00006100ff007a0c */ /* 0x000fe20003f05300 */
[----:B------:R-:W-:-:S06]  /*06e0*/  IMAD.WIDE.U32 R16, R43, R16, c[0x0][0x170] ;  /* 0x00005c002b107625 */ /* 0x000fcc00078e0010 */
[----:B------:R-:W2:Y:S06]  /*06f0*/  LDG.E.128 R16, [R16.64] ;  /* 0x0000000410107981 */ /* 0x000eac000c1e1d00 */
[----:B------:R-:W-:-:S04]  /*0700*/  @P0 LEA R44, P3, R43, c[0x0][0x180], 0x4 ;  /* 0x000060002b2c0a11 */ /* 0x000fc800078620ff */
[----:B------:R-:W-:-:S05]  /*0710*/  @P0 LEA.HI.X R45, R43, c[0x0][0x184], RZ, 0x4, P3 ;  /* 0x000061002b2d0a11 */ /* 0x000fca00018f24ff */
[----:B------:R-:W3:Y:S01]  /*0720*/  @P0 LDG.E.128 R12, [R44.64] ;  /* 0x000000042c0c0981 */ /* 0x000ee2000c1e1d00 */
[----:B------:R-:W-:-:S04]  /*0730*/  ISETP.NE.U32.AND P0, PT, RZ, c[0x0][0x180], PT ;  /* 0x00006000ff007a0c */ /* 0x000fc80003f05070 */
[----:B------:R-:W-:Y:S02]  /*0740*/  ISETP.NE.AND.EX P0, PT, RZ, c[0x0][0x184], PT, P0 ;  /* 0x00006100ff007a0c */ /* 0x000fe40003f05300 */
[----:B------:R-:W-:-:S04]  /*0750*/  LEA R24, P3, R43, c[0x0][0x188], 0x4 ;  /* 0x000062002b187a11 */ /* 0x000fc800078620ff */
[----:B------:R-:W-:Y:S01]  /*0760*/  LEA.HI.X R25, R43, c[0x0][0x18c], RZ, 0x4, P3 ;  /* 0x000063002b197a11 */ /* 0x000fe200018f24ff */
[-C--:B--2--5:R-:W-:Y:S02]  /*0770*/  FMUL.FTZ R47, R16, R27.reuse ;  /* 0x0000001b102f7220 */ /* 0x0a4fe40000410000 */
[-C--:B------:R-:W-:Y:S02]  /*0780*/  FMUL.FTZ R46, R17, R27.reuse ;  /* 0x0000001b112e7220 */ /* 0x080fe40000410000 */
[-C--:B------:R-:W-:Y:S02]  /*0790*/  FMUL.FTZ R49, R18, R27.reuse ;  /* 0x0000001b12317220 */ /* 0x080fe40000410000 */
[----:B------:R-:W-:Y:S02]  /*07a0*/  FMUL.FTZ R48, R19, R27 ;  /* 0x0000001b13307220 */ /* 0x000fe40000410000 */
[----:B------:R-:W-:Y:S02]  /*07b0*/  FMUL.FTZ R16, R6, R47 ;  /* 0x0000002f06107220 */ /* 0x000fe40000410000 */
[----:B------:R-:W-:-:S02]  /*07c0*/  FMUL.FTZ R17, R7, R46 ;  /* 0x0000002e07117220 */ /* 0x000fc40000410000 */
[----:B------:R-:W-:Y:S02]  /*07d0*/  FMUL.FTZ R18, R8, R49 ;  /* 0x0000003108127220 */ /* 0x000fe40000410000 */
[----:B------:R-:W-:Y:S02]  /*07e0*/  FMUL.FTZ R19, R9, R48 ;  /* 0x0000003009137220 */ /* 0x000fe40000410000 */
[----:B---3--:R-:W-:Y:S02]  /*07f0*/  @P0 FADD.FTZ R16, R12, R16 ;  /* 0x000000100c100221 */ /* 0x008fe40000010000 */
[----:B------:R-:W-:Y:S02]  /*0800*/  @P0 FADD.FTZ R17, R13, R17 ;  /* 0x000000110d110221 */ /* 0x000fe40000010000 */
[----:B------:R-:W-:Y:S02]  /*0810*/  @P0 FADD.FTZ R18, R14, R18 ;  /* 0x000000120e120221 */ /* 0x000fe40000010000 */
[----:B------:R-:W-:-:S05]  /*0820*/  @P0 FADD.FTZ R19, R15, R19 ;  /* 0x000000130f130221 */ /* 0x000fca0000010000 */
[----:B------:R0:W-:Y:S01]  /*0830*/  STG.E.128 [R24.64], R16 ;  /* 0x0000001018007986 */ /* 0x0001e2000c101d04 */
[----:B------:R-:W-:-:S03]  /*0840*/  IADD3 R46, R43, 0x20, RZ ;  /* 0x000000202b2e7810 */ /* 0x000fc60007ffe0ff */
.L_x_6611:
[----:B0-----:R-:W-:Y:S05]  /*0850*/  BSYNC B0 ;  /* 0x0000000000007941 */ /* 0x001fea0003800000 */
.L_x_6610:
[----:B------:R-:W-:Y:S01]  /*0860*/  BSSY B0, `(.L_x_6612) ;  /* 0x000001b000007945 */ /* 0x000fe20003800000 */
[----:B------:R-:W-:Y:S05]  /*0870*/  @!P2 BRA `(.L_x_6613) ;  /* 0x000001900000a947 */ /* 0x000fea0003800000 */
[----:B------:R-:W-:Y:S01]  /*0880*/  ISETP.NE.U32.AND P0, PT, RZ, c[0x0][0x180], PT ;  /* 0x00006000ff007a0c */ /* 0x000fe20003f05070 */
[----:B------:R-:W-:-:S03]  /*0890*/  HFMA2.MMA R21, -RZ, RZ, 0, 9.5367431640625e-07 ;  /* 0x00000010ff157435 */ /* 0x000fc600000001ff */
[----:B------:R-:W-:-:S07]  /*08a0*/  ISETP.NE.AND.EX P0, PT, RZ, c[0x0][0x184], PT, P0 ;  /* 0x00006100ff007a0c */ /* 0x000fce0003f05300 */
[----:B------:R-:W-:-:S06]  /*08b0*/  IMAD.WIDE.U32 R20, R46, R21, c[0x0][0x170] ;  /* 0x00005c002e147625 */ /* 0x000fcc00078e0015 */
[C---:B------:R-:W-:Y:S01]  /*08c0*/  @P0 LEA R44, P3, R46.reuse, c[0x0][0x180], 0x4 ;  /* 0x000060002e2c0a11 */ /* 0x040fe200078620ff */
[----:B------:R-:W2:Y:S03]  /*08d0*/  LDG.E.128 R20, [R20.64] ;  /* 0x0000000414147981 */ /* 0x000ea6000c1e1d00 */
[----:B------:R-:W-:-:S05]  /*08e0*/  @P0 LEA.HI.X R45, R46, c[0x0][0x184], RZ, 0x4, P3 ;  /* 0x000061002e2d0a11 */ /* 0x000fca00018f24ff */
[----:B------:R-:W3:Y:S01]  /*08f0*/  @P0 LDG.E.128 R12, [R44.64] ;  /* 0x000000042c0c0981 */ /* 0x000ee2000c1e1d00 */
[----:B------:R-:W-:Y:S02]  /*0900*/  ISETP.NE.U32.AND P0, PT, RZ, c[0x0][0x180], PT ;  /* 0x00006000ff007a0c */ /* 0x000fe40003f05070 */
[C---:B------:R-:W-:Y:S02]  /*0910*/  LEA R24, P3, R46.reuse, c[0x0][0x188], 0x4 ;  /* 0x000062002e187a11 */ /* 0x040fe400078620ff */
[----:B------:R-:W-:Y:S02]  /*0920*/  ISETP.NE.AND.EX P0, PT, RZ, c[0x0][0x184], PT, P0 ;  /* 0x00006100ff007a0c */ /* 0x000fe40003f05300 */
[----:B------:R-:W-:Y:S01]  /*0930*/  LEA.HI.X R25, R46, c[0x0][0x18c], RZ, 0x4, P3 ;  /* 0x000063002e197a11 */ /* 0x000fe200018f24ff */
[-C--:B--2--5:R-:W-:Y:S02]  /*0940*/  FMUL.FTZ R47, R20, R27.reuse ;  /* 0x0000001b142f7220 */ /* 0x0a4fe40000410000 */
[----:B------:R-:W-:-:S02]  /*0950*/  FMUL.FTZ R48, R21, R27 ;  /* 0x0000001b15307220 */ /* 0x000fc40000410000 */
[-C--:B------:R-:W-:Y:S02]  /*0960*/  FMUL.FTZ R49, R22, R27.reuse ;  /* 0x0000001b16317220 */ /* 0x080fe40000410000 */
[----:B------:R-:W-:Y:S02]  /*0970*/  FMUL.FTZ R50, R23, R27 ;  /* 0x0000001b17327220 */ /* 0x000fe40000410000 */
[----:B------:R-:W-:Y:S02]  /*0980*/  FMUL.FTZ R20, R10, R47 ;  /* 0x0000002f0a147220 */ /* 0x000fe40000410000 */
[----:B------:R-:W-:Y:S02]  /*0990*/  FMUL.FTZ R21, R11, R48 ;  /* 0x000000300b157220 */ /* 0x000fe40000410000 */
[----:B------:R-:W-:Y:S02]  /*09a0*/  FMUL.FTZ R22, R28, R49 ;  /* 0x000000311c167220 */ /* 0x000fe40000410000 */
[----:B------:R-:W-:-:S02]  /*09b0*/  FMUL.FTZ R23, R29, R50 ;  /* 0x000000321d177220 */ /* 0x000fc40000410000 */
[----:B---3--:R-:W-:Y:S02]  /*09c0*/  @P0 FADD.FTZ R20, R12, R20 ;  /* 0x000000140c140221 */ /* 0x008fe40000010000 */
[----:B------:R-:W-:Y:S02]  /*09d0*/  @P0 FADD.FTZ R21, R13, R21 ;  /* 0x000000150d150221 */ /* 0x000fe40000010000 */
[----:B------:R-:W-:Y:S02]  /*09e0*/  @P0 FADD.FTZ R22, R14, R22 ;  /* 0x000000160e160221 */ /* 0x000fe40000010000 */
[----:B------:R-:W-:-:S05]  /*09f0*/  @P0 FADD.FTZ R23, R15, R23 ;  /* 0x000000170f170221 */ /* 0x000fca0000010000 */
[----:B------:R0:W-:Y:S02]  /*0a00*/  STG.E.128 [R24.64], R20 ;  /* 0x0000001418007986 */ /* 0x0001e4000c101d04 */
.L_x_6613:
[----:B------:R-:W-:Y:S05]  /*0a10*/  BSYNC B0 ;  /* 0x0000000000007941 */ /* 0x000fea0003800000 */
.L_x_6612:
[----:B0-----:R-:W-:Y:S01]  /*0a20*/  FADD.FTZ R24, RZ, R16 ;  /* 0x00000010ff187221 */ /* 0x001fe20000010000 */
[----:B------:R-:W-:Y:S02]  /*0a30*/  ISETP.GT.U32.AND P0, PT, R42, 0x3f, PT ;  /* 0x0000003f2a00780c */ /* 0x000fe40003f04070 */
[----:B------:R-:W-:Y:S01]  /*0a40*/  ISETP.NE.AND P3, PT, R26, RZ, PT ;  /* 0x000000ff1a00720c */ /* 0x000fe20003f65270 */
[----:B------:R-:W-:-:S04]  /*0a50*/  FADD.FTZ R25, R17, R24 ;  /* 0x0000001811197221 */ /* 0x000fc80000010000 */
[----:B------:R-:W-:-:S04]  /*0a60*/  FADD.FTZ R24, R18, R25 ;  /* 0x0000001912187221 */ /* 0x000fc80000010000 */
[----:B------:R-:W-:-:S05]  /*0a70*/  FADD.FTZ R24, R19, R24 ;  /* 0x0000001813187221 */ /* 0x000fca0000010000 */
[----:B-----5:R-:W-:-:S05]  /*0a80*/  FSEL R27, R24, RZ, P1 ;  /* 0x000000ff181b7208 */ /* 0x020fca0000800000 */
[----:B------:R-:W-:-:S04]  /*0a90*/  FADD.FTZ R24, R20, R27 ;  /* 0x0000001b14187221 */ /* 0x000fc80000010000 */
[----:B------:R-:W-:-:S04]  /*0aa0*/  FADD.FTZ R25, R21, R24 ;  /* 0x0000001815197221 */ /* 0x000fc80000010000 */
[----:B------:R-:W-:-:S04]  /*0ab0*/  FADD.FTZ R24, R22, R25 ;  /* 0x0000001916187221 */ /* 0x000fc80000010000 */
[----:B------:R-:W-:Y:S01]  /*0ac0*/  @P0 FADD.FTZ R27, R23, R24 ;  /* 0x00000018171b0221 */ /* 0x000fe20000010000 */
[----:B------:R-:W-:Y:S05]  /*0ad0*/  BRA.DIV ~URZ, `(.L_x_6614) ;  /* 0x000005f27f007947 */ /* 0x000fea000b800000 */
[----:B------:R0:W1:Y:S02]  /*0ae0*/  SHFL.BFLY PT, R47, R27, 0x1, 0x1f ;  /* 0x0c201f001b2f7f89 */ /* 0x00006400000e0000 */
.L_x_6621:
        /* <DEDUP_REMOVED lines=20> */
[--C-:B------:R-:W-:Y:S02]  /*0c30*/  FADD.FTZ R24, R20, -R45.reuse ;  /* 0x8000002d14187221 */ /* 0x100fe40000010000 */
[----:B------:R-:W-:Y:S01]  /*0c40*/  FADD.FTZ R47, R22, -R45 ;  /* 0x8000002d162f7221 */ /* 0x000fe20000010000 */
[----:B------:R-:W-:-:S05]  /*0c50*/  FSEL R27, R27, RZ, P1 ;  /* 0x000000ff1b1b7208 */ /* 0x000fca0000800000 */
[----:B------:R-:W-:-:S04]  /*0c60*/  FFMA.FTZ R24, R24, R24, R27 ;  /* 0x0000001818187223 */ /* 0x000fc8000001001b */
[----:B------:R-:W-:Y:S02]  /*0c70*/  FFMA.FTZ R24, R25, R25, R24 ;  /* 0x0000001919187223 */ /* 0x000fe40000010018 */
[----:B------:R-:W-:Y:S02]  /*0c80*/  FADD.FTZ R25, R23, -R45 ;  /* 0x8000002d17197221 */ /* 0x000fe40000010000 */
[----:B------:R-:W-:-:S04]  /*0c90*/  FFMA.FTZ R24, R47, R47, R24 ;  /* 0x0000002f2f187223 */ /* 0x000fc80000010018 */
        /* <DEDUP_REMOVED lines=10> */
.L_x_6622:
[----:B------:R-:W-:Y:S01]  /*0d40*/  FMUL.FTZ R24, R45, R45 ;  /* 0x0000002d2d187220 */ /* 0x000fe20000410000 */
[----:B------:R-:W-:Y:S01]  /*0d50*/  ISETP.NE.AND P0, PT, RZ, UR6, PT ;  /* 0x00000006ff007c0c */ /* 0x000fe2000bf05270 */
[----:B-1----:R-:W-:Y:S01]  /*0d60*/  FADD.FTZ R47, R47, R48 ;  /* 0x000000302f2f7221 */ /* 0x002fe20000010000 */
[----:B------:R-:W-:Y:S01]  /*0d70*/  MOV R26, c[0x0][0x1e0] ;  /* 0x00007800001a7a02 */ /* 0x000fe20000000f00 */
[----:B------:R-:W-:Y:S01]  /*0d80*/  BSSY B0, `(.L_x_6616) ;  /* 0x000001d000007945 */ /* 0x000fe20003800000 */
[----:B------:R-:W-:Y:S02]  /*0d90*/  FSEL R25, R24, RZ, P0 ;  /* 0x000000ff18197208 */ /* 0x000fe40000000000 */
[----:B------:R-:W-:Y:S01]  /*0da0*/  @!P3 MOV R27, 0x4 ;  /* 0x00000004001bb802 */ /* 0x000fe20000000f00 */
[----:B------:R-:W-:Y:S01]  /*0db0*/  FFMA.FTZ R24, R47, R26, c[0x0][0x228] ;  /* 0x00008a002f187623 */ /* 0x000fe2000001001a */
[----:B------:R-:W-:-:S03]  /*0dc0*/  FSEL R46, R45, RZ, !P0 ;  /* 0x000000ff2d2e7208 */ /* 0x000fc60004000000 */
[----:B------:R-:W-:Y:S01]  /*0dd0*/  FADD.FTZ R47, R24, R25 ;  /* 0x00000019182f7221 */ /* 0x000fe20000010000 */
[----:B------:R-:W-:Y:S01]  /*0de0*/  @!P3 MOV R25, 0x4 ;  /* 0x000000040019b802 */ /* 0x000fe20000000f00 */
[----:B------:R-:W-:-:S04]  /*0df0*/  @!P3 IMAD.WIDE R26, R0, R27, c[0x0][0x1a0] ;  /* 0x00006800001ab625 */ /* 0x000fc800078e021b */
[----:B------:R-:W1:Y:S01]  /*0e00*/  MUFU.RSQ R47, R47 ;  /* 0x0000002f002f7308 */ /* 0x000e620000001400 */
[----:B------:R-:W-:Y:S01]  /*0e10*/  @!P3 IMAD.WIDE R24, R0, R25, c[0x0][0x1a8] ;  /* 0x00006a000018b625 */ /* 0x000fe200078e0219 */
[----:B------:R2:W-:Y:S04]  /*0e20*/  @!P3 STG.E [R26.64], R45 ;  /* 0x0000002d1a00b986 */ /* 0x0005e8000c101904 */
[----:B-1----:R2:W-:Y:S01]  /*0e30*/  @!P3 STG.E [R24.64], R47 ;  /* 0x0000002f1800b986 */ /* 0x0025e2000c101904 */
[----:B------:R-:W-:Y:S05]  /*0e40*/  @!P1 BRA `(.L_x_6617) ;  /* 0x0000010000009947 */ /* 0x000fea0003800000 */
[----:B------:R-:W-:Y:S01]  /*0e50*/  HFMA2.MMA R44, -RZ, RZ, 0, 9.5367431640625e-07 ;  /* 0x00000010ff2c7435 */ /* 0x000fe200000001ff */
[--C-:B--2---:R-:W-:Y:S02]  /*0e60*/  FADD.FTZ R26, R17, -R46.reuse ;  /* 0x8000002e111a7221 */ /* 0x104fe40000010000 */
[----:B------:R-:W-:-:S02]  /*0e70*/  FADD.FTZ R24, R16, -R46 ;  /* 0x8000002e10187221 */ /* 0x000fc40000010000 */
[--C-:B0-----:R-:W-:Y:S02]  /*0e80*/  FADD.FTZ R48, R18, -R46.reuse ;  /* 0x8000002e12307221 */ /* 0x101fe40000010000 */
        /* <DEDUP_REMOVED lines=12> */
.L_x_6617:
[----:B------:R-:W-:Y:S05]  /*0f50*/  BSYNC B0 ;  /* 0x0000000000007941 */ /* 0x000fea0003800000 */
.L_x_6616:
[----:B------:R-:W-:Y:S01]  /*0f60*/  BSSY B0, `(.L_x_6618) ;  /* 0x0000011000007945 */ /* 0x000fe20003800000 */
[----:B------:R-:W-:Y:S05]  /*0f70*/  @!P2 BRA `(.L_x_6619) ;  /* 0x000000f00000a947 */ /* 0x000fea0003800000 */
[--C-:B0-2---:R-:W-:Y:S01]  /*0f80*/  FADD.FTZ R24, R20, -R46.reuse ;  /* 0x8000002e14187221 */ /* 0x105fe20000010000 */
        /* <DEDUP_REMOVED lines=14> */
.L_x_6619:
[----:B------:R-:W-:Y:S05]  /*1070*/  BSYNC B0 ;  /* 0x0000000000007941 */ /* 0x000fea0003800000 */
.L_x_6618:
[----:B0-2---:R-:W-:-:S10]  /*1080*/  HFMA2.MMA R25, -RZ, RZ, 0, 2.384185791015625e-07 ;  /* 0x00000004ff197435 */ /* 0x005fd400000001ff */
[----:B------:R-:W-:-:S05]  /*1090*/  IMAD R0, R25, c[0x0][0x160], R0 ;  /* 0x0000580019007a24 */ /* 0x000fca00078e0200 */
[----:B------:R-:W-:-:S13]  /*10a0*/  ISETP.GE.AND P0, PT, R0, c[0x0][0x164], PT ;  /* 0x0000590000007a0c */ /* 0x000fda0003f06270 */
[----:B------:R-:W-:Y:S05]  /*10b0*/  @!P0 BRA `(.L_x_6620) ;  /* 0xfffff50000008947 */ /* 0x000fea000383ffff */
[----:B------:R-:W-:Y:S05]  /*10c0*/  EXIT ;  /* 0x000000000000794d */ /* 0x000fea0003800000 */
.L_x_6614:
[----:B------:R-:W-:Y:S01]  /*10d0*/  IMAD.MOV.U32 R46, RZ, RZ, 0x1 ;  /* 0x00000001ff2e7424 */ /* 0x000fe200078e00ff */
[----:B------:R-:W-:Y:S02]  /*10e0*/  MOV R44, 0x1f ;  /* 0x0000001f002c7802 */ /* 0x000fe40000000f00 */
[----:B------:R-:W-:Y:S02]  /*10f0*/  MOV R47, 0xffffffff ;  /* 0xffffffff002f7802 */ /* 0x000fe40000000f00 */
[----:B------:R-:W-:Y:S02]  /*1100*/  MOV R24, 0x1120 ;  /* 0x0000112000187802 */ /* 0x000fe40000000f00 */
[----:B------:R-:W-:Y:S05]  /*1110*/  CALL.REL.NOINC `($__internal_132_$__cuda_sm70_shflsync_bfly_p) ;  /* 0x000004c000007944 */ /* 0x000fea0003c00000 */
[----:B01----:R-:W-:Y:S05]  /*1120*/  BRA `(.L_x_6621) ;  /* 0xfffff9c000007947 */ /* 0x003fea000383ffff */
.L_x_6615:
[----:B------:R-:W-:Y:S01]  /*1130*/  HFMA2.MMA R46, -RZ, RZ, 0, 1.1920928955078125e-07 ;  /* 0x00000002ff2e7435 */ /* 0x000fe200000001ff */
[----:B0-----:R-:W-:Y:S02]  /*1140*/  MOV R27, R48 ;  /* 0x00000030001b7202 */ /* 0x001fe40000000f00 */
[----:B------:R-:W-:Y:S02]  /*1150*/  MOV R44, 0x1f ;  /* 0x0000001f002c7802 */ /* 0x000fe40000000f00 */
[----:B------:R-:W-:-:S02]  /*1160*/  MOV R47, 0xffffffff ;  /* 0xffffffff002f7802 */ /* 0x000fc40000000f00 */
[----:B------:R-:W-:Y:S02]  /*1170*/  MOV R24, 0x1190 ;  /* 0x0000119000187802 */ /* 0x000fe40000000f00 */
[----:B------:R-:W-:Y:S05]  /*1180*/  CALL.REL.NOINC `($__internal_132_$__cuda_sm70_shflsync_bfly_p) ;  /* 0x0000045000007944 */ /* 0x000fea0003c00000 */
[----:B0-----:R-:W-:Y:S01]  /*1190*/  HFMA2.MMA R46, -RZ, RZ, 0, 2.384185791015625e-07 ;  /* 0x00000004ff2e7435 */ /* 0x001fe200000001ff */
[----:B-1----:R-:W-:Y:S01]  /*11a0*/  FADD.FTZ R27, R48, R47 ;  /* 0x0000002f301b7221 */ /* 0x002fe20000010000 */
[----:B------:R-:W-:Y:S01]  /*11b0*/  MOV R47, 0xffffffff ;  /* 0xffffffff002f7802 */ /* 0x000fe20000000f00 */
[----:B------:R-:W-:Y:S01]  /*11c0*/  IMAD.MOV.U32 R44, RZ, RZ, 0x1f ;  /* 0x0000001fff2c7424 */ /* 0x000fe200078e00ff */
[----:B------:R-:W-:Y:S02]  /*11d0*/  MOV R24, 0x11f0 ;  /* 0x000011f000187802 */ /* 0x000fe40000000f00 */
[----:B------:R-:W-:Y:S05]  /*11e0*/  CALL.REL.NOINC `($__internal_132_$__cuda_sm70_shflsync_bfly_p) ;  /* 0x000003f000007944 */ /* 0x000fea0003c00000 */
[----:B0-----:R-:W-:Y:S01]  /*11f0*/  HFMA2.MMA R46, -RZ, RZ, 0, 4.76837158203125e-07 ;  /* 0x00000008ff2e7435 */ /* 0x001fe200000001ff */
[----:B-1----:R-:W-:Y:S01]  /*1200*/  FADD.FTZ R27, R27, R47 ;  /* 0x0000002f1b1b7221 */ /* 0x002fe20000010000 */
[----:B------:R-:W-:Y:S02]  /*1210*/  MOV R44, 0x1f ;  /* 0x0000001f002c7802 */ /* 0x000fe40000000f00 */
[----:B------:R-:W-:Y:S02]  /*1220*/  MOV R47, 0xffffffff ;  /* 0xffffffff002f7802 */ /* 0x000fe40000000f00 */
[----:B------:R-:W-:-:S02]  /*1230*/  MOV R24, 0x1250 ;  /* 0x0000125000187802 */ /* 0x000fc40000000f00 */
[----:B------:R-:W-:Y:S05]  /*1240*/  CALL.REL.NOINC `($__internal_132_$__cuda_sm70_shflsync_bfly_p) ;  /* 0x0000039000007944 */ /* 0x000fea0003c00000 */
[----:B0-----:R-:W-:Y:S01]  /*1250*/  HFMA2.MMA R46, -RZ, RZ, 0, 9.5367431640625e-07 ;  /* 0x00000010ff2e7435 */ /* 0x001fe200000001ff */
[----:B-1----:R-:W-:Y:S01]  /*1260*/  FADD.FTZ R27, R27, R47 ;  /* 0x0000002f1b1b7221 */ /* 0x002fe20000010000 */
[----:B------:R-:W-:-:S02]  /*1270*/  MOV R44, 0x1f ;  /* 0x0000001f002c7802 */ /* 0x000fc40000000f00 */
[----:B------:R-:W-:Y:S02]  /*1280*/  MOV R47, 0xffffffff ;  /* 0xffffffff002f7802 */ /* 0x000fe40000000f00 */
[----:B------:R-:W-:Y:S02]  /*1290*/  MOV R24, 0x12b0 ;  /* 0x000012b000187802 */ /* 0x000fe40000000f00 */
[----:B------:R-:W-:Y:S05]  /*12a0*/  CALL.REL.NOINC `($__internal_132_$__cuda_sm70_shflsync_bfly_p) ;  /* 0x0000033000007944 */ /* 0x000fea0003c00000 */
[----:B-1----:R-:W-:Y:S01]  /*12b0*/  FADD.FTZ R45, R27, R47 ;  /* 0x0000002f1b2d7221 */ /* 0x002fe20000010000 */
[----:B------:R-:W-:Y:S01]  /*12c0*/  MOV R47, 0xffffffff ;  /* 0xffffffff002f7802 */ /* 0x000fe20000000f00 */
[----:B0-----:R-:W-:Y:S02]  /*12d0*/  IMAD.MOV.U32 R46, RZ, RZ, 0x1 ;  /* 0x00000001ff2e7424 */ /* 0x001fe400078e00ff */
        /* <DEDUP_REMOVED lines=11> */
[----:B------:R-:W-:Y:S01]  /*1390*/  FSEL R26, R24, RZ, P1 ;  /* 0x000000ff181a7208 */ /* 0x000fe20000800000 */
[----:B------:R-:W-:-:S04]  /*13a0*/  FADD.FTZ R24, R21, -R45 ;  /* 0x8000002d15187221 */ /* 0x000fc80000010000 */
[----:B------:R-:W-:-:S04]  /*13b0*/  FFMA.FTZ R25, R25, R25, R26 ;  /* 0x0000001919197223 */ /* 0x000fc8000001001a */
[----:B------:R-:W-:Y:S02]  /*13c0*/  FFMA.FTZ R25, R24, R24, R25 ;  /* 0x0000001818197223 */ /* 0x000fe40000010019 */
[----:B------:R-:W-:Y:S02]  /*13d0*/  FADD.FTZ R24, R23, -R45 ;  /* 0x8000002d17187221 */ /* 0x000fe40000010000 */
[----:B------:R-:W-:Y:S01]  /*13e0*/  FFMA.FTZ R25, R44, R44, R25 ;  /* 0x0000002c2c197223 */ /* 0x000fe20000010019 */
[----:B------:R-:W-:-:S03]  /*13f0*/  HFMA2.MMA R44, -RZ, RZ, 0, 1.847743988037109375e-06 ;  /* 0x0000001fff2c7435 */ /* 0x000fc600000001ff */
[----:B------:R-:W-:Y:S01]  /*1400*/  @P0 FFMA.FTZ R26, R24, R24, R25 ;  /* 0x00000018181a0223 */ /* 0x000fe20000010019 */
[----:B------:R-:W-:-:S04]  /*1410*/  MOV R24, 0x1440 ;  /* 0x0000144000187802 */ /* 0x000fc80000000f00 */
[----:B------:R-:W-:Y:S02]  /*1420*/  MOV R27, R26 ;  /* 0x0000001a001b7202 */ /* 0x000fe40000000f00 */
[----:B------:R-:W-:Y:S05]  /*1430*/  CALL.REL.NOINC `($__internal_132_$__cuda_sm70_shflsync_bfly_p) ;  /* 0x000001a000007944 */ /* 0x000fea0003c00000 */
[----:B0-----:R-:W-:Y:S01]  /*1440*/  HFMA2.MMA R46, -RZ, RZ, 0, 1.1920928955078125e-07 ;  /* 0x00000002ff2e7435 */ /* 0x001fe200000001ff */
[----:B-1----:R-:W-:Y:S01]  /*1450*/  FADD.FTZ R27, R26, R47 ;  /* 0x0000002f1a1b7221 */ /* 0x002fe20000010000 */
[----:B------:R-:W-:Y:S02]  /*1460*/  MOV R44, 0x1f ;  /* 0x0000001f002c7802 */ /* 0x000fe40000000f00 */
[----:B------:R-:W-:Y:S02]  /*1470*/  MOV R47, 0xffffffff ;  /* 0xffffffff002f7802 */ /* 0x000fe40000000f00 */
[----:B------:R-:W-:Y:S02]  /*1480*/  MOV R24, 0x14a0 ;  /* 0x000014a000187802 */ /* 0x000fe40000000f00 */
[----:B------:R-:W-:Y:S05]  /*1490*/  CALL.REL.NOINC `($__internal_132_$__cuda_sm70_shflsync_bfly_p) ;  /* 0x0000014000007944 */ /* 0x000fea0003c00000 */
[----:B0-----:R-:W-:Y:S01]  /*14a0*/  HFMA2.MMA R46, -RZ, RZ, 0, 2.384185791015625e-07 ;  /* 0x00000004ff2e7435 */ /* 0x001fe200000001ff */
[----:B-1----:R-:W-:Y:S01]  /*14b0*/  FADD.FTZ R27, R27, R47 ;  /* 0x0000002f1b1b7221 */ /* 0x002fe20000010000 */
[----:B------:R-:W-:Y:S01]  /*14c0*/  MOV R44, 0x1f ;  /* 0x0000001f002c7802 */ /* 0x000fe20000000f00 */
[----:B------:R-:W-:Y:S01]  /*14d0*/  IMAD.MOV.U32 R47, RZ, RZ, -0x1 ;  /* 0xffffffffff2f7424 */ /* 0x000fe200078e00ff */
[----:B------:R-:W-:-:S02]  /*14e0*/  MOV R24, 0x1500 ;  /* 0x0000150000187802 */ /* 0x000fc40000000f00 */
[----:B------:R-:W-:Y:S05]  /*14f0*/  CALL.REL.NOINC `($__internal_132_$__cuda_sm70_shflsync_bfly_p) ;  /* 0x000000e000007944 */ /* 0x000fea0003c00000 */
[----:B0-----:R-:W-:Y:S01]  /*1500*/  HFMA2.MMA R46, -RZ, RZ, 0, 4.76837158203125e-07 ;  /* 0x00000008ff2e7435 */ /* 0x001fe200000001ff */
[----:B-1----:R-:W-:Y:S01]  /*1510*/  FADD.FTZ R27, R27, R47 ;  /* 0x0000002f1b1b7221 */ /* 0x002fe20000010000 */
[----:B------:R-:W-:-:S02]  /*1520*/  MOV R44, 0x1f ;  /* 0x0000001f002c7802 */ /* 0x000fc40000000f00 */
[----:B------:R-:W-:Y:S02]  /*1530*/  MOV R47, 0xffffffff ;  /* 0xffffffff002f7802 */ /* 0x000fe40000000f00 */
[----:B------:R-:W-:Y:S02]  /*1540*/  MOV R24, 0x1560 ;  /* 0x0000156000187802 */ /* 0x000fe40000000f00 */
[----:B------:R-:W-:Y:S05]  /*1550*/  CALL.REL.NOINC `($__internal_132_$__cuda_sm70_shflsync_bfly_p) ;  /* 0x0000008000007944 */ /* 0x000fea0003c00000 */
[----:B-1----:R-:W-:Y:S01]  /*1560*/  FADD.FTZ R48, R27, R47 ;  /* 0x0000002f1b307221 */ /* 0x002fe20000010000 */
[----:B0-----:R-:W-:Y:S01]  /*1570*/  HFMA2.MMA R46, -RZ, RZ, 0, 9.5367431640625e-07 ;  /* 0x00000010ff2e7435 */ /* 0x001fe200000001ff */
[----:B------:R-:W-:Y:S02]  /*1580*/  MOV R44, 0x1f ;  /* 0x0000001f002c7802 */ /* 0x000fe40000000f00 */
[----:B------:R-:W-:Y:S02]  /*1590*/  MOV R47, 0xffffffff ;  /* 0xffffffff002f7802 */ /* 0x000fe40000000f00 */
[----:B------:R-:W-:Y:S02]  /*15a0*/  MOV R27, R48 ;  /* 0x00000030001b7202 */ /* 0x000fe40000000f00 */
[----:B------:R-:W-:-:S02]  /*15b0*/  MOV R24, 0x15d0 ;  /* 0x000015d000187802 */ /* 0x000fc40000000f00 */
[----:B------:R-:W-:Y:S05]  /*15c0*/  CALL.REL.NOINC `($__internal_132_$__cuda_sm70_shflsync_bfly_p) ;  /* 0x0000001000007944 */ /* 0x000fea0003c00000 */
[----:B01----:R-:W-:Y:S05]  /*15d0*/  BRA `(.L_x_6622) ;  /* 0xfffff76000007947 */ /* 0x003fea000383ffff */
        .weak           $__internal_132_$__cuda_sm70_shflsync_bfly_p
        .type           $__internal_132_$__cuda_sm70_shflsync_bfly_p,@function
        .size           $__internal_132_$__cuda_sm70_shflsync_bfly_p,(.L_x_8320 - $__internal_132_$__cuda_sm70_shflsync_bfly_p)
$__internal_132_$__cuda_sm70_shflsync_bfly_p:
[----:B------:R-:W-:Y:S01]  /*15e0*/  HFMA2.MMA R25, -RZ, RZ, 0, 0 ;  /* 0x00000000ff197435 */ /* 0x000fe200000001ff */
[----:B------:R-:W-:Y:S04]  /*15f0*/  WARPSYNC R47 ;  /* 0x0000002f00007348 */ /* 0x000fe80003800000 */
[----:B------:R0:W1:Y:S01]  /*1600*/  SHFL.BFLY PT, R47, R27, R46, R44 ;  /* 0x0c00002e1b2f7389 */ /* 0x00006200000e002c */
[----:B------:R-:W-:Y:S05]  /*1610*/  RET.REL.NODEC R24 `(_ZN10layer_norm13ln_fwd_kernelINS_13Kernel_traitsI6__halfffffjLj256ELj1ELj4ELj1ELj16ENS_18Kernel_traits_baseILj256ES2_ffffjLj128EEEEELb0ELb1ELb0ELb0EEEvNS_9FwdParamsE) ;  /* 0xffffe9e018007950 */ /* 0x000fea0003c3ffff */
.L_x_6623:
        /* <DEDUP_REMOVED lines=14> */
.L_x_8320:


//--------------------- .text._ZN10layer_norm13ln_fwd_kernelINS_13Kernel_traitsI6__halfffffjLj256ELj1ELj4ELj1ELj16ENS_18Kernel_traits_baseILj256ES2_ffffjLj128EEEEELb0ELb1ELb0ELb1EEEvNS_9FwdParamsE --------------------------
	.section	.text._ZN10layer_norm13ln_fwd_kernelINS_13Kernel_traitsI6__halfffffjLj256ELj1ELj4ELj1ELj16ENS_18Kernel_traits_baseILj256ES2_ffffjLj128EEEEELb0ELb1ELb0ELb1EEEvNS_9FwdParamsE,"ax",@progbits
	.sectioninfo	@"SHI_REGISTERS=56"
	.align	128
        .global         _ZN10layer_norm13ln_fwd_kernelINS_13Kernel_traitsI6__halfffffjLj256ELj1ELj4ELj1ELj16ENS_18Kernel_traits_baseILj256ES2_ffffjLj128EEEEELb0ELb1ELb0ELb1EEEvNS_9FwdParamsE
        .type           _ZN10layer_norm13ln_fwd_kernelINS_13Kernel_traitsI6__halfffffjLj256ELj1ELj4ELj1ELj16ENS_18Kernel_traits_baseILj256ES2_ffffjLj128EEEEELb0ELb1ELb0ELb1EEEvNS_9FwdParamsE,@function
        .size           _ZN10layer_norm13ln_fwd_kernelINS_13Kernel_traitsI6__halfffffjLj256ELj1ELj4ELj1ELj16ENS_18Kernel_traits_baseILj256ES2_ffffjLj128EEEEELb0ELb1ELb0ELb1EEEvNS_9FwdParamsE,(.L_x_8321 - _ZN10layer_norm13ln_fwd_kernelINS_13Kernel_traitsI6__halfffffjLj256ELj1ELj4ELj1ELj16ENS_18Kernel_traits_baseILj256ES2_ffffjLj128EEEEELb0ELb1ELb0ELb1EEEvNS_9FwdParamsE)
        .other          _ZN10layer_norm13ln_fwd_kernelINS_13Kernel_traitsI6__halfffffjLj256ELj1ELj4ELj1ELj16ENS_18Kernel_traits_baseILj256ES2_ffffjLj128EEEEELb0ELb1ELb0ELb1EEEvNS_9FwdParamsE,@"STO_CUDA_ENTRY STV_DEFAULT"
_ZN10layer_norm13ln_fwd_kernelINS_13Kernel_traitsI6__halfffffjLj256ELj1ELj4ELj1ELj16ENS_18Kernel_traits_baseILj256ES2_ffffjLj128EEEEELb0ELb1ELb0ELb1EEEvNS_9FwdParamsE:
.text._ZN10layer_norm13ln_fwd_kernelINS_13Kernel_traitsI6__halfffffjLj256ELj1ELj4ELj1ELj16ENS_18Kernel_traits_baseILj256ES2_ffffjLj128EEEEELb0ELb1ELb0ELb1EEEvNS_9FwdParamsE:
[----:B------:R-:W-:Y:S02]  /*0000*/  MOV R1, c[0x0][0x28] ;  /* 0x00000a0000017a02 */ /* 0x000fe40000000f00 */
[----:B------:R-:W0:Y:S01]  /*0010*/  S2R R38, SR_TID.X ;  /* 0x0000000000267919 */ /* 0x000e220000002100 */
[----:B------:R-:W-:Y:S01]  /*0020*/  ISETP.NE.U32.AND P0, PT, RZ, c[0x0][0x218], PT ;  /* 0x00008600ff007a0c */ /* 0x000fe20003f05070 */
[----:B------:R-:W-:Y:S02]  /*0030*/  ULDC.64 UR4, c[0x0][0x118] ;  /* 0x0000460000047ab9 */ /* 0x000fe40000000a00 */
[----:B------:R-:W1:Y:S01]  /*0040*/  S2R R3, SR_CTAID.X ;  /* 0x0000000000037919 */ /* 0x000e620000002500 */
[----:B------:R-:W-:Y:S02]  /*0050*/  ISETP.NE.AND.EX P0, PT, RZ, c[0x0][0x21c], PT, P0 ;  /* 0x00008700ff007a0c */ /* 0x000fe40003f05300 */
[----:B0-----:R-:W-:-:S04]  /*0060*/  SHF.L.U32 R0, R38, 0x3, RZ ;  /* 0x0000000326007819 */ /* 0x001fc800000006ff */
[----:B------:R-:W-:Y:S02]  /*0070*/  LOP3.LUT R4, R0, 0xf8, RZ, 0xc0, !PT ;  /* 0x000000f800047812 */ /* 0x000fe400078ec0ff */
[----:B------:R-:W-:Y:S02]  /*0080*/  SHF.R.U32.HI R0, RZ, 0x5, R38 ;  /* 0x00000005ff007819 */ /* 0x000fe40000011626 */
[----:B------:R-:W-:Y:S02]  /*0090*/  IADD3 R2, P1, R4, c[0x0][0x218], RZ ;  /* 0x0000860004027a10 */ /* 0x000fe40007f3e0ff */
[----:B-1----:R-:W-:Y:S02]  /*00a0*/  LEA R0, R3, R0, 0x2 ;  /* 0x0000000003007211 */ /* 0x002fe400078e10ff */
[----:B------:R-:W-:Y:S02]  /*00b0*/  IADD3.X R3, RZ, c[0x0][0x21c], RZ, P1, !PT ;  /* 0x00008700ff037a10 */ /* 0x000fe40000ffe4ff */
[----:B------:R-:W-:-:S02]  /*00c0*/  ISETP.GE.AND P1, PT, R0, c[0x0][0x164], PT ;  /* 0x0000590000007a0c */ /* 0x000fc40003f26270 */
[----:B------:R-:W-:Y:S01]  /*00d0*/  IADD3 R4, P2, R4, c[0x0][0x1b0], RZ ;  /* 0x00006c0004047a10 */ /* 0x000fe20007f5e0ff */
[----:B------:R0:W5:Y:S01]  /*00e0*/  @P0 LDG.E.64 R12, [R2.64] ;  /* 0x00000004020c0981 */ /* 0x000162000c1e1b00 */
[----:B------:R-:W-:-:S03]  /*00f0*/  LOP3.LUT R38, R38, 0x1f, RZ, 0xc0, !PT ;  /* 0x0000001f26267812 */ /* 0x000fc600078ec0ff */
[----:B------:R0:W5:Y:S01]  /*0100*/  @P0 LDG.E.64 R8, [R2.64+0x100] ;  /* 0x0001000402080981 */ /* 0x000162000c1e1b00 */
[----:B------:R-:W-:Y:S02]  /*0110*/  IADD3.X R5, RZ, c[0x0][0x1b4], RZ, P2, !PT ;  /* 0x00006d00ff057a10 */ /* 0x000fe400017fe4ff */
[----:B------:R-:W-:-:S03]  /*0120*/  LEA R6, P2, R38, c[0x0][0x1c8], 0x3 ;  /* 0x0000720026067a11 */ /* 0x000fc600078418ff */
[----:B------:R-:W-:Y:S10]  /*0130*/  @P1 EXIT ;  /* 0x000000000000194d */ /* 0x000ff40003800000 */
[----:B------:R-:W-:Y:S01]  /*0140*/  IADD3.X R7, RZ, c[0x0][0x1cc], RZ, P2, !PT ;  /* 0x00007300ff077a10 */ /* 0x000fe200017fe4ff */
[----:B------:R1:W2:Y:S04]  /*0150*/  LDG.E.64 R14, [R4.64] ;  /* 0x00000004040e7981 */ /* 0x0002a8000c1e1b00 */
[----:B------:R1:W3:Y:S04]  /*0160*/  LDG.E.64 R16, [R4.64+0x100] ;  /* 0x0001000404107981 */ /* 0x0002e8000c1e1b00 */
[----:B------:R4:W3:Y:S04]  /*0170*/  LDG.E.64 R10, [R6.64] ;  /* 0x00000004060a7981 */ /* 0x0008e8000c1e1b00 */
[----:B------:R4:W3:Y:S01]  /*0180*/  LDG.E.64 R24, [R6.64+0x100] ;  /* 0x0001000406187981 */ /* 0x0008e2000c1e1b00 */
[----:B-----5:R-:W-:Y:S01]  /*0190*/  @!P0 CS2R R12, SRZ ;  /* 0x00000000000c8805 */ /* 0x020fe2000001ff00 */
[----:B------:R-:W-:Y:S01]  /*01a0*/  @!P0 CS2R R8, SRZ ;  /* 0x0000000000088805 */ /* 0x000fe2000001ff00 */
[----:B------:R-:W-:-:S04]  /*01b0*/  ULDC.U8 UR6, c[0x0][0x1f0] ;  /* 0x00007c0000067ab9 */ /* 0x000fc80000000000 */
[--C-:B------:R-:W-:Y:S01]  /*01c0*/  SHF.R.U64 R26, R12, 0x10, R13.reuse ;  /* 0x000000100c1a7819 */ /* 0x100fe2000000120d */
[----:B-1----:R-:W-:Y:S01]  /*01d0*/  HADD2.F32 R4, -RZ, R8.H0_H0 ;  /* 0x20000008ff047230 */ /* 0x002fe20000004100 */
[----:B------:R-:W-:Y:S01]  /*01e0*/  SHF.R.U32.HI R27, RZ, 0x10, R13 ;  /* 0x00000010ff1b7819 */ /* 0x000fe2000001160d */
[----:B------:R-:W-:Y:S01]  /*01f0*/  HADD2.F32 R5, -RZ, R9.H0_H0 ;  /* 0x20000009ff057230 */ /* 0x000fe20000004100 */
[--C-:B------:R-:W-:Y:S01]  /*0200*/  SHF.R.U64 R28, R8, 0x10, R9.reuse ;  /* 0x00000010081c7819 */ /* 0x100fe20000001209 */
[----:B0-----:R-:W-:Y:S01]  /*0210*/  HADD2.F32 R2, -RZ, R12.H0_H0 ;  /* 0x2000000cff027230 */ /* 0x001fe20000004100 */
[----:B------:R-:W-:Y:S01]  /*0220*/  SHF.R.U32.HI R29, RZ, 0x10, R9 ;  /* 0x00000010ff1d7819 */ /* 0x000fe20000011609 */
[----:B------:R-:W-:Y:S02]  /*0230*/  HADD2.F32 R3, -RZ, R13.H0_H0 ;  /* 0x2000000dff037230 */ /* 0x000fe40000004100 */
[----:B------:R-:W-:Y:S02]  /*0240*/  HADD2.F32 R26, -RZ, R26.H0_H0 ;  /* 0x2000001aff1a7230 */ /* 0x000fe40000004100 */
[----:B------:R-:W-:-:S02]  /*0250*/  HADD2.F32 R27, -RZ, R27.H0_H0 ;  /* 0x2000001bff1b7230 */ /* 0x000fc40000004100 */
[----:B------:R-:W-:Y:S02]  /*0260*/  HADD2.F32 R28, -RZ, R28.H0_H0 ;  /* 0x2000001cff1c7230 */ /* 0x000fe40000004100 */
[----:B------:R-:W-:Y:S01]  /*0270*/  HADD2.F32 R29, -RZ, R29.H0_H0 ;  /* 0x2000001dff1d7230 */ /* 0x000fe20000004100 */
[--C-:B--2---:R-:W-:Y:S01]  /*0280*/  SHF.R.U64 R31, R14, 0x10, R15.reuse ;  /* 0x000000100e1f7819 */ /* 0x104fe2000000120f */
[----:B----4-:R-:W-:Y:S01]  /*0290*/  HADD2.F32 R7, -RZ, R14.H0_H0 ;  /* 0x2000000eff077230 */ /* 0x010fe20000004100 */
[----:B------:R-:W-:Y:S01]  /*02a0*/  SHF.R.U32.HI R30, RZ, 0x10, R15 ;  /* 0x00000010ff1e7819 */ /* 0x000fe2000001160f */
[----:B------:R-:W-:Y:S01]  /*02b0*/  HADD2.F32 R6, -RZ, R15.H0_H0 ;  /* 0x2000000fff067230 */ /* 0x000fe20000004100 */
[--C-:B---3--:R-:W-:Y:S01]  /*02c0*/  SHF.R.U64 R33, R16, 0x10, R17.reuse ;  /* 0x0000001010217819 */ /* 0x108fe20000001211 */
        /* <DEDUP_REMOVED lines=19> */
.L_x_6626:
[----:B------:R-:W-:Y:S01]  /*0400*/  ISETP.NE.U32.AND P1, PT, RZ, c[0x0][0x1c0], PT ;  /* 0x00007000ff007a0c */ /* 0x000fe20003f25070 */
[----:B------:R-:W-:Y:S01]  /*0410*/  IMAD R16, R0, c[0x0][0x168], RZ ;  /* 0x00005a0000107a24 */ /* 0x000fe200078e02ff */
[----:B------:R-:W-:Y:S01]  /*0420*/  HFMA2.MMA R39, -RZ, RZ, 0, 9.5367431640625e-07 ;  /* 0x00000010ff277435 */ /* 0x000fe200000001ff */
[----:B------:R-:W-:Y:S01]  /*0430*/  ISETP.NE.U32.AND P0, PT, RZ, c[0x0][0x180], PT ;  /* 0x00006000ff007a0c */ /* 0x000fe20003f05070 */
[----:B------:R-:W-:Y:S01]  /*0440*/  HFMA2.MMA R43, -RZ, RZ, 1.875, 0 ;  /* 0x3f800000ff2b7435 */ /* 0x000fe200000001ff */
[----:B------:R-:W-:Y:S02]  /*0450*/  ISETP.NE.AND.EX P1, PT, RZ, c[0x0][0x1c4], PT, P1 ;  /* 0x00007100ff007a0c */ /* 0x000fe40003f25310 */
[----:B------:R-:W-:Y:S02]  /*0460*/  SHF.R.S32.HI R17, RZ, 0x1f, R16 ;  /* 0x0000001fff117819 */ /* 0x000fe40000011410 */
[----:B------:R-:W-:-:S02]  /*0470*/  ISETP.NE.AND.EX P0, PT, RZ, c[0x0][0x184], PT, P0 ;  /* 0x00006100ff007a0c */ /* 0x000fc40003f05300 */
[----:B------:R-:W-:-:S04]  /*0480*/  LEA.HI R17, R17, R16, RZ, 0x2 ;  /* 0x0000001011117211 */ /* 0x000fc800078f10ff */
[----:B------:R-:W-:-:S03]  /*0490*/  LEA.HI.SX32 R42, R17, R38, 0x1e ;  /* 0x00000026112a7211 */ /* 0x000fc600078ff2ff */
[----:B------:R-:W-:Y:S02]  /*04a0*/  @P1 MOV R23, 0x4 ;  /* 0x0000000400171802 */ /* 0x000fe40000000f00 */
[----:B------:R-:W-:-:S04]  /*04b0*/  IMAD.WIDE.U32 R16, R42, R39, c[0x0][0x170] ;  /* 0x00005c002a107625 */ /* 0x000fc800078e0027 */
[----:B------:R-:W-:Y:S02]  /*04c0*/  @P1 IMAD.WIDE R22, R0, R23, c[0x0][0x1c0] ;  /* 0x0000700000161625 */ /* 0x000fe400078e0217 */
[----:B------:R-:W2:Y:S04]  /*04d0*/  LDG.E.128 R16, [R16.64] ;  /* 0x0000000410107981 */ /* 0x000ea8000c1e1d00 */
[----:B------:R0:W2:Y:S01]  /*04e0*/  @P1 LDG.E R43, [R22.64] ;  /* 0x00000004162b1981 */ /* 0x0000a2000c1e1900 */
[----:B------:R-:W-:-:S05]  /*04f0*/  @P0 IMAD.WIDE.U32 R20, R42, R39, c[0x0][0x180] ;  /* 0x000060002a140625 */ /* 0x000fca00078e0027 */
[----:B------:R-:W3:Y:S01]  /*0500*/  @P0 LDG.E.128 R12, [R20.64] ;  /* 0x00000004140c0981 */ /* 0x000ee2000c1e1d00 */
[----:B------:R-:W-:-:S04]  /*0510*/  ISETP.NE.U32.AND P1, PT, RZ, c[0x0][0x180], PT ;  /* 0x00006000ff007a0c */ /* 0x000fc80003f25070 */
[----:B------:R-:W-:Y:S02]  /*0520*/  ISETP.NE.AND.EX P1, PT, RZ, c[0x0][0x184], PT, P1 ;  /* 0x00006100ff007a0c */ /* 0x000fe40003f25310 */
[C---:B------:R-:W-:Y:S01]  /*0530*/  IADD3 R45, R42.reuse, 0x20, RZ ;  /* 0x000000202a2d7810 */ /* 0x040fe20007ffe0ff */
[----:B------:R-:W-:-:S04]  /*0540*/  IMAD.WIDE.U32 R46, R42, R39, c[0x0][0x188] ;  /* 0x000062002a2e7625 */ /* 0x000fc800078e0027 */
[----:B0-----:R-:W-:-:S04]  /*0550*/  IMAD.WIDE.U32 R22, R45, R39, c[0x0][0x170] ;  /* 0x00005c002d167625 */ /* 0x001fc800078e0027 */
[-C--:B--2---:R-:W-:Y:S02]  /*0560*/  FMUL.FTZ R41, R16, R43.reuse ;  /* 0x0000002b10297220 */ /* 0x084fe40000410000 */
        /* <DEDUP_REMOVED lines=10> */
[----:B------:R-:W-:-:S02]  /*0610*/  @P1 FADD.FTZ R19, R15, R19 ;  /* 0x000000130f131221 */ /* 0x000fc40000010000 */
[----:B------:R-:W-:-:S03]  /*0620*/  @P0 IMAD.WIDE.U32 R40, R39, R45, c[0x0][0x180] ;  /* 0x0000600027280625 */ /* 0x000fc600078e002d */
[----:B------:R0:W-:Y:S01]  /*0630*/  STG.E.128 [R46.64], R16 ;  /* 0x000000102e007986 */ /* 0x0001e2000c101d04 */
[----:B------:R-:W-:-:S03]  /*0640*/  MOV R51, R12 ;  /* 0x0000000c00337202 */ /* 0x000fc60000000f00 */
[----:B------:R-:W2:Y:S01]  /*0650*/  LDG.E.128 R20, [R22.64] ;  /* 0x0000000416147981 */ /* 0x000ea2000c1e1d00 */
[----:B------:R-:W-:Y:S02]  /*0660*/  MOV R44, R13 ;  /* 0x0000000d002c7202 */ /* 0x000fe40000000f00 */
[----:B------:R-:W-:Y:S02]  /*0670*/  MOV R49, R14 ;  /* 0x0000000e00317202 */ /* 0x000fe40000000f00 */
[----:B------:R-:W-:Y:S02]  /*0680*/  MOV R48, R15 ;  /* 0x0000000f00307202 */ /* 0x000fe40000000f00 */
[----:B------:R1:W3:Y:S01]  /*0690*/  @P0 LDG.E.128 R12, [R40.64] ;  /* 0x00000004280c0981 */ /* 0x0002e2000c1e1d00 */
[----:B------:R-:W-:Y:S02]  /*06a0*/  FADD.FTZ R52, RZ, R16 ;  /* 0x00000010ff347221 */ /* 0x000fe40000010000 */
[----:B-1----:R-:W-:-:S04]  /*06b0*/  IMAD.WIDE.U32 R40, R39, R45, c[0x0][0x188] ;  /* 0x0000620027287625 */ /* 0x002fc800078e002d */
[-C--:B--2---:R-:W-:Y:S02]  /*06c0*/  FMUL.FTZ R53, R20, R43.reuse ;  /* 0x0000002b14357220 */ /* 0x084fe40000410000 */
[-C--:B------:R-:W-:Y:S02]  /*06d0*/  FMUL.FTZ R21, R21, R43.reuse ;  /* 0x0000002b15157220 */ /* 0x080fe40000410000 */
[-C--:B0-----:R-:W-:Y:S02]  /*06e0*/  FMUL.FTZ R46, R22, R43.reuse ;  /* 0x0000002b162e7220 */ /* 0x081fe40000410000 */
[----:B------:R-:W-:Y:S01]  /*06f0*/  FMUL.FTZ R50, R23, R43 ;  /* 0x0000002b17327220 */ /* 0x000fe20000410000 */
[----:B---3--:R-:W-:Y:S01]  /*0700*/  @P0 MOV R51, R12 ;  /* 0x0000000c00330202 */ /* 0x008fe20000000f00 */
[----:B------:R-:W-:Y:S01]  /*0710*/  FMUL.FTZ R20, R24, R53 ;  /* 0x0000003518147220 */ /* 0x000fe20000410000 */
[----:B------:R-:W-:Y:S01]  /*0720*/  @P0 MOV R44, R13 ;  /* 0x0000000d002c0202 */ /* 0x000fe20000000f00 */
[----:B------:R-:W-:Y:S01]  /*0730*/  FMUL.FTZ R21, R36, R21 ;  /* 0x0000001524157220 */ /* 0x000fe20000410000 */
[----:B------:R-:W-:Y:S01]  /*0740*/  @P0 MOV R49, R14 ;  /* 0x0000000e00310202 */ /* 0x000fe20000000f00 */
[----:B------:R-:W-:Y:S01]  /*0750*/  FMUL.FTZ R22, R25, R46 ;  /* 0x0000002e19167220 */ /* 0x000fe20000410000 */
[----:B------:R-:W-:Y:S01]  /*0760*/  @P0 MOV R48, R15 ;  /* 0x0000000f00300202 */ /* 0x000fe20000000f00 */
[----:B------:R-:W-:-:S02]  /*0770*/  FMUL.FTZ R23, R37, R50 ;  /* 0x0000003225177220 */ /* 0x000fc40000410000 */
[----:B------:R-:W-:Y:S02]  /*0780*/  @P1 FADD.FTZ R20, R20, R51 ;  /* 0x0000003314141221 */ /* 0x000fe40000010000 */
[----:B------:R-:W-:Y:S02]  /*0790*/  @P1 FADD.FTZ R21, R21, R44 ;  /* 0x0000002c15151221 */ /* 0x000fe40000010000 */
[----:B------:R-:W-:Y:S02]  /*07a0*/  @P1 FADD.FTZ R22, R22, R49 ;  /* 0x0000003116161221 */ /* 0x000fe40000010000 */
[----:B------:R-:W-:Y:S02]  /*07b0*/  @P1 FADD.FTZ R23, R23, R48 ;  /* 0x0000003017171221 */ /* 0x000fe40000010000 */
[----:B------:R-:W-:-:S03]  /*07c0*/  FADD.FTZ R43, R17, R52 ;  /* 0x00000034112b7221 */ /* 0x000fc60000010000 */
[----:B------:R0:W-:Y:S01]  /*07d0*/  STG.E.128 [R40.64], R20 ;  /* 0x0000001428007986 */ /* 0x0001e2000c101d04 */
[----:B------:R-:W-:-:S04]  /*07e0*/  FADD.FTZ R44, R18, R43 ;  /* 0x0000002b122c7221 */ /* 0x000fc80000010000 */
        /* <DEDUP_REMOVED lines=8> */
.L_x_6627:
        /* <DEDUP_REMOVED lines=36> */
.L_x_6628:
[----:B------:R-:W-:Y:S01]  /*0ab0*/  FMUL.FTZ R40, R47, R47 ;  /* 0x0000002f2f287220 */ /* 0x000fe20000410000 */
[----:B------:R-:W-:Y:S01]  /*0ac0*/  ISETP.NE.AND P0, PT, RZ, UR6, PT ;  /* 0x00000006ff007c0c */ /* 0x000fe2000bf05270 */
[----:B-1----:R-:W-:Y:S01]  /*0ad0*/  FADD.FTZ R46, R46, R39 ;  /* 0x000000272e2e7221 */ /* 0x002fe20000010000 */
[----:B------:R-:W-:Y:S01]  /*0ae0*/  MOV R43, c[0x0][0x1e0] ;  /* 0x00007800002b7a02 */ /* 0x000fe20000000f00 */
[----:B0-----:R-:W-:Y:S01]  /*0af0*/  HFMA2.MMA R39, -RZ, RZ, 0, 2.384185791015625e-07 ;  /* 0x00000004ff277435 */ /* 0x001fe200000001ff */
[----:B------:R-:W-:-:S03]  /*0b00*/  FSEL R41, R40, RZ, P0 ;  /* 0x000000ff28297208 */ /* 0x000fc60000000000 */
[----:B------:R-:W-:Y:S01]  /*0b10*/  FFMA.FTZ R40, R46, R43, c[0x0][0x228] ;  /* 0x00008a002e287623 */ /* 0x000fe2000001002b */
[----:B------:R-:W-:-:S03]  /*0b20*/  FSEL R43, R47, RZ, !P0 ;  /* 0x000000ff2f2b7208 */ /* 0x000fc60004000000 */
[----:B------:R-:W-:Y:S02]  /*0b30*/  FADD.FTZ R44, R40, R41 ;  /* 0x00000029282c7221 */ /* 0x000fe40000010000 */
[----:B------:R-:W-:-:S04]  /*0b40*/  @!P1 IMAD.WIDE R40, R0, R39, c[0x0][0x1a0] ;  /* 0x0000680000289625 */ /* 0x000fc800078e0227 */
[----:B------:R-:W0:Y:S01]  /*0b50*/  MUFU.RSQ R44, R44 ;  /* 0x0000002c002c7308 */ /* 0x000e220000001400 */
[--C-:B------:R-:W-:Y:S01]  /*0b60*/  FADD.FTZ R49, R16, -R43.reuse ;  /* 0x8000002b10317221 */ /* 0x100fe20000010000 */
[----:B------:R-:W-:Y:S01]  /*0b70*/  MOV R16, 0x10 ;  /* 0x0000001000107802 */ /* 0x000fe20000000f00 */
[--C-:B------:R-:W-:Y:S01]  /*0b80*/  FADD.FTZ R17, R17, -R43.reuse ;  /* 0x8000002b11117221 */ /* 0x100fe20000010000 */
[----:B------:R1:W-:Y:S01]  /*0b90*/  @!P1 STG.E [R40.64], R47 ;  /* 0x0000002f28009986 */ /* 0x0003e2000c101904 */
[--C-:B------:R-:W-:Y:S02]  /*0ba0*/  FADD.FTZ R51, R18, -R43.reuse ;  /* 0x8000002b12337221 */ /* 0x100fe40000010000 */
[--C-:B------:R-:W-:Y:S02]  /*0bb0*/  FADD.FTZ R19, R19, -R43.reuse ;  /* 0x8000002b13137221 */ /* 0x100fe40000010000 */
[--C-:B------:R-:W-:Y:S02]  /*0bc0*/  FADD.FTZ R20, R20, -R43.reuse ;  /* 0x8000002b14147221 */ /* 0x100fe40000010000 */
[----:B------:R-:W-:-:S02]  /*0bd0*/  FADD.FTZ R21, R21, -R43 ;  /* 0x8000002b15157221 */ /* 0x000fc40000010000 */
[--C-:B------:R-:W-:Y:S02]  /*0be0*/  FADD.FTZ R53, R22, -R43.reuse ;  /* 0x8000002b16357221 */ /* 0x100fe40000010000 */
[----:B------:R-:W-:Y:S02]  /*0bf0*/  FADD.FTZ R23, R23, -R43 ;  /* 0x8000002b17177221 */ /* 0x000fe40000010000 */
[----:B------:R-:W-:-:S04]  /*0c00*/  IMAD.WIDE.U32 R42, R42, R16, c[0x0][0x208] ;  /* 0x000082002a2a7625 */ /* 0x000fc800078e0010 */
[----:B-1----:R-:W-:-:S04]  /*0c10*/  IMAD.WIDE.U32 R40, R45, R16, c[0x0][0x208] ;  /* 0x000082002d287625 */ /* 0x002fc800078e0010 */
[C---:B0-----:R-:W-:Y:S02]  /*0c20*/  FMUL.FTZ R16, R44.reuse, R49 ;  /* 0x000000312c107220 */ /* 0x041fe40000410000 */
[C---:B------:R-:W-:Y:S02]  /*0c30*/  FMUL.FTZ R17, R44.reuse, R17 ;  /* 0x000000112c117220 */ /* 0x040fe40000410000 */
[C---:B------:R-:W-:Y:S02]  /*0c40*/  FMUL.FTZ R18, R44.reuse, R51 ;  /* 0x000000332c127220 */ /* 0x040fe40000410000 */
[C---:B------:R-:W-:Y:S02]  /*0c50*/  FMUL.FTZ R19, R44.reuse, R19 ;  /* 0x000000132c137220 */ /* 0x040fe40000410000 */
[C---:B------:R-:W-:Y:S02]  /*0c60*/  FMUL.FTZ R20, R44.reuse, R20 ;  /* 0x000000142c147220 */ /* 0x040fe40000410000 */
[----:B------:R-:W-:-:S02]  /*0c70*/  FMUL.FTZ R21, R44, R21 ;  /* 0x000000152c157220 */ /* 0x000fc40000410000 */
[C---:B------:R-:W-:Y:S02]  /*0c80*/  FMUL.FTZ R22, R44.reuse, R53 ;  /* 0x000000352c167220 */ /* 0x040fe40000410000 */
[----:B------:R-:W-:Y:S02]  /*0c90*/  FMUL.FTZ R23, R44, R23 ;  /* 0x000000172c177220 */ /* 0x000fe40000410000 */
[----:B------:R-:W-:-:S04]  /*0ca0*/  @!P1 IMAD.WIDE R46, R0, R39, c[0x0][0x1a8] ;  /* 0x00006a00002e9625 */ /* 0x000fc800078e0227 */
[----:B------:R-:W-:Y:S01]  /*0cb0*/  FFMA.FTZ R19, R30, R19, R27 ;  /* 0x000000131e137223 */ /* 0x000fe2000001001b */
[----:B------:R0:W-:Y:S01]  /*0cc0*/  @!P1 STG.E [R46.64], R44 ;  /* 0x0000002c2e009986 */ /* 0x0001e2000c101904 */
        /* <DEDUP_REMOVED lines=11> */
[----:B0-----:R-:W-:Y:S05]  /*0d80*/  @!P0 BRA `(.L_x_6626) ;  /* 0xfffff67000008947 */ /* 0x001fea000383ffff */
[----:B------:R-:W-:Y:S05]  /*0d90*/  EXIT ;  /* 0x000000000000794d */ /* 0x000fea0003800000 */
.L_x_6624:
[----:B0-----:R-:W-:Y:S02]  /*0da0*/  MOV R46, 0x1 ;  /* 0x00000001002e7802 */ /* 0x001fe40000000f00 */
[----:B------:R-:W-:Y:S02]  /*0db0*/  MOV R44, 0x1f ;  /* 0x0000001f002c7802 */ /* 0x000fe40000000f00 */
[----:B------:R-:W-:Y:S02]  /*0dc0*/  MOV R43, 0xffffffff ;  /* 0xffffffff002b7802 */ /* 0x000fe40000000f00 */
[----:B------:R-:W-:Y:S02]  /*0dd0*/  MOV R40, 0xdf0 ;  /* 0x00000df000287802 */ /* 0x000fe40000000f00 */
[----:B------:R-:W-:Y:S05]  /*0de0*/  CALL.REL.NOINC `($__internal_133_$__cuda_sm70_shflsync_bfly_p) ;  /* 0x000004a000007944 */ /* 0x000fea0003c00000 */
[----:B01----:R-:W-:Y:S05]  /*0df0*/  BRA `(.L_x_6627) ;  /* 0xfffffa7000007947 */ /* 0x003fea000383ffff */
.L_x_6625:
[----:B------:R-:W-:Y:S01]  /*0e00*/  HFMA2.MMA R46, -RZ, RZ, 0, 1.1920928955078125e-07 ;  /* 0x00000002ff2e7435 */ /* 0x000fe200000001ff */
[----:B0-----:R-:W-:Y:S02]  /*0e10*/  MOV R39, R48 ;  /* 0x0000003000277202 */ /* 0x001fe40000000f00 */
[----:B------:R-:W-:Y:S02]  /*0e20*/  MOV R44, 0x1f ;  /* 0x0000001f002c7802 */ /* 0x000fe40000000f00 */
[----:B------:R-:W-:-:S02]  /*0e30*/  MOV R43, 0xffffffff ;  /* 0xffffffff002b7802 */ /* 0x000fc40000000f00 */
[----:B------:R-:W-:Y:S02]  /*0e40*/  MOV R40, 0xe60 ;  /* 0x00000e6000287802 */ /* 0x000fe40000000f00 */
[----:B------:R-:W-:Y:S05]  /*0e50*/  CALL.REL.NOINC `($__internal_133_$__cuda_sm70_shflsync_bfly_p) ;  /* 0x0000043000007944 */ /* 0x000fea0003c00000 */
[----:B0-----:R-:W-:Y:S01]  /*0e60*/  HFMA2.MMA R46, -RZ, RZ, 0, 2.384185791015625e-07 ;  /* 0x00000004ff2e7435 */ /* 0x001fe200000001ff */
[----:B-1----:R-:W-:Y:S01]  /*0e70*/  FADD.FTZ R39, R48, R43 ;  /* 0x0000002b30277221 */ /* 0x002fe20000010000 */
[----:B------:R-:W-:Y:S02]  /*0e80*/  MOV R44, 0x1f ;  /* 0x0000001f002c7802 */ /* 0x000fe40000000f00 */
[----:B------:R-:W-:Y:S02]  /*0e90*/  MOV R43, 0xffffffff ;  /* 0xffffffff002b7802 */ /* 0x000fe40000000f00 */
[----:B------:R-:W-:Y:S02]  /*0ea0*/  MOV R40, 0xec0 ;  /* 0x00000ec000287802 */ /* 0x000fe40000000f00 */
[----:B------:R-:W-:Y:S05]  /*0eb0*/  CALL.REL.NOINC `($__internal_133_$__cuda_sm70_shflsync_bfly_p) ;  /* 0x000003d000007944 */ /* 0x000fea0003c00000 */
[----:B0-----:R-:W-:Y:S01]  /*0ec0*/  HFMA2.MMA R46, -RZ, RZ, 0, 4.76837158203125e-07 ;  /* 0x00000008ff2e7435 */ /* 0x001fe200000001ff */
[----:B-1----:R-:W-:Y:S01]  /*0ed0*/  FADD.FTZ R39, R39, R43 ;  /* 0x0000002b27277221 */ /* 0x002fe20000010000 */
[----:B------:R-:W-:Y:S02]  /*0ee0*/  MOV R44, 0x1f ;  /* 0x0000001f002c7802 */ /* 0x000fe40000000f00 */
[----:B------:R-:W-:-:S02]  /*0ef0*/  MOV R43, 0xffffffff ;  /* 0xffffffff002b7802 */ /* 0x000fc40000000f00 */
[----:B------:R-:W-:Y:S02]  /*0f00*/  MOV R40, 0xf20 ;  /* 0x00000f2000287802 */ /* 0x000fe40000000f00 */
[----:B------:R-:W-:Y:S05]  /*0f10*/  CALL.REL.NOINC `($__internal_133_$__cuda_sm70_shflsync_bfly_p) ;  /* 0x0000037000007944 */ /* 0x000fea0003c00000 */
[----:B0-----:R-:W-:Y:S01]  /*0f20*/  HFMA2.MMA R46, -RZ, RZ, 0, 9.5367431640625e-07 ;  /* 0x00000010ff2e7435 */ /* 0x001fe200000001ff */
[----:B-1----:R-:W-:Y:S01]  /*0f30*/  FADD.FTZ R39, R39, R43 ;  /* 0x0000002b27277221 */ /* 0x002fe20000010000 */
[----:B------:R-:W-:Y:S02]  /*0f40*/  MOV R44, 0x1f ;  /* 0x0000001f002c7802 */ /* 0x000fe40000000f00 */
[----:B------:R-:W-:Y:S02]  /*0f50*/  MOV R43, 0xffffffff ;  /* 0xffffffff002b7802 */ /* 0x000fe40000000f00 */
[----:B------:R-:W-:Y:S02]  /*0f60*/  MOV R40, 0xf80 ;  /* 0x00000f8000287802 */ /* 0x000fe40000000f00 */
[----:B------:R-:W-:Y:S05]  /*0f70*/  CALL.REL.NOINC `($__internal_133_$__cuda_sm70_shflsync_bfly_p) ;  /* 0x0000031000007944 */ /* 0x000fea0003c00000 */
[----:B-1----:R-:W-:Y:S01]  /*0f80*/  FADD.FTZ R43, R39, R43 ;  /* 0x0000002b272b7221 */ /* 0x002fe20000010000 */
[----:B0-----:R-:W-:-:S03]  /*0f90*/  HFMA2.MMA R46, -RZ, RZ, 0, 5.9604644775390625e-08 ;  /* 0x00000001ff2e7435 */ /* 0x001fc600000001ff */
[----:B------:R-:W-:Y:S01]  /*0fa0*/  FMUL.FTZ R47, R43, c[0x0][0x1e0] ;  /* 0x000078002b2f7a20 */ /* 0x000fe20000410000 */
[----:B------:R-:W-:-:S03]  /*0fb0*/  MOV R43, 0xffffffff ;  /* 0xffffffff002b7802 */ /* 0x000fc60000000f00 */
        /* <DEDUP_REMOVED lines=18> */
[----:B------:R-:W-:Y:S05]  /*10e0*/  CALL.REL.NOINC `($__internal_133_$__cuda_sm70_shflsync_bfly_p) ;  /* 0x000001a000007944 */ /* 0x000fea0003c00000 */
[----:B0-----:R-:W-:Y:S01]  /*10f0*/  HFMA2.MMA R46, -RZ, RZ, 0, 1.1920928955078125e-07 ;  /* 0x00000002ff2e7435 */ /* 0x001fe200000001ff */
[----:B-1----:R-:W-:Y:S01]  /*1100*/  FADD.FTZ R39, R39, R43 ;  /* 0x0000002b27277221 */ /* 0x002fe20000010000 */
[----:B------:R-:W-:Y:S02]  /*1110*/  MOV R44, 0x1f ;  /* 0x0000001f002c7802 */ /* 0x000fe40000000f00 */
[----:B------:R-:W-:Y:S02]  /*1120*/  MOV R43, 0xffffffff ;  /* 0xffffffff002b7802 */ /* 0x000fe40000000f00 */
[----:B------:R-:W-:Y:S02]  /*1130*/  MOV R40, 0x1150 ;  /* 0x0000115000287802 */ /* 0x000fe40000000f00 */
[----:B------:R-:W-:Y:S05]  /*1140*/  CALL.REL.NOINC `($__internal_133_$__cuda_sm70_shflsync_bfly_p) ;  /* 0x0000014000007944 */ /* 0x000fea0003c00000 */
[----:B0-----:R-:W-:Y:S01]  /*1150*/  HFMA2.MMA R46, -RZ, RZ, 0, 2.384185791015625e-07 ;  /* 0x00000004ff2e7435 */ /* 0x001fe200000001ff */
[----:B-1----:R-:W-:Y:S01]  /*1160*/  FADD.FTZ R39, R39, R43 ;  /* 0x0000002b27277221 */ /* 0x002fe20000010000 */
[----:B------:R-:W-:Y:S02]  /*1170*/  MOV R44, 0x1f ;  /* 0x0000001f002c7802 */ /* 0x000fe40000000f00 */
[----:B------:R-:W-:-:S02]  /*1180*/  MOV R43, 0xffffffff ;  /* 0xffffffff002b7802 */ /* 0x000fc40000000f00 */
[----:B------:R-:W-:Y:S02]  /*1190*/  MOV R40, 0x11b0 ;  /* 0x000011b000287802 */ /* 0x000fe40000000f00 */
[----:B------:R-:W-:Y:S05]  /*11a0*/  CALL.REL.NOINC `($__internal_133_$__cuda_sm70_shflsync_bfly_p) ;  /* 0x000000e000007944 */ /* 0x000fea0003c00000 */
[----:B0-----:R-:W-:Y:S01]  /*11b0*/  HFMA2.MMA R46, -RZ, RZ, 0, 4.76837158203125e-07 ;  /* 0x00000008ff2e7435 */ /* 0x001fe200000001ff */
[----:B-1----:R-:W-:Y:S01]  /*11c0*/  FADD.FTZ R39, R39, R43 ;  /* 0x0000002b27277221 */ /* 0x002fe20000010000 */
[----:B------:R-:W-:Y:S02]  /*11d0*/  MOV R44, 0x1f ;  /* 0x0000001f002c7802 */ /* 0x000fe40000000f00 */
[----:B------:R-:W-:Y:S02]  /*11e0*/  MOV R43, 0xffffffff ;  /* 0xffffffff002b7802 */ /* 0x000fe40000000f00 */
[----:B------:R-:W-:Y:S02]  /*11f0*/  MOV R40, 0x1210 ;  /* 0x0000121000287802 */ /* 0x000fe40000000f00 */
[----:B------:R-:W-:Y:S05]  /*1200*/  CALL.REL.NOINC `($__internal_133_$__cuda_sm70_shflsync_bfly_p) ;  /* 0x0000008000007944 */ /* 0x000fea0003c00000 */
[----:B0-----:R-:W-:Y:S01]  /*1210*/  HFMA2.MMA R46, -RZ, RZ, 0, 9.5367431640625e-07 ;  /* 0x00000010ff2e7435 */ /* 0x001fe200000001ff */
[----:B-1----:R-:W-:Y:S01]  /*1220*/  FADD.FTZ R39, R39, R43 ;  /* 0x0000002b27277221 */ /* 0x002fe20000010000 */
[----:B------:R-:W-:Y:S02]  /*1230*/  MOV R44, 0x1f ;  /* 0x0000001f002c7802 */ /* 0x000fe40000000f00 */
[----:B------:R-:W-:-:S02]  /*1240*/  MOV R43, 0xffffffff ;  /* 0xffffffff002b7802 */ /* 0x000fc40000000f00 */
[----:B------:R-:W-:Y:S02]  /*1250*/  MOV R40, 0x1270 ;  /* 0x0000127000287802 */ /* 0x000fe40000000f00 */
[----:B------:R-:W-:Y:S05]  /*1260*/  CALL.REL.NOINC `($__internal_133_$__cuda_sm70_shflsync_bfly_p) ;  /* 0x0000002000007944 */ /* 0x000fea0003c00000 */
[----:B01----:R-:W-:Y:S01]  /*1270*/  MOV R46, R43 ;  /* 0x0000002b002e7202 */ /* 0x003fe20000000f00 */
[----:B------:R-:W-:Y:S05]  /*1280*/  BRA `(.L_x_6628) ;  /* 0xfffff82000007947 */ /* 0x000fea000383ffff */
        .weak           $__internal_133_$__cuda_sm70_shflsync_bfly_p
        .type           $__internal_133_$__cuda_sm70_shflsync_bfly_p,@function
        .size           $__internal_133_$__cuda_sm70_shflsync_bfly_p,(.L_x_8321 - $__internal_133_$__cuda_sm70_shflsync_bfly_p)
$__internal_133_$__cuda_sm70_shflsync_bfly_p:
[----:B------:R-:W-:Y:S01]  /*1290*/  HFMA2.MMA R41, -RZ, RZ, 0, 0 ;  /* 0x00000000ff297435 */ /* 0x000fe200000001ff */
[----:B------:R-:W-:Y:S04]  /*12a0*/  WARPSYNC R43 ;  /* 0x0000002b00007348 */ /* 0x000fe80003800000 */
[----:B------:R0:W1:Y:S01]  /*12b0*/  SHFL.BFLY PT, R43, R39, R46, R44 ;  /* 0x0c00002e272b7389 */ /* 0x00006200000e002c */
[----:B------:R-:W-:Y:S05]  /*12c0*/  RET.REL.NODEC R40 `(_ZN10layer_norm13ln_fwd_kernelINS_13Kernel_traitsI6__halfffffjLj256ELj1ELj4ELj1ELj16ENS_18Kernel_traits_baseILj256ES2_ffffjLj128EEEEELb0ELb1ELb0ELb1EEEvNS_9FwdParamsE) ;  /* 0xffffed3028007950 */ /* 0x000fea0003c3ffff */
.L_x_6629:
        /* <DEDUP_REMOVED lines=11> */
.L_x_8321:


//--------------------- .text._ZN10layer_norm13ln_fwd_kernelINS_13Kernel_traitsI6__halfffffjLj256ELj1ELj4ELj1ELj16ENS_18Kernel_traits_baseILj256ES2_ffffjLj128EEEEELb0ELb1ELb1ELb0EEEvNS_9FwdParamsE --------------------------
	.section	.text._ZN10layer_norm13ln_fwd_kernelINS_13Kernel_traitsI6__halfffffjLj256ELj1ELj4ELj1ELj16ENS_18Kernel_traits_baseILj256ES2_ffffjLj128EEEEELb0ELb1ELb1ELb0EEEvNS_9FwdParamsE,"ax",@progbits
	.sectioninfo	@"SHI_REGISTERS=56"
	.align	128
        .global         _ZN10layer_norm13ln_fwd_kernelINS_13Kernel_traitsI6__halfffffjLj256ELj1ELj4ELj1ELj16ENS_18Kernel_traits_baseILj256ES2_ffffjLj128EEEEELb0ELb1ELb1ELb0EEEvNS_9FwdParamsE
        .type           _ZN10layer_norm13ln_fwd_kernelINS_13Kernel_traitsI6__halfffffjLj256ELj1ELj4ELj1ELj16ENS_18Kernel_traits_baseILj256ES2_ffffjLj128EEEEELb0ELb1ELb1ELb0EEEvNS_9FwdParamsE,@function
        .size           _ZN10layer_norm13ln_fwd_kernelINS_13Kernel_traitsI6__halfffffjLj256ELj1ELj4ELj1ELj16ENS_18Kernel_traits_baseILj256ES2_ffffjLj128EEEEELb0ELb1ELb1ELb0EEEvNS_9FwdParamsE,(.L_x_8322 - _ZN10layer_norm13ln_fwd_kernelINS_13Kernel_traitsI6__halfffffjLj256ELj1ELj4ELj1ELj16ENS_18Kernel_traits_baseILj256ES2_ffffjLj128EEEEELb0ELb1ELb1ELb0EEEvNS_9FwdParamsE)
        .other          _ZN10layer_norm13ln_fwd_kernelINS_13Kernel_traitsI6__halfffffjLj256ELj1ELj4ELj1ELj16ENS_18Kernel_traits_baseILj256ES2_ffffjLj128EEEEELb0ELb1ELb1ELb0EEEvNS_9FwdParamsE,@"STO_CUDA_ENTRY STV_DEFAULT"
_ZN10layer_norm13ln_fwd_kernelINS_13Kernel_traitsI6__halfffffjLj256ELj1ELj4ELj1ELj16ENS_18Kernel_traits_baseILj256ES2_ffffjLj128EEEEELb0ELb1ELb1ELb0EEEvNS_9FwdParamsE:
.text._ZN10layer_norm13ln_fwd_kernelINS_13Kernel_traitsI6__halfffffjLj256ELj1ELj4ELj1ELj16ENS_18Kernel_traits_baseILj256ES2_ffffjLj128EEEEELb0ELb1ELb1ELb0EEEvNS_9FwdParamsE:
        /* <DEDUP_REMOVED lines=30> */
.L_x_6631:
[----:B0-----:R-:W-:Y:S05]  /*01e0*/  BSYNC B0 ;  /* 0x0000000000007941 */ /* 0x001fea0003800000 */
.L_x_6630:
        /* <DEDUP_REMOVED lines=14> */
.L_x_6633:
[----:B0-----:R-:W-:Y:S05]  /*02d0*/  BSYNC B0 ;  /* 0x0000000000007941 */ /* 0x001fea0003800000 */
.L_x_6632:
[----:B------:R-:W-:Y:S05]  /*02e0*/  @P1 EXIT ;  /* 0x000000000000194d */ /* 0x000fea0003800000 */
[----:B-----5:R-:W-:Y:S01]  /*02f0*/  IMAD.MOV.U32 R10, RZ, RZ, R14 ;  /* 0x000000ffff0a7224 */ /* 0x020fe200078e000e */
[----:B------:R-:W-:Y:S01]  /*0300*/  SHF.R.U64 R19, R14, 0x10, R15 ;  /* 0x000000100e137819 */ /* 0x000fe2000000120f */
[----:B------:R-:W-:Y:S01]  /*0310*/  IMAD.MOV.U32 R33, RZ, RZ, R17 ;  /* 0x000000ffff217224 */ /* 0x000fe200078e0011 */
[----:B------:R-:W-:Y:S01]  /*0320*/  MOV R18, R15 ;  /* 0x0000000f00127202 */ /* 0x000fe20000000f00 */
[----:B------:R-:W-:Y:S01]  /*0330*/  IMAD.MOV.U32 R40, RZ, RZ, R8 ;  /* 0x000000ffff287224 */ /* 0x000fe200078e0008 */
        /* <DEDUP_REMOVED lines=40> */
.L_x_6661:
        /* <DEDUP_REMOVED lines=10> */
[----:B0-----:R-:W-:Y:S02]  /*0660*/  LOP3.LUT R50, R28, 0x1f, RZ, 0xc0, !PT ;  /* 0x0000001f1c327812 */ /* 0x001fe400078ec0ff */
[----:B--2---:R-:W-:-:S13]  /*0670*/  ISETP.GE.AND P5, PT, R31, 0x1, PT ;  /* 0x000000011f00780c */ /* 0x004fda0003fa6270 */
[----:B------:R-:W-:-:S05]  /*0680*/  @P5 IADD3 R47, R31, -0x1, RZ ;  /* 0xffffffff1f2f5810 */ /* 0x000fca0007ffe0ff */
[----:B------:R-:W-:-:S05]  /*0690*/  @P5 IMAD R47, R47, c[0x0][0x168], RZ ;  /* 0x00005a002f2f5a24 */ /* 0x000fca00078e02ff */
[----:B------:R-:W-:-:S04]  /*06a0*/  @P5 SHF.R.S32.HI R29, RZ, 0x1f, R47 ;  /* 0x0000001fff1d5819 */ /* 0x000fc8000001142f */
[----:B------:R-:W-:Y:S01]  /*06b0*/  @P5 LEA.HI R29, R29, R47, RZ, 0x2 ;  /* 0x0000002f1d1d5211 */ /* 0x000fe200078f10ff */
[----:B------:R-:W-:-:S03]  /*06c0*/  IMAD.MOV.U32 R47, RZ, RZ, RZ ;  /* 0x000000ffff2f7224 */ /* 0x000fc600078e00ff */
[-C--:B------:R-:W-:Y:S02]  /*06d0*/  @P5 LEA.HI.SX32 R47, R29, R50.reuse, 0x1e ;  /* 0x000000321d2f5211 */ /* 0x080fe400078ff2ff */
[----:B------:R-:W-:Y:S02]  /*06e0*/  LEA.HI.SX32 R50, R52, R50, 0x1e ;  /* 0x0000003234327211 */ /* 0x000fe400078ff2ff */
[----:B------:R-:W-:Y:S01]  /*06f0*/  SHF.R.S32.HI R29, RZ, 0x1f, R0 ;  /* 0x0000001fff1d7819 */ /* 0x000fe20000011400 */
[----:B------:R-:W-:Y:S05]  /*0700*/  @!P3 BRA `(.L_x_6635) ;  /* 0x000003200000b947 */ /* 0x000fea0003800000 */
[----:B-1----:R-:W-:-:S04]  /*0710*/  ISETP.NE.U32.AND P0, PT, RZ, c[0x0][0x180], PT ;  /* 0x00006000ff007a0c */ /* 0x002fc80003f05070 */
[----:B------:R-:W-:Y:S02]  /*0720*/  ISETP.NE.AND.EX P0, PT, RZ, c[0x0][0x184], PT, P0 ;  /* 0x00006100ff007a0c */ /* 0x000fe40003f05300 */
[----:B------:R-:W-:-:S11]  /*0730*/  @P5 MOV R48, 0x10 ;  /* 0x0000001000305802 */ /* 0x000fd60000000f00 */
[----:B------:R-:W-:-:S05]  /*0740*/  @P0 MOV R23, 0x10 ;  /* 0x0000001000170802 */ /* 0x000fca0000000f00 */
[----:B------:R-:W-:-:S05]  /*0750*/  @P0 IMAD.WIDE.U32 R22, R50, R23, c[0x0][0x180] ;  /* 0x0000600032160625 */ /* 0x000fca00078e0017 */
[----:B------:R-:W2:Y:S01]  /*0760*/  @P0 LDG.E.128 R12, [R22.64] ;  /* 0x00000004160c0981 */ /* 0x000ea2000c1e1d00 */
[----:B------:R-:W-:-:S05]  /*0770*/  @P5 IMAD.WIDE.U32 R48, R47, R48, c[0x0][0x170] ;  /* 0x00005c002f305625 */ /* 0x000fca00078e0030 */
[----:B------:R0:W5:Y:S01]  /*0780*/  @P5 LDG.E.128 R16, [R48.64] ;  /* 0x0000000430105981 */ /* 0x000162000c1e1d00 */
[----:B------:R-:W-:Y:S01]  /*0790*/  ISETP.GT.AND P6, PT, R31, RZ, PT ;  /* 0x000000ff1f00720c */ /* 0x000fe20003fc4270 */
[----:B------:R-:W-:-:S12]  /*07a0*/  BSSY B1, `(.L_x_6636) ;  /* 0x000000f000017945 */ /* 0x000fd80003800000 */
[----:B------:R-:W-:Y:S02]  /*07b0*/  @!P6 ISETP.NE.U32.AND P2, PT, RZ, c[0x0][0x180], PT ;  /* 0x00006000ff00ea0c */ /* 0x000fe40003f45070 */
[----:B------:R-:W-:Y:S02]  /*07c0*/  @!P6 ISETP.NE.U32.AND P1, PT, RZ, c[0x0][0x180], PT ;  /* 0x00006000ff00ea0c */ /* 0x000fe40003f25070 */
[----:B------:R-:W-:Y:S02]  /*07d0*/  @!P6 ISETP.NE.AND.EX P2, PT, RZ, c[0x0][0x184], PT, P2 ;  /* 0x00006100ff00ea0c */ /* 0x000fe40003f45320 */
[----:B------:R-:W-:Y:S02]  /*07e0*/  @!P6 ISETP.NE.AND.EX P1, PT, RZ, c[0x0][0x184], PT, P1 ;  /* 0x00006100ff00ea0c */ /* 0x000fe40003f25310 */
[----:B--2---:R-:W-:Y:S02]  /*07f0*/  @!P6 FSEL R20, R12, RZ, P2 ;  /* 0x000000ff0c14e208 */ /* 0x004fe40001000000 */
[----:B------:R-:W-:-:S02]  /*0800*/  @!P6 FSEL R21, R13, RZ, P1 ;  /* 0x000000ff0d15e208 */ /* 0x000fc40000800000 */
[----:B------:R-:W-:Y:S02]  /*0810*/  @!P6 ISETP.NE.U32.AND P2, PT, RZ, c[0x0][0x180], PT ;  /* 0x00006000ff00ea0c */ /* 0x000fe40003f45070 */
[----:B------:R-:W-:Y:S02]  /*0820*/  @!P6 ISETP.NE.U32.AND P1, PT, RZ, c[0x0][0x180], PT ;  /* 0x00006000ff00ea0c */ /* 0x000fe40003f25070 */
[----:B------:R-:W-:Y:S02]  /*0830*/  @!P6 ISETP.NE.AND.EX P2, PT, RZ, c[0x0][0x184], PT, P2 ;  /* 0x00006100ff00ea0c */ /* 0x000fe40003f45320 */
[----:B------:R-:W-:Y:S01]  /*0840*/  @!P6 ISETP.NE.AND.EX P1, PT, RZ, c[0x0][0x184], PT, P1 ;  /* 0x00006100ff00ea0c */ /* 0x000fe20003f25310 */
[----:B------:R-:W-:Y:S07]  /*0850*/  @!P6 BRA `(.L_x_6637) ;  /* 0x000000300000e947 */ /* 0x000fee0003800000 */
[----:B0----5:R-:W-:-:S04]  /*0860*/  FMUL.FTZ R20, R16, c[0x0][0x1ec] ;  /* 0x00007b0010147a20 */ /* 0x021fc80000410000 */
[----:B------:R-:W-:-:S04]  /*0870*/  FMUL.FTZ R20, R11, R20 ;  /* 0x000000140b147220 */ /* 0x000fc80000410000 */
[----:B------:R-:W-:Y:S02]  /*0880*/  @P0 FADD.FTZ R20, R12, R20 ;  /* 0x000000140c140221 */ /* 0x000fe40000010000 */
.L_x_6637:
[----:B0-----:R-:W-:Y:S05]  /*0890*/  BSYNC B1 ;  /* 0x0000000000017941 */ /* 0x001fea0003800000 */
.L_x_6636:
[----:B------:R-:W-:Y:S01]  /*08a0*/  BSSY B1, `(.L_x_6638) ;  /* 0x0000005000017945 */ /* 0x000fe20003800000 */
[----:B------:R-:W-:Y:S05]  /*08b0*/  @!P6 BRA `(.L_x_6639) ;  /* 0x000000300000e947 */ /* 0x000fea0003800000 */
[----:B-----5:R-:W-:-:S04]  /*08c0*/  FMUL.FTZ R21, R17, c[0x0][0x1ec] ;  /* 0x00007b0011157a20 */ /* 0x020fc80000410000 */
[----:B------:R-:W-:-:S04]  /*08d0*/  FMUL.FTZ R21, R32, R21 ;  /* 0x0000001520157220 */ /* 0x000fc80000410000 */
[----:B------:R-:W-:Y:S02]  /*08e0*/  @P0 FADD.FTZ R21, R13, R21 ;  /* 0x000000150d150221 */ /* 0x000fe40000010000 */
.L_x_6639:
[----:B------:R-:W-:Y:S05]  /*08f0*/  BSYNC B1 ;  /* 0x0000000000017941 */ /* 0x000fea0003800000 */
.L_x_6638:
[----:B------:R-:W-:Y:S01]  /*0900*/  BSSY B1, `(.L_x_6640) ;  /* 0x0000007000017945 */ /* 0x000fe20003800000 */
[----:B------:R-:W-:Y:S01]  /*0910*/  IMAD.MOV.U32 R49, RZ, RZ, 0x10 ;  /* 0x00000010ff317424 */ /* 0x000fe200078e00ff */
[----:B------:R-:W-:Y:S01]  /*0920*/  @!P6 FSEL R22, R14, RZ, P2 ;  /* 0x000000ff0e16e208 */ /* 0x000fe20001000000 */
[----:B------:R-:W-:Y:S05]  /*0930*/  @!P6 BRA `(.L_x_6641) ;  /* 0x000000300000e947 */ /* 0x000fea0003800000 */
[----:B-----5:R-:W-:-:S04]  /*0940*/  FMUL.FTZ R22, R18, c[0x0][0x1ec] ;  /* 0x00007b0012167a20 */ /* 0x020fc80000410000 */
[----:B------:R-:W-:-:S04]  /*0950*/  FMUL.FTZ R22, R33, R22 ;  /* 0x0000001621167220 */ /* 0x000fc80000410000 */
[----:B------:R-:W-:Y:S02]  /*0960*/  @P0 FADD.FTZ R22, R14, R22 ;  /* 0x000000160e160221 */ /* 0x000fe40000010000 */
.L_x_6641:
[----:B------:R-:W-:Y:S05]  /*0970*/  BSYNC B1 ;  /* 0x0000000000017941 */ /* 0x000fea0003800000 */
.L_x_6640:
[----:B------:R-:W-:Y:S01]  /*0980*/  BSSY B1, `(.L_x_6642) ;  /* 0x0000007000017945 */ /* 0x000fe20003800000 */
[----:B------:R-:W-:Y:S01]  /*0990*/  IMAD.WIDE.U32 R48, R50, R49, c[0x0][0x188] ;  /* 0x0000620032307625 */ /* 0x000fe200078e0031 */
[----:B------:R-:W-:Y:S01]  /*09a0*/  @!P6 FSEL R23, R15, RZ, P1 ;  /* 0x000000ff0f17e208 */ /* 0x000fe20000800000 */
[----:B------:R-:W-:Y:S05]  /*09b0*/  @!P6 BRA `(.L_x_6643) ;  /* 0x000000300000e947 */ /* 0x000fea0003800000 */
[----:B-----5:R-:W-:-:S04]  /*09c0*/  FMUL.FTZ R23, R19, c[0x0][0x1ec] ;  /* 0x00007b0013177a20 */ /* 0x020fc80000410000 */
[----:B------:R-:W-:-:S04]  /*09d0*/  FMUL.FTZ R23, R34, R23 ;  /* 0x0000001722177220 */ /* 0x000fc80000410000 */
[----:B------:R-:W-:Y:S02]  /*09e0*/  @P0 FADD.FTZ R23, R15, R23 ;  /* 0x000000170f170221 */ /* 0x000fe40000010000 */
.L_x_6643:
[----:B------:R-:W-:Y:S05]  /*09f0*/  BSYNC B1 ;  /* 0x0000000000017941 */ /* 0x000fea0003800000 */
.L_x_6642:
[----:B------:R0:W-:Y:S01]  /*0a00*/  STG.E.128 [R48.64], R20 ;  /* 0x0000001430007986 */ /* 0x0001e2000c101d04 */
[----:B------:R-:W-:Y:S02]  /*0a10*/  IADD3 R47, R47, 0x20, RZ ;  /* 0x000000202f2f7810 */ /* 0x000fe40007ffe0ff */
[----:B------:R-:W-:Y:S02]  /*0a20*/  IADD3 R50, R50, 0x20, RZ ;  /* 0x0000002032327810 */ /* 0x000fe40007ffe0ff */
.L_x_6635:
[----:B-1----:R-:W-:Y:S05]  /*0a30*/  BSYNC B0 ;  /* 0x0000000000007941 */ /* 0x002fea0003800000 */
.L_x_6634:
[----:B------:R-:W-:Y:S01]  /*0a40*/  BSSY B0, `(.L_x_6644) ;  /* 0x0000032000007945 */ /* 0x000fe20003800000 */
[----:B------:R-:W-:Y:S05]  /*0a50*/  @!P4 BRA `(.L_x_6645) ;  /* 0x000003000000c947 */ /* 0x000fea0003800000 */
[----:B------:R-:W-:-:S04]  /*0a60*/  ISETP.NE.U32.AND P0, PT, RZ, c[0x0][0x180], PT ;  /* 0x00006000ff007a0c */ /* 0x000fc80003f05070 */
[----:B------:R-:W-:-:S13]  /*0a70*/  ISETP.NE.AND.EX P0, PT, RZ, c[0x0][0x184], PT, P0 ;  /* 0x00006100ff007a0c */ /* 0x000fda0003f05300 */
[----:B------:R-:W-:-:S05]  /*0a80*/  @P0 MOV R27, 0x10 ;  /* 0x00000010001b0802 */ /* 0x000fca0000000f00 */
[----:B------:R-:W-:-:S05]  /*0a90*/  @P0 IMAD.WIDE.U32 R26, R50, R27, c[0x0][0x180] ;  /* 0x00006000321a0625 */ /* 0x000fca00078e001b */
[----:B------:R-:W2:Y:S01]  /*0aa0*/  @P0 LDG.E.128 R12, [R26.64] ;  /* 0x000000041a0c0981 */ /* 0x000ea2000c1e1d00 */
[----:B------:R-:W-:Y:S02]  /*0ab0*/  ISETP.GT.AND P6, PT, R31, RZ, PT ;  /* 0x000000ff1f00720c */ /* 0x000fe40003fc4270 */
[----:B0-----:R-:W-:-:S05]  /*0ac0*/  @P5 MOV R48, 0x10 ;  /* 0x0000001000305802 */ /* 0x001fca0000000f00 */
[----:B------:R-:W-:-:S05]  /*0ad0*/  @P5 IMAD.WIDE.U32 R48, R47, R48, c[0x0][0x170] ;  /* 0x00005c002f305625 */ /* 0x000fca00078e0030 */
[----:B-----5:R0:W5:Y:S01]  /*0ae0*/  @P5 LDG.E.128 R16, [R48.64] ;  /* 0x0000000430105981 */ /* 0x020162000c1e1d00 */
[----:B------:R-:W-:Y:S01]  /*0af0*/  @!P6 ISETP.NE.U32.AND P1, PT, RZ, c[0x0][0x180], PT ;  /* 0x00006000ff00ea0c */ /* 0x000fe20003f25070 */
[----:B------:R-:W-:Y:S01]  /*0b00*/  IMAD.MOV.U32 R51, RZ, RZ, 0x10 ;  /* 0x00000010ff337424 */ /* 0x000fe200078e00ff */
[----:B------:R-:W-:Y:S01]  /*0b10*/  @!P6 ISETP.NE.U32.AND P5, PT, RZ, c[0x0][0x180], PT ;  /* 0x00006000ff00ea0c */ /* 0x000fe20003fa5070 */
[----:B------:R-:W-:Y:S01]  /*0b20*/  BSSY B1, `(.L_x_6646) ;  /* 0x000000f000017945 */ /* 0x000fe20003800000 */
[----:B------:R-:W-:Y:S01]  /*0b30*/  @!P6 ISETP.NE.AND.EX P2, PT, RZ, c[0x0][0x184], PT, P1 ;  /* 0x00006100ff00ea0c */ /* 0x000fe20003f45310 */
[----:B------:R-:W-:Y:S01]  /*0b40*/  IMAD.WIDE.U32 R50, R50, R51, c[0x0][0x188] ;  /* 0x0000620032327625 */ /* 0x000fe200078e0033 */
[----:B------:R-:W-:Y:S02]  /*0b50*/  @!P6 ISETP.NE.U32.AND P1, PT, RZ, c[0x0][0x180], PT ;  /* 0x00006000ff00ea0c */ /* 0x000fe40003f25070 */
[----:B------:R-:W-:Y:S02]  /*0b60*/  @!P6 ISETP.NE.AND.EX P5, PT, RZ, c[0x0][0x184], PT, P5 ;  /* 0x00006100ff00ea0c */ /* 0x000fe40003fa5350 */
[----:B------:R-:W-:-:S02]  /*0b70*/  @!P6 ISETP.NE.AND.EX P1, PT, RZ, c[0x0][0x184], PT, P1 ;  /* 0x00006100ff00ea0c */ /* 0x000fc40003f25310 */
[----:B--2---:R-:W-:Y:S02]  /*0b80*/  @!P6 FSEL R25, R13, RZ, P2 ;  /* 0x000000ff0d19e208 */ /* 0x004fe40001000000 */
[----:B------:R-:W-:Y:S02]  /*0b90*/  @!P6 ISETP.NE.U32.AND P2, PT, RZ, c[0x0][0x180], PT ;  /* 0x00006000ff00ea0c */ /* 0x000fe40003f45070 */
[----:B------:R-:W-:Y:S02]  /*0ba0*/  @!P6 FSEL R26, R14, RZ, P5 ;  /* 0x000000ff0e1ae208 */ /* 0x000fe40002800000 */
[----:B------:R-:W-:-:S04]  /*0bb0*/  @!P6 ISETP.NE.AND.EX P2, PT, RZ, c[0x0][0x184], PT, P2 ;  /* 0x00006100ff00ea0c */ /* 0x000fc80003f45320 */
[----:B------:R-:W-:Y:S01]  /*0bc0*/  @!P6 FSEL R24, R12, RZ, P2 ;  /* 0x000000ff0c18e208 */ /* 0x000fe20001000000 */
[----:B------:R-:W-:Y:S05]  /*0bd0*/  @!P6 BRA `(.L_x_6647) ;  /* 0x000000300000e947 */ /* 0x000fea0003800000 */
[----:B0----5:R-:W-:-:S04]  /*0be0*/  FMUL.FTZ R24, R16, c[0x0][0x1ec] ;  /* 0x00007b0010187a20 */ /* 0x021fc80000410000 */
[----:B------:R-:W-:-:S04]  /*0bf0*/  FMUL.FTZ R24, R35, R24 ;  /* 0x0000001823187220 */ /* 0x000fc80000410000 */
[----:B------:R-:W-:Y:S02]  /*0c00*/  @P0 FADD.FTZ R24, R12, R24 ;  /* 0x000000180c180221 */ /* 0x000fe40000010000 */
.L_x_6647:
[----:B0-----:R-:W-:Y:S05]  /*0c10*/  BSYNC B1 ;  /* 0x0000000000017941 */ /* 0x001fea0003800000 */
.L_x_6646:
[----:B------:R-:W-:Y:S01]  /*0c20*/  BSSY B1, `(.L_x_6648) ;  /* 0x0000005000017945 */ /* 0x000fe20003800000 */
[----:B------:R-:W-:Y:S05]  /*0c30*/  @!P6 BRA `(.L_x_6649) ;  /* 0x000000300000e947 */ /* 0x000fea0003800000 */
[----:B-----5:R-:W-:-:S04]  /*0c40*/  FMUL.FTZ R25, R17, c[0x0][0x1ec] ;  /* 0x00007b0011197a20 */ /* 0x020fc80000410000 */
[----:B------:R-:W-:-:S04]  /*0c50*/  FMUL.FTZ R25, R36, R25 ;  /* 0x0000001924197220 */ /* 0x000fc80000410000 */
[----:B------:R-:W-:Y:S02]  /*0c60*/  @P0 FADD.FTZ R25, R13, R25 ;  /* 0x000000190d190221 */ /* 0x000fe40000010000 */
.L_x_6649:
[----:B------:R-:W-:Y:S05]  /*0c70*/  BSYNC B1 ;  /* 0x0000000000017941 */ /* 0x000fea0003800000 */
.L_x_6648:
[----:B------:R-:W-:Y:S01]  /*0c80*/  BSSY B1, `(.L_x_6650) ;  /* 0x0000005000017945 */ /* 0x000fe20003800000 */
[----:B------:R-:W-:Y:S05]  /*0c90*/  @!P6 BRA `(.L_x_6651) ;  /* 0x000000300000e947 */ /* 0x000fea0003800000 */
[----:B-----5:R-:W-:-:S04]  /*0ca0*/  FMUL.FTZ R26, R18, c[0x0][0x1ec] ;  /* 0x00007b00121a7a20 */ /* 0x020fc80000410000 */
[----:B------:R-:W-:-:S04]  /*0cb0*/  FMUL.FTZ R26, R37, R26 ;  /* 0x0000001a251a7220 */ /* 0x000fc80000410000 */
[----:B------:R-:W-:Y:S02]  /*0cc0*/  @P0 FADD.FTZ R26, R14, R26 ;  /* 0x0000001a0e1a0221 */ /* 0x000fe40000010000 */
.L_x_6651:
[----:B------:R-:W-:Y:S05]  /*0cd0*/  BSYNC B1 ;  /* 0x0000000000017941 */ /* 0x000fea0003800000 */
.L_x_6650:
[----:B------:R-:W-:Y:S01]  /*0ce0*/  BSSY B1, `(.L_x_6652) ;  /* 0x0000006000017945 */ /* 0x000fe20003800000 */
[----:B------:R-:W-:Y:S01]  /*0cf0*/  @!P6 FSEL R27, R15, RZ, P1 ;  /* 0x000000ff0f1be208 */ /* 0x000fe20000800000 */
[----:B------:R-:W-:Y:S05]  /*0d00*/  @!P6 BRA `(.L_x_6653) ;  /* 0x000000300000e947 */ /* 0x000fea0003800000 */
[----:B-----5:R-:W-:-:S04]  /*0d10*/  FMUL.FTZ R27, R19, c[0x0][0x1ec] ;  /* 0x00007b00131b7a20 */ /* 0x020fc80000410000 */
[----:B------:R-:W-:-:S04]  /*0d20*/  FMUL.FTZ R27, R38, R27 ;  /* 0x0000001b261b7220 */ /* 0x000fc80000410000 */
[----:B------:R-:W-:Y:S02]  /*0d30*/  @P0 FADD.FTZ R27, R15, R27 ;  /* 0x0000001b0f1b0221 */ /* 0x000fe40000010000 */
.L_x_6653:
[----:B------:R-:W-:Y:S05]  /*0d40*/  BSYNC B1 ;  /* 0x0000000000017941 */ /* 0x000fea0003800000 */
.L_x_6652:
[----:B------:R0:W-:Y:S02]  /*0d50*/  STG.E.128 [R50.64], R24 ;  /* 0x0000001832007986 */ /* 0x0001e4000c101d04 */
.L_x_6645:
[----:B------:R-:W-:Y:S05]  /*0d60*/  BSYNC B0 ;  /* 0x0000000000007941 */ /* 0x000fea0003800000 */
.L_x_6644:
        /* <DEDUP_REMOVED lines=13> */
.L_x_6662:
        /* <DEDUP_REMOVED lines=37> */
.L_x_6663:
[----:B------:R-:W-:Y:S01]  /*1090*/  FMUL.FTZ R48, R31, R31 ;  /* 0x0000001f1f307220 */ /* 0x000fe20000410000 */
[----:B------:R-:W-:Y:S01]  /*10a0*/  ISETP.NE.AND P1, PT, RZ, UR6, PT ;  /* 0x00000006ff007c0c */ /* 0x000fe2000bf25270 */
[----:B-1----:R-:W-:Y:S01]  /*10b0*/  FADD.FTZ R50, R50, R51 ;  /* 0x0000003332327221 */ /* 0x002fe20000010000 */
[----:B------:R-:W-:Y:S01]  /*10c0*/  MOV R47, c[0x0][0x1e0] ;  /* 0x00007800002f7a02 */ /* 0x000fe20000000f00 */
[----:B------:R-:W-:Y:S01]  /*10d0*/  BSSY B0, `(.L_x_6656) ;  /* 0x0000037000007945 */ /* 0x000fe20003800000 */
        /* <DEDUP_REMOVED lines=21> */
[----:B------:R-:W-:Y:S01]  /*1230*/  HFMA2.MMA R49, -RZ, RZ, 0, 9.5367431640625e-07 ;  /* 0x00000010ff317435 */ /* 0x000fe200000001ff */
[--C-:B------:R-:W-:Y:S02]  /*1240*/  FADD.FTZ R30, R21, -R51.reuse ;  /* 0x80000033151e7221 */ /* 0x100fe40000010000 */
[--C-:B------:R-:W-:Y:S02]  /*1250*/  FADD.FTZ R28, R20, -R51.reuse ;  /* 0x80000033141c7221 */ /* 0x100fe40000010000 */
[--C-:B------:R-:W-:Y:S02]  /*1260*/  FADD.FTZ R48, R22, -R51.reuse ;  /* 0x8000003316307221 */ /* 0x100fe40000010000 */
[----:B------:R-:W-:Y:S02]  /*1270*/  FADD.FTZ R52, R23, -R51 ;  /* 0x8000003317347221 */ /* 0x000fe40000010000 */
[----:B------:R-:W-:-:S02]  /*1280*/  FMUL.FTZ R29, R47, R30 ;  /* 0x0000001e2f1d7220 */ /* 0x000fc40000410000 */
[C---:B------:R-:W-:Y:S02]  /*1290*/  FMUL.FTZ R28, R47.reuse, R28 ;  /* 0x0000001c2f1c7220 */ /* 0x040fe40000410000 */
[C---:B------:R-:W-:Y:S02]  /*12a0*/  FMUL.FTZ R30, R47.reuse, R48 ;  /* 0x000000302f1e7220 */ /* 0x040fe40000410000 */
[----:B------:R-:W-:Y:S02]  /*12b0*/  FMUL.FTZ R31, R47, R52 ;  /* 0x000000342f1f7220 */ /* 0x000fe40000410000 */
[----:B------:R-:W-:Y:S02]  /*12c0*/  FFMA.FTZ R28, R8, R28, R3 ;  /* 0x0000001c081c7223 */ /* 0x000fe40000010003 */
[----:B------:R-:W-:Y:S02]  /*12d0*/  FFMA.FTZ R29, R7, R29, R44 ;  /* 0x0000001d071d7223 */ /* 0x000fe4000001002c */
[----:B------:R-:W-:-:S02]  /*12e0*/  FFMA.FTZ R30, R9, R30, R4 ;  /* 0x0000001e091e7223 */ /* 0x000fc40000010004 */
[----:B------:R-:W-:Y:S02]  /*12f0*/  FFMA.FTZ R31, R10, R31, R43 ;  /* 0x0000001f0a1f7223 */ /* 0x000fe4000001002b */
[C---:B------:R-:W-:Y:S01]  /*1300*/  IMAD.WIDE.U32 R48, R50.reuse, R49, c[0x0][0x208] ;  /* 0x0000820032307625 */ /* 0x040fe200078e0031 */
[----:B------:R-:W-:-:S04]  /*1310*/  IADD3 R50, R50, 0x20, RZ ;  /* 0x0000002032327810 */ /* 0x000fc80007ffe0ff */
[----:B------:R0:W-:Y:S03]  /*1320*/  STG.E.128 [R48.64], R28 ;  /* 0x0000001c30007986 */ /* 0x0001e6000c101d04 */
.L_x_6659:
[----:B------:R-:W-:Y:S05]  /*1330*/  BSYNC B1 ;  /* 0x0000000000017941 */ /* 0x000fea0003800000 */
.L_x_6658:
[----:B------:R-:W-:Y:S05]  /*1340*/  @!P4 BRA `(.L_x_6657) ;  /* 0x000000f00000c947 */ /* 0x000fea0003800000 */
[--C-:B0-----:R-:W-:Y:S02]  /*1350*/  FADD.FTZ R30, R25, -R51.reuse ;  /* 0x80000033191e7221 */ /* 0x101fe40000010000 */
[--C-:B------:R-:W-:Y:S02]  /*1360*/  FADD.FTZ R28, R24, -R51.reuse ;  /* 0x80000033181c7221 */ /* 0x100fe40000010000 */
[--C-:B------:R-:W-:Y:S02]  /*1370*/  FADD.FTZ R48, R26, -R51.reuse ;  /* 0x800000331a307221 */ /* 0x100fe40000010000 */
[----:B------:R-:W-:Y:S02]  /*1380*/  FADD.FTZ R52, R27, -R51 ;  /* 0x800000331b347221 */ /* 0x000fe40000010000 */
[C---:B------:R-:W-:Y:S02]  /*1390*/  FMUL.FTZ R29, R47.reuse, R30 ;  /* 0x0000001e2f1d7220 */ /* 0x040fe40000410000 */
[----:B------:R-:W-:-:S02]  /*13a0*/  FMUL.FTZ R28, R47, R28 ;  /* 0x0000001c2f1c7220 */ /* 0x000fc40000410000 */
[C---:B------:R-:W-:Y:S02]  /*13b0*/  FMUL.FTZ R30, R47.reuse, R48 ;  /* 0x000000302f1e7220 */ /* 0x040fe40000410000 */
[----:B------:R-:W-:Y:S02]  /*13c0*/  FMUL.FTZ R31, R47, R52 ;  /* 0x000000342f1f7220 */ /* 0x000fe40000410000 */
[----:B------:R-:W-:Y:S02]  /*13d0*/  IMAD.MOV.U32 R49, RZ, RZ, 0x10 ;  /* 0x00000010ff317424 */ /* 0x000fe400078e00ff */
[----:B------:R-:W-:Y:S02]  /*13e0*/  FFMA.FTZ R28, R40, R28, R5 ;  /* 0x0000001c281c7223 */ /* 0x000fe40000010005 */
[----:B------:R-:W-:-:S04]  /*13f0*/  IMAD.WIDE.U32 R48, R50, R49, c[0x0][0x208] ;  /* 0x0000820032307625 */ /* 0x000fc800078e0031 */
[----:B------:R-:W-:Y:S02]  /*1400*/  FFMA.FTZ R29, R39, R29, R46 ;  /* 0x0000001d271d7223 */ /* 0x000fe4000001002e */
[----:B------:R-:W-:Y:S02]  /*1410*/  FFMA.FTZ R31, R42, R31, R45 ;  /* 0x0000001f2a1f7223 */ /* 0x000fe4000001002d */
[----:B------:R-:W-:-:S05]  /*1420*/  FFMA.FTZ R30, R41, R30, R6 ;  /* 0x0000001e291e7223 */ /* 0x000fca0000010006 */
[----:B------:R0:W-:Y:S02]  /*1430*/  STG.E.128 [R48.64], R28 ;  /* 0x0000001c30007986 */ /* 0x0001e4000c101d04 */
.L_x_6657:
[----:B-1----:R-:W-:Y:S05]  /*1440*/  BSYNC B0 ;  /* 0x0000000000007941 */ /* 0x002fea0003800000 */
.L_x_6656:
[----:B0-----:R-:W-:-:S04]  /*1450*/  MOV R29, c[0x0][0x160] ;  /* 0x00005800001d7a02 */ /* 0x001fc80000000f00 */
[----:B------:R-:W-:-:S04]  /*1460*/  LEA R0, R29, R0, 0x2 ;  /* 0x000000001d007211 */ /* 0x000fc800078e10ff */
[----:B------:R-:W-:-:S13]  /*1470*/  ISETP.GE.AND P0, PT, R0, c[0x0][0x164], PT ;  /* 0x0000590000007a0c */ /* 0x000fda0003f06270 */
[----:B------:R-:W-:Y:S01]  /*1480*/  @P0 CALL.REL.NOINC `(.L_x_6660) ;  /* 0x0000001000000944 */ /* 0x000fe20003c00000 */
[----:B------:R-:W-:Y:S05]  /*1490*/  BRA `(.L_x_6661) ;  /* 0xfffff12000007947 */ /* 0x000fea000383ffff */
.L_x_6660:
[----:B------:R-:W-:Y:S05]  /*14a0*/  EXIT ;  /* 0x000000000000794d */ /* 0x000fea0003800000 */
.L_x_6654:
[----:B------:R-:W-:Y:S01]  /*14b0*/  HFMA2.MMA R49, -RZ, RZ, 0, 5.9604644775390625e-08 ;  /* 0x00000001ff317435 */ /* 0x000fe200000001ff */
[----:B------:R-:W-:Y:S01]  /*14c0*/  IMAD.MOV.U32 R51, RZ, RZ, R31 ;  /* 0x000000ffff337224 */ /* 0x000fe200078e001f */
[----:B------:R-:W-:Y:S01]  /*14d0*/  MOV R50, 0x1f ;  /* 0x0000001f00327802 */ /* 0x000fe20000000f00 */
[----:B------:R-:W-:Y:S01]  /*14e0*/  IMAD.MOV.U32 R47, RZ, RZ, -0x1 ;  /* 0xffffffffff2f7424 */ /* 0x000fe200078e00ff */
[----:B------:R-:W-:Y:S02]  /*14f0*/  MOV R48, 0x1510 ;  /* 0x0000151000307802 */ /* 0x000fe40000000f00 */
[----:B-----5:R-:W-:Y:S05]  /*1500*/  CALL.REL.NOINC `($__internal_134_$__cuda_sm70_shflsync_bfly_p) ;  /* 0x0000049000007944 */ /* 0x020fea0003c00000 */
[----:B01----:R-:W-:Y:S05]  /*1510*/  BRA `(.L_x_6662) ;  /* 0xfffff92000007947 */ /* 0x003fea000383ffff */
.L_x_6655:
[----:B------:R-:W-:Y:S01]  /*1520*/  HFMA2.MMA R49, -RZ, RZ, 0, 1.1920928955078125e-07 ;  /* 0x00000002ff317435 */ /* 0x000fe200000001ff */
[----:B------:R-:W-:Y:S01]  /*1530*/  MOV R50, 0x1f ;  /* 0x0000001f00327802 */ /* 0x000fe20000000f00 */
[----:B------:R-:W-:Y:S01]  /*1540*/  IMAD.MOV.U32 R47, RZ, RZ, -0x1 ;  /* 0xffffffffff2f7424 */ /* 0x000fe200078e00ff */
[----:B------:R-:W-:-:S03]  /*1550*/  MOV R48, 0x1570 ;  /* 0x0000157000307802 */ /* 0x000fc60000000f00 */
[----:B0----5:R-:W-:Y:S05]  /*1560*/  CALL.REL.NOINC `($__internal_134_$__cuda_sm70_shflsync_bfly_p) ;  /* 0x0000043000007944 */ /* 0x021fea0003c00000 */
[----:B0-----:R-:W-:Y:S01]  /*1570*/  HFMA2.MMA R49, -RZ, RZ, 0, 2.384185791015625e-07 ;  /* 0x00000004ff317435 */ /* 0x001fe200000001ff */
[----:B-1----:R-:W-:Y:S01]  /*1580*/  FADD.FTZ R51, R51, R50 ;  /* 0x0000003233337221 */ /* 0x002fe20000010000 */
[----:B------:R-:W-:Y:S01]  /*1590*/  MOV R50, 0x1f ;  /* 0x0000001f00327802 */ /* 0x000fe20000000f00 */
[----:B------:R-:W-:Y:S01]  /*15a0*/  IMAD.MOV.U32 R47, RZ, RZ, -0x1 ;  /* 0xffffffffff2f7424 */ /* 0x000fe200078e00ff */
[----:B------:R-:W-:-:S02]  /*15b0*/  MOV R48, 0x15d0 ;  /* 0x000015d000307802 */ /* 0x000fc40000000f00 */
[----:B------:R-:W-:Y:S05]  /*15c0*/  CALL.REL.NOINC `($__internal_134_$__cuda_sm70_shflsync_bfly_p) ;  /* 0x000003d000007944 */ /* 0x000fea0003c00000 */
[----:B0-----:R-:W-:Y:S01]  /*15d0*/  HFMA2.MMA R49, -RZ, RZ, 0, 4.76837158203125e-07 ;  /* 0x00000008ff317435 */ /* 0x001fe200000001ff */
[----:B-1----:R-:W-:Y:S01]  /*15e0*/  FADD.FTZ R51, R51, R50 ;  /* 0x0000003233337221 */ /* 0x002fe20000010000 */
[----:B------:R-:W-:Y:S01]  /*15f0*/  MOV R50, 0x1f ;  /* 0x0000001f00327802 */ /* 0x000fe20000000f00 */
[----:B------:R-:W-:Y:S01]  /*1600*/  IMAD.MOV.U32 R47, RZ, RZ, -0x1 ;  /* 0xffffffffff2f7424 */ /* 0x000fe200078e00ff */
[----:B------:R-:W-:-:S02]  /*1610*/  MOV R48, 0x1630 ;  /* 0x0000163000307802 */ /* 0x000fc40000000f00 */
[----:B------:R-:W-:Y:S05]  /*1620*/  CALL.REL.NOINC `($__internal_134_$__cuda_sm70_shflsync_bfly_p) ;  /* 0x0000037000007944 */ /* 0x000fea0003c00000 */
[----:B0-----:R-:W-:Y:S01]  /*1630*/  HFMA2.MMA R49, -RZ, RZ, 0, 9.5367431640625e-07 ;  /* 0x00000010ff317435 */ /* 0x001fe200000001ff */
[----:B-1----:R-:W-:Y:S01]  /*1640*/  FADD.FTZ R51, R51, R50 ;  /* 0x0000003233337221 */ /* 0x002fe20000010000 */
[----:B------:R-:W-:Y:S01]  /*1650*/  MOV R50, 0x1f ;  /* 0x0000001f00327802 */ /* 0x000fe20000000f00 */
[----:B------:R-:W-:Y:S01]  /*1660*/  IMAD.MOV.U32 R47, RZ, RZ, -0x1 ;  /* 0xffffffffff2f7424 */ /* 0x000fe200078e00ff */
[----:B------:R-:W-:-:S02]  /*1670*/  MOV R48, 0x1690 ;  /* 0x0000169000307802 */ /* 0x000fc40000000f00 */
[----:B------:R-:W-:Y:S05]  /*1680*/  CALL.REL.NOINC `($__internal_134_$__cuda_sm70_shflsync_bfly_p) ;  /* 0x0000031000007944 */ /* 0x000fea0003c00000 */
[----:B-1----:R-:W-:Y:S01]  /*1690*/  FADD.FTZ R31, R51, R50 ;  /* 0x00000032331f7221 */ /* 0x002fe20000010000 */
[----:B0-----:R-:W-:Y:S01]  /*16a0*/  HFMA2.MMA R49, -RZ, RZ, 0, 5.9604644775390625e-08 ;  /* 0x00000001ff317435 */ /* 0x001fe200000001ff */
[----:B------:R-:W-:-:S02]  /*16b0*/  MOV R50, 0x1f ;  /* 0x0000001f00327802 */ /* 0x000fc40000000f00 */
        /* <DEDUP_REMOVED lines=18> */
[----:B------:R-:W-:Y:S01]  /*17e0*/  MOV R48, 0x1810 ;  /* 0x0000181000307802 */ /* 0x000fe20000000f00 */
[----:B------:R-:W-:Y:S02]  /*17f0*/  IMAD.MOV.U32 R47, RZ, RZ, -0x1 ;  /* 0xffffffffff2f7424 */ /* 0x000fe400078e00ff */
[----:B------:R-:W-:Y:S05]  /*1800*/  CALL.REL.NOINC `($__internal_134_$__cuda_sm70_shflsync_bfly_p) ;  /* 0x0000019000007944 */ /* 0x000fea0003c00000 */
[----:B0-----:R-:W-:Y:S01]  /*1810*/  HFMA2.MMA R49, -RZ, RZ, 0, 1.1920928955078125e-07 ;  /* 0x00000002ff317435 */ /* 0x001fe200000001ff */
[----:B-1----:R-:W-:Y:S01]  /*1820*/  FADD.FTZ R51, R51, R50 ;  /* 0x0000003233337221 */ /* 0x002fe20000010000 */
[----:B------:R-:W-:Y:S01]  /*1830*/  MOV R50, 0x1f ;  /* 0x0000001f00327802 */ /* 0x000fe20000000f00 */
[----:B------:R-:W-:Y:S01]  /*1840*/  IMAD.MOV.U32 R47, RZ, RZ, -0x1 ;  /* 0xffffffffff2f7424 */ /* 0x000fe200078e00ff */
[----:B------:R-:W-:Y:S02]  /*1850*/  MOV R48, 0x1870 ;  /* 0x0000187000307802 */ /* 0x000fe40000000f00 */
[----:B------:R-:W-:Y:S05]  /*1860*/  CALL.REL.NOINC `($__internal_134_$__cuda_sm70_shflsync_bfly_p) ;  /* 0x0000013000007944 */ /* 0x000fea0003c00000 */
        /* <DEDUP_REMOVED lines=18> */
[----:B01----:R-:W-:Y:S05]  /*1990*/  BRA `(.L_x_6663) ;  /* 0xfffff6f000007947 */ /* 0x003fea000383ffff */
        .weak           $__internal_134_$__cuda_sm70_shflsync_bfly_p
        .type           $__internal_134_$__cuda_sm70_shflsync_bfly_p,@function
        .size           $__internal_134_$__cuda_sm70_shflsync_bfly_p,(.L_x_8322 - $__internal_134_$__cuda_sm70_shflsync_bfly_p)
$__internal_134_$__cuda_sm70_shflsync_bfly_p:
[----:B------:R-:W-:Y:S01]  /*19a0*/  HFMA2.MMA R53, -RZ, RZ, 0, 0 ;  /* 0x00000000ff357435 */ /* 0x000fe200000001ff */
[----:B------:R-:W-:Y:S01]  /*19b0*/  MOV R52, R48 ;  /* 0x0000003000347202 */ /* 0x000fe20000000f00 */
[----:B------:R-:W-:Y:S04]  /*19c0*/  WARPSYNC R47 ;  /* 0x0000002f00007348 */ /* 0x000fe80003800000 */
[----:B------:R0:W1:Y:S01]  /*19d0*/  SHFL.BFLY PT, R50, R51, R49, R50 ;  /* 0x0c00003133327389 */ /* 0x00006200000e0032 */
[----:B------:R-:W-:Y:S05]  /*19e0*/  RET.REL.NODEC R52 `(_ZN10layer_norm13ln_fwd_kernelINS_13Kernel_traitsI6__halfffffjLj256ELj1ELj4ELj1ELj16ENS_18Kernel_traits_baseILj256ES2_ffffjLj128EEEEELb0ELb1ELb1ELb0EEEvNS_9FwdParamsE) ;  /* 0xffffe61034007950 */ /* 0x000fea0003c3ffff */
.L_x_6664:
        /* <DEDUP_REMOVED lines=9> */
.L_x_8322:


//--------------------- .text._ZN10layer_norm13ln_fwd_kernelINS_13Kernel_traitsI6__halfffffjLj256ELj1ELj4ELj1ELj16ENS_18Kernel_traits_baseILj256ES2_ffffjLj128EEEEELb0ELb1ELb1ELb1EEEvNS_9FwdParamsE --------------------------
	.section	.text._ZN10layer_norm13ln_fwd_kernelINS_13Kernel_traitsI6__halfffffjLj256ELj1ELj4ELj1ELj16ENS_18Kernel_traits_baseILj256ES2_ffffjLj128EEEEELb0ELb1ELb1ELb1EEEvNS_9FwdParamsE,"ax",@progbits
	.sectioninfo	@"SHI_REGISTERS=54"
	.align	128
        .global         _ZN10layer_norm13ln_fwd_kernelINS_13Kernel_traitsI6__halfffffjLj256ELj1ELj4ELj1ELj16ENS_18Kernel_traits_baseILj256ES2_ffffjLj128EEEEELb0ELb1ELb1ELb1EEEvNS_9FwdParamsE
        .type           _ZN10layer_norm13ln_fwd_kernelINS_13Kernel_traitsI6__halfffffjLj256ELj1ELj4ELj1ELj16ENS_18Kernel_traits_baseILj256ES2_ffffjLj128EEEEELb0ELb1ELb1ELb1EEEvNS_9FwdParamsE,@function
        .size           _ZN10layer_norm13ln_fwd_kernelINS_13Kernel_traitsI6__halfffffjLj256ELj1ELj4ELj1ELj16ENS_18Kernel_traits_baseILj256ES2_ffffjLj128EEEEELb0ELb1ELb1ELb1EEEvNS_9FwdParamsE,(.L_x_8323 - _ZN10layer_norm13ln_fwd_kernelINS_13Kernel_traitsI6__halfffffjLj256ELj1ELj4ELj1ELj16ENS_18Kernel_traits_baseILj256ES2_ffffjLj128EEEEELb0ELb1ELb1ELb1EEEvNS_9FwdParamsE)
        .other          _ZN10layer_norm13ln_fwd_kernelINS_13Kernel_traitsI6__halfffffjLj256ELj1ELj4ELj1ELj16ENS_18Kernel_traits_baseILj256ES2_ffffjLj128EEEEELb0ELb1ELb1ELb1EEEvNS_9FwdParamsE,@"STO_CUDA_ENTRY STV_DEFAULT"
_ZN10layer_norm13ln_fwd_kernelINS_13Kernel_traitsI6__halfffffjLj256ELj1ELj4ELj1ELj16ENS_18Kernel_traits_baseILj256ES2_ffffjLj128EEEEELb0ELb1ELb1ELb1EEEvNS_9FwdParamsE:
.text._ZN10layer_norm13ln_fwd_kernelINS_13Kernel_traitsI6__halfffffjLj256ELj1ELj4ELj1ELj16ENS_18Kernel_traits_baseILj256ES2_ffffjLj128EEEEELb0ELb1ELb1ELb1EEEvNS_9FwdParamsE:
        /* <DEDUP_REMOVED lines=13> */
[----:B------:R-:W-:Y:S02]  /*00d0*/  ISETP.GE.AND P1, PT, R44, c[0x0][0x164], PT ;  /* 0x000059002c007a0c */ /* 0x000fe40003f26270 */
[----:B------:R-:W-:Y:S01]  /*00e0*/  LOP3.LUT R43, R43, 0x1f, RZ, 0xc0, !PT ;  /* 0x0000001f2b2b7812 */ /* 0x000fe200078ec0ff */
[----:B------:R0:W5:Y:S01]  /*00f0*/  @P0 LDG.E.64 R8, [R4.64] ;  /* 0x0000000404080981 */ /* 0x000162000c1e1b00 */
[----:B------:R-:W-:-:S03]  /*0100*/  IADD3.X R3, RZ, c[0x0][0x1b4], RZ, P2, !PT ;  /* 0x00006d00ff037a10 */ /* 0x000fc600017fe4ff */
[----:B------:R0:W5:Y:S01]  /*0110*/  @P0 LDG.E.64 R12, [R4.64+0x100] ;  /* 0x00010004040c0981 */ /* 0x000162000c1e1b00 */
[----:B------:R-:W-:-:S05]  /*0120*/  LEA R6, P2, R43, c[0x0][0x1c8], 0x3 ;  /* 0x000072002b067a11 */ /* 0x000fca00078418ff */
[----:B------:R-:W-:Y:S08]  /*0130*/  @P1 EXIT ;  /* 0x000000000000194d */ /* 0x000ff00003800000 */
[----:B------:R-:W-:Y:S01]  /*0140*/  IADD3.X R7, RZ, c[0x0][0x1cc], RZ, P2, !PT ;  /* 0x00007300ff077a10 */ /* 0x000fe200017fe4ff */
[----:B------:R-:W2:Y:S04]  /*0150*/  LDG.E.64 R36, [R2.64] ;  /* 0x0000000402247981 */ /* 0x000ea8000c1e1b00 */
[----:B------:R-:W3:Y:S04]  /*0160*/  LDG.E.64 R32, [R2.64+0x100] ;  /* 0x0001000402207981 */ /* 0x000ee8000c1e1b00 */
[----:B------:R1:W4:Y:S04]  /*0170*/  LDG.E.64 R30, [R6.64] ;  /* 0x00000004061e7981 */ /* 0x000328000c1e1b00 */
[----:B------:R1:W4:Y:S01]  /*0180*/  LDG.E.64 R28, [R6.64+0x100] ;  /* 0x00010004061c7981 */ /* 0x000322000c1e1b00 */
[----:B-----5:R-:W-:Y:S01]  /*0190*/  @!P0 CS2R R8, SRZ ;  /* 0x0000000000088805 */ /* 0x020fe2000001ff00 */
[----:B------:R-:W-:Y:S01]  /*01a0*/  @!P0 CS2R R12, SRZ ;  /* 0x00000000000c8805 */ /* 0x000fe2000001ff00 */
[----:B------:R-:W-:-:S04]  /*01b0*/  ULDC.U8 UR6, c[0x0][0x1f0] ;  /* 0x00007c0000067ab9 */ /* 0x000fc80000000000 */
[--C-:B------:R-:W-:Y:S01]  /*01c0*/  SHF.R.U64 R11, R8, 0x10, R9.reuse ;  /* 0x00000010080b7819 */ /* 0x100fe20000001209 */
[----:B------:R-:W-:Y:S01]  /*01d0*/  HADD2.F32 R42, -RZ, R9.H0_H0 ;  /* 0x20000009ff2a7230 */ /* 0x000fe20000004100 */
[----:B------:R-:W-:Y:S01]  /*01e0*/  SHF.R.U32.HI R0, RZ, 0x10, R9 ;  /* 0x00000010ff007819 */ /* 0x000fe20000011609 */
[----:B------:R-:W-:Y:S01]  /*01f0*/  HADD2.F32 R41, -RZ, R8.H0_H0 ;  /* 0x20000008ff297230 */ /* 0x000fe20000004100 */
[--C-:B------:R-:W-:Y:S01]  /*0200*/  SHF.R.U64 R9, R12, 0x10, R13.reuse ;  /* 0x000000100c097819 */ /* 0x100fe2000000120d */
[----:B------:R-:W-:Y:S01]  /*0210*/  HADD2.F32 R39, -RZ, R12.H0_H0 ;  /* 0x2000000cff277230 */ /* 0x000fe20000004100 */
[----:B------:R-:W-:Y:S01]  /*0220*/  SHF.R.U32.HI R10, RZ, 0x10, R13 ;  /* 0x00000010ff0a7819 */ /* 0x000fe2000001160d */
[----:B------:R-:W-:Y:S02]  /*0230*/  HADD2.F32 R40, -RZ, R13.H0_H0 ;  /* 0x2000000dff287230 */ /* 0x000fe40000004100 */
[----:B------:R-:W-:Y:S02]  /*0240*/  HADD2.F32 R11, -RZ, R11.H0_H0 ;  /* 0x2000000bff0b7230 */ /* 0x000fe40000004100 */
[----:B------:R-:W-:-:S02]  /*0250*/  HADD2.F32 R9, -RZ, R9.H0_H0 ;  /* 0x20000009ff097230 */ /* 0x000fc40000004100 */
[----:B------:R-:W-:Y:S01]  /*0260*/  HADD2.F32 R10, -RZ, R10.H0_H0 ;  /* 0x2000000aff0a7230 */ /* 0x000fe20000004100 */
[--C-:B--2---:R-:W-:Y:S01]  /*0270*/  SHF.R.U64 R8, R36, 0x10, R37.reuse ;  /* 0x0000001024087819 */ /* 0x104fe20000001225 */
[----:B------:R-:W-:Y:S01]  /*0280*/  HADD2.F32 R38, -RZ, R36.H0_H0 ;  /* 0x20000024ff267230 */ /* 0x000fe20000004100 */
[----:B-1----:R-:W-:Y:S01]  /*0290*/  SHF.R.U32.HI R7, RZ, 0x10, R37 ;  /* 0x00000010ff077819 */ /* 0x002fe20000011625 */
[----:B------:R-:W-:Y:S01]  /*02a0*/  HADD2.F32 R37, -RZ, R37.H0_H0 ;  /* 0x20000025ff257230 */ /* 0x000fe20000004100 */
[--C-:B---3--:R-:W-:Y:S01]  /*02b0*/  SHF.R.U64 R6, R32, 0x10, R33.reuse ;  /* 0x0000001020067819 */ /* 0x108fe20000001221 */
[----:B------:R-:W-:Y:S01]  /*02c0*/  HADD2.F32 R36, -RZ, R32.H0_H0 ;  /* 0x20000020ff247230 */ /* 0x000fe20000004100 */
[----:B0-----:R-:W-:Y:S01]  /*02d0*/  SHF.R.U32.HI R5, RZ, 0x10, R33 ;  /* 0x00000010ff057819 */ /* 0x001fe20000011621 */
[----:B------:R-:W-:Y:S01]  /*02e0*/  HADD2.F32 R33, -RZ, R33.H0_H0 ;  /* 0x20000021ff217230 */ /* 0x000fe20000004100 */
[--C-:B----4-:R-:W-:Y:S01]  /*02f0*/  SHF.R.U64 R4, R30, 0x10, R31.reuse ;  /* 0x000000101e047819 */ /* 0x110fe2000000121f */
        /* <DEDUP_REMOVED lines=16> */
.L_x_6686:
        /* <DEDUP_REMOVED lines=24> */
[----:B------:R-:W-:Y:S02]  /*0580*/  @P5 LEA.HI R24, R24, R23, RZ, 0x2 ;  /* 0x0000001718185211 */ /* 0x000fe400078f10ff */
[----:B------:R-:W-:Y:S02]  /*0590*/  @P5 MOV R23, 0x10 ;  /* 0x0000001000175802 */ /* 0x000fe40000000f00 */
[----:B------:R-:W-:Y:S02]  /*05a0*/  @P5 LEA.HI.SX32 R34, R24, R43, 0x1e ;  /* 0x0000002b18225211 */ /* 0x000fe400078ff2ff */
[----:B------:R-:W-:Y:S02]  /*05b0*/  @!P6 ISETP.NE.U32.AND P3, PT, RZ, c[0x0][0x180], PT ;  /* 0x00006000ff00ea0c */ /* 0x000fe40003f65070 */
[----:B------:R-:W-:Y:S02]  /*05c0*/  @!P6 ISETP.NE.U32.AND P1, PT, RZ, c[0x0][0x180], PT ;  /* 0x00006000ff00ea0c */ /* 0x000fe40003f25070 */
[----:B------:R-:W-:-:S02]  /*05d0*/  @!P6 ISETP.NE.U32.AND P2, PT, RZ, c[0x0][0x180], PT ;  /* 0x00006000ff00ea0c */ /* 0x000fc40003f45070 */
[----:B------:R-:W-:Y:S01]  /*05e0*/  @!P6 ISETP.NE.U32.AND P4, PT, RZ, c[0x0][0x180], PT ;  /* 0x00006000ff00ea0c */ /* 0x000fe20003f85070 */
[----:B-1----:R-:W-:Y:S01]  /*05f0*/  @P5 IMAD.WIDE.U32 R20, R34, R23, c[0x0][0x170] ;  /* 0x00005c0022145625 */ /* 0x002fe200078e0017 */
[----:B------:R-:W-:Y:S02]  /*0600*/  @!P6 ISETP.NE.AND.EX P1, PT, RZ, c[0x0][0x184], PT, P1 ;  /* 0x00006100ff00ea0c */ /* 0x000fe40003f25310 */
[----:B------:R-:W-:Y:S02]  /*0610*/  @!P6 ISETP.NE.AND.EX P2, PT, RZ, c[0x0][0x184], PT, P2 ;  /* 0x00006100ff00ea0c */ /* 0x000fe40003f45320 */
[----:B------:R-:W-:Y:S01]  /*0620*/  @!P6 ISETP.NE.AND.EX P4, PT, RZ, c[0x0][0x184], PT, P4 ;  /* 0x00006100ff00ea0c */ /* 0x000fe20003f85340 */
[----:B------:R1:W5:Y:S01]  /*0630*/  @P5 LDG.E.128 R16, [R20.64] ;  /* 0x0000000414105981 */ /* 0x000362000c1e1d00 */
[----:B------:R-:W-:Y:S01]  /*0640*/  @!P6 ISETP.NE.AND.EX P3, PT, RZ, c[0x0][0x184], PT, P3 ;  /* 0x00006100ff00ea0c */ /* 0x000fe20003f65330 */
[----:B------:R-:W-:Y:S01]  /*0650*/  @P0 IMAD.WIDE.U32 R24, R48, R45, c[0x0][0x180] ;  /* 0x0000600030180625 */ /* 0x000fe200078e002d */
[----:B---3--:R-:W-:-:S02]  /*0660*/  @!P6 FSEL R22, R14, RZ, P2 ;  /* 0x000000ff0e16e208 */ /* 0x008fc40001000000 */
[----:B------:R-:W-:Y:S02]  /*0670*/  @!P6 FSEL R23, R15, RZ, P4 ;  /* 0x000000ff0f17e208 */ /* 0x000fe40002000000 */
[----:B-1----:R-:W-:Y:S02]  /*0680*/  @!P6 FSEL R21, R13, RZ, P1 ;  /* 0x000000ff0d15e208 */ /* 0x002fe40000800000 */
[----:B------:R-:W-:Y:S01]  /*0690*/  @!P6 FSEL R20, R12, RZ, P3 ;  /* 0x000000ff0c14e208 */ /* 0x000fe20001800000 */
[----:B------:R-:W-:Y:S05]  /*06a0*/  @!P6 BRA `(.L_x_6666) ;  /* 0x000000300000e947 */ /* 0x000fea0003800000 */
[----:B0----5:R-:W-:-:S04]  /*06b0*/  FMUL.FTZ R35, R16, c[0x0][0x1ec] ;  /* 0x00007b0010237a20 */ /* 0x021fc80000410000 */
[----:B------:R-:W-:-:S04]  /*06c0*/  FMUL.FTZ R20, R32, R35 ;  /* 0x0000002320147220 */ /* 0x000fc80000410000 */
[----:B------:R-:W-:Y:S02]  /*06d0*/  @P0 FADD.FTZ R20, R12, R20 ;  /* 0x000000140c140221 */ /* 0x000fe40000010000 */
.L_x_6666:
[----:B0-----:R-:W-:Y:S05]  /*06e0*/  BSYNC B0 ;  /* 0x0000000000007941 */ /* 0x001fea0003800000 */
.L_x_6665:
[----:B------:R-:W-:Y:S01]  /*06f0*/  BSSY B0, `(.L_x_6667) ;  /* 0x0000005000007945 */ /* 0x000fe20003800000 */
[----:B------:R-:W-:Y:S05]  /*0700*/  @!P6 BRA `(.L_x_6668) ;  /* 0x000000300000e947 */ /* 0x000fea0003800000 */
[----:B-----5:R-:W-:-:S04]  /*0710*/  FMUL.FTZ R21, R17, c[0x0][0x1ec] ;  /* 0x00007b0011157a20 */ /* 0x020fc80000410000 */
[----:B------:R-:W-:-:S04]  /*0720*/  FMUL.FTZ R21, R4, R21 ;  /* 0x0000001504157220 */ /* 0x000fc80000410000 */
[----:B------:R-:W-:Y:S02]  /*0730*/  @P0 FADD.FTZ R21, R13, R21 ;  /* 0x000000150d150221 */ /* 0x000fe40000010000 */
.L_x_6668:
[----:B------:R-:W-:Y:S05]  /*0740*/  BSYNC B0 ;  /* 0x0000000000007941 */ /* 0x000fea0003800000 */
.L_x_6667:
[----:B------:R-:W-:Y:S01]  /*0750*/  BSSY B0, `(.L_x_6669) ;  /* 0x0000005000007945 */ /* 0x000fe20003800000 */
[----:B------:R-:W-:Y:S05]  /*0760*/  @!P6 BRA `(.L_x_6670) ;  /* 0x000000300000e947 */ /* 0x000fea0003800000 */
[----:B-----5:R-:W-:-:S04]  /*0770*/  FMUL.FTZ R22, R18, c[0x0][0x1ec] ;  /* 0x00007b0012167a20 */ /* 0x020fc80000410000 */
[----:B------:R-:W-:-:S04]  /*0780*/  FMUL.FTZ R22, R31, R22 ;  /* 0x000000161f167220 */ /* 0x000fc80000410000 */
[----:B------:R-:W-:Y:S02]  /*0790*/  @P0 FADD.FTZ R22, R14, R22 ;  /* 0x000000160e160221 */ /* 0x000fe40000010000 */
.L_x_6670:
[----:B------:R-:W-:Y:S05]  /*07a0*/  BSYNC B0 ;  /* 0x0000000000007941 */ /* 0x000fea0003800000 */
.L_x_6669:
[----:B------:R-:W-:Y:S01]  /*07b0*/  BSSY B0, `(.L_x_6671) ;  /* 0x0000005000007945 */ /* 0x000fe20003800000 */
[----:B------:R-:W-:Y:S05]  /*07c0*/  @!P6 BRA `(.L_x_6672) ;  /* 0x000000300000e947 */ /* 0x000fea0003800000 */
[----:B-----5:R-:W-:-:S04]  /*07d0*/  FMUL.FTZ R50, R19, c[0x0][0x1ec] ;  /* 0x00007b0013327a20 */ /* 0x020fc80000410000 */
[----:B------:R-:W-:-:S04]  /*07e0*/  FMUL.FTZ R23, R3, R50 ;  /* 0x0000003203177220 */ /* 0x000fc80000410000 */
[----:B------:R-:W-:Y:S02]  /*07f0*/  @P0 FADD.FTZ R23, R15, R23 ;  /* 0x000000170f170221 */ /* 0x000fe40000010000 */
.L_x_6672:
[----:B------:R-:W-:Y:S05]  /*0800*/  BSYNC B0 ;  /* 0x0000000000007941 */ /* 0x000fea0003800000 */
.L_x_6671:
        /* <DEDUP_REMOVED lines=20> */
[----:B------:R-:W-:-:S04]  /*0950*/  FMUL.FTZ R24, R30, R35 ;  /* 0x000000231e187220 */ /* 0x000fc80000410000 */
[----:B------:R-:W-:Y:S02]  /*0960*/  @P0 FADD.FTZ R24, R12, R24 ;  /* 0x000000180c180221 */ /* 0x000fe40000010000 */
.L_x_6674:
[----:B-1----:R-:W-:Y:S05]  /*0970*/  BSYNC B0 ;  /* 0x0000000000007941 */ /* 0x002fea0003800000 */
.L_x_6673:
[----:B------:R-:W-:Y:S01]  /*0980*/  BSSY B0, `(.L_x_6675) ;  /* 0x0000005000007945 */ /* 0x000fe20003800000 */
[----:B------:R-:W-:Y:S05]  /*0990*/  @!P6 BRA `(.L_x_6676) ;  /* 0x000000300000e947 */ /* 0x000fea0003800000 */
[----:B-----5:R-:W-:-:S04]  /*09a0*/  FMUL.FTZ R25, R17, c[0x0][0x1ec] ;  /* 0x00007b0011197a20 */ /* 0x020fc80000410000 */
[----:B------:R-:W-:-:S04]  /*09b0*/  FMUL.FTZ R25, R2, R25 ;  /* 0x0000001902197220 */ /* 0x000fc80000410000 */
[----:B------:R-:W-:Y:S02]  /*09c0*/  @P0 FADD.FTZ R25, R13, R25 ;  /* 0x000000190d190221 */ /* 0x000fe40000010000 */
.L_x_6676:
[----:B------:R-:W-:Y:S05]  /*09d0*/  BSYNC B0 ;  /* 0x0000000000007941 */ /* 0x000fea0003800000 */
.L_x_6675:
[----:B------:R-:W-:Y:S01]  /*09e0*/  BSSY B0, `(.L_x_6677) ;  /* 0x0000005000007945 */ /* 0x000fe20003800000 */
[----:B------:R-:W-:Y:S05]  /*09f0*/  @!P6 BRA `(.L_x_6678) ;  /* 0x000000300000e947 */ /* 0x000fea0003800000 */
[----:B-----5:R-:W-:-:S04]  /*0a00*/  FMUL.FTZ R26, R18, c[0x0][0x1ec] ;  /* 0x00007b00121a7a20 */ /* 0x020fc80000410000 */
[----:B------:R-:W-:-:S04]  /*0a10*/  FMUL.FTZ R26, R29, R26 ;  /* 0x0000001a1d1a7220 */ /* 0x000fc80000410000 */
[----:B------:R-:W-:Y:S02]  /*0a20*/  @P0 FADD.FTZ R26, R14, R26 ;  /* 0x0000001a0e1a0221 */ /* 0x000fe40000010000 */
.L_x_6678:
[----:B------:R-:W-:Y:S05]  /*0a30*/  BSYNC B0 ;  /* 0x0000000000007941 */ /* 0x000fea0003800000 */
.L_x_6677:
[----:B------:R-:W-:Y:S01]  /*0a40*/  BSSY B0, `(.L_x_6679) ;  /* 0x0000005000007945 */ /* 0x000fe20003800000 */
[----:B------:R-:W-:Y:S05]  /*0a50*/  @!P6 BRA `(.L_x_6680) ;  /* 0x000000300000e947 */ /* 0x000fea0003800000 */
[----:B-----5:R-:W-:-:S04]  /*0a60*/  FMUL.FTZ R27, R19, c[0x0][0x1ec] ;  /* 0x00007b00131b7a20 */ /* 0x020fc80000410000 */
[----:B------:R-:W-:-:S04]  /*0a70*/  FMUL.FTZ R27, R0, R27 ;  /* 0x0000001b001b7220 */ /* 0x000fc80000410000 */
[----:B------:R-:W-:Y:S02]  /*0a80*/  @P0 FADD.FTZ R27, R15, R27 ;  /* 0x0000001b0f1b0221 */ /* 0x000fe40000010000 */
.L_x_6680:
[----:B------:R-:W-:Y:S05]  /*0a90*/  BSYNC B0 ;  /* 0x0000000000007941 */ /* 0x000fea0003800000 */
.L_x_6679:
        /* <DEDUP_REMOVED lines=14> */
.L_x_6687:
        /* <DEDUP_REMOVED lines=36> */
.L_x_6688:
        /* <DEDUP_REMOVED lines=15> */
[----:B------:R-:W-:-:S13]  /*0eb0*/  ISETP.GE.AND P1, PT, R46, 0x1, PT ;  /* 0x000000012e00780c */ /* 0x000fda0003f26270 */
[----:B------:R-:W-:Y:S05]  /*0ec0*/  @!P1 BRA `(.L_x_6684) ;  /* 0x0000024000009947 */ /* 0x000fea0003800000 */
[----:B0-----:R-:W-:-:S05]  /*0ed0*/  FSEL R47, R47, RZ, !P0 ;  /* 0x000000ff2f2f7208 */ /* 0x001fca0004000000 */
[C---:B------:R-:W-:Y:S01]  /*0ee0*/  FADD.FTZ R34, -R47.reuse, R21 ;  /* 0x000000152f227221 */ /* 0x040fe20000010100 */
[----:B------:R-:W-:Y:S01]  /*0ef0*/  IADD3 R21, R46, -0x1, RZ ;  /* 0xffffffff2e157810 */ /* 0x000fe20007ffe0ff */
[C---:B------:R-:W-:Y:S02]  /*0f00*/  FADD.FTZ R48, -R47.reuse, R23 ;  /* 0x000000172f307221 */ /* 0x040fe40000010100 */
[----:B------:R-:W-:Y:S02]  /*0f10*/  FADD.FTZ R22, -R47, R22 ;  /* 0x000000162f167221 */ /* 0x000fe40000010100 */
[----:B------:R-:W-:Y:S02]  /*0f20*/  IMAD R23, R21, c[0x0][0x168], RZ ;  /* 0x00005a0015177a24 */ /* 0x000fe400078e02ff */
[C---:B------:R-:W-:Y:S02]  /*0f30*/  FADD.FTZ R50, -R47.reuse, R27 ;  /* 0x0000001b2f327221 */ /* 0x040fe40000010100 */
[----:B------:R-:W-:-:S02]  /*0f40*/  FADD.FTZ R46, -R47, R25 ;  /* 0x000000192f2e7221 */ /* 0x000fc40000010100 */
[C---:B------:R-:W-:Y:S01]  /*0f50*/  FMUL.FTZ R27, R51.reuse, R22 ;  /* 0x00000016331b7220 */ /* 0x040fe20000410000 */
[----:B------:R-:W-:Y:S01]  /*0f60*/  SHF.R.S32.HI R22, RZ, 0x1f, R23 ;  /* 0x0000001fff167819 */ /* 0x000fe20000011417 */
[C---:B------:R-:W-:Y:S02]  /*0f70*/  FMUL.FTZ R25, R51.reuse, R46 ;  /* 0x0000002e33197220 */ /* 0x040fe40000410000 */
[----:B------:R-:W-:Y:S01]  /*0f80*/  FMUL.FTZ R21, R51, R34 ;  /* 0x0000002233157220 */ /* 0x000fe20000410000 */
[----:B------:R-:W-:Y:S01]  /*0f90*/  LEA.HI R46, R22, R23, RZ, 0x2 ;  /* 0x00000017162e7211 */ /* 0x000fe200078f10ff */
[----:B------:R-:W-:Y:S01]  /*0fa0*/  HFMA2.MMA R34, -RZ, RZ, 0, 9.5367431640625e-07 ;  /* 0x00000010ff227435 */ /* 0x000fe200000001ff */
[C---:B------:R-:W-:Y:S02]  /*0fb0*/  FADD.FTZ R20, -R47.reuse, R20 ;  /* 0x000000142f147221 */ /* 0x040fe40000010100 */
[C---:B------:R-:W-:Y:S02]  /*0fc0*/  FADD.FTZ R24, -R47.reuse, R24 ;  /* 0x000000182f187221 */ /* 0x040fe40000010100 */
[----:B------:R-:W-:Y:S01]  /*0fd0*/  FADD.FTZ R26, -R47, R26 ;  /* 0x0000001a2f1a7221 */ /* 0x000fe20000010100 */
[----:B------:R-:W-:Y:S01]  /*0fe0*/  LEA.HI.SX32 R47, R46, R43, 0x1e ;  /* 0x0000002b2e2f7211 */ /* 0x000fe200078ff2ff */
[----:B------:R-:W-:-:S02]  /*0ff0*/  FMUL.FTZ R20, R51, R20 ;  /* 0x0000001433147220 */ /* 0x000fc40000410000 */
[----:B------:R-:W-:Y:S01]  /*1000*/  FMUL.FTZ R48, R51, R48 ;  /* 0x0000003033307220 */ /* 0x000fe20000410000 */
[----:B------:R-:W-:Y:S01]  /*1010*/  IADD3 R35, R47, 0x20, RZ ;  /* 0x000000202f237810 */ /* 0x000fe20007ffe0ff */
[C---:B------:R-:W-:Y:S02]  /*1020*/  FMUL.FTZ R24, R51.reuse, R24 ;  /* 0x0000001833187220 */ /* 0x040fe40000410000 */
[C---:B------:R-:W-:Y:S02]  /*1030*/  FMUL.FTZ R26, R51.reuse, R26 ;  /* 0x0000001a331a7220 */ /* 0x040fe40000410000 */
[----:B------:R-:W-:Y:S02]  /*1040*/  FMUL.FTZ R50, R51, R50 ;  /* 0x0000003233327220 */ /* 0x000fe40000410000 */
[----:B------:R-:W-:Y:S02]  /*1050*/  FFMA.FTZ R23, R7, R48, R28 ;  /* 0x0000003007177223 */ /* 0x000fe4000001001c */
        /* <DEDUP_REMOVED lines=11> */
.L_x_6684:
[----:B0-----:R-:W-:Y:S05]  /*1110*/  BSYNC B0 ;  /* 0x0000000000007941 */ /* 0x001fea0003800000 */
.L_x_6683:
[----:B------:R-:W-:-:S05]  /*1120*/  MOV R21, c[0x0][0x160] ;  /* 0x0000580000157a02 */ /* 0x000fca0000000f00 */
[----:B------:R-:W-:-:S05]  /*1130*/  IMAD R44, R21, 0x4, R44 ;  /* 0x00000004152c7824 */ /* 0x000fca00078e022c */
[----:B------:R-:W-:-:S13]  /*1140*/  ISETP.GE.AND P0, PT, R44, c[0x0][0x164], PT ;  /* 0x000059002c007a0c */ /* 0x000fda0003f06270 */
[----:B-----5:R-:W-:Y:S01]  /*1150*/  @P0 CALL.REL.NOINC `(.L_x_6685) ;  /* 0x0000001000000944 */ /* 0x020fe20003c00000 */
[----:B------:R-:W-:Y:S05]  /*1160*/  BRA `(.L_x_6686) ;  /* 0xfffff29000007947 */ /* 0x000fea000383ffff */
.L_x_6685:
[----:B------:R-:W-:Y:S05]  /*1170*/  EXIT ;  /* 0x000000000000794d */ /* 0x000fea0003800000 */
.L_x_6681:
[----:B0-----:R-:W-:Y:S01]  /*1180*/  HFMA2.MMA R50, -RZ, RZ, 0, 5.9604644775390625e-08 ;  /* 0x00000001ff327435 */ /* 0x001fe200000001ff */
[----:B------:R-:W-:Y:S02]  /*1190*/  MOV R49, R47 ;  /* 0x0000002f00317202 */ /* 0x000fe40000000f00 */
[----:B------:R-:W-:Y:S02]  /*11a0*/  MOV R51, 0x1f ;  /* 0x0000001f00337802 */ /* 0x000fe40000000f00 */
[----:B------:R-:W-:Y:S02]  /*11b0*/  MOV R48, 0xffffffff ;  /* 0xffffffff00307802 */ /* 0x000fe40000000f00 */
[----:B------:R-:W-:Y:S02]  /*11c0*/  MOV R34, 0x11e0 ;  /* 0x000011e000227802 */ /* 0x000fe40000000f00 */
[----:B-----5:R-:W-:Y:S05]  /*11d0*/  CALL.REL.NOINC `($__internal_135_$__cuda_sm70_shflsync_bfly_p) ;  /* 0x0000048000007944 */ /* 0x020fea0003c00000 */
[----:B01----:R-:W-:Y:S05]  /*11e0*/  BRA `(.L_x_6687) ;  /* 0xfffff99000007947 */ /* 0x003fea000383ffff */
.L_x_6682:
[----:B------:R-:W-:Y:S01]  /*11f0*/  HFMA2.MMA R50, -RZ, RZ, 0, 1.1920928955078125e-07 ;  /* 0x00000002ff327435 */ /* 0x000fe200000001ff */
[----:B------:R-:W-:Y:S02]  /*1200*/  MOV R51, 0x1f ;  /* 0x0000001f00337802 */ /* 0x000fe40000000f00 */
[----:B------:R-:W-:-:S02]  /*1210*/  MOV R48, 0xffffffff ;  /* 0xffffffff00307802 */ /* 0x000fc40000000f00 */
[----:B------:R-:W-:Y:S02]  /*1220*/  MOV R34, 0x1240 ;  /* 0x0000124000227802 */ /* 0x000fe40000000f00 */
[----:B0----5:R-:W-:Y:S05]  /*1230*/  CALL.REL.NOINC `($__internal_135_$__cuda_sm70_shflsync_bfly_p) ;  /* 0x0000042000007944 */ /* 0x021fea0003c00000 */
[----:B0-----:R-:W-:Y:S01]  /*1240*/  HFMA2.MMA R50, -RZ, RZ, 0, 2.384185791015625e-07 ;  /* 0x00000004ff327435 */ /* 0x001fe200000001ff */
[----:B-1----:R-:W-:Y:S01]  /*1250*/  FADD.FTZ R49, R49, R48 ;  /* 0x0000003031317221 */ /* 0x002fe20000010000 */
[----:B------:R-:W-:Y:S02]  /*1260*/  MOV R51, 0x1f ;  /* 0x0000001f00337802 */ /* 0x000fe40000000f00 */
[----:B------:R-:W-:Y:S02]  /*1270*/  MOV R48, 0xffffffff ;  /* 0xffffffff00307802 */ /* 0x000fe40000000f00 */
[----:B------:R-:W-:Y:S02]  /*1280*/  MOV R34, 0x12a0 ;  /* 0x000012a000227802 */ /* 0x000fe40000000f00 */
[----:B------:R-:W-:Y:S05]  /*1290*/  CALL.REL.NOINC `($__internal_135_$__cuda_sm70_shflsync_bfly_p) ;  /* 0x000003c000007944 */ /* 0x000fea0003c00000 */
[----:B0-----:R-:W-:Y:S01]  /*12a0*/  HFMA2.MMA R51, -RZ, RZ, 0, 1.847743988037109375e-06 ;  /* 0x0000001fff337435 */ /* 0x001fe200000001ff */
[----:B-1----:R-:W-:Y:S01]  /*12b0*/  FADD.FTZ R49, R49, R48 ;  /* 0x0000003031317221 */ /* 0x002fe20000010000 */
[----:B------:R-:W-:Y:S01]  /*12c0*/  MOV R48, 0xffffffff ;  /* 0xffffffff00307802 */ /* 0x000fe20000000f00 */
[----:B------:R-:W-:Y:S01]  /*12d0*/  IMAD.MOV.U32 R50, RZ, RZ, 0x8 ;  /* 0x00000008ff327424 */ /* 0x000fe200078e00ff */
[----:B------:R-:W-:-:S02]  /*12e0*/  MOV R34, 0x1300 ;  /* 0x0000130000227802 */ /* 0x000fc40000000f00 */
[----:B------:R-:W-:Y:S05]  /*12f0*/  CALL.REL.NOINC `($__internal_135_$__cuda_sm70_shflsync_bfly_p) ;  /* 0x0000036000007944 */ /* 0x000fea0003c00000 */
[----:B0-----:R-:W-:Y:S01]  /*1300*/  HFMA2.MMA R50, -RZ, RZ, 0, 9.5367431640625e-07 ;  /* 0x00000010ff327435 */ /* 0x001fe200000001ff */
[----:B-1----:R-:W-:Y:S01]  /*1310*/  FADD.FTZ R49, R49, R48 ;  /* 0x0000003031317221 */ /* 0x002fe20000010000 */
[----:B------:R-:W-:-:S02]  /*1320*/  MOV R51, 0x1f ;  /* 0x0000001f00337802 */ /* 0x000fc40000000f00 */
[----:B------:R-:W-:Y:S02]  /*1330*/  MOV R48, 0xffffffff ;  /* 0xffffffff00307802 */ /* 0x000fe40000000f00 */
[----:B------:R-:W-:Y:S02]  /*1340*/  MOV R34, 0x1360 ;  /* 0x0000136000227802 */ /* 0x000fe40000000f00 */
[----:B------:R-:W-:Y:S05]  /*1350*/  CALL.REL.NOINC `($__internal_135_$__cuda_sm70_shflsync_bfly_p) ;  /* 0x0000030000007944 */ /* 0x000fea0003c00000 */
[----:B-1----:R-:W-:Y:S01]  /*1360*/  FADD.FTZ R47, R49, R48 ;  /* 0x00000030312f7221 */ /* 0x002fe20000010000 */
[----:B0-----:R-:W-:Y:S01]  /*1370*/  HFMA2.MMA R50, -RZ, RZ, 0, 5.9604644775390625e-08 ;  /* 0x00000001ff327435 */ /* 0x001fe200000001ff */
[----:B------:R-:W-:Y:S02]  /*1380*/  MOV R51, 0x1f ;  /* 0x0000001f00337802 */ /* 0x000fe40000000f00 */
        /* <DEDUP_REMOVED lines=19> */
[----:B------:R-:W-:Y:S05]  /*14c0*/  CALL.REL.NOINC `($__internal_135_$__cuda_sm70_shflsync_bfly_p) ;  /* 0x0000019000007944 */ /* 0x000fea0003c00000 */
[----:B0-----:R-:W-:Y:S01]  /*14d0*/  HFMA2.MMA R50, -RZ, RZ, 0, 1.1920928955078125e-07 ;  /* 0x00000002ff327435 */ /* 0x001fe200000001ff */
[----:B-1----:R-:W-:Y:S01]  /*14e0*/  FADD.FTZ R49, R49, R48 ;  /* 0x0000003031317221 */ /* 0x002fe20000010000 */
[----:B------:R-:W-:Y:S01]  /*14f0*/  MOV R51, 0x1f ;  /* 0x0000001f00337802 */ /* 0x000fe20000000f00 */
[----:B------:R-:W-:Y:S01]  /*1500*/  IMAD.MOV.U32 R48, RZ, RZ, -0x1 ;  /* 0xffffffffff307424 */ /* 0x000fe200078e00ff */
[----:B------:R-:W-:Y:S02]  /*1510*/  MOV R34, 0x1530 ;  /* 0x0000153000227802 */ /* 0x000fe40000000f00 */
[----:B------:R-:W-:Y:S05]  /*1520*/  CALL.REL.NOINC `($__internal_135_$__cuda_sm70_shflsync_bfly_p) ;  /* 0x0000013000007944 */ /* 0x000fea0003c00000 */
[----:B0-----:R-:W-:Y:S01]  /*1530*/  HFMA2.MMA R50, -RZ, RZ, 0, 2.384185791015625e-07 ;  /* 0x00000004ff327435 */ /* 0x001fe200000001ff */
[----:B-1----:R-:W-:Y:S01]  /*1540*/  FADD.FTZ R49, R49, R48 ;  /* 0x0000003031317221 */ /* 0x002fe20000010000 */
[----:B------:R-:W-:Y:S02]  /*1550*/  MOV R51, 0x1f ;  /* 0x0000001f00337802 */ /* 0x000fe40000000f00 */
[----:B------:R-:W-:Y:S02]  /*1560*/  MOV R48, 0xffffffff ;  /* 0xffffffff00307802 */ /* 0x000fe40000000f00 */
[----:B------:R-:W-:-:S02]  /*1570*/  MOV R34, 0x1590 ;  /* 0x0000159000227802 */ /* 0x000fc40000000f00 */
[----:B------:R-:W-:Y:S05]  /*1580*/  CALL.REL.NOINC `($__internal_135_$__cuda_sm70_shflsync_bfly_p) ;  /* 0x000000d000007944 */ /* 0x000fea0003c00000 */
[----:B0-----:R-:W-:Y:S01]  /*1590*/  HFMA2.MMA R50, -RZ, RZ, 0, 4.76837158203125e-07 ;  /* 0x00000008ff327435 */ /* 0x001fe200000001ff */
[----:B-1----:R-:W-:Y:S01]  /*15a0*/  FADD.FTZ R49, R49, R48 ;  /* 0x0000003031317221 */ /* 0x002fe20000010000 */
[----:B------:R-:W-:-:S02]  /*15b0*/  MOV R51, 0x1f ;  /* 0x0000001f00337802 */ /* 0x000fc40000000f00 */
[----:B------:R-:W-:Y:S02]  /*15c0*/  MOV R48, 0xffffffff ;  /* 0xffffffff00307802 */ /* 0x000fe40000000f00 */
[----:B------:R-:W-:Y:S02]  /*15d0*/  MOV R34, 0x15f0 ;  /* 0x000015f000227802 */ /* 0x000fe40000000f00 */
[----:B------:R-:W-:Y:S05]  /*15e0*/  CALL.REL.NOINC `($__internal_135_$__cuda_sm70_shflsync_bfly_p) ;  /* 0x0000007000007944 */ /* 0x000fea0003c00000 */
[----:B0-----:R-:W-:Y:S01]  /*15f0*/  HFMA2.MMA R50, -RZ, RZ, 0, 9.5367431640625e-07 ;  /* 0x00000010ff327435 */ /* 0x001fe200000001ff */
[----:B-1----:R-:W-:Y:S01]  /*1600*/  FADD.FTZ R49, R49, R48 ;  /* 0x0000003031317221 */ /* 0x002fe20000010000 */
[----:B------:R-:W-:Y:S02]  /*1610*/  MOV R51, 0x1f ;  /* 0x0000001f00337802 */ /* 0x000fe40000000f00 */
[----:B------:R-:W-:Y:S02]  /*1620*/  MOV R48, 0xffffffff ;  /* 0xffffffff00307802 */ /* 0x000fe40000000f00 */
[----:B------:R-:W-:Y:S02]  /*1630*/  MOV R34, 0x1650 ;  /* 0x0000165000227802 */ /* 0x000fe40000000f00 */
[----:B------:R-:W-:Y:S05]  /*1640*/  CALL.REL.NOINC `($__internal_135_$__cuda_sm70_shflsync_bfly_p) ;  /* 0x0000001000007944 */ /* 0x000fea0003c00000 */
[----:B01----:R-:W-:Y:S05]  /*1650*/  BRA `(.L_x_6688) ;  /* 0xfffff76000007947 */ /* 0x003fea000383ffff */
        .weak           $__internal_135_$__cuda_sm70_shflsync_bfly_p
        .type           $__internal_135_$__cuda_sm70_shflsync_bfly_p,@function
        .size           $__internal_135_$__cuda_sm70_shflsync_bfly_p,(.L_x_8323 - $__internal_135_$__cuda_sm70_shflsync_bfly_p)
$__internal_135_$__cuda_sm70_shflsync_bfly_p:
[----:B------:R-:W-:Y:S01]  /*1660*/  HFMA2.MMA R35, -RZ, RZ, 0, 0 ;  /* 0x00000000ff237435 */ /* 0x000fe200000001ff */
[----:B------:R-:W-:Y:S04]  /*1670*/  WARPSYNC R48 ;  /* 0x0000003000007348 */ /* 0x000fe80003800000 */
[----:B------:R0:W1:Y:S01]  /*1680*/  SHFL.BFLY PT, R48, R49, R50, R51 ;  /* 0x0c00003231307389 */ /* 0x00006200000e0033 */
[----:B------:R-:W-:Y:S05]  /*1690*/  RET.REL.NODEC R34 `(_ZN10layer_norm13ln_fwd_kernelINS_13Kernel_traitsI6__halfffffjLj256ELj1ELj4ELj1ELj16ENS_18Kernel_traits_baseILj256ES2_ffffjLj128EEEEELb0ELb1ELb1ELb1EEEvNS_9FwdParamsE) ;  /* 0xffffe96022007950 */ /* 0x000fea0003c3ffff */
.L_x_6689:
        /* <DEDUP_REMOVED lines=14> */
.L_x_8323:


//--------------------- .text._ZN10layer_norm13ln_fwd_kernelINS_13Kernel_traitsI6__halfffffjLj256ELj1ELj4ELj1ELj16ENS_18Kernel_traits_baseILj256ES2_ffffjLj128EEEEELb1ELb0ELb0ELb0EEEvNS_9FwdParamsE --------------------------
	.section	.text._ZN10layer_norm13ln_fwd_kernelINS_13Kernel_traitsI6__halfffffjLj256ELj1ELj4ELj1ELj16ENS_18Kernel_traits_baseILj256ES2_ffffjLj128EEEEELb1ELb0ELb0ELb0EEEvNS_9FwdParamsE,"ax",@progbits
	.sectioninfo	@"SHI_REGISTERS=56"
	.align	128
        .global         _ZN10layer_norm13ln_fwd_kernelINS_13Kernel_traitsI6__halfffffjLj256ELj1ELj4ELj1ELj16ENS_18Kernel_traits_baseILj256ES2_ffffjLj128EEEEELb1ELb0ELb0ELb0EEEvNS_9FwdParamsE
        .type           _ZN10layer_norm13ln_fwd_kernelINS_13Kernel_traitsI6__halfffffjLj256ELj1ELj4ELj1ELj16ENS_18Kernel_traits_baseILj256ES2_ffffjLj128EEEEELb1ELb0ELb0ELb0EEEvNS_9FwdParamsE,@function
        .size           _ZN10layer_norm13ln_fwd_kernelINS_13Kernel_traitsI6__halfffffjLj256ELj1ELj4ELj1ELj16ENS_18Kernel_traits_baseILj256ES2_ffffjLj128EEEEELb1ELb0ELb0ELb0EEEvNS_9FwdParamsE,(.L_x_8324 - _ZN10layer_norm13ln_fwd_kernelINS_13Kernel_traitsI6__halfffffjLj256ELj1ELj4ELj1ELj16ENS_18Kernel_traits_baseILj256ES2_ffffjLj128EEEEELb1ELb0ELb0ELb0EEEvNS_9FwdParamsE)
        .other          _ZN10layer_norm13ln_fwd_kernelINS_13Kernel_traitsI6__halfffffjLj256ELj1ELj4ELj1ELj16ENS_18Kernel_traits_baseILj256ES2_ffffjLj128EEEEELb1ELb0ELb0ELb0EEEvNS_9FwdParamsE,@"STO_CUDA_ENTRY STV_DEFAULT"
_ZN10layer_norm13ln_fwd_kernelINS_13Kernel_traitsI6__halfffffjLj256ELj1ELj4ELj1ELj16ENS_18Kernel_traits_baseILj256ES2_ffffjLj128EEEEELb1ELb0ELb0ELb0EEEvNS_9FwdParamsE:
.text._ZN10layer_norm13ln_fwd_kernelINS_13Kernel_traitsI6__halfffffjLj256ELj1ELj4ELj1ELj16ENS_18Kernel_traits_baseILj256ES2_ffffjLj128EEEEELb1ELb0ELb0ELb0EEEvNS_9FwdParamsE:
[----:B------:R-:W-:Y:S02]  /*0000*/  IMAD.MOV.U32 R1, RZ, RZ, c[0x0][0x28] ;  /* 0x00000a00ff017624 */ /* 0x000fe400078e00ff */
[----:B------:R-:W-:Y:S02]  /*0010*/  ULDC.U8 UR4, c[0x0][0x244] ;  /* 0x0000910000047ab9 */ /* 0x000fe40000000000 */
[----:B------:R-:W-:Y:S01]  /*0020*/  ISETP.NE.AND P0, PT, RZ, UR4, PT ;  /* 0x00000004ff007c0c */ /* 0x000fe2000bf05270 */
[----:B------:R-:W-:Y:S01]  /*0030*/  IMAD.MOV.U32 R15, RZ, RZ, c[0x0][0x23c] ;  /* 0x00008f00ff0f7624 */ /* 0x000fe200078e00ff */
[----:B------:R-:W-:Y:S01]  /*0040*/  ULDC.64 UR4, c[0x0][0x230] ;  /* 0x00008c0000047ab9 */ /* 0x000fe20000000a00 */
[----:B------:R-:W-:Y:S01]  /*0050*/  IMAD.MOV.U32 R12, RZ, RZ, c[0x0][0x238] ;  /* 0x00008e00ff0c7624 */ /* 0x000fe200078e00ff */
[----:B------:R-:W-:Y:S01]  /*0060*/  MOV R3, UR5 ;  /* 0x0000000500037c02 */ /* 0x000fe20008000f00 */
[----:B------:R-:W-:Y:S01]  /*0070*/  IMAD.U32 R2, RZ, RZ, UR4 ;  /* 0x00000004ff027e24 */ /* 0x000fe2000f8e00ff */
[----:B------:R-:W-:-:S07]  /*0080*/  ULDC.64 UR6, c[0x0][0x118] ;  /* 0x0000460000067ab9 */ /* 0x000fce0000000a00 */
        /* <DEDUP_REMOVED lines=11> */
[----:B------:R-:W-:Y:S01]  /*0140*/  LOP3.LUT R7, R6, 0x1f, RZ, 0x3c, !PT ;  /* 0x0000001f06077812 */ /* 0x000fe200078e3cff */
[C---:B-1----:R-:W-:Y:S02]  /*0150*/  IMAD R41, R8.reuse, c[0x0][0x0], R41 ;  /* 0x0000000008297a24 */ /* 0x042fe400078e0229 */
[----:B------:R-:W-:Y:S01]  /*0160*/  IMAD R43, R8, 0x4, R43 ;  /* 0x00000004082b7824 */ /* 0x000fe200078e022b */
[----:B------:R-:W-:-:S04]  /*0170*/  LEA.HI.SX32 R0, R0, R7, 0x1e ;  /* 0x0000000700007211 */ /* 0x000fc800078ff2ff */
[C---:B------:R-:W-:Y:S02]  /*0180*/  LOP3.LUT P1, RZ, R0.reuse, 0xffffffe0, RZ, 0xc0, !PT ;  /* 0xffffffe000ff7812 */ /* 0x040fe4000782c0ff */
[----:B------:R-:W-:Y:S02]  /*0190*/  ISETP.GE.U32.AND P4, PT, R0, 0x40, PT ;  /* 0x000000400000780c */ /* 0x000fe40003f86070 */
[----:B------:R-:W-:Y:S02]  /*01a0*/  ISETP.GE.AND P2, PT, R43, c[0x0][0x164], PT ;  /* 0x000059002b007a0c */ /* 0x000fe40003f46270 */
[----:B------:R-:W-:Y:S01]  /*01b0*/  P2R R44, PR, RZ, 0x10 ;  /* 0x00000010ff2c7803 */ /* 0x000fe20000000000 */
[----:B--2---:R0:W1:Y:S01]  /*01c0*/  @P0 R2UR UR4, R2 ;  /* 0x00000000020403c2 */ /* 0x00406200000e0000 */
[----:B---3--:R-:W-:-:S07]  /*01d0*/  @P0 IADD3 R12, P3, R4, c[0x0][0x240], RZ ;  /* 0x00009000040c0a10 */ /* 0x008fce0007f7e0ff */
[----:B------:R0:W2:Y:S01]  /*01e0*/  @P0 R2UR UR5, R3 ;  /* 0x00000000030503c2 */ /* 0x0000a200000e0000 */
[----:B------:R-:W-:Y:S01]  /*01f0*/  @P0 IADD3.X R15, RZ, R5, RZ, P3, !PT ;  /* 0x00000005ff0f0210 */ /* 0x000fe20001ffe4ff */
[----:B012---:R-:W-:Y:S06]  /*0200*/  @!P1 BRA `(.L_x_6691) ;  /* 0x000000a000009947 */ /* 0x007fec0003800000 */
[----:B------:R-:W-:Y:S01]  /*0210*/  ISETP.NE.U32.AND P0, PT, RZ, c[0x0][0x218], PT ;  /* 0x00008600ff007a0c */ /* 0x000fe20003f05070 */
[----:B------:R-:W-:-:S03]  /*0220*/  IMAD.MOV.U32 R5, RZ, RZ, 0x8 ;  /* 0x00000008ff057424 */ /* 0x000fc600078e00ff */
[----:B------:R-:W-:Y:S01]  /*0230*/  ISETP.NE.AND.EX P0, PT, RZ, c[0x0][0x21c], PT, P0 ;  /* 0x00008700ff007a0c */ /* 0x000fe20003f05300 */
[----:B------:R-:W-:-:S06]  /*0240*/  IMAD.WIDE.U32 R4, R6, R5, c[0x0][0x1b0] ;  /* 0x00006c0006047625 */ /* 0x000fcc00078e0005 */
[----:B------:R-:W5:Y:S06]  /*0250*/  LDG.E.64 R4, [R4.64] ;  /* 0x0000000604047981 */ /* 0x000f6c000c1e1b00 */
[----:B------:R-:W-:-:S04]  /*0260*/  @P0 LEA R2, P3, R6, c[0x0][0x218], 0x3 ;  /* 0x0000860006020a11 */ /* 0x000fc800078618ff */
[----:B------:R-:W-:-:S05]  /*0270*/  @P0 LEA.HI.X R3, R6, c[0x0][0x21c], RZ, 0x3, P3 ;  /* 0x0000870006030a11 */ /* 0x000fca00018f1cff */
[----:B------:R0:W5:Y:S01]  /*0280*/  @P0 LDG.E.64 R8, [R2.64] ;  /* 0x0000000602080981 */ /* 0x000162000c1e1b00 */
[----:B------:R-:W-:Y:S01]  /*0290*/  LOP3.LUT R6, R6, 0x20, RZ, 0xfc, !PT ;  /* 0x0000002006067812 */ /* 0x000fe200078efcff */
[----:B------:R-:W-:Y:S02]  /*02a0*/  @!P0 CS2R R8, SRZ ;  /* 0x0000000000088805 */ /* 0x000fe4000001ff00 */
.L_x_6691:
[----:B0-----:R-:W-:Y:S05]  /*02b0*/  BSYNC B0 ;  /* 0x0000000000007941 */ /* 0x001fea0003800000 */
.L_x_6690:
[----:B------:R-:W-:Y:S01]  /*02c0*/  BSSY B0, `(.L_x_6692) ;  /* 0x000000b000007945 */ /* 0x000fe20003800000 */
[----:B------:R-:W-:Y:S05]  /*02d0*/  @!P4 BRA `(.L_x_6693) ;  /* 0x000000900000c947 */ /* 0x000fea0003800000 */
[----:B------:R-:W-:Y:S01]  /*02e0*/  ISETP.NE.U32.AND P0, PT, RZ, c[0x0][0x218], PT ;  /* 0x00008600ff007a0c */ /* 0x000fe20003f05070 */
[----:B------:R-:W-:-:S03]  /*02f0*/  IMAD.MOV.U32 R7, RZ, RZ, 0x8 ;  /* 0x00000008ff077424 */ /* 0x000fc600078e00ff */
[----:B------:R-:W-:-:S13]  /*0300*/  ISETP.NE.AND.EX P0, PT, RZ, c[0x0][0x21c], PT, P0 ;  /* 0x00008700ff007a0c */ /* 0x000fda0003f05300 */
[----:B------:R-:W-:-:S04]  /*0310*/  @P0 LEA R2, P3, R6, c[0x0][0x218], 0x3 ;  /* 0x0000860006020a11 */ /* 0x000fc800078618ff */
[C---:B------:R-:W-:Y:S01]  /*0320*/  @P0 LEA.HI.X R3, R6.reuse, c[0x0][0x21c], RZ, 0x3, P3 ;  /* 0x0000870006030a11 */ /* 0x040fe200018f1cff */
[----:B------:R-:W-:-:S04]  /*0330*/  IMAD.WIDE.U32 R6, R6, R7, c[0x0][0x1b0] ;  /* 0x00006c0006067625 */ /* 0x000fc800078e0007 */
[----:B------:R0:W5:Y:S04]  /*0340*/  @P0 LDG.E.64 R10, [R2.64] ;  /* 0x00000006020a0981 */ /* 0x000168000c1e1b00 */
[----:B------:R-:W5:Y:S01]  /*0350*/  LDG.E.64 R6, [R6.64] ;  /* 0x0000000606067981 */ /* 0x000f62000c1e1b00 */
[----:B------:R-:W-:-:S03]  /*0360*/  @!P0 CS2R R10, SRZ ;  /* 0x00000000000a8805 */ /* 0x000fc6000001ff00 */
.L_x_6693:
[----:B0-----:R-:W-:Y:S05]  /*0370*/  BSYNC B0 ;  /* 0x0000000000007941 */ /* 0x001fea0003800000 */
.L_x_6692:
[----:B------:R-:W-:Y:S01]  /*0380*/  SHF.R.U64 R2, R12, 0x2, R15 ;  /* 0x000000020c027819 */ /* 0x000fe2000000120f */
[----:B------:R-:W-:Y:S06]  /*0390*/  @P2 EXIT ;  /* 0x000000000000294d */ /* 0x000fec0003800000 */
[----:B------:R-:W-:Y:S01]  /*03a0*/  IMAD.HI.U32 R14, R41, -0x326172a9, RZ ;  /* 0xcd9e8d57290e7827 */ /* 0x000fe200078e00ff */
[----:B------:R-:W-:Y:S01]  /*03b0*/  SHF.R.U32.HI R3, RZ, 0x2, R15 ;  /* 0x00000002ff037819 */ /* 0x000fe2000001160f */
[----:B------:R-:W-:Y:S01]  /*03c0*/  UIADD3 UR10, UR5, -0x4498517b, URZ ;  /* 0xbb67ae85050a7890 */ /* 0x000fe2000fffe03f */
[----:B-----5:R-:W-:Y:S01]  /*03d0*/  SHF.R.U64 R29, R4, 0x10, R5 ;  /* 0x00000010041d7819 */ /* 0x020fe20000001205 */
[----:B------:R-:W-:Y:S01]  /*03e0*/  IMAD.HI.U32 R13, R2, -0x2daee0ad, RZ ;  /* 0xd2511f53020d7827 */ /* 0x000fe200078e00ff */
[----:B------:R-:W-:Y:S01]  /*03f0*/  LOP3.LUT R14, R14, UR4, R3, 0x96, !PT ;  /* 0x000000040e0e7c12 */ /* 0x000fe2000f8e9603 */
[----:B------:R-:W-:Y:S01]  /*0400*/  UIADD3 UR9, UR4, -0x61c88647, URZ ;  /* 0x9e3779b904097890 */ /* 0x000fe2000fffe03f */
[----:B------:R-:W-:Y:S01]  /*0410*/  SHF.R.U32.HI R32, RZ, 0x10, R5 ;  /* 0x00000010ff207819 */ /* 0x000fe20000011605 */
[----:B------:R-:W-:Y:S01]  /*0420*/  IMAD R17, R2, -0x2daee0ad, RZ ;  /* 0xd2511f5302117824 */ /* 0x000fe200078e02ff */
[----:B------:R-:W-:Y:S01]  /*0430*/  LOP3.LUT R13, R13, UR5, RZ, 0x3c, !PT ;  /* 0x000000050d0d7c12 */ /* 0x000fe2000f8e3cff */
[----:B------:R-:W-:Y:S01]  /*0440*/  IMAD.HI.U32 R18, R14, -0x2daee0ad, RZ ;  /* 0xd2511f530e127827 */ /* 0x000fe200078e00ff */
[----:B------:R-:W-:Y:S01]  /*0450*/  UIADD3 UR11, UR4, 0x3c6ef372, URZ ;  /* 0x3c6ef372040b7890 */ /* 0x000fe2000fffe03f */
[----:B------:R-:W-:Y:S01]  /*0460*/  MOV R30, R4 ;  /* 0x00000004001e7202 */ /* 0x000fe20000000f00 */
[----:B------:R-:W-:Y:S01]  /*0470*/  UIADD3 UR12, UR5, 0x76cf5d0a, URZ ;  /* 0x76cf5d0a050c7890 */ /* 0x000fe2000fffe03f */
[----:B------:R-:W-:Y:S01]  /*0480*/  IMAD R15, R41, -0x326172a9, RZ ;  /* 0xcd9e8d57290f7824 */ /* 0x000fe200078e02ff */
[----:B------:R-:W-:Y:S01]  /*0490*/  LOP3.LUT R17, R18, UR10, R17, 0x96, !PT ;  /* 0x0000000a12117c12 */ /* 0x000fe2000f8e9611 */
[C---:B------:R-:W-:Y:S01]  /*04a0*/  IMAD.HI.U32 R16, R13.reuse, -0x326172a9, RZ ;  /* 0xcd9e8d570d107827 */ /* 0x040fe200078e00ff */
[----:B------:R-:W-:Y:S01]  /*04b0*/  UIADD3 UR14, UR5, 0x32370b8f, URZ ;  /* 0x32370b8f050e7890 */ /* 0x000fe2000fffe03f */
[----:B------:R-:W-:Y:S01]  /*04c0*/  SHF.R.U64 R33, R6, 0x10, R7 ;  /* 0x0000001006217819 */ /* 0x000fe20000001207 */
[----:B------:R-:W-:Y:S01]  /*04d0*/  UIADD3 UR13, UR4, -0x255992d5, URZ ;  /* 0xdaa66d2b040d7890 */ /* 0x000fe2000fffe03f */
[----:B------:R-:W-:Y:S01]  /*04e0*/  IMAD R13, R13, -0x326172a9, RZ ;  /* 0xcd9e8d570d0d7824 */ /* 0x000fe200078e02ff */
[----:B------:R-:W-:Y:S01]  /*04f0*/  LOP3.LUT R15, R16, UR9, R15, 0x96, !PT ;  /* 0x00000009100f7c12 */ /* 0x000fe2000f8e960f */
[----:B------:R-:W-:Y:S01]  /*0500*/  IMAD R16, R14, -0x2daee0ad, RZ ;  /* 0xd2511f530e107824 */ /* 0x000fe200078e02ff */
[----:B------:R-:W-:Y:S01]  /*0510*/  UIADD3 UR15, UR4, 0x78dde6e4, URZ ;  /* 0x78dde6e4040f7890 */ /* 0x000fe2000fffe03f */
[----:B------:R-:W-:Y:S01]  /*0520*/  IMAD.HI.U32 R14, R17, -0x326172a9, RZ ;  /* 0xcd9e8d57110e7827 */ /* 0x000fe200078e00ff */
[----:B------:R-:W-:Y:S01]  /*0530*/  UIADD3 UR16, UR5, -0x126145ec, URZ ;  /* 0xed9eba1405107890 */ /* 0x000fe2000fffe03f */
[----:B------:R-:W-:Y:S01]  /*0540*/  MOV R35, R7 ;  /* 0x0000000700237202 */ /* 0x000fe20000000f00 */
[----:B------:R-:W-:Y:S01]  /*0550*/  UIADD3 UR18, UR5, -0x56f99767, URZ ;  /* 0xa906689905127890 */ /* 0x000fe2000fffe03f */
[C---:B------:R-:W-:Y:S01]  /*0560*/  IMAD.HI.U32 R19, R15.reuse, -0x2daee0ad, RZ ;  /* 0xd2511f530f137827 */ /* 0x040fe200078e00ff */
[----:B------:R-:W-:Y:S01]  /*0570*/  LOP3.LUT R13, R14, UR11, R13, 0x96, !PT ;  /* 0x0000000b0e0d7c12 */ /* 0x000fe2000f8e960d */
[----:B------:R-:W-:Y:S01]  /*0580*/  UIADD3 UR17, UR4, 0x1715609d, URZ ;  /* 0x1715609d04117890 */ /* 0x000fe2000fffe03f */
[----:B------:R-:W-:Y:S01]  /*0590*/  SHF.R.U32.HI R36, RZ, 0x10, R7 ;  /* 0x00000010ff247819 */ /* 0x000fe20000011607 */
[----:B------:R-:W-:Y:S01]  /*05a0*/  IMAD R15, R15, -0x2daee0ad, RZ ;  /* 0xd2511f530f0f7824 */ /* 0x000fe200078e02ff */
[----:B------:R-:W-:Y:S01]  /*05b0*/  LOP3.LUT R16, R19, UR12, R16, 0x96, !PT ;  /* 0x0000000c13107c12 */ /* 0x000fe2000f8e9610 */
[----:B------:R-:W-:Y:S01]  /*05c0*/  IMAD.HI.U32 R18, R13, -0x2daee0ad, RZ ;  /* 0xd2511f530d127827 */ /* 0x000fe200078e00ff */
[----:B------:R-:W-:Y:S01]  /*05d0*/  UIADD3 UR19, UR4, -0x4ab325aa, URZ ;  /* 0xb54cda5604137890 */ /* 0x000fe2000fffe03f */
[----:B------:R-:W-:Y:S01]  /*05e0*/  SHF.R.U64 R38, R8, 0x10, R9 ;  /* 0x0000001008267819 */ /* 0x000fe20000001209 */
[----:B------:R-:W-:Y:S01]  /*05f0*/  UIADD3 UR20, UR5, 0x646e171e, URZ ;  /* 0x646e171e05147890 */ /* 0x000fe2000fffe03f */
[----:B------:R-:W-:Y:S01]  /*0600*/  IMAD R17, R17, -0x326172a9, RZ ;  /* 0xcd9e8d5711117824 */ /* 0x000fe200078e02ff */
[----:B------:R-:W-:Y:S01]  /*0610*/  LOP3.LUT R15, R18, UR14, R15, 0x96, !PT ;  /* 0x0000000e120f7c12 */ /* 0x000fe2000f8e960f */
[C---:B------:R-:W-:Y:S01]  /*0620*/  IMAD.HI.U32 R14, R16.reuse, -0x326172a9, RZ ;  /* 0xcd9e8d57100e7827 */ /* 0x040fe200078e00ff */
[----:B------:R-:W-:Y:S01]  /*0630*/  UIADD3 UR22, UR5, 0x1fd5c5a3, URZ ;  /* 0x1fd5c5a305167890 */ /* 0x000fe2000fffe03f */
[----:B------:R-:W-:Y:S01]  /*0640*/  SHF.R.U32.HI R37, RZ, 0x10, R9 ;  /* 0x00000010ff257819 */ /* 0x000fe20000011609 */
[----:B------:R-:W-:Y:S01]  /*0650*/  UIADD3 UR21, UR4, 0x5384540f, URZ ;  /* 0x5384540f04157890 */ /* 0x000fe2000fffe03f */
[----:B------:R-:W-:Y:S01]  /*0660*/  IMAD R16, R16, -0x326172a9, RZ ;  /* 0xcd9e8d5710107824 */ /* 0x000fe200078e02ff */
[----:B------:R-:W-:Y:S01]  /*0670*/  LOP3.LUT R14, R14, UR13, R17, 0x96, !PT ;  /* 0x0000000d0e0e7c12 */ /* 0x000fe2000f8e9611 */
[----:B------:R-:W-:Y:S01]  /*0680*/  IMAD R17, R13, -0x2daee0ad, RZ ;  /* 0xd2511f530d117824 */ /* 0x000fe200078e02ff */
[----:B------:R-:W-:Y:S01]  /*0690*/  UIADD3 UR23, UR4, -0xe443238, URZ ;  /* 0xf1bbcdc804177890 */ /* 0x000fe2000fffe03f */
[----:B------:R-:W-:Y:S01]  /*06a0*/  IMAD.HI.U32 R13, R15, -0x326172a9, RZ ;  /* 0xcd9e8d570f0d7827 */ /* 0x000fe200078e00ff */
[----:B------:R-:W-:Y:S01]  /*06b0*/  UIADD3 UR24, UR5, -0x24c28bd8, URZ ;  /* 0xdb3d742805187890 */ /* 0x000fe2000fffe03f */
[--C-:B------:R-:W-:Y:S01]  /*06c0*/  SHF.R.U64 R40, R10, 0x10, R11.reuse ;  /* 0x000000100a287819 */ /* 0x100fe2000000120b */
[----:B------:R-:W-:Y:S01]  /*06d0*/  UIADD3 UR25, UR5, -0x695add53, URZ ;  /* 0x96a522ad05197890 */ /* 0x000fe2000fffe03f */
[C---:B------:R-:W-:Y:S01]  /*06e0*/  IMAD.HI.U32 R18, R14.reuse, -0x2daee0ad, RZ ;  /* 0xd2511f530e127827 */ /* 0x040fe200078e00ff */
[----:B------:R-:W-:Y:S01]  /*06f0*/  LOP3.LUT R13, R13, UR15, R16, 0x96, !PT ;  /* 0x0000000f0d0d7c12 */ /* 0x000fe2000f8e9610 */
[----:B------:R-:W-:Y:S01]  /*0700*/  UIADD3 UR26, UR4, -0x700cb87f, URZ ;  /* 0x8ff34781041a7890 */ /* 0x000fe2000fffe03f */
[----:B------:R-:W-:Y:S01]  /*0710*/  SHF.R.U32.HI R39, RZ, 0x10, R11 ;  /* 0x00000010ff277819 */ /* 0x000fe2000001160b */
[----:B------:R-:W-:Y:S01]  /*0720*/  IMAD R14, R14, -0x2daee0ad, RZ ;  /* 0xd2511f530e0e7824 */ /* 0x000fe200078e02ff */
[----:B------:R-:W-:Y:S01]  /*0730*/  LOP3.LUT R17, R18, UR16, R17, 0x96, !PT ;  /* 0x0000001012117c12 */ /* 0x000fe2000f8e9611 */
[----:B------:R-:W-:Y:S01]  /*0740*/  IMAD.HI.U32 R19, R13, -0x2daee0ad, RZ ;  /* 0xd2511f530d137827 */ /* 0x000fe200078e00ff */
[----:B------:R-:W-:Y:S01]  /*0750*/  HADD2.F32 R7, -RZ, R8.H0_H0 ;  /* 0x20000008ff077230 */ /* 0x000fe20000004100 */
[----:B------:R-:W-:Y:S01]  /*0760*/  BSSY B0, `(.L_x_6694) ;  /* 0x0000379000007945 */ /* 0x000fe20003800000 */
[----:B------:R-:W-:Y:S01]  /*0770*/  HADD2.F32 R8, -RZ, R9.H0_H0 ;  /* 0x20000009ff087230 */ /* 0x000fe20000004100 */
[----:B------:R-:W-:Y:S01]  /*0780*/  IMAD R15, R15, -0x326172a9, RZ ;  /* 0xcd9e8d570f0f7824 */ /* 0x000fe200078e02ff */
[----:B------:R-:W-:Y:S01]  /*0790*/  LOP3.LUT R14, R19, UR18, R14, 0x96, !PT ;  /* 0x00000012130e7c12 */ /* 0x000fe2000f8e960e */
[C---:B------:R-:W-:Y:S01]  /*07a0*/  IMAD.HI.U32 R16, R17.reuse, -0x326172a9, RZ ;  /* 0xcd9e8d5711107827 */ /* 0x040fe200078e00ff */
[----:B------:R-:W-:Y:S01]  /*07b0*/  HADD2.F32 R9, -RZ, R10.H0_H0 ;  /* 0x2000000aff097230 */ /* 0x000fe20000004100 */
[----:B------:R-:W-:Y:S01]  /*07c0*/  ULDC.U8 UR8, c[0x0][0x1f0] ;  /* 0x00007c0000087ab9 */ /* 0x000fe20000000000 */
[----:B------:R-:W-:Y:S01]  /*07d0*/  HADD2.F32 R10, -RZ, R11.H0_H0 ;  /* 0x2000000bff0a7230 */ /* 0x000fe20000004100 */
[----:B------:R-:W-:Y:S01]  /*07e0*/  IMAD R17, R17, -0x326172a9, RZ ;  /* 0xcd9e8d5711117824 */ /* 0x000fe200078e02ff */
[----:B------:R-:W-:Y:S01]  /*07f0*/  LOP3.LUT R15, R16, UR17, R15, 0x96, !PT ;  /* 0x00000011100f7c12 */ /* 0x000fe2000f8e960f */
[----:B------:R-:W-:Y:S01]  /*0800*/  IMAD.HI.U32 R16, R14, -0x326172a9, RZ ;  /* 0xcd9e8d570e107827 */ /* 0x000fe200078e00ff */
[----:B------:R-:W-:Y:S01]  /*0810*/  LOP3.LUT R11, R12, 0x3, RZ, 0xc0, !PT ;  /* 0x000000030c0b7812 */ /* 0x000fe200078ec0ff */
[----:B------:R-:W-:-:S02]  /*0820*/  HADD2.F32 R30, -RZ, R30.H0_H0 ;  /* 0x2000001eff1e7230 */ /* 0x000fc40000004100 */
[----:B------:R-:W-:Y:S01]  /*0830*/  IMAD R13, R13, -0x2daee0ad, RZ ;  /* 0xd2511f530d0d7824 */ /* 0x000fe200078e02ff */
[----:B------:R-:W-:Y:S01]  /*0840*/  LOP3.LUT R16, R16, UR19, R17, 0x96, !PT ;  /* 0x0000001310107c12 */ /* 0x000fe2000f8e9611 */
[C---:B------:R-:W-:Y:S01]  /*0850*/  IMAD.HI.U32 R18, R15.reuse, -0x2daee0ad, RZ ;  /* 0xd2511f530f127827 */ /* 0x040fe200078e00ff */
[----:B------:R-:W-:Y:S02]  /*0860*/  HADD2.F32 R29, -RZ, R29.H0_H0 ;  /* 0x2000001dff1d7230 */ /* 0x000fe40000004100 */
[----:B------:R-:W-:Y:S01]  /*0870*/  HADD2.F32 R32, -RZ, R32.H0_H0 ;  /* 0x20000020ff207230 */ /* 0x000fe20000004100 */
[----:B------:R-:W-:Y:S01]  /*0880*/  IMAD R15, R15, -0x2daee0ad, RZ ;  /* 0xd2511f530f0f7824 */ /* 0x000fe200078e02ff */
[----:B------:R-:W-:Y:S01]  /*0890*/  LOP3.LUT R13, R18, UR20, R13, 0x96, !PT ;  /* 0x00000014120d7c12 */ /* 0x000fe2000f8e960d */
[----:B------:R-:W-:Y:S01]  /*08a0*/  IMAD.HI.U32 R18, R16, -0x2daee0ad, RZ ;  /* 0xd2511f5310127827 */ /* 0x000fe200078e00ff */
[----:B------:R-:W-:Y:S02]  /*08b0*/  HADD2.F32 R33, -RZ, R33.H0_H0 ;  /* 0x20000021ff217230 */ /* 0x000fe40000004100 */
[----:B------:R-:W-:Y:S01]  /*08c0*/  HADD2.F32 R35, -RZ, R35.H0_H0 ;  /* 0x20000023ff237230 */ /* 0x000fe20000004100 */
[----:B------:R-:W-:Y:S01]  /*08d0*/  IMAD R14, R14, -0x326172a9, RZ ;  /* 0xcd9e8d570e0e7824 */ /* 0x000fe200078e02ff */
[----:B------:R-:W-:Y:S01]  /*08e0*/  LOP3.LUT R18, R18, UR22, R15, 0x96, !PT ;  /* 0x0000001612127c12 */ /* 0x000fe2000f8e960f */
[----:B------:R-:W-:Y:S01]  /*08f0*/  IMAD.HI.U32 R17, R13, -0x326172a9, RZ ;  /* 0xcd9e8d570d117827 */ /* 0x000fe200078e00ff */
[----:B------:R-:W-:-:S02]  /*0900*/  HADD2.F32 R36, -RZ, R36.H0_H0 ;  /* 0x20000024ff247230 */ /* 0x000fc40000004100 */
        /* <DEDUP_REMOVED lines=8> */
[----:B------:R-:W-:Y:S01]  /*0990*/  IMAD.WIDE.U32 R14, R14, -0x2daee0ad, RZ ;  /* 0xd2511f530e0e7825 */ /* 0x000fe200078e00ff */
[----:B------:R-:W-:-:S03]  /*09a0*/  HADD2.F32 R39, -RZ, R39.H0_H0 ;  /* 0x20000027ff277230 */ /* 0x000fc60000004100 */
[----:B------:R-:W-:Y:S01]  /*09b0*/  IMAD.MOV.U32 R31, RZ, RZ, R5 ;  /* 0x000000ffff1f7224 */ /* 0x000fe200078e0005 */
[----:B------:R-:W-:Y:S01]  /*09c0*/  LOP3.LUT R17, R15, UR24, R17, 0x96, !PT ;  /* 0x000000180f117c12 */ /* 0x000fe2000f8e9611 */
[----:B------:R-:W-:-:S03]  /*09d0*/  IMAD.HI.U32 R5, R42, -0x2daee0ad, RZ ;  /* 0xd2511f532a057827 */ /* 0x000fc600078e00ff */
[----:B------:R-:W-:Y:S01]  /*09e0*/  HADD2.F32 R31, -RZ, R31.H0_H0 ;  /* 0x2000001fff1f7230 */ /* 0x000fe20000004100 */
[----:B------:R-:W-:Y:S01]  /*09f0*/  IMAD.MOV.U32 R34, RZ, RZ, R6 ;  /* 0x000000ffff227224 */ /* 0x000fe200078e0006 */
[----:B------:R-:W-:Y:S01]  /*0a00*/  LOP3.LUT R4, R5, UR25, R14, 0x96, !PT ;  /* 0x0000001905047c12 */ /* 0x000fe2000f8e960e */
[----:B------:R-:W-:Y:S02]  /*0a10*/  IMAD R13, R18, -0x326172a9, RZ ;  /* 0xcd9e8d57120d7824 */ /* 0x000fe400078e02ff */
[----:B------:R-:W-:Y:S01]  /*0a20*/  IMAD.WIDE.U32 R16, R17, -0x326172a9, RZ ;  /* 0xcd9e8d5711107825 */ /* 0x000fe200078e00ff */
[----:B------:R-:W-:-:S03]  /*0a30*/  HADD2.F32 R34, -RZ, R34.H0_H0 ;  /* 0x20000022ff227230 */ /* 0x000fc60000004100 */
[----:B------:R-:W-:Y:S01]  /*0a40*/  IMAD.MOV.U32 R6, RZ, RZ, R16 ;  /* 0x000000ffff067224 */ /* 0x000fe200078e0010 */
[----:B------:R-:W-:Y:S01]  /*0a50*/  LOP3.LUT R5, R17, UR26, R13, 0x96, !PT ;  /* 0x0000001a11057c12 */ /* 0x000fe2000f8e960d */
[----:B------:R-:W-:Y:S02]  /*0a60*/  IMAD.MOV.U32 R28, RZ, RZ, RZ ;  /* 0x000000ffff1c7224 */ /* 0x000fe400078e00ff */
[----:B------:R-:W-:Y:S02]  /*0a70*/  IMAD R42, R42, -0x2daee0ad, RZ ;  /* 0xd2511f532a2a7824 */ /* 0x000fe400078e02ff */
.L_x_6762:
[----:B------:R-:W-:Y:S01]  /*0a80*/  ISETP.NE.U32.AND P0, PT, RZ, c[0x0][0x1c0], PT ;  /* 0x00007000ff007a0c */ /* 0x000fe20003f05070 */
[----:B------:R-:W-:-:S03]  /*0a90*/  IMAD.MOV.U32 R26, RZ, RZ, 0x3f800000 ;  /* 0x3f800000ff1a7424 */ /* 0x000fc600078e00ff */
        /* <DEDUP_REMOVED lines=13> */
[----:B0-----:R-:W-:Y:S01]  /*0b70*/  HFMA2.MMA R16, -RZ, RZ, 0, 9.5367431640625e-07 ;  /* 0x00000010ff107435 */ /* 0x001fe200000001ff */
[----:B------:R-:W-:-:S04]  /*0b80*/  ISETP.NE.U32.AND P0, PT, RZ, c[0x0][0x180], PT ;  /* 0x00006000ff007a0c */ /* 0x000fc80003f05070 */
[----:B------:R-:W-:-:S05]  /*0b90*/  ISETP.NE.AND.EX P0, PT, RZ, c[0x0][0x184], PT, P0 ;  /* 0x00006100ff007a0c */ /* 0x000fca0003f05300 */
[----:B------:R-:W-:-:S06]  /*0ba0*/  IMAD.WIDE.U32 R16, R45, R16, c[0x0][0x170] ;  /* 0x00005c002d107625 */ /* 0x000fcc00078e0010 */
[----:B------:R-:W5:Y:S02]  /*0bb0*/  LDG.E.128 R16, [R16.64] ;  /* 0x0000000610107981 */ /* 0x000f64000c1e1d00 */
[----:B------:R-:W-:-:S04]  /*0bc0*/  @P0 LEA R24, P2, R45, c[0x0][0x180], 0x4 ;  /* 0x000060002d180a11 */ /* 0x000fc800078420ff */
[----:B------:R-:W-:-:S05]  /*0bd0*/  @P0 LEA.HI.X R25, R45, c[0x0][0x184], RZ, 0x4, P2 ;  /* 0x000061002d190a11 */ /* 0x000fca00010f24ff */
        /* <DEDUP_REMOVED lines=13> */
.L_x_6698:
[----:B0-----:R-:W-:Y:S02]  /*0cb0*/  IMAD.MOV.U32 R50, RZ, RZ, R6 ;  /* 0x000000ffff327224 */ /* 0x001fe400078e0006 */
.L_x_6699:
[----:B------:R-:W-:Y:S05]  /*0cc0*/  BSYNC B2 ;  /* 0x0000000000027941 */ /* 0x000fea0003800000 */
.L_x_6697:
        /* <DEDUP_REMOVED lines=16> */
.L_x_6703:
[----:B------:R-:W-:Y:S05]  /*0dd0*/  BSYNC B3 ;  /* 0x0000000000037941 */ /* 0x000fea0003800000 */
.L_x_6702:
        /* <DEDUP_REMOVED lines=42> */
[----:B------:R-:W-:Y:S01]  /*1080*/  IMAD.MOV.U32 R46, RZ, RZ, RZ ;  /* 0x000000ffff2e7224 */ /* 0x000fe200078e00ff */
[----:B------:R-:W-:Y:S02]  /*1090*/  MOV R42, R24 ;  /* 0x00000018002a7202 */ /* 0x000fe40000000f00 */
.L_x_6701:
[----:B------:R-:W-:Y:S05]  /*10a0*/  BSYNC B2 ;  /* 0x0000000000027941 */ /* 0x000fea0003800000 */
.L_x_6700:
[----:B------:R-:W0:Y:S01]  /*10b0*/  I2F.U32 R11, R50 ;  /* 0x00000032000b7306 */ /* 0x000e220000201000 */
[----:B------:R-:W-:Y:S01]  /*10c0*/  IMAD.MOV.U32 R48, RZ, RZ, 0x2f800000 ;  /* 0x2f800000ff307424 */ /* 0x000fe200078e00ff */
[----:B------:R-:W-:Y:S01]  /*10d0*/  ISETP.NE.U32.AND P0, PT, RZ, c[0x0][0x180], PT ;  /* 0x00006000ff007a0c */ /* 0x000fe20003f05070 */
[----:B-----5:R-:W-:Y:S01]  /*10e0*/  FMUL.FTZ R16, R16, R26 ;  /* 0x0000001a10107220 */ /* 0x020fe20000410000 */
[----:B------:R-:W-:Y:S01]  /*10f0*/  ISETP.NE.AND P3, PT, R46, 0x1, PT ;  /* 0x000000012e00780c */ /* 0x000fe20003f65270 */
[----:B------:R-:W-:Y:S01]  /*1100*/  BSSY B2, `(.L_x_6704) ;  /* 0x0000012000027945 */ /* 0x000fe20003800000 */
[----:B------:R-:W-:Y:S01]  /*1110*/  ISETP.NE.AND.EX P0, PT, RZ, c[0x0][0x184], PT, P0 ;  /* 0x00006100ff007a0c */ /* 0x000fe20003f05300 */
[----:B------:R-:W-:Y:S01]  /*1120*/  FMUL.FTZ R16, R16, c[0x0][0x1e8] ;  /* 0x00007a0010107a20 */ /* 0x000fe20000410000 */
[----:B------:R-:W-:Y:S01]  /*1130*/  IADD3 R24, R46, 0x1, RZ ;  /* 0x000000012e187810 */ /* 0x000fe20007ffe0ff */
        /* <DEDUP_REMOVED lines=13> */
.L_x_6705:
[----:B------:R-:W-:Y:S02]  /*1210*/  MOV R11, R6 ;  /* 0x00000006000b7202 */ /* 0x000fe40000000f00 */
.L_x_6706:
[----:B------:R-:W-:Y:S05]  /*1220*/  BSYNC B2 ;  /* 0x0000000000027941 */ /* 0x000fea0003800000 */
.L_x_6704:
        /* <DEDUP_REMOVED lines=16> */
.L_x_6710:
[----:B------:R-:W-:Y:S05]  /*1330*/  BSYNC B3 ;  /* 0x0000000000037941 */ /* 0x000fea0003800000 */
.L_x_6709:
        /* <DEDUP_REMOVED lines=42> */
[----:B------:R-:W-:Y:S01]  /*15e0*/  IMAD.MOV.U32 R6, RZ, RZ, R46 ;  /* 0x000000ffff067224 */ /* 0x000fe200078e002e */
[----:B------:R-:W-:-:S04]  /*15f0*/  LOP3.LUT R4, R25, UR25, R4, 0x96, !PT ;  /* 0x0000001919047c12 */ /* 0x000fc8000f8e9604 */
.L_x_6708:
[----:B------:R-:W-:Y:S05]  /*1600*/  BSYNC B2 ;  /* 0x0000000000027941 */ /* 0x000fea0003800000 */
.L_x_6707:
[----:B------:R-:W0:Y:S01]  /*1610*/  I2F.U32 R11, R11 ;  /* 0x0000000b000b7306 */ /* 0x000e220000201000 */
[----:B------:R-:W-:Y:S01]  /*1620*/  FMUL.FTZ R25, R17, R26 ;  /* 0x0000001a11197220 */ /* 0x000fe20000410000 */
[----:B------:R-:W-:Y:S01]  /*1630*/  ISETP.NE.AND P4, PT, R24, 0x1, PT ;  /* 0x000000011800780c */ /* 0x000fe20003f85270 */
[----:B------:R-:W-:Y:S02]  /*1640*/  BSSY B2, `(.L_x_6711) ;  /* 0x0000011000027945 */ /* 0x000fe40003800000 */
        /* <DEDUP_REMOVED lines=15> */
.L_x_6712:
[----:B------:R-:W-:Y:S02]  /*1740*/  IMAD.MOV.U32 R49, RZ, RZ, R6 ;  /* 0x000000ffff317224 */ /* 0x000fe400078e0006 */
.L_x_6713:
[----:B------:R-:W-:Y:S05]  /*1750*/  BSYNC B2 ;  /* 0x0000000000027941 */ /* 0x000fea0003800000 */
.L_x_6711:
        /* <DEDUP_REMOVED lines=16> */
.L_x_6717:
[----:B------:R-:W-:Y:S05]  /*1860*/  BSYNC B3 ;  /* 0x0000000000037941 */ /* 0x000fea0003800000 */
.L_x_6716:
        /* <DEDUP_REMOVED lines=44> */
.L_x_6715:
[----:B------:R-:W-:Y:S05]  /*1b30*/  BSYNC B2 ;  /* 0x0000000000027941 */ /* 0x000fea0003800000 */
.L_x_6714:
[----:B------:R-:W0:Y:S01]  /*1b40*/  I2F.U32 R11, R49 ;  /* 0x00000031000b7306 */ /* 0x000e220000201000 */
[----:B------:R-:W-:Y:S01]  /*1b50*/  ISETP.NE.AND P5, PT, R25, 0x1, PT ;  /* 0x000000011900780c */ /* 0x000fe20003fa5270 */
[----:B------:R-:W-:Y:S01]  /*1b60*/  FMUL.FTZ R18, R18, R26 ;  /* 0x0000001a12127220 */ /* 0x000fe20000410000 */
[----:B------:R-:W-:Y:S03]  /*1b70*/  BSSY B2, `(.L_x_6718) ;  /* 0x0000011000027945 */ /* 0x000fe60003800000 */
        /* <DEDUP_REMOVED lines=15> */
.L_x_6719:
[----:B------:R-:W-:Y:S02]  /*1c70*/  IMAD.MOV.U32 R49, RZ, RZ, R6 ;  /* 0x000000ffff317224 */ /* 0x000fe400078e0006 */
.L_x_6720:
[----:B------:R-:W-:Y:S05]  /*1c80*/  BSYNC B2 ;  /* 0x0000000000027941 */ /* 0x000fea0003800000 */
.L_x_6718:
        /* <DEDUP_REMOVED lines=16> */
.L_x_6724:
[----:B------:R-:W-:Y:S05]  /*1d90*/  BSYNC B3 ;  /* 0x0000000000037941 */ /* 0x000fea0003800000 */
.L_x_6723:
        /* <DEDUP_REMOVED lines=42> */
[----:B------:R-:W-:Y:S01]  /*2040*/  IMAD.MOV.U32 R42, RZ, RZ, R24 ;  /* 0x000000ffff2a7224 */ /* 0x000fe200078e0018 */
[----:B------:R-:W-:Y:S02]  /*2050*/  LOP3.LUT R4, R25, UR25, R4, 0x96, !PT ;  /* 0x0000001919047c12 */ /* 0x000fe4000f8e9604 */
.L_x_6722:
[----:B------:R-:W-:Y:S05]  /*2060*/  BSYNC B2 ;  /* 0x0000000000027941 */ /* 0x000fea0003800000 */
.L_x_6721:
[----:B------:R-:W0:Y:S01]  /*2070*/  I2F.U32 R25, R49 ;  /* 0x0000003100197306 */ /* 0x000e220000201000 */
[----:B------:R-:W-:Y:S01]  /*2080*/  FMUL.FTZ R19, R19, R26 ;  /* 0x0000001a13137220 */ /* 0x000fe20000410000 */
[----:B------:R-:W-:Y:S02]  /*2090*/  SEL R46, RZ, 0x100, P3 ;  /* 0x00000100ff2e7807 */ /* 0x000fe40001800000 */
[----:B------:R-:W-:Y:S01]  /*20a0*/  LEA R50, P3, R45, c[0x0][0x188], 0x4 ;  /* 0x000062002d327a11 */ /* 0x000fe200078620ff */
[----:B------:R-:W-:-:S03]  /*20b0*/  FMUL.FTZ R19, R19, c[0x0][0x1e8] ;  /* 0x00007a0013137a20 */ /* 0x000fc60000410000 */
[----:B------:R-:W-:Y:S01]  /*20c0*/  LEA.HI.X R51, R45, c[0x0][0x18c], RZ, 0x4, P3 ;  /* 0x000063002d337a11 */ /* 0x000fe200018f24ff */
[----:B0-----:R-:W-:-:S05]  /*20d0*/  FFMA.FTZ R25, R25, R48, 1.1641532182693481445e-10 ;  /* 0x2f00000019197423 */ /* 0x001fca0000010030 */
[----:B------:R-:W-:Y:S02]  /*20e0*/  FSETP.GTU.FTZ.AND P5, PT, R25, c[0x0][0x1e4], PT ;  /* 0x0000790019007a0b */ /* 0x000fe40003fbc000 */
[----:B------:R-:W-:Y:S02]  /*20f0*/  SEL R25, RZ, 0x10000, P4 ;  /* 0x00010000ff197807 */ /* 0x000fe40002000000 */
[----:B------:R-:W-:Y:S02]  /*2100*/  SEL R24, RZ, 0x1000000, P5 ;  /* 0x01000000ff187807 */ /* 0x000fe40002800000 */
[----:B------:R-:W-:Y:S02]  /*2110*/  FSEL R19, R19, RZ, !P5 ;  /* 0x000000ff13137208 */ /* 0x000fe40006800000 */
[----:B------:R-:W-:Y:S02]  /*2120*/  IADD3 R25, R46, R24, R25 ;  /* 0x000000182e197210 */ /* 0x000fe40007ffe019 */
[----:B------:R-:W-:Y:S01]  /*2130*/  SEL R46, RZ, 0x1, P2 ;  /* 0x00000001ff2e7807 */ /* 0x000fe20001000000 */
[----:B------:R-:W-:Y:S01]  /*2140*/  @P0 FADD.FTZ R19, R15, R19 ;  /* 0x000000130f130221 */ /* 0x000fe20000010000 */
[----:B------:R-:W-:-:S02]  /*2150*/  LEA R24, P2, R45, c[0x0][0x190], 0x2 ;  /* 0x000064002d187a11 */ /* 0x000fc400078410ff */
[----:B------:R-:W-:Y:S02]  /*2160*/  IADD3 R47, R25, R46, RZ ;  /* 0x0000002e192f7210 */ /* 0x000fe40007ffe0ff */
[C---:B------:R-:W-:Y:S01]  /*2170*/  LEA.HI.X R25, R45.reuse, c[0x0][0x194], RZ, 0x2, P2 ;  /* 0x000065002d197a11 */ /* 0x040fe200010f14ff */
[----:B------:R0:W-:Y:S01]  /*2180*/  STG.E.128 [R50.64], R16 ;  /* 0x0000001032007986 */ /* 0x0001e2000c101d06 */
[----:B------:R-:W-:-:S03]  /*2190*/  IADD3 R46, R45, 0x20, RZ ;  /* 0x000000202d2e7810 */ /* 0x000fc60007ffe0ff */
[----:B------:R0:W-:Y:S04]  /*21a0*/  STG.E [R24.64], R47 ;  /* 0x0000002f18007986 */ /* 0x0001e8000c101906 */
.L_x_6696:
[----:B0-----:R-:W-:Y:S05]  /*21b0*/  BSYNC B1 ;  /* 0x0000000000017941 */ /* 0x001fea0003800000 */
.L_x_6695:
[----:B------:R-:W-:Y:S01]  /*21c0*/  ISETP.NE.AND P0, PT, R44, RZ, PT ;  /* 0x000000ff2c00720c */ /* 0x000fe20003f05270 */
[----:B------:R-:W-:-:S12]  /*21d0*/  BSSY B1, `(.L_x_6725) ;  /* 0x0000165000017945 */ /* 0x000fd80003800000 */
[----:B------:R-:W-:Y:S05]  /*21e0*/  @!P0 BRA `(.L_x_6726) ;  /* 0x0000163000008947 */ /* 0x000fea0003800000 */
[----:B------:R-:W-:Y:S01]  /*21f0*/  IMAD.MOV.U32 R21, RZ, RZ, 0x10 ;  /* 0x00000010ff157424 */ /* 0x000fe200078e00ff */
[----:B------:R-:W-:-:S03]  /*2200*/  ISETP.NE.U32.AND P0, PT, RZ, c[0x0][0x180], PT ;  /* 0x00006000ff007a0c */ /* 0x000fc60003f05070 */
[----:B------:R-:W-:Y:S01]  /*2210*/  IMAD.WIDE.U32 R20, R46, R21, c[0x0][0x170] ;  /* 0x00005c002e147625 */ /* 0x000fe200078e0015 */
[----:B------:R-:W-:-:S05]  /*2220*/  ISETP.NE.AND.EX P0, PT, RZ, c[0x0][0x184], PT, P0 ;  /* 0x00006100ff007a0c */ /* 0x000fca0003f05300 */
[----:B------:R-:W5:Y:S08]  /*2230*/  LDG.E.128 R20, [R20.64] ;  /* 0x0000000614147981 */ /* 0x000f70000c1e1d00 */
        /* <DEDUP_REMOVED lines=15> */
.L_x_6728:
[----:B0-----:R-:W-:Y:S02]  /*2330*/  IMAD.MOV.U32 R52, RZ, RZ, R6 ;  /* 0x000000ffff347224 */ /* 0x001fe400078e0006 */
.L_x_6729:
[----:B------:R-:W-:Y:S05]  /*2340*/  BSYNC B2 ;  /* 0x0000000000027941 */ /* 0x000fea0003800000 */
.L_x_6727:
        /* <DEDUP_REMOVED lines=16> */
.L_x_6733:
[----:B------:R-:W-:Y:S05]  /*2450*/  BSYNC B3 ;  /* 0x0000000000037941 */ /* 0x000fea0003800000 */
.L_x_6732:
        /* <DEDUP_REMOVED lines=41> */
[----:B------:R-:W-:Y:S01]  /*26f0*/  IMAD.MOV.U32 R42, RZ, RZ, R24 ;  /* 0x000000ffff2a7224 */ /* 0x000fe200078e0018 */
[----:B------:R-:W-:Y:S01]  /*2700*/  LOP3.LUT R4, R25, UR25, R4, 0x96, !PT ;  /* 0x0000001919047c12 */ /* 0x000fe2000f8e9604 */
[----:B------:R-:W-:Y:S02]  /*2710*/  IMAD.MOV.U32 R48, RZ, RZ, RZ ;  /* 0x000000ffff307224 */ /* 0x000fe400078e00ff */
.L_x_6731:
[----:B------:R-:W-:Y:S05]  /*2720*/  BSYNC B2 ;  /* 0x0000000000027941 */ /* 0x000fea0003800000 */
.L_x_6730:
[----:B------:R-:W0:Y:S01]  /*2730*/  I2F.U32 R24, R52 ;  /* 0x0000003400187306 */ /* 0x000e220000201000 */
[----:B------:R-:W-:Y:S01]  /*2740*/  HFMA2.MMA R47, -RZ, RZ, 0.1171875, 0 ;  /* 0x2f800000ff2f7435 */ /* 0x000fe200000001ff */
[----:B------:R-:W-:Y:S01]  /*2750*/  ISETP.NE.U32.AND P0, PT, RZ, c[0x0][0x180], PT ;  /* 0x00006000ff007a0c */ /* 0x000fe20003f05070 */
[----:B-----5:R-:W-:Y:S01]  /*2760*/  FMUL.FTZ R20, R20, R26 ;  /* 0x0000001a14147220 */ /* 0x020fe20000410000 */
[----:B------:R-:W-:Y:S01]  /*2770*/  ISETP.NE.AND P3, PT, R48, 0x1, PT ;  /* 0x000000013000780c */ /* 0x000fe20003f65270 */
[----:B------:R-:W-:Y:S01]  /*2780*/  BSSY B2, `(.L_x_6734) ;  /* 0x0000012000027945 */ /* 0x000fe20003800000 */
[----:B------:R-:W-:Y:S01]  /*2790*/  ISETP.NE.AND.EX P0, PT, RZ, c[0x0][0x184], PT, P0 ;  /* 0x00006100ff007a0c */ /* 0x000fe20003f05300 */
[----:B------:R-:W-:-:S04]  /*27a0*/  FMUL.FTZ R20, R20, c[0x0][0x1e8] ;  /* 0x00007a0014147a20 */ /* 0x000fc80000410000 */
        /* <DEDUP_REMOVED lines=14> */
.L_x_6735:
[----:B------:R-:W-:Y:S02]  /*2890*/  IMAD.MOV.U32 R11, RZ, RZ, R6 ;  /* 0x000000ffff0b7224 */ /* 0x000fe400078e0006 */
.L_x_6736:
[----:B------:R-:W-:Y:S05]  /*28a0*/  BSYNC B2 ;  /* 0x0000000000027941 */ /* 0x000fea0003800000 */
.L_x_6734:
        /* <DEDUP_REMOVED lines=16> */
.L_x_6740:
[----:B------:R-:W-:Y:S05]  /*29b0*/  BSYNC B3 ;  /* 0x0000000000037941 */ /* 0x000fea0003800000 */
.L_x_6739:
        /* <DEDUP_REMOVED lines=41> */
[----:B------:R-:W-:Y:S01]  /*2c50*/  MOV R42, R24 ;  /* 0x00000018002a7202 */ /* 0x000fe20000000f00 */
[----:B------:R-:W-:Y:S01]  /*2c60*/  IMAD.MOV.U32 R24, RZ, RZ, RZ ;  /* 0x000000ffff187224 */ /* 0x000fe200078e00ff */
[----:B------:R-:W-:Y:S02]  /*2c70*/  LOP3.LUT R4, R25, UR25, R4, 0x96, !PT ;  /* 0x0000001919047c12 */ /* 0x000fe4000f8e9604 */
.L_x_6738:
[----:B------:R-:W-:Y:S05]  /*2c80*/  BSYNC B2 ;  /* 0x0000000000027941 */ /* 0x000fea0003800000 */
.L_x_6737:
[----:B------:R-:W0:Y:S01]  /*2c90*/  I2F.U32 R48, R11 ;  /* 0x0000000b00307306 */ /* 0x000e220000201000 */
[C---:B------:R-:W-:Y:S01]  /*2ca0*/  ISETP.NE.AND P4, PT, R24.reuse, 0x1, PT ;  /* 0x000000011800780c */ /* 0x040fe20003f85270 */
[----:B------:R-:W-:Y:S01]  /*2cb0*/  FMUL.FTZ R21, R21, R26 ;  /* 0x0000001a15157220 */ /* 0x000fe20000410000 */
[----:B------:R-:W-:Y:S01]  /*2cc0*/  BSSY B2, `(.L_x_6741) ;  /* 0x0000011000027945 */ /* 0x000fe20003800000 */
[----:B------:R-:W-:Y:S02]  /*2cd0*/  IADD3 R25, R24, 0x1, RZ ;  /* 0x0000000118197810 */ /* 0x000fe40007ffe0ff */
        /* <DEDUP_REMOVED lines=14> */
.L_x_6742:
[----:B------:R-:W-:Y:S02]  /*2dc0*/  IMAD.MOV.U32 R52, RZ, RZ, R6 ;  /* 0x000000ffff347224 */ /* 0x000fe400078e0006 */
.L_x_6743:
[----:B------:R-:W-:Y:S05]  /*2dd0*/  BSYNC B2 ;  /* 0x0000000000027941 */ /* 0x000fea0003800000 */
.L_x_6741:
        /* <DEDUP_REMOVED lines=16> */
.L_x_6747:
[----:B------:R-:W-:Y:S05]  /*2ee0*/  BSYNC B3 ;  /* 0x0000000000037941 */ /* 0x000fea0003800000 */
.L_x_6746:
        /* <DEDUP_REMOVED lines=42> */
[----:B------:R-:W-:Y:S01]  /*3190*/  LOP3.LUT R4, R25, UR25, R4, 0x96, !PT ;  /* 0x0000001919047c12 */ /* 0x000fe2000f8e9604 */
[----:B------:R-:W-:Y:S02]  /*31a0*/  IMAD.MOV.U32 R25, RZ, RZ, RZ ;  /* 0x000000ffff197224 */ /* 0x000fe400078e00ff */
.L_x_6745:
[----:B------:R-:W-:Y:S05]  /*31b0*/  BSYNC B2 ;  /* 0x0000000000027941 */ /* 0x000fea0003800000 */
.L_x_6744:
[----:B------:R-:W0:Y:S01]  /*31c0*/  I2F.U32 R24, R52 ;  /* 0x0000003400187306 */ /* 0x000e220000201000 */
[C---:B------:R-:W-:Y:S01]  /*31d0*/  ISETP.NE.AND P5, PT, R25.reuse, 0x1, PT ;  /* 0x000000011900780c */ /* 0x040fe20003fa5270 */
[----:B------:R-:W-:Y:S01]  /*31e0*/  FMUL.FTZ R22, R22, R26 ;  /* 0x0000001a16167220 */ /* 0x000fe20000410000 */
[----:B------:R-:W-:Y:S01]  /*31f0*/  BSSY B2, `(.L_x_6748) ;  /* 0x0000011000027945 */ /* 0x000fe20003800000 */
[----:B------:R-:W-:-:S02]  /*3200*/  IADD3 R11, R25, 0x1, RZ ;  /* 0x00000001190b7810 */ /* 0x000fc40007ffe0ff */
        /* <DEDUP_REMOVED lines=14> */
.L_x_6749:
[----:B------:R-:W-:Y:S02]  /*32f0*/  MOV R50, R6 ;  /* 0x0000000600327202 */ /* 0x000fe40000000f00 */
.L_x_6750:
[----:B------:R-:W-:Y:S05]  /*3300*/  BSYNC B2 ;  /* 0x0000000000027941 */ /* 0x000fea0003800000 */
.L_x_6748:
        /* <DEDUP_REMOVED lines=16> */
.L_x_6754:
[----:B------:R-:W-:Y:S05]  /*3410*/  BSYNC B3 ;  /* 0x0000000000037941 */ /* 0x000fea0003800000 */
.L_x_6753:
        /* <DEDUP_REMOVED lines=43> */
[----:B------:R-:W-:Y:S02]  /*36d0*/  IMAD.MOV.U32 R42, RZ, RZ, R24 ;  /* 0x000000ffff2a7224 */ /* 0x000fe400078e0018 */
.L_x_6752:
[----:B------:R-:W-:Y:S05]  /*36e0*/  BSYNC B2 ;  /* 0x0000000000027941 */ /* 0x000fea0003800000 */
.L_x_6751:
[----:B------:R-:W0:Y:S01]  /*36f0*/  I2F.U32 R24, R50 ;  /* 0x0000003200187306 */ /* 0x000e220000201000 */
[----:B------:R-:W-:Y:S01]  /*3700*/  FMUL.FTZ R23, R23, R26 ;  /* 0x0000001a17177220 */ /* 0x000fe20000410000 */
[----:B------:R-:W-:-:S03]  /*3710*/  SEL R26, RZ, 0x10000, P4 ;  /* 0x00010000ff1a7807 */ /* 0x000fc60002000000 */
[----:B------:R-:W-:Y:S02]  /*3720*/  FMUL.FTZ R23, R23, c[0x0][0x1e8] ;  /* 0x00007a0017177a20 */ /* 0x000fe40000410000 */
[----:B0-----:R-:W-:Y:S01]  /*3730*/  FFMA.FTZ R24, R24, R47, 1.1641532182693481445e-10 ;  /* 0x2f00000018187423 */ /* 0x001fe2000001002f */
[----:B------:R-:W-:Y:S02]  /*3740*/  SEL R47, RZ, 0x100, P3 ;  /* 0x00000100ff2f7807 */ /* 0x000fe40001800000 */
[----:B------:R-:W-:Y:S02]  /*3750*/  LEA R48, P3, R46, c[0x0][0x188], 0x4 ;  /* 0x000062002e307a11 */ /* 0x000fe400078620ff */
[----:B------:R-:W-:Y:S02]  /*3760*/  FSETP.GTU.FTZ.AND P5, PT, R24, c[0x0][0x1e4], PT ;  /* 0x0000790018007a0b */ /* 0x000fe40003fbc000 */
[----:B------:R-:W-:Y:S02]  /*3770*/  LEA R24, P4, R46, c[0x0][0x190], 0x2 ;  /* 0x000064002e187a11 */ /* 0x000fe400078810ff */
[----:B------:R-:W-:-:S02]  /*3780*/  SEL R25, RZ, 0x1000000, P5 ;  /* 0x01000000ff197807 */ /* 0x000fc40002800000 */
[----:B------:R-:W-:Y:S02]  /*3790*/  FSEL R23, R23, RZ, !P5 ;  /* 0x000000ff17177208 */ /* 0x000fe40006800000 */
[----:B------:R-:W-:Y:S02]  /*37a0*/  IADD3 R26, R47, R25, R26 ;  /* 0x000000192f1a7210 */ /* 0x000fe40007ffe01a */
[----:B------:R-:W-:Y:S01]  /*37b0*/  SEL R47, RZ, 0x1, P2 ;  /* 0x00000001ff2f7807 */ /* 0x000fe20001000000 */
[----:B------:R-:W-:Y:S01]  /*37c0*/  @P0 FADD.FTZ R23, R15, R23 ;  /* 0x000000170f170221 */ /* 0x000fe20000010000 */
[C---:B------:R-:W-:Y:S02]  /*37d0*/  LEA.HI.X R49, R46.reuse, c[0x0][0x18c], RZ, 0x4, P3 ;  /* 0x000063002e317a11 */ /* 0x040fe400018f24ff */
[----:B------:R-:W-:Y:S01]  /*37e0*/  LEA.HI.X R25, R46, c[0x0][0x194], RZ, 0x2, P4 ;  /* 0x000065002e197a11 */ /* 0x000fe200020f14ff */
[----:B------:R-:W-:Y:S02]  /*37f0*/  IMAD.IADD R47, R26, 0x1, R47 ;  /* 0x000000011a2f7824 */ /* 0x000fe400078e022f */
[----:B------:R0:W-:Y:S04]  /*3800*/  STG.E.128 [R48.64], R20 ;  /* 0x0000001430007986 */ /* 0x0001e8000c101d06 */
[----:B------:R0:W-:Y:S02]  /*3810*/  STG.E [R24.64], R47 ;  /* 0x0000002f18007986 */ /* 0x0001e4000c101906 */
.L_x_6726:
[----:B------:R-:W-:Y:S05]  /*3820*/  BSYNC B1 ;  /* 0x0000000000017941 */ /* 0x000fea0003800000 */
.L_x_6725:
[----:B0-----:R-:W-:Y:S01]  /*3830*/  FADD.FTZ R24, RZ, R16 ;  /* 0x00000010ff187221 */ /* 0x001fe20000010000 */
[----:B------:R-:W-:-:S02]  /*3840*/  ISETP.GT.U32.AND P0, PT, R0, 0x3f, PT ;  /* 0x0000003f0000780c */ /* 0x000fc40003f04070 */
        /* <DEDUP_REMOVED lines=11> */
.L_x_6763:
[----:B-1----:R-:W-:Y:S01]  /*3900*/  FADD.FTZ R49, R47, R27 ;  /* 0x0000001b2f317221 */ /* 0x002fe20000010000 */
[----:B------:R-:W-:Y:S05]  /*3910*/  BRA.DIV ~URZ, `(.L_x_6756) ;  /* 0x000006627f007947 */ /* 0x000fea000b800000 */
[----:B------:R-:W1:Y:S02]  /*3920*/  SHFL.BFLY PT, R24, R49, 0x2, 0x1f ;  /* 0x0c401f0031187f89 */ /* 0x000e6400000e0000 */
[----:B-1----:R-:W-:-:S05]  /*3930*/  FADD.FTZ R24, R49, R24 ;  /* 0x0000001831187221 */ /* 0x002fca0000010000 */
[----:B------:R-:W1:Y:S02]  /*3940*/  SHFL.BFLY PT, R25, R24, 0x4, 0x1f ;  /* 0x0c801f0018197f89 */ /* 0x000e6400000e0000 */
[----:B-1----:R-:W-:-:S05]  /*3950*/  FADD.FTZ R25, R24, R25 ;  /* 0x0000001918197221 */ /* 0x002fca0000010000 */
[----:B-----5:R-:W1:Y:S02]  /*3960*/  SHFL.BFLY PT, R26, R25, 0x8, 0x1f ;  /* 0x0d001f00191a7f89 */ /* 0x020e6400000e0000 */
[----:B-1----:R-:W-:-:S05]  /*3970*/  FADD.FTZ R26, R25, R26 ;  /* 0x0000001a191a7221 */ /* 0x002fca0000010000 */
[----:B------:R-:W1:Y:S02]  /*3980*/  SHFL.BFLY PT, R27, R26, 0x10, 0x1f ;  /* 0x0e001f001a1b7f89 */ /* 0x000e6400000e0000 */
[----:B-1----:R-:W-:-:S04]  /*3990*/  FADD.FTZ R27, R26, R27 ;  /* 0x0000001b1a1b7221 */ /* 0x002fc80000010000 */
[----:B0-----:R-:W-:-:S04]  /*39a0*/  FMUL.FTZ R47, R27, c[0x0][0x1e0] ;  /* 0x000078001b2f7a20 */ /* 0x001fc80000410000 */
        /* <DEDUP_REMOVED lines=26> */
.L_x_6764:
[----:B------:R-:W-:Y:S01]  /*3b50*/  FMUL.FTZ R24, R47, R47 ;  /* 0x0000002f2f187220 */ /* 0x000fe20000410000 */
[----:B------:R-:W-:Y:S01]  /*3b60*/  ISETP.NE.AND P0, PT, RZ, UR8, PT ;  /* 0x00000008ff007c0c */ /* 0x000fe2000bf05270 */
[----:B-1----:R-:W-:Y:S01]  /*3b70*/  FADD.FTZ R27, R27, R26 ;  /* 0x0000001a1b1b7221 */ /* 0x002fe20000010000 */
[----:B------:R-:W-:Y:S01]  /*3b80*/  MOV R46, c[0x0][0x1e0] ;  /* 0x00007800002e7a02 */ /* 0x000fe20000000f00 */
[----:B0-----:R-:W-:Y:S01]  /*3b90*/  @!P2 IMAD.MOV.U32 R26, RZ, RZ, 0x4 ;  /* 0x00000004ff1aa424 */ /* 0x001fe200078e00ff */
[----:B------:R-:W-:Y:S01]  /*3ba0*/  FSEL R25, R24, RZ, P0 ;  /* 0x000000ff18197208 */ /* 0x000fe20000000000 */
[----:B------:R-:W-:Y:S01]  /*3bb0*/  BSSY B1, `(.L_x_6757) ;  /* 0x000001b000017945 */ /* 0x000fe20003800000 */
[----:B------:R-:W-:Y:S01]  /*3bc0*/  FSEL R48, R47, RZ, !P0 ;  /* 0x000000ff2f307208 */ /* 0x000fe20004000000 */
        /* <DEDUP_REMOVED lines=19> */
[----:B------:R-:W-:Y:S02]  /*3d00*/  FFMA.FTZ R25, R29, R25, R38 ;  /* 0x000000191d197223 */ /* 0x000fe40000010026 */
[----:B------:R-:W-:-:S02]  /*3d10*/  FFMA.FTZ R26, R31, R26, R8 ;  /* 0x0000001a1f1a7223 */ /* 0x000fc40000010008 */
[----:B------:R-:W-:Y:S02]  /*3d20*/  FFMA.FTZ R27, R32, R27, R37 ;  /* 0x0000001b201b7223 */ /* 0x000fe40000010025 */
[C---:B------:R-:W-:Y:S01]  /*3d30*/  IMAD.WIDE.U32 R46, R45.reuse, R46, c[0x0][0x208] ;  /* 0x000082002d2e7625 */ /* 0x040fe200078e002e */
[----:B------:R-:W-:-:S04]  /*3d40*/  IADD3 R45, R45, 0x20, RZ ;  /* 0x000000202d2d7810 */ /* 0x000fc80007ffe0ff */
[----:B------:R0:W-:Y:S03]  /*3d50*/  STG.E.128 [R46.64], R24 ;  /* 0x000000182e007986 */ /* 0x0001e6000c101d06 */
.L_x_6758:
[----:B------:R-:W-:Y:S05]  /*3d60*/  BSYNC B1 ;  /* 0x0000000000017941 */ /* 0x000fea0003800000 */
.L_x_6757:
[----:B------:R-:W-:Y:S01]  /*3d70*/  ISETP.NE.AND P0, PT, R44, RZ, PT ;  /* 0x000000ff2c00720c */ /* 0x000fe20003f05270 */
[----:B------:R-:W-:-:S12]  /*3d80*/  BSSY B1, `(.L_x_6759) ;  /* 0x0000011000017945 */ /* 0x000fd80003800000 */
[----:B------:R-:W-:Y:S05]  /*3d90*/  @!P0 BRA `(.L_x_6760) ;  /* 0x000000f000008947 */ /* 0x000fea0003800000 */
[----:B------:R-:W-:Y:S01]  /*3da0*/  HFMA2.MMA R50, -RZ, RZ, 0, 9.5367431640625e-07 ;  /* 0x00000010ff327435 */ /* 0x000fe200000001ff */
        /* <DEDUP_REMOVED lines=14> */
.L_x_6760:
[----:B------:R-:W-:Y:S05]  /*3e90*/  BSYNC B1 ;  /* 0x0000000000017941 */ /* 0x000fea0003800000 */
.L_x_6759:
[----:B0-----:R-:W-:-:S04]  /*3ea0*/  IMAD.MOV.U32 R24, RZ, RZ, 0x4 ;  /* 0x00000004ff187424 */ /* 0x001fc800078e00ff */
[----:B------:R-:W-:-:S05]  /*3eb0*/  IMAD R43, R24, c[0x0][0x160], R43 ;  /* 0x00005800182b7a24 */ /* 0x000fca00078e022b */
[----:B------:R-:W-:-:S13]  /*3ec0*/  ISETP.GE.AND P0, PT, R43, c[0x0][0x164], PT ;  /* 0x000059002b007a0c */ /* 0x000fda0003f06270 */
[----:B------:R-:W-:Y:S01]  /*3ed0*/  @P0 CALL.REL.NOINC `(.L_x_6761) ;  /* 0x0000001000000944 */ /* 0x000fe20003c00000 */
[----:B------:R-:W-:Y:S05]  /*3ee0*/  BRA `(.L_x_6762) ;  /* 0xffffcb9000007947 */ /* 0x000fea000383ffff */
.L_x_6761:
[----:B------:R-:W-:Y:S05]  /*3ef0*/  BSYNC B0 ;  /* 0x0000000000007941 */ /* 0x000fea0003800000 */
.L_x_6694:
[----:B------:R-:W-:Y:S05]  /*3f00*/  EXIT ;  /* 0x000000000000794d */ /* 0x000fea0003800000 */
.L_x_6755:
[----:B------:R-:W-:Y:S01]  /*3f10*/  HFMA2.MMA R46, -RZ, RZ, 0, 1.847743988037109375e-06 ;  /* 0x0000001fff2e7435 */ /* 0x000fe200000001ff */
[----:B-----5:R-:W-:Y:S01]  /*3f20*/  MOV R26, R47 ;  /* 0x0000002f001a7202 */ /* 0x020fe20000000f00 */
[----:B------:R-:W-:Y:S01]  /*3f30*/  IMAD.MOV.U32 R48, RZ, RZ, 0x1 ;  /* 0x00000001ff307424 */ /* 0x000fe200078e00ff */
[----:B------:R-:W-:Y:S01]  /*3f40*/  MOV R24, 0x3f70 ;  /* 0x00003f7000187802 */ /* 0x000fe20000000f00 */
[----:B------:R-:W-:Y:S02]  /*3f50*/  IMAD.MOV.U32 R27, RZ, RZ, -0x1 ;  /* 0xffffffffff1b7424 */ /* 0x000fe400078e00ff */
[----:B------:R-:W-:Y:S05]  /*3f60*/  CALL.REL.NOINC `($__internal_136_$__cuda_sm70_shflsync_bfly_p) ;  /* 0x000004a000007944 */ /* 0x000fea0003c00000 */
[----:B01----:R-:W-:Y:S05]  /*3f70*/  BRA `(.L_x_6763) ;  /* 0xfffff98000007947 */ /* 0x003fea000383ffff */
.L_x_6756:
[----:B------:R-:W-:Y:S01]  /*3f80*/  HFMA2.MMA R46, -RZ, RZ, 0, 1.847743988037109375e-06 ;  /* 0x0000001fff2e7435 */ /* 0x000fe200000001ff */
[----:B-----5:R-:W-:Y:S01]  /*3f90*/  MOV R26, R49 ;  /* 0x00000031001a7202 */ /* 0x020fe20000000f00 */
[----:B------:R-:W-:Y:S01]  /*3fa0*/  IMAD.MOV.U32 R48, RZ, RZ, 0x2 ;  /* 0x00000002ff307424 */ /* 0x000fe200078e00ff */
[----:B------:R-:W-:Y:S01]  /*3fb0*/  MOV R24, 0x3fe0 ;  /* 0x00003fe000187802 */ /* 0x000fe20000000f00 */
[----:B------:R-:W-:Y:S02]  /*3fc0*/  IMAD.MOV.U32 R27, RZ, RZ, -0x1 ;  /* 0xffffffffff1b7424 */ /* 0x000fe400078e00ff */
[----:B0-----:R-:W-:Y:S05]  /*3fd0*/  CALL.REL.NOINC `($__internal_136_$__cuda_sm70_shflsync_bfly_p) ;  /* 0x0000043000007944 */ /* 0x001fea0003c00000 */
[----:B01----:R-:W-:Y:S01]  /*3fe0*/  FADD.FTZ R26, R49, R27 ;  /* 0x0000001b311a7221 */ /* 0x003fe20000010000 */
[----:B------:R-:W-:Y:S01]  /*3ff0*/  MOV R48, 0x4 ;  /* 0x0000000400307802 */ /* 0x000fe20000000f00 */
[----:B------:R-:W-:Y:S01]  /*4000*/  IMAD.MOV.U32 R46, RZ, RZ, 0x1f ;  /* 0x0000001fff2e7424 */ /* 0x000fe200078e00ff */
[----:B------:R-:W-:-:S02]  /*4010*/  MOV R27, 0xffffffff ;  /* 0xffffffff001b7802 */ /* 0x000fc40000000f00 */
[----:B------:R-:W-:Y:S02]  /*4020*/  MOV R24, 0x4040 ;  /* 0x0000404000187802 */ /* 0x000fe40000000f00 */
[----:B------:R-:W-:Y:S05]  /*4030*/  CALL.REL.NOINC `($__internal_136_$__cuda_sm70_shflsync_bfly_p) ;  /* 0x000003d000007944 */ /* 0x000fea0003c00000 */
[----:B0-----:R-:W-:Y:S01]  /*4040*/  HFMA2.MMA R46, -RZ, RZ, 0, 1.847743988037109375e-06 ;  /* 0x0000001fff2e7435 */ /* 0x001fe200000001ff */
[----:B-1----:R-:W-:Y:S01]  /*4050*/  FADD.FTZ R26, R26, R27 ;  /* 0x0000001b1a1a7221 */ /* 0x002fe20000010000 */
[----:B------:R-:W-:Y:S01]  /*4060*/  MOV R24, 0x40a0 ;  /* 0x000040a000187802 */ /* 0x000fe20000000f00 */
[----:B------:R-:W-:Y:S02]  /*4070*/  IMAD.MOV.U32 R48, RZ, RZ, 0x8 ;  /* 0x00000008ff307424 */ /* 0x000fe400078e00ff */
[----:B------:R-:W-:Y:S02]  /*4080*/  IMAD.MOV.U32 R27, RZ, RZ, -0x1 ;  /* 0xffffffffff1b7424 */ /* 0x000fe400078e00ff */
[----:B------:R-:W-:Y:S05]  /*4090*/  CALL.REL.NOINC `($__internal_136_$__cuda_sm70_shflsync_bfly_p) ;  /* 0x0000037000007944 */ /* 0x000fea0003c00000 */
[----:B01----:R-:W-:Y:S01]  /*40a0*/  FADD.FTZ R26, R26, R27 ;  /* 0x0000001b1a1a7221 */ /* 0x003fe20000010000 */
[----:B------:R-:W-:Y:S01]  /*40b0*/  MOV R48, 0x10 ;  /* 0x0000001000307802 */ /* 0x000fe20000000f00 */
[----:B------:R-:W-:Y:S01]  /*40c0*/  IMAD.MOV.U32 R46, RZ, RZ, 0x1f ;  /* 0x0000001fff2e7424 */ /* 0x000fe200078e00ff */
[----:B------:R-:W-:Y:S02]  /*40d0*/  MOV R27, 0xffffffff ;  /* 0xffffffff001b7802 */ /* 0x000fe40000000f00 */
[----:B------:R-:W-:-:S02]  /*40e0*/  MOV R24, 0x4100 ;  /* 0x0000410000187802 */ /* 0x000fc40000000f00 */
[----:B------:R-:W-:Y:S05]  /*40f0*/  CALL.REL.NOINC `($__internal_136_$__cuda_sm70_shflsync_bfly_p) ;  /* 0x0000031000007944 */ /* 0x000fea0003c00000 */
[----:B-1----:R-:W-:Y:S02]  /*4100*/  FADD.FTZ R27, R26, R27 ;  /* 0x0000001b1a1b7221 */ /* 0x002fe40000010000 */
[----:B0-----:R-:W-:-:S02]  /*4110*/  IMAD.MOV.U32 R48, RZ, RZ, 0x1 ;  /* 0x00000001ff307424 */ /* 0x001fc400078e00ff */
        /* <DEDUP_REMOVED lines=11> */
[----:B------:R-:W-:Y:S01]  /*41d0*/  IMAD.MOV.U32 R27, RZ, RZ, -0x1 ;  /* 0xffffffffff1b7424 */ /* 0x000fe200078e00ff */
        /* <DEDUP_REMOVED lines=8> */
[----:B------:R-:W-:Y:S02]  /*4260*/  MOV R24, 0x4280 ;  /* 0x0000428000187802 */ /* 0x000fe40000000f00 */
[----:B------:R-:W-:Y:S05]  /*4270*/  CALL.REL.NOINC `($__internal_136_$__cuda_sm70_shflsync_bfly_p) ;  /* 0x0000019000007944 */ /* 0x000fea0003c00000 */
[----:B01----:R-:W-:Y:S01]  /*4280*/  FADD.FTZ R26, R26, R27 ;  /* 0x0000001b1a1a7221 */ /* 0x003fe20000010000 */
[----:B------:R-:W-:Y:S01]  /*4290*/  MOV R48, 0x2 ;  /* 0x0000000200307802 */ /* 0x000fe20000000f00 */
[----:B------:R-:W-:Y:S01]  /*42a0*/  IMAD.MOV.U32 R46, RZ, RZ, 0x1f ;  /* 0x0000001fff2e7424 */ /* 0x000fe200078e00ff */
[----:B------:R-:W-:Y:S02]  /*42b0*/  MOV R27, 0xffffffff ;  /* 0xffffffff001b7802 */ /* 0x000fe40000000f00 */
[----:B------:R-:W-:Y:S02]  /*42c0*/  MOV R24, 0x42e0 ;  /* 0x000042e000187802 */ /* 0x000fe40000000f00 */
[----:B------:R-:W-:Y:S05]  /*42d0*/  CALL.REL.NOINC `($__internal_136_$__cuda_sm70_shflsync_bfly_p) ;  /* 0x0000013000007944 */ /* 0x000fea0003c00000 */
[----:B0-----:R-:W-:Y:S01]  /*42e0*/  HFMA2.MMA R46, -RZ, RZ, 0, 1.847743988037109375e-06 ;  /* 0x0000001fff2e7435 */ /* 0x001fe200000001ff */
[----:B-1----:R-:W-:Y:S01]  /*42f0*/  FADD.FTZ R26, R26, R27 ;  /* 0x0000001b1a1a7221 */ /* 0x002fe20000010000 */
[----:B------:R-:W-:Y:S01]  /*4300*/  MOV R24, 0x4340 ;  /* 0x0000434000187802 */ /* 0x000fe20000000f00 */
[----:B------:R-:W-:Y:S02]  /*4310*/  IMAD.MOV.U32 R48, RZ, RZ, 0x4 ;  /* 0x00000004ff307424 */ /* 0x000fe400078e00ff */
[----:B------:R-:W-:-:S02]  /*4320*/  IMAD.MOV.U32 R27, RZ, RZ, -0x1 ;  /* 0xffffffffff1b7424 */ /* 0x000fc400078e00ff */
[----:B------:R-:W-:Y:S05]  /*4330*/  CALL.REL.NOINC `($__internal_136_$__cuda_sm70_shflsync_bfly_p) ;  /* 0x000000d000007944 */ /* 0x000fea0003c00000 */
        /* <DEDUP_REMOVED lines=12> */
[----:B01----:R-:W-:Y:S05]  /*4400*/  BRA `(.L_x_6764) ;  /* 0xfffff74000007947 */ /* 0x003fea000383ffff */
        .weak           $__internal_136_$__cuda_sm70_shflsync_bfly_p
        .type           $__internal_136_$__cuda_sm70_shflsync_bfly_p,@function
        .size           $__internal_136_$__cuda_sm70_shflsync_bfly_p,(.L_x_8324 - $__internal_136_$__cuda_sm70_shflsync_bfly_p)
$__internal_136_$__cuda_sm70_shflsync_bfly_p:
[----:B------:R-:W-:Y:S01]  /*4410*/  MOV R25, 0x0 ;  /* 0x0000000000197802 */ /* 0x000fe20000000f00 */
[----:B------:R-:W-:Y:S04]  /*4420*/  WARPSYNC R27 ;  /* 0x0000001b00007348 */ /* 0x000fe80003800000 */
[----:B------:R0:W1:Y:S01]  /*4430*/  SHFL.BFLY PT, R27, R26, R48, R46 ;  /* 0x0c0000301a1b7389 */ /* 0x00006200000e002e */
[----:B------:R-:W-:Y:S05]  /*4440*/  RET.REL.NODEC R24 `(_ZN10layer_norm13ln_fwd_kernelINS_13Kernel_traitsI6__halfffffjLj256ELj1ELj4ELj1ELj16ENS_18Kernel_traits_baseILj256ES2_ffffjLj128EEEEELb1ELb0ELb0ELb0EEEvNS_9FwdParamsE) ;  /* 0xffffbbb018007950 */ /* 0x000fea0003c3ffff */
.L_x_6765:
        /* <DEDUP_REMOVED lines=11> */
.L_x_8324:


//--------------------- .text._ZN10layer_norm13ln_fwd_kernelINS_13Kernel_traitsI6__halfffffjLj256ELj1ELj4ELj1ELj16ENS_18Kernel_traits_baseILj256ES2_ffffjLj128EEEEELb1ELb0ELb0ELb1EEEvNS_9FwdParamsE --------------------------
	.section	.text._ZN10layer_norm13ln_fwd_kernelINS_13Kernel_traitsI6__halfffffjLj256ELj1ELj4ELj1ELj16ENS_18Kernel_traits_baseILj256ES2_ffffjLj128EEEEELb1ELb0ELb0ELb1EEEvNS_9FwdParamsE,"ax",@progbits
	.sectioninfo	@"SHI_REGISTERS=56"
	.align	128
        .global         _ZN10layer_norm13ln_fwd_kernelINS_13Kernel_traitsI6__halfffffjLj256ELj1ELj4ELj1ELj16ENS_18Kernel_traits_baseILj256ES2_ffffjLj128EEEEELb1ELb0ELb0ELb1EEEvNS_9FwdParamsE
        .type           _ZN10layer_norm13ln_fwd_kernelINS_13Kernel_traitsI6__halfffffjLj256ELj1ELj4ELj1ELj16ENS_18Kernel_traits_baseILj256ES2_ffffjLj128EEEEELb1ELb0ELb0ELb1EEEvNS_9FwdParamsE,@function
        .size           _ZN10layer_norm13ln_fwd_kernelINS_13Kernel_traitsI6__halfffffjLj256ELj1ELj4ELj1ELj16ENS_18Kernel_traits_baseILj256ES2_ffffjLj128EEEEELb1ELb0ELb0ELb1EEEvNS_9FwdParamsE,(.L_x_8325 - _ZN10layer_norm13ln_fwd_kernelINS_13Kernel_traitsI6__halfffffjLj256ELj1ELj4ELj1ELj16ENS_18Kernel_traits_baseILj256ES2_ffffjLj128EEEEELb1ELb0ELb0ELb1EEEvNS_9FwdParamsE)
        .other          _ZN10layer_norm13ln_fwd_kernelINS_13Kernel_traitsI6__halfffffjLj256ELj1ELj4ELj1ELj16ENS_18Kernel_traits_baseILj256ES2_ffffjLj128EEEEELb1ELb0ELb0ELb1EEEvNS_9FwdParamsE,@"STO_CUDA_ENTRY STV_DEFAULT"
_ZN10layer_norm13ln_fwd_kernelINS_13Kernel_traitsI6__halfffffjLj256ELj1ELj4ELj1ELj16ENS_18Kernel_traits_baseILj256ES2_ffffjLj128EEEEELb1ELb0ELb0ELb1EEEvNS_9FwdParamsE:
.text._ZN10layer_norm13ln_fwd_kernelINS_13Kernel_traitsI6__halfffffjLj256ELj1ELj4ELj1ELj16ENS_18Kernel_traits_baseILj256ES2_ffffjLj128EEEEELb1ELb0ELb0ELb1EEEvNS_9FwdParamsE:
[----:B------:R-:W-:Y:S02]  /*0000*/  IMAD.MOV.U32 R1, RZ, RZ, c[0x0][0x28] ;  /* 0x00000a00ff017624 */ /* 0x000fe400078e00ff */
[----:B------:R-:W0:Y:S01]  /*0010*/  S2R R5, SR_TID.X ;  /* 0x0000000000057919 */ /* 0x000e220000002100 */
[----:B------:R-:W-:Y:S02]  /*0020*/  ULDC.U8 UR4, c[0x0][0x244] ;  /* 0x0000910000047ab9 */ /* 0x000fe40000000000 */
[----:B------:R-:W-:Y:S01]  /*0030*/  ISETP.NE.AND P1, PT, RZ, UR4, PT ;  /* 0x00000004ff007c0c */ /* 0x000fe2000bf25270 */
[----:B------:R-:W-:Y:S01]  /*0040*/  ULDC.64 UR4, c[0x0][0x230] ;  /* 0x00008c0000047ab9 */ /* 0x000fe20000000a00 */
[----:B------:R-:W-:Y:S01]  /*0050*/  ISETP.NE.U32.AND P0, PT, RZ, c[0x0][0x218], PT ;  /* 0x00008600ff007a0c */ /* 0x000fe20003f05070 */
[----:B------:R-:W-:Y:S01]  /*0060*/  IMAD.U32 R2, RZ, RZ, UR4 ;  /* 0x00000004ff027e24 */ /* 0x000fe2000f8e00ff */
[----:B------:R-:W-:Y:S01]  /*0070*/  MOV R3, UR5 ;  /* 0x0000000500037c02 */ /* 0x000fe20008000f00 */
[----:B------:R-:W-:Y:S01]  /*0080*/  ULDC.64 UR6, c[0x0][0x118] ;  /* 0x0000460000067ab9 */ /* 0x000fe20000000a00 */
[----:B------:R-:W-:Y:S01]  /*0090*/  ISETP.NE.AND.EX P0, PT, RZ, c[0x0][0x21c], PT, P0 ;  /* 0x00008700ff007a0c */ /* 0x000fe20003f05300 */
[----:B------:R-:W-:-:S02]  /*00a0*/  IMAD.MOV.U32 R16, RZ, RZ, c[0x0][0x238] ;  /* 0x00008e00ff107624 */ /* 0x000fc400078e00ff */
[----:B------:R-:W-:-:S04]  /*00b0*/  IMAD.MOV.U32 R17, RZ, RZ, c[0x0][0x23c] ;  /* 0x00008f00ff117624 */ /* 0x000fc800078e00ff */
[----:B------:R-:W2:Y:S04]  /*00c0*/  @P1 LDG.E.64 R2, [R2.64] ;  /* 0x0000000602021981 */ /* 0x000ea8000c1e1b00 */
[----:B------:R1:W5:Y:S01]  /*00d0*/  @P1 LDG.E.64 R6, [R16.64] ;  /* 0x0000000610061981 */ /* 0x000362000c1e1b00 */
[----:B0-----:R-:W-:-:S03]  /*00e0*/  SHF.L.U32 R0, R5, 0x3, RZ ;  /* 0x0000000305007819 */ /* 0x001fc600000006ff */
[----:B------:R-:W0:Y:S01]  /*00f0*/  S2R R20, SR_CTAID.X ;  /* 0x0000000000147919 */ /* 0x000e220000002500 */
[----:B------:R-:W-:Y:S02]  /*0100*/  SHF.R.U32.HI R4, RZ, 0x5, R5 ;  /* 0x00000005ff047819 */ /* 0x000fe40000011605 */
[----:B------:R-:W-:-:S04]  /*0110*/  LOP3.LUT R0, R0, 0xf8, RZ, 0xc0, !PT ;  /* 0x000000f800007812 */ /* 0x000fc800078ec0ff */
[C---:B------:R-:W-:Y:S02]  /*0120*/  IADD3 R12, P2, R0.reuse, c[0x0][0x218], RZ ;  /* 0x00008600000c7a10 */ /* 0x040fe40007f5e0ff */
[----:B------:R-:W-:-:S03]  /*0130*/  IADD3 R18, P3, R0, c[0x0][0x1b0], RZ ;  /* 0x00006c0000127a10 */ /* 0x000fc60007f7e0ff */
[----:B------:R-:W-:-:S05]  /*0140*/  IMAD.X R13, RZ, RZ, c[0x0][0x21c], P2 ;  /* 0x00008700ff0d7624 */ /* 0x000fca00010e06ff */
[----:B------:R1:W5:Y:S04]  /*0150*/  @P0 LDG.E.64 R8, [R12.64] ;  /* 0x000000060c080981 */ /* 0x000368000c1e1b00 */
[----:B------:R1:W5:Y:S01]  /*0160*/  @P0 LDG.E.64 R10, [R12.64+0x100] ;  /* 0x000100060c0a0981 */ /* 0x000362000c1e1b00 */
[----:B0-----:R-:W-:-:S05]  /*0170*/  IMAD R4, R20, 0x4, R4 ;  /* 0x0000000414047824 */ /* 0x001fca00078e0204 */
[----:B------:R-:W-:Y:S02]  /*0180*/  ISETP.GE.AND P2, PT, R4, c[0x0][0x164], PT ;  /* 0x0000590004007a0c */ /* 0x000fe40003f46270 */
[----:B------:R-:W-:Y:S01]  /*0190*/  IADD3.X R19, RZ, c[0x0][0x1b4], RZ, P3, !PT ;  /* 0x00006d00ff137a10 */ /* 0x000fe20001ffe4ff */
[----:B--2---:R1:W0:Y:S08]  /*01a0*/  @P1 R2UR UR4, R2 ;  /* 0x00000000020413c2 */ /* 0x00423000000e0000 */
[----:B------:R1:W2:Y:S02]  /*01b0*/  @P1 R2UR UR5, R3 ;  /* 0x00000000030513c2 */ /* 0x0002a400000e0000 */
[----:B012---:R-:W-:Y:S05]  /*01c0*/  @P2 EXIT ;  /* 0x000000000000294d */ /* 0x007fea0003800000 */
[----:B------:R0:W2:Y:S04]  /*01d0*/  LDG.E.64 R14, [R18.64] ;  /* 0x00000006120e7981 */ /* 0x0000a8000c1e1b00 */
[----:B------:R0:W3:Y:S01]  /*01e0*/  LDG.E.64 R12, [R18.64+0x100] ;  /* 0x00010006120c7981 */ /* 0x0000e2000c1e1b00 */
        /* <DEDUP_REMOVED lines=14> */
[----:B------:R-:W-:Y:S01]  /*02d0*/  SHF.R.U64 R29, R8, 0x10, R9 ;  /* 0x00000010081d7819 */ /* 0x000fe20000001209 */
        /* <DEDUP_REMOVED lines=8> */
[----:B------:R-:W-:Y:S01]  /*0360*/  SHF.R.U64 R31, R10, 0x10, R11 ;  /* 0x000000100a1f7819 */ /* 0x000fe2000000120b */
[----:B------:R-:W-:Y:S01]  /*0370*/  UIADD3 UR20, UR5, -0x126145ec, URZ ;  /* 0xed9eba1405147890 */ /* 0x000fe2000fffe03f */
[----:B0-----:R-:W-:Y:S01]  /*0380*/  IMAD.HI.U32 R18, R2, -0x326172a9, RZ ;  /* 0xcd9e8d5702127827 */ /* 0x001fe200078e00ff */
[----:B------:R-:W-:Y:S01]  /*0390*/  LOP3.LUT R17, R20, UR15, R17, 0x96, !PT ;  /* 0x0000000f14117c12 */ /* 0x000fe2000f8e9611 */
[----:B------:R-:W-:Y:S01]  /*03a0*/  UIADD3 UR22, UR5, -0x56f99767, URZ ;  /* 0xa906689905167890 */ /* 0x000fe2000fffe03f */
[----:B------:R-:W-:Y:S01]  /*03b0*/  SHF.R.U32.HI R32, RZ, 0x10, R11 ;  /* 0x00000010ff207819 */ /* 0x000fe2000001160b */
[----:B------:R-:W-:Y:S01]  /*03c0*/  IMAD R2, R2, -0x326172a9, RZ ;  /* 0xcd9e8d5702027824 */ /* 0x000fe200078e02ff */
[----:B------:R-:W-:Y:S01]  /*03d0*/  LOP3.LUT R3, R18, UR14, R3, 0x96, !PT ;  /* 0x0000000e12037c12 */ /* 0x000fe2000f8e9603 */
[----:B------:R-:W-:Y:S01]  /*03e0*/  IMAD.HI.U32 R19, R17, -0x326172a9, RZ ;  /* 0xcd9e8d5711137827 */ /* 0x000fe200078e00ff */
[----:B------:R-:W-:Y:S01]  /*03f0*/  UIADD3 UR21, UR4, 0x1715609d, URZ ;  /* 0x1715609d04157890 */ /* 0x000fe2000fffe03f */
[----:B------:R-:W-:Y:S01]  /*0400*/  HFMA2.MMA R28, -RZ, RZ, 0, 0 ;  /* 0x00000000ff1c7435 */ /* 0x000fe200000001ff */
[----:B------:R-:W-:Y:S01]  /*0410*/  UIADD3 UR23, UR4, -0x4ab325aa, URZ ;  /* 0xb54cda5604177890 */ /* 0x000fe2000fffe03f */
[----:B------:R-:W-:Y:S01]  /*0420*/  IMAD R0, R0, -0x2daee0ad, RZ ;  /* 0xd2511f5300007824 */ /* 0x000fe200078e02ff */
[----:B------:R-:W-:Y:S01]  /*0430*/  LOP3.LUT R2, R19, UR16, R2, 0x96, !PT ;  /* 0x0000001013027c12 */ /* 0x000fe2000f8e9602 */
[C---:B------:R-:W-:Y:S01]  /*0440*/  IMAD.HI.U32 R21, R3.reuse, -0x2daee0ad, RZ ;  /* 0xd2511f5303157827 */ /* 0x040fe200078e00ff */
[----:B------:R-:W-:Y:S01]  /*0450*/  UIADD3 UR10, UR5, 0x646e171e, URZ ;  /* 0x646e171e050a7890 */ /* 0x000fe2000fffe03f */
[----:B------:R-:W-:Y:S01]  /*0460*/  BSSY B0, `(.L_x_6766) ;  /* 0x0000365000007945 */ /* 0x000fe20003800000 */
[----:B------:R-:W-:Y:S01]  /*0470*/  UIADD3 UR11, UR5, 0x1fd5c5a3, URZ ;  /* 0x1fd5c5a3050b7890 */ /* 0x000fe2000fffe03f */
[----:B------:R-:W-:Y:S01]  /*0480*/  IMAD R3, R3, -0x2daee0ad, RZ ;  /* 0xd2511f5303037824 */ /* 0x000fe200078e02ff */
[----:B------:R-:W-:Y:S01]  /*0490*/  LOP3.LUT R0, R21, UR9, R0, 0x96, !PT ;  /* 0x0000000915007c12 */ /* 0x000fe2000f8e9600 */
[----:B------:R-:W-:Y:S01]  /*04a0*/  IMAD.HI.U32 R20, R2, -0x2daee0ad, RZ ;  /* 0xd2511f5302147827 */ /* 0x000fe200078e00ff */
[----:B------:R-:W-:Y:S01]  /*04b0*/  UIADD3 UR24, UR4, 0x5384540f, URZ ;  /* 0x5384540f04187890 */ /* 0x000fe2000fffe03f */
[----:B------:R-:W-:Y:S01]  /*04c0*/  HADD2.F32 R8, -RZ, R8.H0_H0 ;  /* 0x20000008ff087230 */ /* 0x000fe20000004100 */
[----:B------:R-:W-:Y:S01]  /*04d0*/  UIADD3 UR25, UR4, -0xe443238, URZ ;  /* 0xf1bbcdc804197890 */ /* 0x000fe2000fffe03f */
[----:B------:R-:W-:Y:S01]  /*04e0*/  IMAD R17, R17, -0x326172a9, RZ ;  /* 0xcd9e8d5711117824 */ /* 0x000fe200078e02ff */
[----:B------:R-:W-:Y:S01]  /*04f0*/  LOP3.LUT R3, R20, UR18, R3, 0x96, !PT ;  /* 0x0000001214037c12 */ /* 0x000fe2000f8e9603 */
[C---:B------:R-:W-:Y:S01]  /*0500*/  IMAD.HI.U32 R18, R0.reuse, -0x326172a9, RZ ;  /* 0xcd9e8d5700127827 */ /* 0x040fe200078e00ff */
[----:B------:R-:W-:Y:S01]  /*0510*/  UIADD3 UR12, UR5, -0x24c28bd8, URZ ;  /* 0xdb3d7428050c7890 */ /* 0x000fe2000fffe03f */
[----:B------:R-:W-:Y:S01]  /*0520*/  HADD2.F32 R9, -RZ, R9.H0_H0 ;  /* 0x20000009ff097230 */ /* 0x000fe20000004100 */
[----:B------:R-:W-:Y:S01]  /*0530*/  UIADD3 UR13, UR5, -0x695add53, URZ ;  /* 0x96a522ad050d7890 */ /* 0x000fe2000fffe03f */
[----:B------:R-:W-:Y:S01]  /*0540*/  IMAD R0, R0, -0x326172a9, RZ ;  /* 0xcd9e8d5700007824 */ /* 0x000fe200078e02ff */
[----:B------:R-:W-:Y:S01]  /*0550*/  LOP3.LUT R17, R18, UR17, R17, 0x96, !PT ;  /* 0x0000001112117c12 */ /* 0x000fe2000f8e9611 */
[----:B------:R-:W-:Y:S01]  /*0560*/  IMAD.HI.U32 R19, R3, -0x326172a9, RZ ;  /* 0xcd9e8d5703137827 */ /* 0x000fe200078e00ff */
[----:B------:R-:W-:Y:S01]  /*0570*/  UIADD3 UR26, UR4, -0x700cb87f, URZ ;  /* 0x8ff34781041a7890 */ /* 0x000fe2000fffe03f */
[----:B------:R-:W-:Y:S01]  /*0580*/  HADD2.F32 R10, -RZ, R10.H0_H0 ;  /* 0x2000000aff0a7230 */ /* 0x000fe20000004100 */
[----:B------:R-:W-:Y:S01]  /*0590*/  LOP3.LUT R37, R16, 0x3, RZ, 0xc0, !PT ;  /* 0x0000000310257812 */ /* 0x000fe200078ec0ff */
        /* <DEDUP_REMOVED lines=14> */
[----:B------:R-:W-:-:S03]  /*0680*/  HADD2.F32 R32, -RZ, R32.H0_H0 ;  /* 0x20000020ff207230 */ /* 0x000fc60000004100 */
        /* <DEDUP_REMOVED lines=17> */
[----:B------:R-:W-:-:S04]  /*07a0*/  IMAD.WIDE.U32 R2, R3, -0x2daee0ad, RZ ;  /* 0xd2511f5303027825 */ /* 0x000fc800078e00ff */
[----:B------:R-:W-:Y:S01]  /*07b0*/  IMAD R21, R20, -0x326172a9, RZ ;  /* 0xcd9e8d5714157824 */ /* 0x000fe200078e02ff */
[----:B------:R-:W-:Y:S01]  /*07c0*/  LOP3.LUT R19, R3, UR12, R19, 0x96, !PT ;  /* 0x0000000c03137c12 */ /* 0x000fe2000f8e9613 */
[----:B------:R-:W-:-:S04]  /*07d0*/  IMAD.HI.U32 R3, R17, -0x2daee0ad, RZ ;  /* 0xd2511f5311037827 */ /* 0x000fc800078e00ff */
[----:B------:R-:W-:Y:S01]  /*07e0*/  IMAD.WIDE.U32 R18, R19, -0x326172a9, RZ ;  /* 0xcd9e8d5713127825 */ /* 0x000fe200078e00ff */
[----:B------:R-:W-:-:S03]  /*07f0*/  LOP3.LUT R0, R3, UR13, R2, 0x96, !PT ;  /* 0x0000000d03007c12 */ /* 0x000fc6000f8e9602 */
[----:B------:R-:W-:Y:S01]  /*0800*/  IMAD.MOV.U32 R2, RZ, RZ, R18 ;  /* 0x000000ffff027224 */ /* 0x000fe200078e0012 */
[----:B------:R-:W-:Y:S01]  /*0810*/  LOP3.LUT R3, R19, UR26, R21, 0x96, !PT ;  /* 0x0000001a13037c12 */ /* 0x000fe2000f8e9615 */
[----:B------:R-:W-:Y:S01]  /*0820*/  IMAD R38, R17, -0x2daee0ad, RZ ;  /* 0xd2511f5311267824 */ /* 0x000fe200078e02ff */
        /* <DEDUP_REMOVED lines=12> */
.L_x_6826:
[----:B------:R-:W0:Y:S01]  /*08f0*/  S2R R43, SR_TID.X ;  /* 0x00000000002b7919 */ /* 0x000e220000002100 */
[----:B------:R-:W-:Y:S01]  /*0900*/  IMAD R12, R4, c[0x0][0x168], RZ ;  /* 0x00005a00040c7a24 */ /* 0x000fe200078e02ff */
[----:B------:R-:W-:Y:S01]  /*0910*/  ISETP.NE.U32.AND P1, PT, RZ, c[0x0][0x180], PT ;  /* 0x00006000ff007a0c */ /* 0x000fe20003f25070 */
[----:B------:R-:W-:Y:S01]  /*0920*/  IMAD.MOV.U32 R21, RZ, RZ, 0x10 ;  /* 0x00000010ff157424 */ /* 0x000fe200078e00ff */
[----:B------:R-:W-:-:S02]  /*0930*/  ISETP.NE.U32.AND P0, PT, RZ, c[0x0][0x1c0], PT ;  /* 0x00007000ff007a0c */ /* 0x000fc40003f05070 */
[----:B------:R-:W-:Y:S02]  /*0940*/  SHF.R.S32.HI R13, RZ, 0x1f, R12 ;  /* 0x0000001fff0d7819 */ /* 0x000fe4000001140c */
[----:B------:R-:W-:Y:S02]  /*0950*/  ISETP.NE.AND.EX P1, PT, RZ, c[0x0][0x184], PT, P1 ;  /* 0x00006100ff007a0c */ /* 0x000fe40003f25310 */
[----:B------:R-:W-:Y:S02]  /*0960*/  LEA.HI R42, R13, R12, RZ, 0x2 ;  /* 0x0000000c0d2a7211 */ /* 0x000fe400078f10ff */
[----:B------:R-:W-:Y:S02]  /*0970*/  ISETP.NE.AND.EX P0, PT, RZ, c[0x0][0x1c4], PT, P0 ;  /* 0x00007100ff007a0c */ /* 0x000fe40003f05300 */
[----:B------:R-:W-:Y:S02]  /*0980*/  MOV R44, 0x3f800000 ;  /* 0x3f800000002c7802 */ /* 0x000fe40000000f00 */
[----:B0-----:R-:W-:-:S09]  /*0990*/  LOP3.LUT R43, R43, 0x1f, RZ, 0xc0, !PT ;  /* 0x0000001f2b2b7812 */ /* 0x001fd200078ec0ff */
[----:B------:R-:W-:Y:S01]  /*09a0*/  @P0 IMAD.MOV.U32 R41, RZ, RZ, 0x4 ;  /* 0x00000004ff290424 */ /* 0x000fe200078e00ff */
[----:B------:R-:W-:-:S03]  /*09b0*/  LEA.HI.SX32 R42, R42, R43, 0x1e ;  /* 0x0000002b2a2a7211 */ /* 0x000fc600078ff2ff */
[----:B------:R-:W-:-:S04]  /*09c0*/  @P0 IMAD.WIDE R40, R4, R41, c[0x0][0x1c0] ;  /* 0x0000700004280625 */ /* 0x000fc800078e0229 */
[CC--:B------:R-:W-:Y:S01]  /*09d0*/  IMAD.WIDE.U32 R12, R42.reuse, R21.reuse, c[0x0][0x170] ;  /* 0x00005c002a0c7625 */ /* 0x0c0fe200078e0015 */
[----:B------:R0:W5:Y:S03]  /*09e0*/  @P0 LDG.E R44, [R40.64] ;  /* 0x00000006282c0981 */ /* 0x000166000c1e1900 */
[----:B------:R-:W-:Y:S02]  /*09f0*/  @P1 IMAD.WIDE.U32 R22, R42, R21, c[0x0][0x180] ;  /* 0x000060002a161625 */ /* 0x000fe400078e0015 */
[----:B------:R-:W5:Y:S04]  /*0a00*/  LDG.E.128 R12, [R12.64] ;  /* 0x000000060c0c7981 */ /* 0x000f68000c1e1d00 */
        /* <DEDUP_REMOVED lines=13> */
.L_x_6768:
[----:B0-----:R-:W-:Y:S02]  /*0ae0*/  IMAD.MOV.U32 R20, RZ, RZ, R2 ;  /* 0x000000ffff147224 */ /* 0x001fe400078e0002 */
.L_x_6769:
[----:B------:R-:W-:Y:S05]  /*0af0*/  BSYNC B1 ;  /* 0x0000000000017941 */ /* 0x000fea0003800000 */
.L_x_6767:
        /* <DEDUP_REMOVED lines=16> */
.L_x_6773:
[----:B------:R-:W-:Y:S05]  /*0c00*/  BSYNC B2 ;  /* 0x0000000000027941 */ /* 0x000fea0003800000 */
.L_x_6772:
        /* <DEDUP_REMOVED lines=42> */
.L_x_6771:
[----:B------:R-:W-:Y:S05]  /*0eb0*/  BSYNC B1 ;  /* 0x0000000000017941 */ /* 0x000fea0003800000 */
.L_x_6770:
        /* <DEDUP_REMOVED lines=22> */
.L_x_6775:
[----:B------:R-:W-:Y:S02]  /*1020*/  IMAD.MOV.U32 R20, RZ, RZ, R2 ;  /* 0x000000ffff147224 */ /* 0x000fe400078e0002 */
.L_x_6776:
[----:B------:R-:W-:Y:S05]  /*1030*/  BSYNC B1 ;  /* 0x0000000000017941 */ /* 0x000fea0003800000 */
.L_x_6774:
        /* <DEDUP_REMOVED lines=16> */
.L_x_6780:
[----:B------:R-:W-:Y:S05]  /*1140*/  BSYNC B2 ;  /* 0x0000000000027941 */ /* 0x000fea0003800000 */
.L_x_6779:
        /* <DEDUP_REMOVED lines=42> */
.L_x_6778:
[----:B------:R-:W-:Y:S05]  /*13f0*/  BSYNC B1 ;  /* 0x0000000000017941 */ /* 0x000fea0003800000 */
.L_x_6777:
        /* <DEDUP_REMOVED lines=19> */
.L_x_6782:
[----:B------:R-:W-:Y:S02]  /*1530*/  MOV R20, R2 ;  /* 0x0000000200147202 */ /* 0x000fe40000000f00 */
.L_x_6783:
[----:B------:R-:W-:Y:S05]  /*1540*/  BSYNC B1 ;  /* 0x0000000000017941 */ /* 0x000fea0003800000 */
.L_x_6781:
        /* <DEDUP_REMOVED lines=16> */
.L_x_6787:
[----:B------:R-:W-:Y:S05]  /*1650*/  BSYNC B2 ;  /* 0x0000000000027941 */ /* 0x000fea0003800000 */
.L_x_6786:
        /* <DEDUP_REMOVED lines=42> */
.L_x_6785:
[----:B------:R-:W-:Y:S05]  /*1900*/  BSYNC B1 ;  /* 0x0000000000017941 */ /* 0x000fea0003800000 */
.L_x_6784:
[----:B------:R-:W0:Y:S01]  /*1910*/  I2F.U32 R20, R20 ;  /* 0x0000001400147306 */ /* 0x000e220000201000 */
[----:B------:R-:W-:Y:S01]  /*1920*/  FMUL.FTZ R22, R14, R44 ;  /* 0x0000002c0e167220 */ /* 0x000fe20000410000 */
[C---:B------:R-:W-:Y:S01]  /*1930*/  ISETP.NE.AND P5, PT, R23.reuse, 0x1, PT ;  /* 0x000000011700780c */ /* 0x040fe20003fa5270 */
[----:B------:R-:W-:Y:S01]  /*1940*/  BSSY B1, `(.L_x_6788) ;  /* 0x0000011000017945 */ /* 0x000fe20003800000 */
[----:B------:R-:W-:Y:S01]  /*1950*/  IADD3 R39, R23, 0x1, RZ ;  /* 0x0000000117277810 */ /* 0x000fe20007ffe0ff */
        /* <DEDUP_REMOVED lines=14> */
.L_x_6789:
[----:B------:R-:W-:Y:S02]  /*1a40*/  MOV R20, R2 ;  /* 0x0000000200147202 */ /* 0x000fe40000000f00 */
.L_x_6790:
[----:B------:R-:W-:Y:S05]  /*1a50*/  BSYNC B1 ;  /* 0x0000000000017941 */ /* 0x000fea0003800000 */
.L_x_6788:
        /* <DEDUP_REMOVED lines=16> */
.L_x_6794:
[----:B------:R-:W-:Y:S05]  /*1b60*/  BSYNC B2 ;  /* 0x0000000000027941 */ /* 0x000fea0003800000 */
.L_x_6793:
        /* <DEDUP_REMOVED lines=42> */
.L_x_6792:
[----:B------:R-:W-:Y:S05]  /*1e10*/  BSYNC B1 ;  /* 0x0000000000017941 */ /* 0x000fea0003800000 */
.L_x_6791:
[----:B------:R-:W0:Y:S01]  /*1e20*/  I2F.U32 R20, R20 ;  /* 0x0000001400147306 */ /* 0x000e220000201000 */
[----:B------:R-:W-:Y:S01]  /*1e30*/  FMUL.FTZ R15, R15, R44 ;  /* 0x0000002c0f0f7220 */ /* 0x000fe20000410000 */
[----:B------:R-:W-:Y:S01]  /*1e40*/  SEL R23, RZ, 0x10000, P4 ;  /* 0x00010000ff177807 */ /* 0x000fe20002000000 */
[----:B------:R-:W-:Y:S01]  /*1e50*/  IMAD.MOV.U32 R49, RZ, RZ, 0x4 ;  /* 0x00000004ff317424 */ /* 0x000fe200078e00ff */
[----:B------:R-:W-:Y:S01]  /*1e60*/  SEL R37, RZ, 0x100, P3 ;  /* 0x00000100ff257807 */ /* 0x000fe20001800000 */
[----:B------:R-:W-:Y:S01]  /*1e70*/  FMUL.FTZ R15, R15, c[0x0][0x1e8] ;  /* 0x00007a000f0f7a20 */ /* 0x000fe20000410000 */
[C---:B------:R-:W-:Y:S01]  /*1e80*/  IADD3 R46, R42.reuse, 0x20, RZ ;  /* 0x000000202a2e7810 */ /* 0x040fe20007ffe0ff */
[----:B------:R-:W-:-:S04]  /*1e90*/  IMAD.WIDE.U32 R50, R42, R21, c[0x0][0x188] ;  /* 0x000062002a327625 */ /* 0x000fc800078e0015 */
[----:B------:R-:W-:-:S04]  /*1ea0*/  IMAD.WIDE.U32 R48, R42, R49, c[0x0][0x190] ;  /* 0x000064002a307625 */ /* 0x000fc800078e0031 */
[----:B0-----:R-:W-:Y:S02]  /*1eb0*/  FFMA.FTZ R22, R20, R45, 1.1641532182693481445e-10 ;  /* 0x2f00000014167423 */ /* 0x001fe4000001002d */
[----:B------:R-:W-:-:S03]  /*1ec0*/  IMAD.WIDE.U32 R20, R46, R21, c[0x0][0x170] ;  /* 0x00005c002e147625 */ /* 0x000fc600078e0015 */
[----:B------:R-:W-:-:S04]  /*1ed0*/  FSETP.GTU.FTZ.AND P5, PT, R22, c[0x0][0x1e4], PT ;  /* 0x0000790016007a0b */ /* 0x000fc80003fbc000 */
[----:B------:R-:W-:Y:S02]  /*1ee0*/  SEL R22, RZ, 0x1000000, P5 ;  /* 0x01000000ff167807 */ /* 0x000fe40002800000 */
[----:B------:R-:W-:Y:S02]  /*1ef0*/  FSEL R15, R15, RZ, !P5 ;  /* 0x000000ff0f0f7208 */ /* 0x000fe40006800000 */
[----:B------:R-:W-:Y:S02]  /*1f00*/  IADD3 R22, R37, R22, R23 ;  /* 0x0000001625167210 */ /* 0x000fe40007ffe017 */
[----:B------:R-:W-:Y:S01]  /*1f10*/  SEL R23, RZ, 0x1, P2 ;  /* 0x00000001ff177807 */ /* 0x000fe20001000000 */
[----:B------:R-:W-:Y:S01]  /*1f20*/  @P0 FADD.FTZ R15, R19, R15 ;  /* 0x0000000f130f0221 */ /* 0x000fe20000010000 */
[----:B------:R-:W-:Y:S02]  /*1f30*/  @P1 LEA R40, P2, R46, c[0x0][0x180], 0x4 ;  /* 0x000060002e281a11 */ /* 0x000fe400078420ff */
[----:B------:R-:W-:-:S02]  /*1f40*/  IADD3 R37, R22, R23, RZ ;  /* 0x0000001716257210 */ /* 0x000fc40007ffe0ff */
[----:B------:R0:W-:Y:S01]  /*1f50*/  STG.E.128 [R50.64], R12 ;  /* 0x0000000c32007986 */ /* 0x0001e2000c101d06 */
[----:B------:R-:W-:-:S03]  /*1f60*/  @P1 LEA.HI.X R41, R46, c[0x0][0x184], RZ, 0x4, P2 ;  /* 0x000061002e291a11 */ /* 0x000fc600010f24ff */
[----:B------:R0:W-:Y:S04]  /*1f70*/  STG.E [R48.64], R37 ;  /* 0x0000002530007986 */ /* 0x0001e8000c101906 */
        /* <DEDUP_REMOVED lines=14> */
.L_x_6796:
[----:B0-----:R-:W-:Y:S02]  /*2060*/  MOV R37, R2 ;  /* 0x0000000200257202 */ /* 0x001fe40000000f00 */
.L_x_6797:
[----:B------:R-:W-:Y:S05]  /*2070*/  BSYNC B1 ;  /* 0x0000000000017941 */ /* 0x000fea0003800000 */
.L_x_6795:
        /* <DEDUP_REMOVED lines=16> */
.L_x_6801:
[----:B------:R-:W-:Y:S05]  /*2180*/  BSYNC B2 ;  /* 0x0000000000027941 */ /* 0x000fea0003800000 */
.L_x_6800:
        /* <DEDUP_REMOVED lines=42> */
.L_x_6799:
[----:B------:R-:W-:Y:S05]  /*2430*/  BSYNC B1 ;  /* 0x0000000000017941 */ /* 0x000fea0003800000 */
.L_x_6798:
[----:B------:R-:W0:Y:S01]  /*2440*/  I2F.U32 R40, R37 ;  /* 0x0000002500287306 */ /* 0x000e220000201000 */
[C---:B------:R-:W-:Y:S01]  /*2450*/  ISETP.NE.AND P2, PT, R47.reuse, 0x1, PT ;  /* 0x000000012f00780c */ /* 0x040fe20003f45270 */
[----:B-----5:R-:W-:Y:S01]  /*2460*/  FMUL.FTZ R20, R20, R44 ;  /* 0x0000002c14147220 */ /* 0x020fe20000410000 */
        /* <DEDUP_REMOVED lines=16> */
.L_x_6803:
[----:B------:R-:W-:Y:S02]  /*2570*/  MOV R37, R2 ;  /* 0x0000000200257202 */ /* 0x000fe40000000f00 */
.L_x_6804:
[----:B------:R-:W-:Y:S05]  /*2580*/  BSYNC B1 ;  /* 0x0000000000017941 */ /* 0x000fea0003800000 */
.L_x_6802:
        /* <DEDUP_REMOVED lines=16> */
.L_x_6808:
[----:B------:R-:W-:Y:S05]  /*2690*/  BSYNC B2 ;  /* 0x0000000000027941 */ /* 0x000fea0003800000 */
.L_x_6807:
        /* <DEDUP_REMOVED lines=42> */
.L_x_6806:
[----:B------:R-:W-:Y:S05]  /*2940*/  BSYNC B1 ;  /* 0x0000000000017941 */ /* 0x000fea0003800000 */
.L_x_6805:
        /* <DEDUP_REMOVED lines=19> */
.L_x_6810:
[----:B------:R-:W-:Y:S02]  /*2a80*/  MOV R47, R2 ;  /* 0x00000002002f7202 */ /* 0x000fe40000000f00 */
.L_x_6811:
[----:B------:R-:W-:Y:S05]  /*2a90*/  BSYNC B1 ;  /* 0x0000000000017941 */ /* 0x000fea0003800000 */
.L_x_6809:
        /* <DEDUP_REMOVED lines=16> */
.L_x_6815:
[----:B------:R-:W-:Y:S05]  /*2ba0*/  BSYNC B2 ;  /* 0x0000000000027941 */ /* 0x000fea0003800000 */
.L_x_6814:
        /* <DEDUP_REMOVED lines=42> */
.L_x_6813:
[----:B------:R-:W-:Y:S05]  /*2e50*/  BSYNC B1 ;  /* 0x0000000000017941 */ /* 0x000fea0003800000 */
.L_x_6812:
[----:B------:R-:W0:Y:S01]  /*2e60*/  I2F.U32 R48, R47 ;  /* 0x0000002f00307306 */ /* 0x000e220000201000 */
[----:B------:R-:W-:Y:S01]  /*2e70*/  ISETP.NE.AND P4, PT, R40, 0x1, PT ;  /* 0x000000012800780c */ /* 0x000fe20003f85270 */
        /* <DEDUP_REMOVED lines=17> */
.L_x_6817:
[----:B------:R-:W-:Y:S02]  /*2f90*/  MOV R47, R2 ;  /* 0x00000002002f7202 */ /* 0x000fe40000000f00 */
.L_x_6818:
[----:B------:R-:W-:Y:S05]  /*2fa0*/  BSYNC B1 ;  /* 0x0000000000017941 */ /* 0x000fea0003800000 */
.L_x_6816:
        /* <DEDUP_REMOVED lines=16> */
.L_x_6822:
[----:B------:R-:W-:Y:S05]  /*30b0*/  BSYNC B2 ;  /* 0x0000000000027941 */ /* 0x000fea0003800000 */
.L_x_6821:
        /* <DEDUP_REMOVED lines=42> */
.L_x_6820:
[----:B------:R-:W-:Y:S05]  /*3360*/  BSYNC B1 ;  /* 0x0000000000017941 */ /* 0x000fea0003800000 */
.L_x_6819:
[----:B------:R0:W1:Y:S01]  /*3370*/  I2F.U32 R40, R47 ;  /* 0x0000002f00287306 */ /* 0x0000620000201000 */
[----:B------:R-:W-:Y:S01]  /*3380*/  FMUL.FTZ R23, R23, R44 ;  /* 0x0000002c17177220 */ /* 0x000fe20000410000 */
[----:B------:R-:W-:Y:S01]  /*3390*/  SEL R41, RZ, 0x100, P2 ;  /* 0x00000100ff297807 */ /* 0x000fe20001000000 */
[----:B------:R-:W-:Y:S01]  /*33a0*/  IMAD.SHL.U32 R49, R46, 0x10, RZ ;  /* 0x000000102e317824 */ /* 0x000fe200078e00ff */
[----:B------:R-:W-:Y:S01]  /*33b0*/  SHF.R.U32.HI R48, RZ, 0x1c, R46 ;  /* 0x0000001cff307819 */ /* 0x000fe2000001162e */
[----:B------:R-:W-:Y:S01]  /*33c0*/  FMUL.FTZ R23, R23, c[0x0][0x1e8] ;  /* 0x00007a0017177a20 */ /* 0x000fe20000410000 */
[----:B------:R-:W-:Y:S01]  /*33d0*/  SEL R50, RZ, 0x1, P1 ;  /* 0x00000001ff327807 */ /* 0x000fe20000800000 */
[----:B------:R-:W-:Y:S01]  /*33e0*/  FADD.FTZ R52, RZ, R12 ;  /* 0x0000000cff347221 */ /* 0x000fe20000010000 */
[----:B------:R-:W-:Y:S02]  /*33f0*/  IADD3 R44, P5, R49, c[0x0][0x188], RZ ;  /* 0x00006200312c7a10 */ /* 0x000fe40007fbe0ff */
[----:B------:R-:W-:Y:S01]  /*3400*/  ISETP.NE.AND P1, PT, R43, RZ, PT ;  /* 0x000000ff2b00720c */ /* 0x000fe20003f25270 */
[----:B0-----:R-:W-:-:S02]  /*3410*/  FADD.FTZ R47, R13, R52 ;  /* 0x000000340d2f7221 */ /* 0x001fc40000010000 */
[----:B-1----:R-:W-:Y:S01]  /*3420*/  FFMA.FTZ R40, R40, R45, 1.1641532182693481445e-10 ;  /* 0x2f00000028287423 */ /* 0x002fe2000001002d */
[----:B------:R-:W-:-:S04]  /*3430*/  IADD3.X R45, R48, c[0x0][0x18c], RZ, P5, !PT ;  /* 0x00006300302d7a10 */ /* 0x000fc80002ffe4ff */
[----:B------:R-:W-:Y:S02]  /*3440*/  FSETP.GTU.FTZ.AND P4, PT, R40, c[0x0][0x1e4], PT ;  /* 0x0000790028007a0b */ /* 0x000fe40003f9c000 */
[----:B------:R-:W-:Y:S02]  /*3450*/  SEL R40, RZ, 0x10000, P3 ;  /* 0x00010000ff287807 */ /* 0x000fe40001800000 */
[----:B------:R-:W-:Y:S02]  /*3460*/  FSEL R23, R23, RZ, !P4 ;  /* 0x000000ff17177208 */ /* 0x000fe40006000000 */
[----:B------:R-:W-:-:S03]  /*3470*/  SEL R39, RZ, 0x1000000, P4 ;  /* 0x01000000ff277807 */ /* 0x000fc60002000000 */
[----:B------:R-:W-:Y:S01]  /*3480*/  @P0 FADD.FTZ R23, R19, R23 ;  /* 0x0000001713170221 */ /* 0x000fe20000010000 */
[----:B------:R-:W-:Y:S02]  /*3490*/  IADD3 R39, R41, R39, R40 ;  /* 0x0000002729277210 */ /* 0x000fe40007ffe028 */
[C---:B------:R-:W-:Y:S02]  /*34a0*/  LEA R40, P0, R46.reuse, c[0x0][0x190], 0x2 ;  /* 0x000064002e287a11 */ /* 0x040fe400078010ff */
[----:B------:R-:W-:Y:S01]  /*34b0*/  IADD3 R39, R39, R50, RZ ;  /* 0x0000003227277210 */ /* 0x000fe20007ffe0ff */
[----:B------:R0:W-:Y:S01]  /*34c0*/  STG.E.128 [R44.64], R20 ;  /* 0x000000142c007986 */ /* 0x0001e2000c101d06 */
[----:B------:R-:W-:Y:S01]  /*34d0*/  LEA.HI.X R41, R46, c[0x0][0x194], RZ, 0x2, P0 ;  /* 0x000065002e297a11 */ /* 0x000fe200000f14ff */
[----:B------:R-:W-:-:S04]  /*34e0*/  FADD.FTZ R46, R14, R47 ;  /* 0x0000002f0e2e7221 */ /* 0x000fc80000010000 */
[----:B------:R1:W-:Y:S01]  /*34f0*/  STG.E [R40.64], R39 ;  /* 0x0000002728007986 */ /* 0x0003e2000c101906 */
[----:B------:R-:W-:-:S04]  /*3500*/  FADD.FTZ R47, R15, R46 ;  /* 0x0000002e0f2f7221 */ /* 0x000fc80000010000 */
[----:B------:R-:W-:-:S04]  /*3510*/  FADD.FTZ R46, R20, R47 ;  /* 0x0000002f142e7221 */ /* 0x000fc80000010000 */
[----:B0-----:R-:W-:-:S04]  /*3520*/  FADD.FTZ R45, R21, R46 ;  /* 0x0000002e152d7221 */ /* 0x001fc80000010000 */
[----:B------:R-:W-:-:S04]  /*3530*/  FADD.FTZ R44, R22, R45 ;  /* 0x0000002d162c7221 */ /* 0x000fc80000010000 */
[----:B------:R-:W-:Y:S01]  /*3540*/  FADD.FTZ R43, R23, R44 ;  /* 0x0000002c172b7221 */ /* 0x000fe20000010000 */
[----:B------:R-:W-:Y:S05]  /*3550*/  BRA.DIV ~URZ, `(.L_x_6823) ;  /* 0x000005727f007947 */ /* 0x000fea000b800000 */
[----:B-1----:R0:W1:Y:S02]  /*3560*/  SHFL.BFLY PT, R44, R43, 0x1, 0x1f ;  /* 0x0c201f002b2c7f89 */ /* 0x00206400000e0000 */
.L_x_6827:
        /* <DEDUP_REMOVED lines=36> */
.L_x_6828:
[----:B------:R-:W-:Y:S01]  /*37b0*/  FMUL.FTZ R40, R43, R43 ;  /* 0x0000002b2b287220 */ /* 0x000fe20000410000 */
[----:B------:R-:W-:Y:S01]  /*37c0*/  ISETP.NE.AND P0, PT, RZ, UR8, PT ;  /* 0x00000008ff007c0c */ /* 0x000fe2000bf05270 */
[----:B------:R-:W-:Y:S02]  /*37d0*/  IMAD.MOV.U32 R45, RZ, RZ, c[0x0][0x1e0] ;  /* 0x00007800ff2d7624 */ /* 0x000fe400078e00ff */
[----:B-1----:R-:W-:Y:S01]  /*37e0*/  FADD.FTZ R44, R44, R39 ;  /* 0x000000272c2c7221 */ /* 0x002fe20000010000 */
[----:B------:R-:W-:Y:S02]  /*37f0*/  FSEL R41, R40, RZ, P0 ;  /* 0x000000ff28297208 */ /* 0x000fe40000000000 */
[----:B0-----:R-:W-:Y:S01]  /*3800*/  MOV R39, 0x4 ;  /* 0x0000000400277802 */ /* 0x001fe20000000f00 */
[----:B------:R-:W-:-:S04]  /*3810*/  FFMA.FTZ R40, R44, R45, c[0x0][0x228] ;  /* 0x00008a002c287623 */ /* 0x000fc8000001002d */
[----:B------:R-:W-:Y:S01]  /*3820*/  FADD.FTZ R44, R40, R41 ;  /* 0x00000029282c7221 */ /* 0x000fe20000010000 */
[----:B------:R-:W-:Y:S01]  /*3830*/  FSEL R41, R43, RZ, !P0 ;  /* 0x000000ff2b297208 */ /* 0x000fe20004000000 */
[----:B------:R-:W-:Y:S01]  /*3840*/  @!P1 IMAD.WIDE R46, R4, R39, c[0x0][0x1a0] ;  /* 0x00006800042e9625 */ /* 0x000fe200078e0227 */
[----:B------:R-:W-:-:S03]  /*3850*/  IADD3 R40, P0, R49, c[0x0][0x208], RZ ;  /* 0x0000820031287a10 */ /* 0x000fc60007f1e0ff */
[----:B------:R-:W0:Y:S01]  /*3860*/  MUFU.RSQ R44, R44 ;  /* 0x0000002c002c7308 */ /* 0x000e220000001400 */
[--C-:B------:R-:W-:Y:S01]  /*3870*/  FADD.FTZ R45, R12, -R41.reuse ;  /* 0x800000290c2d7221 */ /* 0x100fe20000010000 */
[----:B------:R1:W-:Y:S01]  /*3880*/  @!P1 STG.E [R46.64], R43 ;  /* 0x0000002b2e009986 */ /* 0x0003e2000c101906 */
[----:B------:R-:W-:Y:S02]  /*3890*/  IMAD.MOV.U32 R12, RZ, RZ, 0x10 ;  /* 0x00000010ff0c7424 */ /* 0x000fe400078e00ff */
[--C-:B------:R-:W-:Y:S02]  /*38a0*/  FADD.FTZ R13, R13, -R41.reuse ;  /* 0x800000290d0d7221 */ /* 0x100fe40000010000 */
[--C-:B------:R-:W-:Y:S02]  /*38b0*/  FADD.FTZ R51, R14, -R41.reuse ;  /* 0x800000290e337221 */ /* 0x100fe40000010000 */
[--C-:B------:R-:W-:Y:S02]  /*38c0*/  FADD.FTZ R15, R15, -R41.reuse ;  /* 0x800000290f0f7221 */ /* 0x100fe40000010000 */
[----:B------:R-:W-:-:S02]  /*38d0*/  FADD.FTZ R53, R20, -R41 ;  /* 0x8000002914357221 */ /* 0x000fc40000010000 */
[--C-:B------:R-:W-:Y:S02]  /*38e0*/  FADD.FTZ R21, R21, -R41.reuse ;  /* 0x8000002915157221 */ /* 0x100fe40000010000 */
[--C-:B------:R-:W-:Y:S02]  /*38f0*/  FADD.FTZ R49, R22, -R41.reuse ;  /* 0x8000002916317221 */ /* 0x100fe40000010000 */
[----:B------:R-:W-:Y:S01]  /*3900*/  FADD.FTZ R23, R23, -R41 ;  /* 0x8000002917177221 */ /* 0x000fe20000010000 */
[----:B------:R-:W-:Y:S01]  /*3910*/  IADD3.X R41, R48, c[0x0][0x20c], RZ, P0, !PT ;  /* 0x0000830030297a10 */ /* 0x000fe200007fe4ff */
        /* <DEDUP_REMOVED lines=23> */
[----:B0-----:R-:W-:Y:S01]  /*3a90*/  @P0 CALL.REL.NOINC `(.L_x_6825) ;  /* 0x0000001000000944 */ /* 0x001fe20003c00000 */
[----:B------:R-:W-:Y:S05]  /*3aa0*/  BRA `(.L_x_6826) ;  /* 0xffffce4000007947 */ /* 0x000fea000383ffff */
.L_x_6825:
[----:B------:R-:W-:Y:S05]  /*3ab0*/  BSYNC B0 ;  /* 0x0000000000007941 */ /* 0x000fea0003800000 */
.L_x_6766:
[----:B------:R-:W-:Y:S05]  /*3ac0*/  EXIT ;  /* 0x000000000000794d */ /* 0x000fea0003800000 */
.L_x_6823:
[----:B-1----:R-:W-:Y:S01]  /*3ad0*/  HFMA2.MMA R45, -RZ, RZ, 0, 1.847743988037109375e-06 ;  /* 0x0000001fff2d7435 */ /* 0x002fe200000001ff */
[----:B------:R-:W-:Y:S01]  /*3ae0*/  MOV R39, R43 ;  /* 0x0000002b00277202 */ /* 0x000fe20000000f00 */
[----:B------:R-:W-:Y:S01]  /*3af0*/  IMAD.MOV.U32 R46, RZ, RZ, 0x1 ;  /* 0x00000001ff2e7424 */ /* 0x000fe200078e00ff */
[----:B------:R-:W-:Y:S01]  /*3b00*/  MOV R40, 0x3b30 ;  /* 0x00003b3000287802 */ /* 0x000fe20000000f00 */
[----:B------:R-:W-:Y:S02]  /*3b10*/  IMAD.MOV.U32 R44, RZ, RZ, -0x1 ;  /* 0xffffffffff2c7424 */ /* 0x000fe400078e00ff */
[----:B------:R-:W-:Y:S05]  /*3b20*/  CALL.REL.NOINC `($__internal_137_$__cuda_sm70_shflsync_bfly_p) ;  /* 0x0000049000007944 */ /* 0x000fea0003c00000 */
[----:B01----:R-:W-:Y:S05]  /*3b30*/  BRA `(.L_x_6827) ;  /* 0xfffffa3000007947 */ /* 0x003fea000383ffff */
.L_x_6824:
[----:B------:R-:W-:Y:S01]  /*3b40*/  HFMA2.MMA R45, -RZ, RZ, 0, 1.847743988037109375e-06 ;  /* 0x0000001fff2d7435 */ /* 0x000fe200000001ff */
[----:B------:R-:W-:Y:S01]  /*3b50*/  MOV R39, R47 ;  /* 0x0000002f00277202 */ /* 0x000fe20000000f00 */
[----:B------:R-:W-:Y:S01]  /*3b60*/  IMAD.MOV.U32 R46, RZ, RZ, 0x2 ;  /* 0x00000002ff2e7424 */ /* 0x000fe200078e00ff */
[----:B------:R-:W-:Y:S01]  /*3b70*/  MOV R40, 0x3ba0 ;  /* 0x00003ba000287802 */ /* 0x000fe20000000f00 */
[----:B------:R-:W-:Y:S02]  /*3b80*/  IMAD.MOV.U32 R44, RZ, RZ, -0x1 ;  /* 0xffffffffff2c7424 */ /* 0x000fe400078e00ff */
[----:B0-----:R-:W-:Y:S05]  /*3b90*/  CALL.REL.NOINC `($__internal_137_$__cuda_sm70_shflsync_bfly_p) ;  /* 0x0000042000007944 */ /* 0x001fea0003c00000 */
[----:B01----:R-:W-:Y:S01]  /*3ba0*/  FADD.FTZ R39, R47, R44 ;  /* 0x0000002c2f277221 */ /* 0x003fe20000010000 */
[----:B------:R-:W-:Y:S01]  /*3bb0*/  MOV R46, 0x4 ;  /* 0x00000004002e7802 */ /* 0x000fe20000000f00 */
[----:B------:R-:W-:Y:S01]  /*3bc0*/  IMAD.MOV.U32 R45, RZ, RZ, 0x1f ;  /* 0x0000001fff2d7424 */ /* 0x000fe200078e00ff */
[----:B------:R-:W-:-:S02]  /*3bd0*/  MOV R44, 0xffffffff ;  /* 0xffffffff002c7802 */ /* 0x000fc40000000f00 */
[----:B------:R-:W-:Y:S02]  /*3be0*/  MOV R40, 0x3c00 ;  /* 0x00003c0000287802 */ /* 0x000fe40000000f00 */
[----:B------:R-:W-:Y:S05]  /*3bf0*/  CALL.REL.NOINC `($__internal_137_$__cuda_sm70_shflsync_bfly_p) ;  /* 0x000003c000007944 */ /* 0x000fea0003c00000 */
[----:B0-----:R-:W-:Y:S01]  /*3c00*/  HFMA2.MMA R45, -RZ, RZ, 0, 1.847743988037109375e-06 ;  /* 0x0000001fff2d7435 */ /* 0x001fe200000001ff */
[----:B-1----:R-:W-:Y:S01]  /*3c10*/  FADD.FTZ R39, R39, R44 ;  /* 0x0000002c27277221 */ /* 0x002fe20000010000 */
[----:B------:R-:W-:Y:S01]  /*3c20*/  MOV R40, 0x3c60 ;  /* 0x00003c6000287802 */ /* 0x000fe20000000f00 */
[----:B------:R-:W-:Y:S02]  /*3c30*/  IMAD.MOV.U32 R46, RZ, RZ, 0x8 ;  /* 0x00000008ff2e7424 */ /* 0x000fe400078e00ff */
[----:B------:R-:W-:Y:S02]  /*3c40*/  IMAD.MOV.U32 R44, RZ, RZ, -0x1 ;  /* 0xffffffffff2c7424 */ /* 0x000fe400078e00ff */
[----:B------:R-:W-:Y:S05]  /*3c50*/  CALL.REL.NOINC `($__internal_137_$__cuda_sm70_shflsync_bfly_p) ;  /* 0x0000036000007944 */ /* 0x000fea0003c00000 */
[----:B01----:R-:W-:Y:S01]  /*3c60*/  FADD.FTZ R39, R39, R44 ;  /* 0x0000002c27277221 */ /* 0x003fe20000010000 */
[----:B------:R-:W-:Y:S01]  /*3c70*/  MOV R46, 0x10 ;  /* 0x00000010002e7802 */ /* 0x000fe20000000f00 */
[----:B------:R-:W-:Y:S01]  /*3c80*/  IMAD.MOV.U32 R45, RZ, RZ, 0x1f ;  /* 0x0000001fff2d7424 */ /* 0x000fe200078e00ff */
[----:B------:R-:W-:Y:S02]  /*3c90*/  MOV R44, 0xffffffff ;  /* 0xffffffff002c7802 */ /* 0x000fe40000000f00 */
[----:B------:R-:W-:-:S02]  /*3ca0*/  MOV R40, 0x3cc0 ;  /* 0x00003cc000287802 */ /* 0x000fc40000000f00 */
[----:B------:R-:W-:Y:S05]  /*3cb0*/  CALL.REL.NOINC `($__internal_137_$__cuda_sm70_shflsync_bfly_p) ;  /* 0x0000030000007944 */ /* 0x000fea0003c00000 */
[----:B-1----:R-:W-:Y:S01]  /*3cc0*/  FADD.FTZ R43, R39, R44 ;  /* 0x0000002c272b7221 */ /* 0x002fe20000010000 */
[----:B0-----:R-:W-:Y:S01]  /*3cd0*/  HFMA2.MMA R45, -RZ, RZ, 0, 1.847743988037109375e-06 ;  /* 0x0000001fff2d7435 */ /* 0x001fe200000001ff */
[----:B------:R-:W-:-:S02]  /*3ce0*/  IMAD.MOV.U32 R46, RZ, RZ, 0x1 ;  /* 0x00000001ff2e7424 */ /* 0x000fc400078e00ff */
        /* <DEDUP_REMOVED lines=19> */
[----:B------:R-:W-:Y:S05]  /*3e20*/  CALL.REL.NOINC `($__internal_137_$__cuda_sm70_shflsync_bfly_p) ;  /* 0x0000019000007944 */ /* 0x000fea0003c00000 */
        /* <DEDUP_REMOVED lines=18> */
[----:B0-----:R-:W-:Y:S01]  /*3f50*/  HFMA2.MMA R45, -RZ, RZ, 0, 1.847743988037109375e-06 ;  /* 0x0000001fff2d7435 */ /* 0x001fe200000001ff */
[----:B-1----:R-:W-:Y:S01]  /*3f60*/  FADD.FTZ R39, R39, R44 ;  /* 0x0000002c27277221 */ /* 0x002fe20000010000 */
[----:B------:R-:W-:Y:S01]  /*3f70*/  MOV R40, 0x3fb0 ;  /* 0x00003fb000287802 */ /* 0x000fe20000000f00 */
[----:B------:R-:W-:-:S02]  /*3f80*/  IMAD.MOV.U32 R46, RZ, RZ, 0x10 ;  /* 0x00000010ff2e7424 */ /* 0x000fc400078e00ff */
[----:B------:R-:W-:Y:S02]  /*3f90*/  IMAD.MOV.U32 R44, RZ, RZ, -0x1 ;  /* 0xffffffffff2c7424 */ /* 0x000fe400078e00ff */
[----:B------:R-:W-:Y:S05]  /*3fa0*/  CALL.REL.NOINC `($__internal_137_$__cuda_sm70_shflsync_bfly_p) ;  /* 0x0000001000007944 */ /* 0x000fea0003c00000 */
[----:B01----:R-:W-:Y:S05]  /*3fb0*/  BRA `(.L_x_6828) ;  /* 0xfffff7f000007947 */ /* 0x003fea000383ffff */
        .weak           $__internal_137_$__cuda_sm70_shflsync_bfly_p
        .type           $__internal_137_$__cuda_sm70_shflsync_bfly_p,@function
        .size           $__internal_137_$__cuda_sm70_shflsync_bfly_p,(.L_x_8325 - $__internal_137_$__cuda_sm70_shflsync_bfly_p)
$__internal_137_$__cuda_sm70_shflsync_bfly_p:
[----:B------:R-:W-:Y:S01]  /*3fc0*/  MOV R41, 0x0 ;  /* 0x0000000000297802 */ /* 0x000fe20000000f00 */
[----:B------:R-:W-:Y:S04]  /*3fd0*/  WARPSYNC R44 ;  /* 0x0000002c00007348 */ /* 0x000fe80003800000 */
[----:B------:R0:W1:Y:S01]  /*3fe0*/  SHFL.BFLY PT, R44, R39, R46, R45 ;  /* 0x0c00002e272c7389 */ /* 0x00006200000e002d */
[----:B------:R-:W-:Y:S05]  /*3ff0*/  RET.REL.NODEC R40 `(_ZN10layer_norm13ln_fwd_kernelINS_13Kernel_traitsI6__halfffffjLj256ELj1ELj4ELj1ELj16ENS_18Kernel_traits_baseILj256ES2_ffffjLj128EEEEELb1ELb0ELb0ELb1EEEvNS_9FwdParamsE) ;  /* 0xffffc00028007950 */ /* 0x000fea0003c3ffff */
.L_x_6829:
        /* <DEDUP_REMOVED lines=16> */
.L_x_8325:


//--------------------- .text._ZN10layer_norm13ln_fwd_kernelINS_13Kernel_traitsI6__halfffffjLj256ELj1ELj4ELj1ELj16ENS_18Kernel_traits_baseILj256ES2_ffffjLj128EEEEELb1ELb0ELb1ELb0EEEvNS_9FwdParamsE --------------------------
	.section	.text._ZN10layer_norm13ln_fwd_kernelINS_13Kernel_traitsI6__halfffffjLj256ELj1ELj4ELj1ELj16ENS_18Kernel_traits_baseILj256ES2_ffffjLj128EEEEELb1ELb0ELb1ELb0EEEvNS_9FwdParamsE,"ax",@progbits
	.sectioninfo	@"SHI_REGISTERS=64"
	.align	128
        .global         _ZN10layer_norm13ln_fwd_kernelINS_13Kernel_traitsI6__halfffffjLj256ELj1ELj4ELj1ELj16ENS_18Kernel_traits_baseILj256ES2_ffffjLj128EEEEELb1ELb0ELb1ELb0EEEvNS_9FwdParamsE
        .type           _ZN10layer_norm13ln_fwd_kernelINS_13Kernel_traitsI6__halfffffjLj256ELj1ELj4ELj1ELj16ENS_18Kernel_traits_baseILj256ES2_ffffjLj128EEEEELb1ELb0ELb1ELb0EEEvNS_9FwdParamsE,@function
        .size           _ZN10layer_norm13ln_fwd_kernelINS_13Kernel_traitsI6__halfffffjLj256ELj1ELj4ELj1ELj16ENS_18Kernel_traits_baseILj256ES2_ffffjLj128EEEEELb1ELb0ELb1ELb0EEEvNS_9FwdParamsE,(.L_x_8326 - _ZN10layer_norm13ln_fwd_kernelINS_13Kernel_traitsI6__halfffffjLj256ELj1ELj4ELj1ELj16ENS_18Kernel_traits_baseILj256ES2_ffffjLj128EEEEELb1ELb0ELb1ELb0EEEvNS_9FwdParamsE)
        .other          _ZN10layer_norm13ln_fwd_kernelINS_13Kernel_traitsI6__halfffffjLj256ELj1ELj4ELj1ELj16ENS_18Kernel_traits_baseILj256ES2_ffffjLj128EEEEELb1ELb0ELb1ELb0EEEvNS_9FwdParamsE,@"STO_CUDA_ENTRY STV_DEFAULT"
_ZN10layer_norm13ln_fwd_kernelINS_13Kernel_traitsI6__halfffffjLj256ELj1ELj4ELj1ELj16ENS_18Kernel_traits_baseILj256ES2_ffffjLj128EEEEELb1ELb0ELb1ELb0EEEvNS_9FwdParamsE:
.text._ZN10layer_norm13ln_fwd_kernelINS_13Kernel_traitsI6__halfffffjLj256ELj1ELj4ELj1ELj16ENS_18Kernel_traits_baseILj256ES2_ffffjLj128EEEEELb1ELb0ELb1ELb0EEEvNS_9FwdParamsE:
        /* <DEDUP_REMOVED lines=26> */
[----:B------:R-:W-:Y:S02]  /*01a0*/  ISETP.GE.AND P1, PT, R45, c[0x0][0x164], PT ;  /* 0x000059002d007a0c */ /* 0x000fe40003f26270 */
[----:B------:R-:W-:Y:S01]  /*01b0*/  ISETP.GE.U32.AND P3, PT, R44, 0x40, PT ;  /* 0x000000402c00780c */ /* 0x000fe20003f66070 */
[----:B--2---:R0:W1:Y:S01]  /*01c0*/  @P0 R2UR UR4, R2 ;  /* 0x00000000020403c2 */ /* 0x00406200000e0000 */
[----:B---3--:R-:W-:-:S07]  /*01d0*/  @P0 IADD3 R0, P4, R4, c[0x0][0x240], RZ ;  /* 0x0000900004000a10 */ /* 0x008fce0007f9e0ff */
[----:B------:R0:W2:Y:S01]  /*01e0*/  @P0 R2UR UR5, R3 ;  /* 0x00000000030503c2 */ /* 0x0000a200000e0000 */
[----:B------:R-:W-:Y:S01]  /*01f0*/  @P0 IMAD.X R41, RZ, RZ, R5, P4 ;  /* 0x000000ffff290224 */ /* 0x000fe200020e0605 */
        /* <DEDUP_REMOVED lines=11> */
.L_x_6831:
[----:B0-----:R-:W-:Y:S05]  /*02b0*/  BSYNC B0 ;  /* 0x0000000000007941 */ /* 0x001fea0003800000 */
.L_x_6830:
[----:B------:R-:W-:Y:S01]  /*02c0*/  BSSY B0, `(.L_x_6832) ;  /* 0x000000b000007945 */ /* 0x000fe20003800000 */
        /* <DEDUP_REMOVED lines=8> */
[----:B------:R-:W5:Y:S01]  /*0350*/  LDG.E.64 R8, [R8.64] ;  /* 0x0000000608087981 */ /* 0x000f62000c1e1b00 */
[----:B------:R-:W-:-:S03]  /*0360*/  @!P0 CS2R R4, SRZ ;  /* 0x0000000000048805 */ /* 0x000fc6000001ff00 */
.L_x_6833:
[----:B0-----:R-:W-:Y:S05]  /*0370*/  BSYNC B0 ;  /* 0x0000000000007941 */ /* 0x001fea0003800000 */
.L_x_6832:
[----:B------:R-:W-:Y:S01]  /*0380*/  SHF.R.U64 R42, R0, 0x2, R41 ;  /* 0x00000002002a7819 */ /* 0x000fe20000001229 */
[----:B------:R-:W-:Y:S06]  /*0390*/  @P1 EXIT ;  /* 0x000000000000194d */ /* 0x000fec0003800000 */
[----:B------:R-:W-:Y:S01]  /*03a0*/  IMAD.HI.U32 R11, R42, -0x2daee0ad, RZ ;  /* 0xd2511f532a0b7827 */ /* 0x000fe200078e00ff */
[----:B------:R-:W-:Y:S01]  /*03b0*/  SHF.R.U32.HI R41, RZ, 0x2, R41 ;  /* 0x00000002ff297819 */ /* 0x000fe20000011629 */
[----:B------:R-:W-:Y:S01]  /*03c0*/  UIADD3 UR9, UR4, -0x61c88647, URZ ;  /* 0x9e3779b904097890 */ /* 0x000fe2000fffe03f */
[--C-:B-----5:R-:W-:Y:S01]  /*03d0*/  SHF.R.U64 R21, R6, 0x10, R7.reuse ;  /* 0x0000001006157819 */ /* 0x120fe20000001207 */
[----:B------:R-:W-:Y:S01]  /*03e0*/  IMAD.HI.U32 R10, R43, -0x326172a9, RZ ;  /* 0xcd9e8d572b0a7827 */ /* 0x000fe200078e00ff */
[----:B------:R-:W-:Y:S01]  /*03f0*/  LOP3.LUT R11, R11, UR5, RZ, 0x3c, !PT ;  /* 0x000000050b0b7c12 */ /* 0x000fe2000f8e3cff */
[----:B------:R-:W-:Y:S01]  /*0400*/  UIADD3 UR10, UR5, -0x4498517b, URZ ;  /* 0xbb67ae85050a7890 */ /* 0x000fe2000fffe03f */
[----:B------:R-:W-:Y:S01]  /*0410*/  SHF.R.U32.HI R19, RZ, 0x10, R7 ;  /* 0x00000010ff137819 */ /* 0x000fe20000011607 */
[----:B------:R-:W-:Y:S01]  /*0420*/  IMAD R12, R43, -0x326172a9, RZ ;  /* 0xcd9e8d572b0c7824 */ /* 0x000fe200078e02ff */
[----:B------:R-:W-:Y:S01]  /*0430*/  LOP3.LUT R10, R10, UR4, R41, 0x96, !PT ;  /* 0x000000040a0a7c12 */ /* 0x000fe2000f8e9629 */
[----:B------:R-:W-:Y:S01]  /*0440*/  IMAD.HI.U32 R13, R11, -0x326172a9, RZ ;  /* 0xcd9e8d570b0d7827 */ /* 0x000fe200078e00ff */
[----:B------:R-:W-:Y:S01]  /*0450*/  UIADD3 UR12, UR5, 0x76cf5d0a, URZ ;  /* 0x76cf5d0a050c7890 */ /* 0x000fe2000fffe03f */
[----:B------:R-:W-:Y:S01]  /*0460*/  SHF.R.U64 R20, R2, 0x10, R3 ;  /* 0x0000001002147819 */ /* 0x000fe20000001203 */
[----:B------:R-:W-:Y:S01]  /*0470*/  UIADD3 UR11, UR4, 0x3c6ef372, URZ ;  /* 0x3c6ef372040b7890 */ /* 0x000fe2000fffe03f */
        /* <DEDUP_REMOVED lines=17> */
[----:B------:R-:W-:Y:S01]  /*0590*/  UIADD3 UR18, UR5, -0x56f99767, URZ ;  /* 0xa906689905127890 */ /* 0x000fe2000fffe03f */
[----:B------:R-:W-:Y:S01]  /*05a0*/  IMAD R14, R14, -0x326172a9, RZ ;  /* 0xcd9e8d570e0e7824 */ /* 0x000fe200078e02ff */
[----:B------:R-:W-:Y:S01]  /*05b0*/  LOP3.LUT R10, R10, UR11, R11, 0x96, !PT ;  /* 0x0000000b0a0a7c12 */ /* 0x000fe2000f8e960b */
[----:B------:R-:W-:Y:S01]  /*05c0*/  IMAD.HI.U32 R11, R13, -0x326172a9, RZ ;  /* 0xcd9e8d570d0b7827 */ /* 0x000fe200078e00ff */
[----:B------:R-:W-:Y:S01]  /*05d0*/  UIADD3 UR20, UR5, 0x646e171e, URZ ;  /* 0x646e171e05147890 */ /* 0x000fe2000fffe03f */
[----:B------:R-:W-:Y:S01]  /*05e0*/  SHF.R.U64 R2, R4, 0x10, R5 ;  /* 0x0000001004027819 */ /* 0x000fe20000001205 */
        /* <DEDUP_REMOVED lines=10> */
[----:B------:R-:W-:Y:S01]  /*0690*/  UIADD3 UR24, UR5, -0x24c28bd8, URZ ;  /* 0xdb3d742805187890 */ /* 0x000fe2000fffe03f */
        /* <DEDUP_REMOVED lines=11> */
[----:B------:R-:W-:Y:S01]  /*0750*/  LOP3.LUT R49, R0, 0x3, RZ, 0xc0, !PT ;  /* 0x0000000300317812 */ /* 0x000fe200078ec0ff */
[----:B------:R-:W-:Y:S01]  /*0760*/  HADD2.F32 R3, -RZ, R18.H0_H0 ;  /* 0x20000012ff037230 */ /* 0x000fe20000004100 */
[----:B------:R-:W-:Y:S01]  /*0770*/  ULDC.U8 UR8, c[0x0][0x1f0] ;  /* 0x00007c0000087ab9 */ /* 0x000fe20000000000 */
[----:B------:R-:W-:Y:S01]  /*0780*/  IMAD R11, R11, -0x2daee0ad, RZ ;  /* 0xd2511f530b0b7824 */ /* 0x000fe200078e02ff */
[----:B------:R-:W-:Y:S01]  /*0790*/  LOP3.LUT R12, R13, UR17, R12, 0x96, !PT ;  /* 0x000000110d0c7c12 */ /* 0x000fe2000f8e960c */
[----:B------:R-:W-:Y:S01]  /*07a0*/  IMAD.HI.U32 R16, R10, -0x2daee0ad, RZ ;  /* 0xd2511f530a107827 */ /* 0x000fe200078e00ff */
[----:B------:R-:W-:-:S03]  /*07b0*/  HADD2.F32 R2, -RZ, R2.H0_H0 ;  /* 0x20000002ff027230 */ /* 0x000fc60000004100 */
[----:B------:R-:W-:Y:S01]  /*07c0*/  IMAD R10, R10, -0x2daee0ad, RZ ;  /* 0xd2511f530a0a7824 */ /* 0x000fe200078e02ff */
[----:B------:R-:W-:Y:S01]  /*07d0*/  LOP3.LUT R11, R16, UR18, R11, 0x96, !PT ;  /* 0x00000012100b7c12 */ /* 0x000fe2000f8e960b */
[----:B------:R-:W-:Y:S01]  /*07e0*/  IMAD.HI.U32 R15, R12, -0x2daee0ad, RZ ;  /* 0xd2511f530c0f7827 */ /* 0x000fe200078e00ff */
[----:B------:R-:W-:-:S03]  /*07f0*/  SHF.R.U32.HI R16, RZ, 0x10, R9 ;  /* 0x00000010ff107819 */ /* 0x000fc60000011609 */
        /* <DEDUP_REMOVED lines=9> */
[----:B------:R-:W-:Y:S01]  /*0890*/  IMAD.MOV.U32 R32, RZ, RZ, R6 ;  /* 0x000000ffff207224 */ /* 0x000fe200078e0006 */
[----:B------:R-:W-:Y:S01]  /*08a0*/  LOP3.LUT R12, R15, UR22, R12, 0x96, !PT ;  /* 0x000000160f0c7c12 */ /* 0x000fe2000f8e960c */
[----:B------:R-:W-:Y:S02]  /*08b0*/  IMAD R6, R10, -0x326172a9, RZ ;  /* 0xcd9e8d570a067824 */ /* 0x000fe400078e02ff */
[----:B------:R-:W-:Y:S01]  /*08c0*/  IMAD R13, R13, -0x2daee0ad, RZ ;  /* 0xd2511f530d0d7824 */ /* 0x000fe200078e02ff */
[----:B------:R-:W-:Y:S01]  /*08d0*/  HADD2.F32 R32, -RZ, R32.H0_H0 ;  /* 0x20000020ff207230 */ /* 0x000fe20000004100 */
[----:B------:R-:W-:-:S04]  /*08e0*/  IMAD.WIDE.U32 R10, R11, -0x2daee0ad, RZ ;  /* 0xd2511f530b0a7825 */ /* 0x000fc800078e00ff */
[----:B------:R-:W-:Y:S01]  /*08f0*/  IMAD.HI.U32 R15, R12, -0x326172a9, RZ ;  /* 0xcd9e8d570c0f7827 */ /* 0x000fe200078e00ff */
[----:B------:R-:W-:-:S03]  /*0900*/  LOP3.LUT R13, R11, UR24, R13, 0x96, !PT ;  /* 0x000000180b0d7c12 */ /* 0x000fc6000f8e960d */
[----:B------:R-:W-:Y:S01]  /*0910*/  IMAD.MOV.U32 R14, RZ, RZ, R7 ;  /* 0x000000ffff0e7224 */ /* 0x000fe200078e0007 */
[----:B------:R-:W-:Y:S01]  /*0920*/  LOP3.LUT R15, R15, UR23, R6, 0x96, !PT ;  /* 0x000000170f0f7c12 */ /* 0x000fe2000f8e9606 */
[----:B------:R-:W-:Y:S01]  /*0930*/  IMAD R11, R12, -0x326172a9, RZ ;  /* 0xcd9e8d570c0b7824 */ /* 0x000fe200078e02ff */
[----:B------:R-:W-:Y:S01]  /*0940*/  MOV R6, R8 ;  /* 0x0000000800067202 */ /* 0x000fe20000000f00 */
[----:B------:R-:W-:Y:S01]  /*0950*/  IMAD.WIDE.U32 R36, R13, -0x326172a9, RZ ;  /* 0xcd9e8d570d247825 */ /* 0x000fe200078e00ff */
[----:B------:R-:W-:Y:S01]  /*0960*/  SHF.R.U32.HI R13, RZ, 0x10, R5 ;  /* 0x00000010ff0d7819 */ /* 0x000fe20000011605 */
[----:B------:R-:W-:Y:S02]  /*0970*/  HADD2.F32 R5, -RZ, R16.H0_H0 ;  /* 0x20000010ff057230 */ /* 0x000fe40000004100 */
[----:B------:R-:W-:Y:S01]  /*0980*/  IMAD.HI.U32 R7, R15, -0x2daee0ad, RZ ;  /* 0xd2511f530f077827 */ /* 0x000fe200078e00ff */
[----:B------:R-:W-:Y:S01]  /*0990*/  LOP3.LUT R38, R37, UR26, R11, 0x96, !PT ;  /* 0x0000001a25267c12 */ /* 0x000fe2000f8e960b */
[----:B------:R-:W-:-:S02]  /*09a0*/  HADD2.F32 R37, -RZ, R4.H0_H0 ;  /* 0x20000004ff257230 */ /* 0x000fc40000004100 */
[----:B------:R-:W-:Y:S01]  /*09b0*/  IMAD.MOV.U32 R12, RZ, RZ, R9 ;  /* 0x000000ffff0c7224 */ /* 0x000fe200078e0009 */
[----:B------:R-:W-:Y:S01]  /*09c0*/  LOP3.LUT R40, R7, UR25, R10, 0x96, !PT ;  /* 0x0000001907287c12 */ /* 0x000fe2000f8e960a */
[----:B------:R-:W-:Y:S01]  /*09d0*/  HADD2.F32 R8, -RZ, R6.H0_H0 ;  /* 0x20000006ff087230 */ /* 0x000fe20000004100 */
[----:B------:R-:W-:Y:S01]  /*09e0*/  IMAD.MOV.U32 R33, RZ, RZ, RZ ;  /* 0x000000ffff217224 */ /* 0x000fe200078e00ff */
[----:B------:R-:W-:Y:S01]  /*09f0*/  HADD2.F32 R11, -RZ, R21.H0_H0 ;  /* 0x20000015ff0b7230 */ /* 0x000fe20000004100 */
[----:B------:R-:W-:Y:S01]  /*0a00*/  IMAD R50, R15, -0x2daee0ad, RZ ;  /* 0xd2511f530f327824 */ /* 0x000fe200078e02ff */
[----:B------:R-:W-:Y:S02]  /*0a10*/  HADD2.F32 R9, -RZ, R14.H0_H0 ;  /* 0x2000000eff097230 */ /* 0x000fe40000004100 */
[----:B------:R-:W-:Y:S02]  /*0a20*/  HADD2.F32 R10, -RZ, R19.H0_H0 ;  /* 0x20000013ff0a7230 */ /* 0x000fe40000004100 */
[----:B------:R-:W-:-:S02]  /*0a30*/  HADD2.F32 R7, -RZ, R17.H0_H0 ;  /* 0x20000011ff077230 */ /* 0x000fc40000004100 */
[----:B------:R-:W-:Y:S02]  /*0a40*/  HADD2.F32 R6, -RZ, R12.H0_H0 ;  /* 0x2000000cff067230 */ /* 0x000fe40000004100 */
[----:B------:R-:W-:Y:S02]  /*0a50*/  HADD2.F32 R4, -RZ, R20.H0_H0 ;  /* 0x20000014ff047230 */ /* 0x000fe40000004100 */
[----:B------:R-:W-:Y:S02]  /*0a60*/  HADD2.F32 R0, -RZ, R13.H0_H0 ;  /* 0x2000000dff007230 */ /* 0x000fe40000004100 */
.L_x_6920:
[----:B------:R-:W-:-:S10]  /*0a70*/  HFMA2.MMA R30, -RZ, RZ, 0, 2.384185791015625e-07 ;  /* 0x00000004ff1e7435 */ /* 0x000fd400000001ff */
[----:B------:R-:W-:-:S05]  /*0a80*/  IMAD.WIDE R54, R45, R30, c[0x0][0x1d0] ;  /* 0x000074002d367625 */ /* 0x000fca00078e021e */
[----:B------:R0:W2:Y:S01]  /*0a90*/  LDG.E R31, [R54.64] ;  /* 0x00000006361f7981 */ /* 0x0000a2000c1e1900 */
[----:B------:R-:W-:-:S05]  /*0aa0*/  IMAD.WIDE R28, R45, R30, c[0x0][0x1d8] ;  /* 0x000076002d1c7625 */ /* 0x000fca00078e021e */
[----:B------:R1:W5:Y:S01]  /*0ab0*/  LDG.E R52, [R28.64] ;  /* 0x000000061c347981 */ /* 0x000362000c1e1900 */
[----:B------:R-:W-:Y:S01]  /*0ac0*/  IMAD R56, R45, c[0x0][0x168], RZ ;  /* 0x00005a002d387a24 */ /* 0x000fe200078e02ff */
[----:B------:R-:W-:Y:S02]  /*0ad0*/  BSSY B1, `(.L_x_6835) ;  /* 0x000019a000017945 */ /* 0x000fe40003800000 */
[----:B------:R-:W3:Y:S01]  /*0ae0*/  S2R R53, SR_TID.X ;  /* 0x0000000000357919 */ /* 0x000ee20000002100 */
[----:B0-----:R-:W-:Y:S01]  /*0af0*/  IMAD.MOV.U32 R55, RZ, RZ, RZ ;  /* 0x000000ffff377224 */ /* 0x001fe200078e00ff */
[----:B---3--:R-:W-:Y:S02]  /*0b00*/  LOP3.LUT R54, R53, 0x1f, RZ, 0xc0, !PT ;  /* 0x0000001f35367812 */ /* 0x008fe400078ec0ff */
[----:B--2---:R-:W-:-:S13]  /*0b10*/  ISETP.GE.AND P4, PT, R31, 0x1, PT ;  /* 0x000000011f00780c */ /* 0x004fda0003f86270 */
[----:B------:R-:W-:-:S05]  /*0b20*/  @P4 IADD3 R57, R31, -0x1, RZ ;  /* 0xffffffff1f394810 */ /* 0x000fca0007ffe0ff */
[----:B------:R-:W-:Y:S01]  /*0b30*/  @P4 IMAD R58, R57, c[0x0][0x168], RZ ;  /* 0x00005a00393a4a24 */ /* 0x000fe200078e02ff */
[----:B------:R-:W-:-:S04]  /*0b40*/  SHF.R.S32.HI R57, RZ, 0x1f, R56 ;  /* 0x0000001fff397819 */ /* 0x000fc80000011438 */
[----:B------:R-:W-:Y:S02]  /*0b50*/  @P4 SHF.R.S32.HI R59, RZ, 0x1f, R58 ;  /* 0x0000001fff3b4819 */ /* 0x000fe4000001143a */
[----:B------:R-:W-:Y:S02]  /*0b60*/  LEA.HI R57, R57, R56, RZ, 0x2 ;  /* 0x0000003839397211 */ /* 0x000fe400078f10ff */
[----:B------:R-:W-:Y:S02]  /*0b70*/  @P4 LEA.HI R59, R59, R58, RZ, 0x2 ;  /* 0x0000003a3b3b4211 */ /* 0x000fe400078f10ff */
[----:B------:R-:W-:Y:S02]  /*0b80*/  SHF.R.S32.HI R56, RZ, 0x1f, R45 ;  /* 0x0000001fff387819 */ /* 0x000fe4000001142d */
[-C--:B------:R-:W-:Y:S02]  /*0b90*/  @P4 LEA.HI.SX32 R55, R59, R54.reuse, 0x1e ;  /* 0x000000363b374211 */ /* 0x080fe400078ff2ff */
[----:B------:R-:W-:Y:S01]  /*0ba0*/  LEA.HI.SX32 R54, R57, R54, 0x1e ;  /* 0x0000003639367211 */ /* 0x000fe200078ff2ff */
[----:B------:R-:W-:Y:S05]  /*0bb0*/  @!P2 BRA `(.L_x_6836) ;  /* 0x000018b00000a947 */ /* 0x000fea0003800000 */
[----:B-1----:R-:W-:Y:S02]  /*0bc0*/  ISETP.NE.U32.AND P0, PT, RZ, c[0x0][0x180], PT ;  /* 0x00006000ff007a0c */ /* 0x002fe40003f05070 */
[----:B------:R-:W-:-:S02]  /*0bd0*/  @P4 MOV R28, 0x10 ;  /* 0x00000010001c4802 */ /* 0x000fc40000000f00 */
[----:B------:R-:W-:-:S03]  /*0be0*/  ISETP.NE.AND.EX P0, PT, RZ, c[0x0][0x184], PT, P0 ;  /* 0x00006100ff007a0c */ /* 0x000fc60003f05300 */
[----:B------:R-:W-:-:S05]  /*0bf0*/  @P4 IMAD.WIDE.U32 R28, R55, R28, c[0x0][0x170] ;  /* 0x00005c00371c4625 */ /* 0x000fca00078e001c */
[----:B------:R0:W5:Y:S05]  /*0c00*/  @P4 LDG.E.128 R16, [R28.64] ;  /* 0x000000061c104981 */ /* 0x00016a000c1e1d00 */
[----:B------:R-:W-:-:S04]  /*0c10*/  @P0 IMAD.MOV.U32 R23, RZ, RZ, 0x10 ;  /* 0x00000010ff170424 */ /* 0x000fc800078e00ff */
[----:B------:R-:W-:-:S05]  /*0c20*/  @P0 IMAD.WIDE.U32 R22, R54, R23, c[0x0][0x180] ;  /* 0x0000600036160625 */ /* 0x000fca00078e0017 */
[----:B------:R-:W2:Y:S01]  /*0c30*/  @P0 LDG.E.128 R12, [R22.64] ;  /* 0x00000006160c0981 */ /* 0x000ea2000c1e1d00 */
[----:B------:R-:W-:Y:S01]  /*0c40*/  ISETP.GT.AND P5, PT, R31, RZ, PT ;  /* 0x000000ff1f00720c */ /* 0x000fe20003fa4270 */
[----:B------:R-:W-:-:S12]  /*0c50*/  BSSY B2, `(.L_x_6837) ;  /* 0x000005b000027945 */ /* 0x000fd80003800000 */
        /* <DEDUP_REMOVED lines=17> */
.L_x_6840:
[----:B------:R-:W-:Y:S02]  /*0d70*/  IMAD.MOV.U32 R57, RZ, RZ, R36 ;  /* 0x000000ffff397224 */ /* 0x000fe400078e0024 */
.L_x_6841:
[----:B------:R-:W-:Y:S05]  /*0d80*/  BSYNC B3 ;  /* 0x0000000000037941 */ /* 0x000fea0003800000 */
.L_x_6839:
        /* <DEDUP_REMOVED lines=16> */
.L_x_6845:
[----:B------:R-:W-:Y:S05]  /*0e90*/  BSYNC B4 ;  /* 0x0000000000047941 */ /* 0x000fea0003800000 */
.L_x_6844:
        /* <DEDUP_REMOVED lines=44> */
.L_x_6843:
[----:B------:R-:W-:Y:S05]  /*1160*/  BSYNC B3 ;  /* 0x0000000000037941 */ /* 0x000fea0003800000 */
.L_x_6842:
[----:B------:R-:W0:Y:S01]  /*1170*/  I2F.U32 R20, R57 ;  /* 0x0000003900147306 */ /* 0x000e220000201000 */
[----:B------:R-:W-:Y:S01]  /*1180*/  HFMA2.MMA R23, -RZ, RZ, 0.1171875, 0 ;  /* 0x2f800000ff177435 */ /* 0x000fe200000001ff */
[----:B-----5:R-:W-:-:S04]  /*1190*/  FMUL.FTZ R21, R16, c[0x0][0x1ec] ;  /* 0x00007b0010157a20 */ /* 0x020fc80000410000 */
[----:B------:R-:W-:-:S05]  /*11a0*/  FMUL.FTZ R21, R21, c[0x0][0x1e8] ;  /* 0x00007a0015157a20 */ /* 0x000fca0000410000 */
[----:B0-----:R-:W-:-:S05]  /*11b0*/  FFMA.FTZ R20, R20, R23, 1.1641532182693481445e-10 ;  /* 0x2f00000014147423 */ /* 0x001fca0000010017 */
[----:B------:R-:W-:-:S04]  /*11c0*/  FSETP.GTU.FTZ.AND P1, PT, R20, c[0x0][0x1e4], PT ;  /* 0x0000790014007a0b */ /* 0x000fc80003f3c000 */
[----:B------:R-:W-:Y:S02]  /*11d0*/  FSEL R20, R21, RZ, !P1 ;  /* 0x000000ff15147208 */ /* 0x000fe40004800000 */
[----:B------:R-:W-:-:S03]  /*11e0*/  SEL R46, RZ, 0x1, P1 ;  /* 0x00000001ff2e7807 */ /* 0x000fc60000800000 */
[----:B------:R-:W-:Y:S02]  /*11f0*/  @P0 FADD.FTZ R20, R12, R20 ;  /* 0x000000140c140221 */ /* 0x000fe40000010000 */
.L_x_6838:
[----:B0-----:R-:W-:Y:S05]  /*1200*/  BSYNC B2 ;  /* 0x0000000000027941 */ /* 0x001fea0003800000 */
.L_x_6837:
        /* <DEDUP_REMOVED lines=18> */
.L_x_6849:
[----:B------:R-:W-:Y:S02]  /*1330*/  IMAD.MOV.U32 R49, RZ, RZ, R36 ;  /* 0x000000ffff317224 */ /* 0x000fe400078e0024 */
.L_x_6850:
[----:B------:R-:W-:Y:S05]  /*1340*/  BSYNC B3 ;  /* 0x0000000000037941 */ /* 0x000fea0003800000 */
.L_x_6848:
        /* <DEDUP_REMOVED lines=16> */
.L_x_6854:
[----:B------:R-:W-:Y:S05]  /*1450*/  BSYNC B4 ;  /* 0x0000000000047941 */ /* 0x000fea0003800000 */
.L_x_6853:
        /* <DEDUP_REMOVED lines=44> */
.L_x_6852:
[----:B------:R-:W-:Y:S05]  /*1720*/  BSYNC B3 ;  /* 0x0000000000037941 */ /* 0x000fea0003800000 */
.L_x_6851:
        /* <DEDUP_REMOVED lines=9> */
.L_x_6847:
[----:B------:R-:W-:Y:S05]  /*17c0*/  BSYNC B2 ;  /* 0x0000000000027941 */ /* 0x000fea0003800000 */
.L_x_6846:
        /* <DEDUP_REMOVED lines=18> */
.L_x_6858:
[----:B------:R-:W-:Y:S02]  /*18f0*/  IMAD.MOV.U32 R57, RZ, RZ, R36 ;  /* 0x000000ffff397224 */ /* 0x000fe400078e0024 */
.L_x_6859:
[----:B------:R-:W-:Y:S05]  /*1900*/  BSYNC B3 ;  /* 0x0000000000037941 */ /* 0x000fea0003800000 */
.L_x_6857:
        /* <DEDUP_REMOVED lines=16> */
.L_x_6863:
[----:B------:R-:W-:Y:S05]  /*1a10*/  BSYNC B4 ;  /* 0x0000000000047941 */ /* 0x000fea0003800000 */
.L_x_6862:
        /* <DEDUP_REMOVED lines=44> */
.L_x_6861:
[----:B------:R-:W-:Y:S05]  /*1ce0*/  BSYNC B3 ;  /* 0x0000000000037941 */ /* 0x000fea0003800000 */
.L_x_6860:
        /* <DEDUP_REMOVED lines=9> */
.L_x_6856:
[----:B------:R-:W-:Y:S05]  /*1d80*/  BSYNC B2 ;  /* 0x0000000000027941 */ /* 0x000fea0003800000 */
.L_x_6855:
        /* <DEDUP_REMOVED lines=18> */
.L_x_6867:
[----:B------:R-:W-:Y:S02]  /*1eb0*/  IMAD.MOV.U32 R57, RZ, RZ, R36 ;  /* 0x000000ffff397224 */ /* 0x000fe400078e0024 */
.L_x_6868:
[----:B------:R-:W-:Y:S05]  /*1ec0*/  BSYNC B3 ;  /* 0x0000000000037941 */ /* 0x000fea0003800000 */
.L_x_6866:
        /* <DEDUP_REMOVED lines=16> */
.L_x_6872:
[----:B------:R-:W-:Y:S05]  /*1fd0*/  BSYNC B4 ;  /* 0x0000000000047941 */ /* 0x000fea0003800000 */
.L_x_6871:
        /* <DEDUP_REMOVED lines=42> */
[----:B------:R-:W-:Y:S01]  /*2280*/  LOP3.LUT R40, R29, UR25, R50, 0x96, !PT ;  /* 0x000000191d287c12 */ /* 0x000fe2000f8e9632 */
[----:B------:R-:W-:Y:S02]  /*2290*/  IMAD.MOV.U32 R50, RZ, RZ, R28 ;  /* 0x000000ffff327224 */ /* 0x000fe400078e001c */
.L_x_6870:
[----:B------:R-:W-:Y:S05]  /*22a0*/  BSYNC B3 ;  /* 0x0000000000037941 */ /* 0x000fea0003800000 */
.L_x_6869:
[----:B------:R-:W0:Y:S01]  /*22b0*/  I2F.U32 R23, R57 ;  /* 0x0000003900177306 */ /* 0x000e220000201000 */
[----:B------:R-:W-:-:S10]  /*22c0*/  HFMA2.MMA R28, -RZ, RZ, 0.1171875, 0 ;  /* 0x2f800000ff1c7435 */ /* 0x000fd400000001ff */
[----:B0-----:R-:W-:Y:S02]  /*22d0*/  FFMA.FTZ R23, R23, R28, 1.1641532182693481445e-10 ;  /* 0x2f00000017177423 */ /* 0x001fe4000001001c */
[----:B-----5:R-:W-:-:S03]  /*22e0*/  FMUL.FTZ R28, R19, c[0x0][0x1ec] ;  /* 0x00007b00131c7a20 */ /* 0x020fc60000410000 */
[----:B------:R-:W-:Y:S01]  /*22f0*/  FSETP.GTU.FTZ.AND P1, PT, R23, c[0x0][0x1e4], PT ;  /* 0x0000790017007a0b */ /* 0x000fe20003f3c000 */
[----:B------:R-:W-:-:S03]  /*2300*/  FMUL.FTZ R28, R28, c[0x0][0x1e8] ;  /* 0x00007a001c1c7a20 */ /* 0x000fc60000410000 */
[----:B------:R-:W-:Y:S02]  /*2310*/  SEL R51, RZ, 0x1, P1 ;  /* 0x00000001ff337807 */ /* 0x000fe40000800000 */
[----:B------:R-:W-:-:S05]  /*2320*/  FSEL R23, R28, RZ, !P1 ;  /* 0x000000ff1c177208 */ /* 0x000fca0004800000 */
[----:B------:R-:W-:Y:S02]  /*2330*/  @P0 FADD.FTZ R23, R15, R23 ;  /* 0x000000170f170221 */ /* 0x000fe40000010000 */
.L_x_6865:
[----:B------:R-:W-:Y:S05]  /*2340*/  BSYNC B2 ;  /* 0x0000000000027941 */ /* 0x000fea0003800000 */
.L_x_6864:
[----:B------:R-:W-:Y:S01]  /*2350*/  IMAD.MOV.U32 R29, RZ, RZ, 0x10 ;  /* 0x00000010ff1d7424 */ /* 0x000fe200078e00ff */
[----:B------:R-:W-:Y:S03]  /*2360*/  BSSY B2, `(.L_x_6873) ;  /* 0x000000e000027945 */ /* 0x000fe60003800000 */
[----:B------:R-:W-:-:S05]  /*2370*/  IMAD.WIDE.U32 R28, R54, R29, c[0x0][0x188] ;  /* 0x00006200361c7625 */ /* 0x000fca00078e001d */
[----:B------:R0:W-:Y:S01]  /*2380*/  STG.E.128 [R28.64], R20 ;  /* 0x000000141c007986 */ /* 0x0001e2000c101d06 */
[----:B------:R-:W-:Y:S05]  /*2390*/  @!P4 BRA `(.L_x_6874) ;  /* 0x000000a00000c947 */ /* 0x000fea0003800000 */
[----:B0-----:R-:W-:-:S05]  /*23a0*/  IMAD.U32 R28, R48, 0x10000, RZ ;  /* 0x00010000301c7824 */ /* 0x001fca00078e00ff */
[----:B------:R-:W-:Y:S02]  /*23b0*/  LOP3.LUT R29, R28, 0xff0000, RZ, 0xc0, !PT ;  /* 0x00ff00001c1d7812 */ /* 0x000fe400078ec0ff */
[----:B------:R-:W-:-:S04]  /*23c0*/  LOP3.LUT R28, R51, 0xffff, RZ, 0xc0, !PT ;  /* 0x0000ffff331c7812 */ /* 0x000fc800078ec0ff */
[----:B------:R-:W-:Y:S02]  /*23d0*/  LEA R28, R28, R29, 0x18 ;  /* 0x0000001d1c1c7211 */ /* 0x000fe400078ec0ff */
[----:B------:R-:W-:-:S05]  /*23e0*/  LOP3.LUT R29, R47, 0xff, RZ, 0xc0, !PT ;  /* 0x000000ff2f1d7812 */ /* 0x000fca00078ec0ff */
[----:B------:R-:W-:Y:S01]  /*23f0*/  IMAD R28, R29, 0x100, R28 ;  /* 0x000001001d1c7824 */ /* 0x000fe200078e021c */
[----:B------:R-:W-:-:S05]  /*2400*/  LOP3.LUT R29, R46, 0xff, RZ, 0xc0, !PT ;  /* 0x000000ff2e1d7812 */ /* 0x000fca00078ec0ff */
[----:B------:R-:W-:Y:S02]  /*2410*/  IMAD.IADD R57, R28, 0x1, R29 ;  /* 0x000000011c397824 */ /* 0x000fe400078e021d */
[----:B------:R-:W-:-:S05]  /*2420*/  IMAD.WIDE.U32 R28, R55, R30, c[0x0][0x190] ;  /* 0x00006400371c7625 */ /* 0x000fca00078e001e */
[----:B------:R0:W-:Y:S02]  /*2430*/  STG.E [R28.64], R57 ;  /* 0x000000391c007986 */ /* 0x0001e4000c101906 */
.L_x_6874:
[----:B------:R-:W-:Y:S05]  /*2440*/  BSYNC B2 ;  /* 0x0000000000027941 */ /* 0x000fea0003800000 */
.L_x_6873:
[----:B------:R-:W-:Y:S02]  /*2450*/  IADD3 R54, R54, 0x20, RZ ;  /* 0x0000002036367810 */ /* 0x000fe40007ffe0ff */
[----:B------:R-:W-:Y:S02]  /*2460*/  IADD3 R55, R55, 0x20, RZ ;  /* 0x0000002037377810 */ /* 0x000fe40007ffe0ff */
.L_x_6836:
[----:B-1----:R-:W-:Y:S05]  /*2470*/  BSYNC B1 ;  /* 0x0000000000017941 */ /* 0x002fea0003800000 */
.L_x_6835:
[----:B------:R-:W-:Y:S01]  /*2480*/  BSSY B1, `(.L_x_6875) ;  /* 0x0000188000017945 */ /* 0x000fe20003800000 */
[----:B------:R-:W-:Y:S05]  /*2490*/  @!P3 BRA `(.L_x_6876) ;  /* 0x000018600000b947 */ /* 0x000fea0003800000 */
[----:B------:R-:W-:Y:S01]  /*24a0*/  ISETP.NE.U32.AND P0, PT, RZ, c[0x0][0x180], PT ;  /* 0x00006000ff007a0c */ /* 0x000fe20003f05070 */
[----:B0-----:R-:W-:-:S03]  /*24b0*/  @P4 IMAD.MOV.U32 R28, RZ, RZ, 0x10 ;  /* 0x00000010ff1c4424 */ /* 0x001fc600078e00ff */
[----:B------:R-:W-:Y:S01]  /*24c0*/  ISETP.NE.AND.EX P0, PT, RZ, c[0x0][0x184], PT, P0 ;  /* 0x00006100ff007a0c */ /* 0x000fe20003f05300 */
[----:B------:R-:W-:-:S05]  /*24d0*/  @P4 IMAD.WIDE.U32 R28, R55, R28, c[0x0][0x170] ;  /* 0x00005c00371c4625 */ /* 0x000fca00078e001c */
[----:B-----5:R0:W5:Y:S07]  /*24e0*/  @P4 LDG.E.128 R16, [R28.64] ;  /* 0x000000061c104981 */ /* 0x02016e000c1e1d00 */
[----:B------:R-:W-:-:S05]  /*24f0*/  @P0 MOV R27, 0x10 ;  /* 0x00000010001b0802 */ /* 0x000fca0000000f00 */
        /* <DEDUP_REMOVED lines=21> */
.L_x_6880:
[----:B------:R-:W-:Y:S02]  /*2650*/  MOV R31, R36 ;  /* 0x00000024001f7202 */ /* 0x000fe40000000f00 */
.L_x_6881:
[----:B------:R-:W-:Y:S05]  /*2660*/  BSYNC B3 ;  /* 0x0000000000037941 */ /* 0x000fea0003800000 */
.L_x_6879:
        /* <DEDUP_REMOVED lines=16> */
.L_x_6885:
[----:B------:R-:W-:Y:S05]  /*2770*/  BSYNC B4 ;  /* 0x0000000000047941 */ /* 0x000fea0003800000 */
.L_x_6884:
        /* <DEDUP_REMOVED lines=44> */
.L_x_6883:
[----:B------:R-:W-:Y:S05]  /*2a40*/  BSYNC B3 ;  /* 0x0000000000037941 */ /* 0x000fea0003800000 */
.L_x_6882:
[----:B------:R-:W0:Y:S01]  /*2a50*/  I2F.U32 R24, R31 ;  /* 0x0000001f00187306 */ /* 0x000e220000201000 */
[----:B------:R-:W-:Y:S02]  /*2a60*/  IMAD.MOV.U32 R25, RZ, RZ, 0x2f800000 ;  /* 0x2f800000ff197424 */ /* 0x000fe400078e00ff */
[----:B-----5:R-:W-:-:S04]  /*2a70*/  FMUL.FTZ R26, R16, c[0x0][0x1ec] ;  /* 0x00007b00101a7a20 */ /* 0x020fc80000410000 */
[----:B------:R-:W-:Y:S02]  /*2a80*/  FMUL.FTZ R26, R26, c[0x0][0x1e8] ;  /* 0x00007a001a1a7a20 */ /* 0x000fe40000410000 */
[----:B0-----:R-:W-:-:S05]  /*2a90*/  FFMA.FTZ R24, R24, R25, 1.1641532182693481445e-10 ;  /* 0x2f00000018187423 */ /* 0x001fca0000010019 */
[----:B------:R-:W-:-:S04]  /*2aa0*/  FSETP.GTU.FTZ.AND P1, PT, R24, c[0x0][0x1e4], PT ;  /* 0x0000790018007a0b */ /* 0x000fc80003f3c000 */
[----:B------:R-:W-:Y:S02]  /*2ab0*/  FSEL R24, R26, RZ, !P1 ;  /* 0x000000ff1a187208 */ /* 0x000fe40004800000 */
[----:B------:R-:W-:-:S03]  /*2ac0*/  SEL R46, RZ, 0x1, P1 ;  /* 0x00000001ff2e7807 */ /* 0x000fc60000800000 */
[----:B------:R-:W-:Y:S02]  /*2ad0*/  @P0 FADD.FTZ R24, R12, R24 ;  /* 0x000000180c180221 */ /* 0x000fe40000010000 */
.L_x_6878:
[----:B0-----:R-:W-:Y:S05]  /*2ae0*/  BSYNC B2 ;  /* 0x0000000000027941 */ /* 0x001fea0003800000 */
.L_x_6877:
        /* <DEDUP_REMOVED lines=18> */
.L_x_6889:
[----:B------:R-:W-:Y:S02]  /*2c10*/  MOV R31, R36 ;  /* 0x00000024001f7202 */ /* 0x000fe40000000f00 */
.L_x_6890:
[----:B------:R-:W-:Y:S05]  /*2c20*/  BSYNC B3 ;  /* 0x0000000000037941 */ /* 0x000fea0003800000 */
.L_x_6888:
        /* <DEDUP_REMOVED lines=16> */
.L_x_6894:
[----:B------:R-:W-:Y:S05]  /*2d30*/  BSYNC B4 ;  /* 0x0000000000047941 */ /* 0x000fea0003800000 */
.L_x_6893:
        /* <DEDUP_REMOVED lines=42> */
[----:B------:R-:W-:Y:S01]  /*2fe0*/  HFMA2.MMA R27, -RZ, RZ, 0, 0 ;  /* 0x00000000ff1b7435 */ /* 0x000fe200000001ff */
[----:B------:R-:W-:-:S05]  /*2ff0*/  IMAD.MOV.U32 R50, RZ, RZ, R26 ;  /* 0x000000ffff327224 */ /* 0x000fca00078e001a */
.L_x_6892:
[----:B------:R-:W-:Y:S05]  /*3000*/  BSYNC B3 ;  /* 0x0000000000037941 */ /* 0x000fea0003800000 */
.L_x_6891:
        /* <DEDUP_REMOVED lines=9> */
.L_x_6887:
[----:B------:R-:W-:Y:S05]  /*30a0*/  BSYNC B2 ;  /* 0x0000000000027941 */ /* 0x000fea0003800000 */
.L_x_6886:
        /* <DEDUP_REMOVED lines=18> */
.L_x_6898:
[----:B------:R-:W-:Y:S02]  /*31d0*/  MOV R31, R36 ;  /* 0x00000024001f7202 */ /* 0x000fe40000000f00 */
.L_x_6899:
[----:B------:R-:W-:Y:S05]  /*31e0*/  BSYNC B3 ;  /* 0x0000000000037941 */ /* 0x000fea0003800000 */
.L_x_6897:
        /* <DEDUP_REMOVED lines=16> */
.L_x_6903:
[----:B------:R-:W-:Y:S05]  /*32f0*/  BSYNC B4 ;  /* 0x0000000000047941 */ /* 0x000fea0003800000 */
.L_x_6902:
        /* <DEDUP_REMOVED lines=44> */
.L_x_6901:
[----:B------:R-:W-:Y:S05]  /*35c0*/  BSYNC B3 ;  /* 0x0000000000037941 */ /* 0x000fea0003800000 */
.L_x_6900:
        /* <DEDUP_REMOVED lines=9> */
.L_x_6896:
[----:B------:R-:W-:Y:S05]  /*3660*/  BSYNC B2 ;  /* 0x0000000000027941 */ /* 0x000fea0003800000 */
.L_x_6895:
        /* <DEDUP_REMOVED lines=18> */
.L_x_6907:
[----:B------:R-:W-:Y:S02]  /*3790*/  MOV R31, R36 ;  /* 0x00000024001f7202 */ /* 0x000fe40000000f00 */
.L_x_6908:
[----:B------:R-:W-:Y:S05]  /*37a0*/  BSYNC B3 ;  /* 0x0000000000037941 */ /* 0x000fea0003800000 */
.L_x_6906:
        /* <DEDUP_REMOVED lines=16> */
.L_x_6912:
[----:B------:R-:W-:Y:S05]  /*38b0*/  BSYNC B4 ;  /* 0x0000000000047941 */ /* 0x000fea0003800000 */
.L_x_6911:
        /* <DEDUP_REMOVED lines=43> */
.L_x_6910:
[----:B------:R-:W-:Y:S05]  /*3b70*/  BSYNC B3 ;  /* 0x0000000000037941 */ /* 0x000fea0003800000 */
.L_x_6909:
        /* <DEDUP_REMOVED lines=9> */
.L_x_6905:
[----:B------:R-:W-:Y:S05]  /*3c10*/  BSYNC B2 ;  /* 0x0000000000027941 */ /* 0x000fea0003800000 */
.L_x_6904:
[----:B------:R-:W-:-:S04]  /*3c20*/  IMAD.MOV.U32 R29, RZ, RZ, 0x10 ;  /* 0x00000010ff1d7424 */ /* 0x000fc800078e00ff */
[----:B------:R-:W-:-:S05]  /*3c30*/  IMAD.WIDE.U32 R28, R54, R29, c[0x0][0x188] ;  /* 0x00006200361c7625 */ /* 0x000fca00078e001d */
[----:B------:R0:W-:Y:S01]  /*3c40*/  STG.E.128 [R28.64], R24 ;  /* 0x000000181c007986 */ /* 0x0001e2000c101d06 */
[----:B------:R-:W-:Y:S05]  /*3c50*/  @!P4 BRA `(.L_x_6876) ;  /* 0x000000a00000c947 */ /* 0x000fea0003800000 */
[----:B0-----:R-:W-:Y:S01]  /*3c60*/  IMAD.U32 R29, R48, 0x10000, RZ ;  /* 0x00010000301d7824 */ /* 0x001fe200078e00ff */
[----:B------:R-:W-:Y:S01]  /*3c70*/  LOP3.LUT R28, R51, 0xffff, RZ, 0xc0, !PT ;  /* 0x0000ffff331c7812 */ /* 0x000fe200078ec0ff */
[----:B------:R-:W-:-:S03]  /*3c80*/  IMAD.WIDE.U32 R30, R55, R30, c[0x0][0x190] ;  /* 0x00006400371e7625 */ /* 0x000fc600078e001e */
[----:B------:R-:W-:-:S04]  /*3c90*/  LOP3.LUT R29, R29, 0xff0000, RZ, 0xc0, !PT ;  /* 0x00ff00001d1d7812 */ /* 0x000fc800078ec0ff */
[----:B------:R-:W-:Y:S02]  /*3ca0*/  LEA R28, R28, R29, 0x18 ;  /* 0x0000001d1c1c7211 */ /* 0x000fe400078ec0ff */
[----:B------:R-:W-:-:S05]  /*3cb0*/  LOP3.LUT R29, R47, 0xff, RZ, 0xc0, !PT ;  /* 0x000000ff2f1d7812 */ /* 0x000fca00078ec0ff */
[----:B------:R-:W-:Y:S01]  /*3cc0*/  IMAD R28, R29, 0x100, R28 ;  /* 0x000001001d1c7824 */ /* 0x000fe200078e021c */
[----:B------:R-:W-:-:S05]  /*3cd0*/  LOP3.LUT R29, R46, 0xff, RZ, 0xc0, !PT ;  /* 0x000000ff2e1d7812 */ /* 0x000fca00078ec0ff */
[----:B------:R-:W-:-:S05]  /*3ce0*/  IMAD.IADD R29, R28, 0x1, R29 ;  /* 0x000000011c1d7824 */ /* 0x000fca00078e021d */
[----:B------:R0:W-:Y:S02]  /*3cf0*/  STG.E [R30.64], R29 ;  /* 0x0000001d1e007986 */ /* 0x0001e4000c101906 */
.L_x_6876:
[----:B------:R-:W-:Y:S05]  /*3d00*/  BSYNC B1 ;  /* 0x0000000000017941 */ /* 0x000fea0003800000 */
.L_x_6875:
        /* <DEDUP_REMOVED lines=13> */
.L_x_6921:
        /* <DEDUP_REMOVED lines=37> */
.L_x_6922:
[----:B-1----:R-:W-:Y:S01]  /*4030*/  FADD.FTZ R55, R55, R30 ;  /* 0x0000001e37377221 */ /* 0x002fe20000010000 */
[----:B------:R-:W-:Y:S01]  /*4040*/  ISETP.NE.AND P1, PT, RZ, UR8, PT ;  /* 0x00000008ff007c0c */ /* 0x000fe2000bf25270 */
[----:B------:R-:W-:Y:S01]  /*4050*/  FMUL.FTZ R28, R57, R57 ;  /* 0x00000039391c7220 */ /* 0x000fe20000410000 */
[----:B0-----:R-:W-:Y:S01]  /*4060*/  MOV R30, c[0x0][0x1e0] ;  /* 0x00007800001e7a02 */ /* 0x001fe20000000f00 */
        /* <DEDUP_REMOVED lines=38> */
.L_x_6918:
[----:B------:R-:W-:Y:S05]  /*42d0*/  BSYNC B2 ;  /* 0x0000000000027941 */ /* 0x000fea0003800000 */
.L_x_6917:
[----:B------:R-:W-:Y:S05]  /*42e0*/  @!P3 BRA `(.L_x_6916) ;  /* 0x000000f00000b947 */ /* 0x000fea0003800000 */
[--C-:B0-----:R-:W-:Y:S02]  /*42f0*/  FADD.FTZ R30, R25, -R57.reuse ;  /* 0x80000039191e7221 */ /* 0x101fe40000010000 */
[--C-:B------:R-:W-:Y:S02]  /*4300*/  FADD.FTZ R28, R24, -R57.reuse ;  /* 0x80000039181c7221 */ /* 0x100fe40000010000 */
[--C-:B------:R-:W-:Y:S02]  /*4310*/  FADD.FTZ R52, R26, -R57.reuse ;  /* 0x800000391a347221 */ /* 0x100fe40000010000 */
[----:B------:R-:W-:Y:S02]  /*4320*/  FADD.FTZ R56, R27, -R57 ;  /* 0x800000391b387221 */ /* 0x000fe40000010000 */
[----:B------:R-:W-:Y:S02]  /*4330*/  FMUL.FTZ R29, R55, R30 ;  /* 0x0000001e371d7220 */ /* 0x000fe40000410000 */
[----:B------:R-:W-:-:S02]  /*4340*/  IMAD.MOV.U32 R53, RZ, RZ, 0x10 ;  /* 0x00000010ff357424 */ /* 0x000fc400078e00ff */
[C---:B------:R-:W-:Y:S02]  /*4350*/  FMUL.FTZ R28, R55.reuse, R28 ;  /* 0x0000001c371c7220 */ /* 0x040fe40000410000 */
        /* <DEDUP_REMOVED lines=8> */
.L_x_6916:
[----:B-1----:R-:W-:Y:S05]  /*43e0*/  BSYNC B1 ;  /* 0x0000000000017941 */ /* 0x002fea0003800000 */
.L_x_6915:
[----:B0-----:R-:W-:-:S05]  /*43f0*/  MOV R28, c[0x0][0x160] ;  /* 0x00005800001c7a02 */ /* 0x001fca0000000f00 */
[----:B------:R-:W-:-:S05]  /*4400*/  IMAD R45, R28, 0x4, R45 ;  /* 0x000000041c2d7824 */ /* 0x000fca00078e022d */
[----:B------:R-:W-:-:S13]  /*4410*/  ISETP.GE.AND P0, PT, R45, c[0x0][0x164], PT ;  /* 0x000059002d007a0c */ /* 0x000fda0003f06270 */
[----:B------:R-:W-:Y:S01]  /*4420*/  @P0 CALL.REL.NOINC `(.L_x_6919) ;  /* 0x0000001000000944 */ /* 0x000fe20003c00000 */
[----:B------:R-:W-:Y:S05]  /*4430*/  BRA `(.L_x_6920) ;  /* 0xffffc63000007947 */ /* 0x000fea000383ffff */
.L_x_6919:
[----:B------:R-:W-:Y:S05]  /*4440*/  BSYNC B0 ;  /* 0x0000000000007941 */ /* 0x000fea0003800000 */
.L_x_6834:
[----:B------:R-:W-:Y:S05]  /*4450*/  EXIT ;  /* 0x000000000000794d */ /* 0x000fea0003800000 */
.L_x_6913:
[----:B------:R-:W-:Y:S01]  /*4460*/  HFMA2.MMA R58, -RZ, RZ, 0, 5.9604644775390625e-08 ;  /* 0x00000001ff3a7435 */ /* 0x000fe200000001ff */
[----:B------:R-:W-:Y:S01]  /*4470*/  IMAD.MOV.U32 R30, RZ, RZ, R31 ;  /* 0x000000ffff1e7224 */ /* 0x000fe200078e001f */
[----:B------:R-:W-:Y:S01]  /*4480*/  MOV R28, 0x44c0 ;  /* 0x000044c0001c7802 */ /* 0x000fe20000000f00 */
[----:B------:R-:W-:Y:S02]  /*4490*/  IMAD.MOV.U32 R54, RZ, RZ, 0x1f ;  /* 0x0000001fff367424 */ /* 0x000fe400078e00ff */
[----:B------:R-:W-:Y:S02]  /*44a0*/  IMAD.MOV.U32 R55, RZ, RZ, -0x1 ;  /* 0xffffffffff377424 */ /* 0x000fe400078e00ff */
[----:B-----5:R-:W-:Y:S05]  /*44b0*/  CALL.REL.NOINC `($__internal_138_$__cuda_sm70_shflsync_bfly_p) ;  /* 0x000004a000007944 */ /* 0x020fea0003c00000 */
[----:B01----:R-:W-:Y:S05]  /*44c0*/  BRA `(.L_x_6921) ;  /* 0xfffff91000007947 */ /* 0x003fea000383ffff */
.L_x_6914:
[----:B------:R-:W-:Y:S01]  /*44d0*/  MOV R30, R59 ;  /* 0x0000003b001e7202 */ /* 0x000fe20000000f00 */
[----:B------:R-:W-:Y:S01]  /*44e0*/  IMAD.MOV.U32 R58, RZ, RZ, 0x2 ;  /* 0x00000002ff3a7424 */ /* 0x000fe200078e00ff */
[----:B------:R-:W-:Y:S01]  /*44f0*/  MOV R55, 0xffffffff ;  /* 0xffffffff00377802 */ /* 0x000fe20000000f00 */
[----:B------:R-:W-:Y:S01]  /*4500*/  IMAD.MOV.U32 R54, RZ, RZ, 0x1f ;  /* 0x0000001fff367424 */ /* 0x000fe200078e00ff */
[----:B------:R-:W-:Y:S02]  /*4510*/  MOV R28, 0x4530 ;  /* 0x00004530001c7802 */ /* 0x000fe40000000f00 */
[----:B0----5:R-:W-:Y:S05]  /*4520*/  CALL.REL.NOINC `($__internal_138_$__cuda_sm70_shflsync_bfly_p) ;  /* 0x0000043000007944 */ /* 0x021fea0003c00000 */
[----:B01----:R-:W-:Y:S01]  /*4530*/  FADD.FTZ R30, R59, R55 ;  /* 0x000000373b1e7221 */ /* 0x003fe20000010000 */
[----:B------:R-:W-:Y:S01]  /*4540*/  MOV R55, 0xffffffff ;  /* 0xffffffff00377802 */ /* 0x000fe20000000f00 */
[----:B------:R-:W-:Y:S01]  /*4550*/  IMAD.MOV.U32 R58, RZ, RZ, 0x4 ;  /* 0x00000004ff3a7424 */ /* 0x000fe200078e00ff */
[----:B------:R-:W-:Y:S01]  /*4560*/  MOV R28, 0x4590 ;  /* 0x00004590001c7802 */ /* 0x000fe20000000f00 */
[----:B------:R-:W-:-:S02]  /*4570*/  IMAD.MOV.U32 R54, RZ, RZ, 0x1f ;  /* 0x0000001fff367424 */ /* 0x000fc400078e00ff */
[----:B------:R-:W-:Y:S05]  /*4580*/  CALL.REL.NOINC `($__internal_138_$__cuda_sm70_shflsync_bfly_p) ;  /* 0x000003d000007944 */ /* 0x000fea0003c00000 */
        /* <DEDUP_REMOVED lines=12> */
[----:B-1----:R-:W-:Y:S02]  /*4650*/  FADD.FTZ R55, R30, R55 ;  /* 0x000000371e377221 */ /* 0x002fe40000010000 */
[----:B0-----:R-:W-:-:S02]  /*4660*/  IMAD.MOV.U32 R58, RZ, RZ, 0x1 ;  /* 0x00000001ff3a7424 */ /* 0x001fc400078e00ff */
[----:B------:R-:W-:Y:S01]  /*4670*/  FMUL.FTZ R57, R55, c[0x0][0x1e0] ;  /* 0x0000780037397a20 */ /* 0x000fe20000410000 */
[----:B------:R-:W-:Y:S01]  /*4680*/  MOV R55, 0xffffffff ;  /* 0xffffffff00377802 */ /* 0x000fe20000000f00 */
[----:B------:R-:W-:Y:S02]  /*4690*/  IMAD.MOV.U32 R54, RZ, RZ, 0x1f ;  /* 0x0000001fff367424 */ /* 0x000fe400078e00ff */
[--C-:B------:R-:W-:Y:S02]  /*46a0*/  FADD.FTZ R28, R20, -R57.reuse ;  /* 0x80000039141c7221 */ /* 0x100fe40000010000 */
[--C-:B------:R-:W-:Y:S02]  /*46b0*/  FADD.FTZ R29, R21, -R57.reuse ;  /* 0x80000039151d7221 */ /* 0x100fe40000010000 */
[----:B------:R-:W-:Y:S02]  /*46c0*/  FFMA.FTZ R28, R28, R28, RZ ;  /* 0x0000001c1c1c7223 */ /* 0x000fe400000100ff */
[----:B------:R-:W-:-:S02]  /*46d0*/  FADD.FTZ R31, R22, -R57 ;  /* 0x80000039161f7221 */ /* 0x000fc40000010000 */
[----:B------:R-:W-:Y:S02]  /*46e0*/  FFMA.FTZ R28, R29, R29, R28 ;  /* 0x0000001d1d1c7223 */ /* 0x000fe4000001001c */
[----:B------:R-:W-:Y:S02]  /*46f0*/  FADD.FTZ R29, R23, -R57 ;  /* 0x80000039171d7221 */ /* 0x000fe40000010000 */
        /* <DEDUP_REMOVED lines=12> */
[----:B------:R-:W-:Y:S05]  /*47c0*/  CALL.REL.NOINC `($__internal_138_$__cuda_sm70_shflsync_bfly_p) ;  /* 0x0000019000007944 */ /* 0x000fea0003c00000 */
[----:B01----:R-:W-:Y:S01]  /*47d0*/  FADD.FTZ R30, R30, R55 ;  /* 0x000000371e1e7221 */ /* 0x003fe20000010000 */
[----:B------:R-:W-:Y:S01]  /*47e0*/  MOV R55, 0xffffffff ;  /* 0xffffffff00377802 */ /* 0x000fe20000000f00 */
[----:B------:R-:W-:Y:S01]  /*47f0*/  IMAD.MOV.U32 R58, RZ, RZ, 0x2 ;  /* 0x00000002ff3a7424 */ /* 0x000fe200078e00ff */
[----:B------:R-:W-:Y:S01]  /*4800*/  MOV R28, 0x4830 ;  /* 0x00004830001c7802 */ /* 0x000fe20000000f00 */
[----:B------:R-:W-:Y:S02]  /*4810*/  IMAD.MOV.U32 R54, RZ, RZ, 0x1f ;  /* 0x0000001fff367424 */ /* 0x000fe400078e00ff */
        /* <DEDUP_REMOVED lines=19> */
[----:B01----:R-:W-:Y:S05]  /*4950*/  BRA `(.L_x_6922) ;  /* 0xfffff6d000007947 */ /* 0x003fea000383ffff */
        .weak           $__internal_138_$__cuda_sm70_shflsync_bfly_p
        .type           $__internal_138_$__cuda_sm70_shflsync_bfly_p,@function
        .size           $__internal_138_$__cuda_sm70_shflsync_bfly_p,(.L_x_8326 - $__internal_138_$__cuda_sm70_shflsync_bfly_p)
$__internal_138_$__cuda_sm70_shflsync_bfly_p:
[----:B------:R-:W-:Y:S01]  /*4960*/  IMAD.MOV.U32 R29, RZ, RZ, 0x0 ;  /* 0x00000000ff1d7424 */ /* 0x000fe200078e00ff */
[----:B------:R-:W-:Y:S04]  /*4970*/  WARPSYNC R55 ;  /* 0x0000003700007348 */ /* 0x000fe80003800000 */
[----:B------:R0:W1:Y:S01]  /*4980*/  SHFL.BFLY PT, R55, R30, R58, R54 ;  /* 0x0c00003a1e377389 */ /* 0x00006200000e0036 */
[----:B------:R-:W-:Y:S05]  /*4990*/  RET.REL.NODEC R28 `(_ZN10layer_norm13ln_fwd_kernelINS_13Kernel_traitsI6__halfffffjLj256ELj1ELj4ELj1ELj16ENS_18Kernel_traits_baseILj256ES2_ffffjLj128EEEEELb1ELb0ELb1ELb0EEEvNS_9FwdParamsE) ;  /* 0xffffb6601c007950 */ /* 0x000fea0003c3ffff */
.L_x_6923:
        /* <DEDUP_REMOVED lines=14> */
.L_x_8326:


//--------------------- .text._ZN10layer_norm13ln_fwd_kernelINS_13Kernel_traitsI6__halfffffjLj256ELj1ELj4ELj1ELj16ENS_18Kernel_traits_baseILj256ES2_ffffjLj128EEEEELb1ELb0ELb1ELb1EEEvNS_9FwdParamsE --------------------------
	.section	.text._ZN10layer_norm13ln_fwd_kernelINS_13Kernel_traitsI6__halfffffjLj256ELj1ELj4ELj1ELj16ENS_18Kernel_traits_baseILj256ES2_ffffjLj128EEEEELb1ELb0ELb1ELb1EEEvNS_9FwdParamsE,"ax",@progbits
	.sectioninfo	@"SHI_REGISTERS=63"
	.align	128
        .global         _ZN10layer_norm13ln_fwd_kernelINS_13Kernel_traitsI6__halfffffjLj256ELj1ELj4ELj1ELj16ENS_18Kernel_traits_baseILj256ES2_ffffjLj128EEEEELb1ELb0ELb1ELb1EEEvNS_9FwdParamsE
        .type           _ZN10layer_norm13ln_fwd_kernelINS_13Kernel_traitsI6__halfffffjLj256ELj1ELj4ELj1ELj16ENS_18Kernel_traits_baseILj256ES2_ffffjLj128EEEEELb1ELb0ELb1ELb1EEEvNS_9FwdParamsE,@function
        .size           _ZN10layer_norm13ln_fwd_kernelINS_13Kernel_traitsI6__halfffffjLj256ELj1ELj4ELj1ELj16ENS_18Kernel_traits_baseILj256ES2_ffffjLj128EEEEELb1ELb0ELb1ELb1EEEvNS_9FwdParamsE,(.L_x_8327 - _ZN10layer_norm13ln_fwd_kernelINS_13Kernel_traitsI6__halfffffjLj256ELj1ELj4ELj1ELj16ENS_18Kernel_traits_baseILj256ES2_ffffjLj128EEEEELb1ELb0ELb1ELb1EEEvNS_9FwdParamsE)
        .other          _ZN10layer_norm13ln_fwd_kernelINS_13Kernel_traitsI6__halfffffjLj256ELj1ELj4ELj1ELj16ENS_18Kernel_traits_baseILj256ES2_ffffjLj128EEEEELb1ELb0ELb1ELb1EEEvNS_9FwdParamsE,@"STO_CUDA_ENTRY STV_DEFAULT"
_ZN10layer_norm13ln_fwd_kernelINS_13Kernel_traitsI6__halfffffjLj256ELj1ELj4ELj1ELj16ENS_18Kernel_traits_baseILj256ES2_ffffjLj128EEEEELb1ELb0ELb1ELb1EEEvNS_9FwdParamsE:
.text._ZN10layer_norm13ln_fwd_kernelINS_13Kernel_traitsI6__halfffffjLj256ELj1ELj4ELj1ELj16ENS_18Kernel_traits_baseILj256ES2_ffffjLj128EEEEELb1ELb0ELb1ELb1EEEvNS_9FwdParamsE:
        /* <DEDUP_REMOVED lines=12> */
[----:B------:R-:W2:Y:S01]  /*00c0*/  @P1 LDG.E.64 R6, [R6.64] ;  /* 0x0000000606061981 */ /* 0x000ea2000c1e1b00 */
[----:B------:R-:W-:Y:S01]  /*00d0*/  @P1 MOV R2, R0 ;  /* 0x0000000000021202 */ /* 0x000fe20000000f00 */
[----:B------:R-:W-:-:S05]  /*00e0*/  @P1 IMAD.MOV.U32 R3, RZ, RZ, R45 ;  /* 0x000000ffff031224 */ /* 0x000fca00078e002d */
[----:B------:R1:W5:Y:S01]  /*00f0*/  @P1 LDG.E.64 R8, [R2.64] ;  /* 0x0000000602081981 */ /* 0x000362000c1e1b00 */
[----:B0-----:R-:W-:Y:S01]  /*0100*/  IMAD.SHL.U32 R4, R47, 0x8, RZ ;  /* 0x000000082f047824 */ /* 0x001fe200078e00ff */
[----:B------:R-:W-:Y:S02]  /*0110*/  SHF.R.U32.HI R48, RZ, 0x5, R47 ;  /* 0x00000005ff307819 */ /* 0x000fe4000001162f */
[----:B------:R-:W0:Y:S02]  /*0120*/  S2R R14, SR_CTAID.X ;  /* 0x00000000000e7919 */ /* 0x000e240000002500 */
[----:B------:R-:W-:-:S04]  /*0130*/  LOP3.LUT R4, R4, 0xf8, RZ, 0xc0, !PT ;  /* 0x000000f804047812 */ /* 0x000fc800078ec0ff */
[C---:B------:R-:W-:Y:S02]  /*0140*/  IADD3 R12, P2, R4.reuse, c[0x0][0x218], RZ ;  /* 0x00008600040c7a10 */ /* 0x040fe40007f5e0ff */
[----:B------:R-:W-:-:S03]  /*0150*/  IADD3 R10, P3, R4, c[0x0][0x1b0], RZ ;  /* 0x00006c00040a7a10 */ /* 0x000fc60007f7e0ff */
[----:B------:R-:W-:-:S05]  /*0160*/  IMAD.X R13, RZ, RZ, c[0x0][0x21c], P2 ;  /* 0x00008700ff0d7624 */ /* 0x000fca00010e06ff */
[----:B------:R3:W5:Y:S04]  /*0170*/  @P0 LDG.E.64 R4, [R12.64] ;  /* 0x000000060c040981 */ /* 0x000768000c1e1b00 */
[----:B-1----:R3:W5:Y:S01]  /*0180*/  @P0 LDG.E.64 R2, [R12.64+0x100] ;  /* 0x000100060c020981 */ /* 0x002762000c1e1b00 */
[----:B0-----:R-:W-:-:S04]  /*0190*/  LEA R48, R14, R48, 0x2 ;  /* 0x000000300e307211 */ /* 0x001fc800078e10ff */
[----:B------:R-:W-:Y:S01]  /*01a0*/  ISETP.GE.AND P2, PT, R48, c[0x0][0x164], PT ;  /* 0x0000590030007a0c */ /* 0x000fe20003f46270 */
[----:B------:R-:W-:Y:S01]  /*01b0*/  IMAD.X R11, RZ, RZ, c[0x0][0x1b4], P3 ;  /* 0x00006d00ff0b7624 */ /* 0x000fe200018e06ff */
[----:B--2---:R3:W0:Y:S08]  /*01c0*/  @P1 R2UR UR4, R6 ;  /* 0x00000000060413c2 */ /* 0x00463000000e0000 */
[----:B------:R3:W1:Y:S03]  /*01d0*/  @P1 R2UR UR5, R7 ;  /* 0x00000000070513c2 */ /* 0x00066600000e0000 */
[----:B01-3--:R-:W-:Y:S05]  /*01e0*/  @P2 EXIT ;  /* 0x000000000000294d */ /* 0x00bfea0003800000 */
[----:B------:R0:W2:Y:S04]  /*01f0*/  LDG.E.64 R30, [R10.64] ;  /* 0x000000060a1e7981 */ /* 0x0000a8000c1e1b00 */
[----:B------:R0:W3:Y:S01]  /*0200*/  LDG.E.64 R28, [R10.64+0x100] ;  /* 0x000100060a1c7981 */ /* 0x0000e2000c1e1b00 */
        /* <DEDUP_REMOVED lines=12> */
[----:B------:R-:W-:Y:S01]  /*02d0*/  HADD2.F32 R35, -RZ, R4.H0_H0 ;  /* 0x20000004ff237230 */ /* 0x000fe20000004100 */
[----:B------:R-:W-:Y:S01]  /*02e0*/  IMAD.HI.U32 R7, R46, -0x2daee0ad, RZ ;  /* 0xd2511f532e077827 */ /* 0x000fe200078e00ff */
[----:B------:R-:W-:Y:S01]  /*02f0*/  LOP3.LUT R6, R6, UR4, R45, 0x96, !PT ;  /* 0x0000000406067c12 */ /* 0x000fe2000f8e962d */
[----:B------:R-:W-:Y:S01]  /*0300*/  UIADD3 UR11, UR4, 0x3c6ef372, URZ ;  /* 0x3c6ef372040b7890 */ /* 0x000fe2000fffe03f */
[----:B------:R-:W-:Y:S01]  /*0310*/  HADD2.F32 R44, -RZ, R5.H0_H0 ;  /* 0x20000005ff2c7230 */ /* 0x000fe20000004100 */
[----:B0-----:R-:W-:Y:S01]  /*0320*/  IMAD R10, R46, -0x2daee0ad, RZ ;  /* 0xd2511f532e0a7824 */ /* 0x001fe200078e02ff */
[----:B------:R-:W-:Y:S01]  /*0330*/  LOP3.LUT R7, R7, UR5, RZ, 0x3c, !PT ;  /* 0x0000000507077c12 */ /* 0x000fe2000f8e3cff */
[C---:B------:R-:W-:Y:S01]  /*0340*/  IMAD.HI.U32 R11, R6.reuse, -0x2daee0ad, RZ ;  /* 0xd2511f53060b7827 */ /* 0x040fe200078e00ff */
[----:B------:R-:W-:Y:S01]  /*0350*/  UIADD3 UR13, UR4, -0x255992d5, URZ ;  /* 0xdaa66d2b040d7890 */ /* 0x000fe2000fffe03f */
[----:B------:R-:W-:Y:S01]  /*0360*/  BSSY B0, `(.L_x_6924) ;  /* 0x00003d6000007945 */ /* 0x000fe20003800000 */
        /* <DEDUP_REMOVED lines=8> */
[----:B------:R-:W-:Y:S01]  /*03f0*/  UIADD3 UR15, UR4, 0x78dde6e4, URZ ;  /* 0x78dde6e4040f7890 */ /* 0x000fe2000fffe03f */
[----:B------:R-:W-:Y:S01]  /*0400*/  IMAD.HI.U32 R12, R10, -0x326172a9, RZ ;  /* 0xcd9e8d570a0c7827 */ /* 0x000fe200078e00ff */
[----:B------:R-:W-:Y:S01]  /*0410*/  UIADD3 UR17, UR4, 0x1715609d, URZ ;  /* 0x1715609d04117890 */ /* 0x000fe2000fffe03f */
[----:B------:R-:W-:Y:S01]  /*0420*/  HADD2.F32 R34, -RZ, R3.H0_H0 ;  /* 0x20000003ff227230 */ /* 0x000fe20000004100 */
[----:B------:R-:W-:Y:S01]  /*0430*/  UIADD3 UR18, UR5, -0x56f99767, URZ ;  /* 0xa906689905127890 */ /* 0x000fe2000fffe03f */
[----:B------:R-:W-:Y:S01]  /*0440*/  IMAD.HI.U32 R9, R8, -0x2daee0ad, RZ ;  /* 0xd2511f5308097827 */ /* 0x000fe200078e00ff */
[----:B------:R-:W-:Y:S01]  /*0450*/  LOP3.LUT R7, R12, UR11, R7, 0x96, !PT ;  /* 0x0000000b0c077c12 */ /* 0x000fe2000f8e9607 */
[----:B------:R-:W-:Y:S01]  /*0460*/  UIADD3 UR20, UR5, 0x646e171e, URZ ;  /* 0x646e171e05147890 */ /* 0x000fe2000fffe03f */
[----:B------:R-:W-:Y:S01]  /*0470*/  LOP3.LUT R37, R0, 0x3, RZ, 0xc0, !PT ;  /* 0x0000000300257812 */ /* 0x000fe200078ec0ff */
[----:B------:R-:W-:Y:S01]  /*0480*/  IMAD R10, R10, -0x326172a9, RZ ;  /* 0xcd9e8d570a0a7824 */ /* 0x000fe200078e02ff */
[----:B------:R-:W-:Y:S01]  /*0490*/  LOP3.LUT R6, R9, UR12, R6, 0x96, !PT ;  /* 0x0000000c09067c12 */ /* 0x000fe2000f8e9606 */
[----:B------:R-:W-:Y:S01]  /*04a0*/  IMAD R8, R8, -0x2daee0ad, RZ ;  /* 0xd2511f5308087824 */ /* 0x000fe200078e02ff */
[----:B------:R-:W-:Y:S01]  /*04b0*/  UIADD3 UR19, UR4, -0x4ab325aa, URZ ;  /* 0xb54cda5604137890 */ /* 0x000fe2000fffe03f */
[----:B------:R-:W-:Y:S01]  /*04c0*/  IMAD.HI.U32 R11, R7, -0x2daee0ad, RZ ;  /* 0xd2511f53070b7827 */ /* 0x000fe200078e00ff */
[----:B------:R-:W-:-:S02]  /*04d0*/  UIADD3 UR21, UR4, 0x5384540f, URZ ;  /* 0x5384540f04157890 */ /* 0x000fc4000fffe03f */
[----:B------:R-:W-:Y:S01]  /*04e0*/  UIADD3 UR22, UR5, 0x1fd5c5a3, URZ ;  /* 0x1fd5c5a305167890 */ /* 0x000fe2000fffe03f */
[C---:B------:R-:W-:Y:S01]  /*04f0*/  IMAD.HI.U32 R9, R6.reuse, -0x326172a9, RZ ;  /* 0xcd9e8d5706097827 */ /* 0x040fe200078e00ff */
        /* <DEDUP_REMOVED lines=33> */
[----:B------:R-:W-:Y:S01]  /*0710*/  SHF.R.U64 R10, R4, 0x10, R5 ;  /* 0x00000010040a7819 */ /* 0x000fe20000001205 */
[----:B------:R-:W-:-:S04]  /*0720*/  IMAD.HI.U32 R11, R8, -0x326172a9, RZ ;  /* 0xcd9e8d57080b7827 */ /* 0x000fc800078e00ff */
[----:B------:R-:W-:Y:S01]  /*0730*/  IMAD.WIDE.U32 R38, R9, -0x2daee0ad, RZ ;  /* 0xd2511f5309267825 */ /* 0x000fe200078e00ff */
[----:B------:R-:W-:Y:S01]  /*0740*/  LOP3.LUT R42, R11, UR23, R6, 0x96, !PT ;  /* 0x000000170b2a7c12 */ /* 0x000fe2000f8e9606 */
[----:B------:R-:W-:Y:S02]  /*0750*/  HADD2.F32 R10, -RZ, R10.H0_H0 ;  /* 0x2000000aff0a7230 */ /* 0x000fe40000004100 */
[----:B------:R-:W-:Y:S01]  /*0760*/  IMAD R11, R8, -0x326172a9, RZ ;  /* 0xcd9e8d57080b7824 */ /* 0x000fe200078e02ff */
[----:B------:R-:W-:Y:S01]  /*0770*/  LOP3.LUT R7, R39, UR24, R7, 0x96, !PT ;  /* 0x0000001827077c12 */ /* 0x000fe2000f8e9607 */
[----:B------:R-:W-:Y:S01]  /*0780*/  IMAD.HI.U32 R9, R42, -0x2daee0ad, RZ ;  /* 0xd2511f532a097827 */ /* 0x000fe200078e00ff */
[----:B------:R-:W-:-:S03]  /*0790*/  SHF.R.U64 R8, R2, 0x10, R3 ;  /* 0x0000001002087819 */ /* 0x000fc60000001203 */
[----:B------:R-:W-:Y:S01]  /*07a0*/  IMAD.WIDE.U32 R40, R7, -0x326172a9, RZ ;  /* 0xcd9e8d5707287825 */ /* 0x000fe200078e00ff */
[----:B------:R-:W-:Y:S01]  /*07b0*/  LOP3.LUT R38, R9, UR25, R38, 0x96, !PT ;  /* 0x0000001909267c12 */ /* 0x000fe2000f8e9626 */
[----:B------:R-:W-:Y:S01]  /*07c0*/  HADD2.F32 R8, -RZ, R8.H0_H0 ;  /* 0x20000008ff087230 */ /* 0x000fe20000004100 */
[----:B------:R-:W-:Y:S01]  /*07d0*/  SHF.R.U32.HI R9, RZ, 0x10, R3 ;  /* 0x00000010ff097819 */ /* 0x000fe20000011603 */
[----:B------:R-:W-:Y:S01]  /*07e0*/  IMAD R42, R42, -0x2daee0ad, RZ ;  /* 0xd2511f532a2a7824 */ /* 0x000fe200078e02ff */
[----:B------:R-:W-:Y:S02]  /*07f0*/  LOP3.LUT R36, R41, UR26, R11, 0x96, !PT ;  /* 0x0000001a29247c12 */ /* 0x000fe4000f8e960b */
[----:B------:R-:W-:Y:S01]  /*0800*/  SHF.R.U32.HI R11, RZ, 0x10, R5 ;  /* 0x00000010ff0b7819 */ /* 0x000fe20000011605 */
[----:B------:R-:W-:-:S04]  /*0810*/  HADD2.F32 R9, -RZ, R9.H0_H0 ;  /* 0x20000009ff097230 */ /* 0x000fc80000004100 */
        /* <DEDUP_REMOVED lines=8> */
[----:B------:R-:W-:Y:S01]  /*08a0*/  HADD2.F32 R29, -RZ, R29.H0_H0 ;  /* 0x2000001dff1d7230 */ /* 0x000fe20000004100 */
[----:B------:R-:W-:Y:S01]  /*08b0*/  IMAD.MOV.U32 R28, RZ, RZ, RZ ;  /* 0x000000ffff1c7224 */ /* 0x000fe200078e00ff */
[----:B------:R-:W-:-:S02]  /*08c0*/  HADD2.F32 R7, -RZ, R7.H0_H0 ;  /* 0x20000007ff077230 */ /* 0x000fc40000004100 */
[----:B------:R-:W-:Y:S02]  /*08d0*/  HADD2.F32 R6, -RZ, R6.H0_H0 ;  /* 0x20000006ff067230 */ /* 0x000fe40000004100 */
[----:B------:R-:W-:Y:S02]  /*08e0*/  HADD2.F32 R5, -RZ, R5.H0_H0 ;  /* 0x20000005ff057230 */ /* 0x000fe40000004100 */
[----:B------:R-:W-:Y:S02]  /*08f0*/  HADD2.F32 R4, -RZ, R4.H0_H0 ;  /* 0x20000004ff047230 */ /* 0x000fe40000004100 */
.L_x_7006:
[----:B------:R-:W-:-:S04]  /*0900*/  IMAD.MOV.U32 R55, RZ, RZ, 0x4 ;  /* 0x00000004ff377424 */ /* 0x000fc800078e00ff */
[----:B------:R-:W-:-:S06]  /*0910*/  IMAD.WIDE R20, R48, R55, c[0x0][0x1d0] ;  /* 0x0000740030147625 */ /* 0x000fcc00078e0237 */
[----:B------:R-:W2:Y:S01]  /*0920*/  LDG.E R20, [R20.64] ;  /* 0x0000000614147981 */ /* 0x000ea2000c1e1900 */
[----:B------:R-:W-:Y:S01]  /*0930*/  ISETP.NE.U32.AND P0, PT, RZ, c[0x0][0x180], PT ;  /* 0x00006000ff007a0c */ /* 0x000fe20003f05070 */
[----:B------:R-:W-:Y:S02]  /*0940*/  IMAD R22, R48, c[0x0][0x168], RZ ;  /* 0x00005a0030167a24 */ /* 0x000fe400078e02ff */
[----:B------:R-:W0:Y:S01]  /*0950*/  S2R R54, SR_TID.X ;  /* 0x0000000000367919 */ /* 0x000e220000002100 */
[----:B------:R-:W-:Y:S01]  /*0960*/  ISETP.NE.AND.EX P0, PT, RZ, c[0x0][0x184], PT, P0 ;  /* 0x00006100ff007a0c */ /* 0x000fe20003f05300 */
[----:B------:R-:W-:Y:S01]  /*0970*/  IMAD.MOV.U32 R56, RZ, RZ, RZ ;  /* 0x000000ffff387224 */ /* 0x000fe200078e00ff */
[----:B------:R-:W-:-:S04]  /*0980*/  SHF.R.S32.HI R23, RZ, 0x1f, R22 ;  /* 0x0000001fff177819 */ /* 0x000fc80000011416 */
[----:B------:R-:W-:-:S07]  /*0990*/  LEA.HI R23, R23, R22, RZ, 0x2 ;  /* 0x0000001617177211 */ /* 0x000fce00078f10ff */
[----:B------:R-:W-:Y:S02]  /*09a0*/  @P0 MOV R51, 0x10 ;  /* 0x0000001000330802 */ /* 0x000fe40000000f00 */
[----:B0-----:R-:W-:-:S04]  /*09b0*/  LOP3.LUT R22, R54, 0x1f, RZ, 0xc0, !PT ;  /* 0x0000001f36167812 */ /* 0x001fc800078ec0ff */
[----:B------:R-:W-:-:S05]  /*09c0*/  LEA.HI.SX32 R26, R23, R22, 0x1e ;  /* 0x00000016171a7211 */ /* 0x000fca00078ff2ff */
[----:B------:R-:W-:-:S05]  /*09d0*/  @P0 IMAD.WIDE.U32 R50, R26, R51, c[0x0][0x180] ;  /* 0x000060001a320625 */ /* 0x000fca00078e0033 */
[----:B------:R-:W3:Y:S01]  /*09e0*/  @P0 LDG.E.128 R12, [R50.64] ;  /* 0x00000006320c0981 */ /* 0x000ee2000c1e1d00 */
[----:B--2---:R-:W-:-:S13]  /*09f0*/  ISETP.GE.AND P2, PT, R20, 0x1, PT ;  /* 0x000000011400780c */ /* 0x004fda0003f46270 */
[----:B------:R-:W-:Y:S01]  /*0a00*/  @P2 IADD3 R24, R20, -0x1, RZ ;  /* 0xffffffff14182810 */ /* 0x000fe20007ffe0ff */
[----:B------:R-:W-:-:S04]  /*0a10*/  @P2 IMAD.MOV.U32 R23, RZ, RZ, 0x10 ;  /* 0x00000010ff172424 */ /* 0x000fc800078e00ff */
[----:B------:R-:W-:-:S05]  /*0a20*/  @P2 IMAD R24, R24, c[0x0][0x168], RZ ;  /* 0x00005a0018182a24 */ /* 0x000fca00078e02ff */
[----:B------:R-:W-:-:S04]  /*0a30*/  @P2 SHF.R.S32.HI R21, RZ, 0x1f, R24 ;  /* 0x0000001fff152819 */ /* 0x000fc80000011418 */
[----:B------:R-:W-:-:S04]  /*0a40*/  @P2 LEA.HI R21, R21, R24, RZ, 0x2 ;  /* 0x0000001815152211 */ /* 0x000fc800078f10ff */
[----:B------:R-:W-:Y:S01]  /*0a50*/  @P2 LEA.HI.SX32 R56, R21, R22, 0x1e ;  /* 0x0000001615382211 */ /* 0x000fe200078ff2ff */
[----:B------:R-:W-:-:S04]  /*0a60*/  IMAD.WIDE R24, R48, R55, c[0x0][0x1d8] ;  /* 0x0000760030187625 */ /* 0x000fc800078e0237 */
[----:B------:R-:W-:Y:S01]  /*0a70*/  @P2 IMAD.WIDE.U32 R22, R56, R23, c[0x0][0x170] ;  /* 0x00005c0038162625 */ /* 0x000fe200078e0017 */
[----:B------:R0:W5:Y:S04]  /*0a80*/  LDG.E R52, [R24.64] ;  /* 0x0000000618347981 */ /* 0x000168000c1e1900 */
        /* <DEDUP_REMOVED lines=21> */
.L_x_6928:
[----:B------:R-:W-:Y:S02]  /*0be0*/  IMAD.MOV.U32 R27, RZ, RZ, R40 ;  /* 0x000000ffff1b7224 */ /* 0x000fe400078e0028 */
.L_x_6929:
[----:B------:R-:W-:Y:S05]  /*0bf0*/  BSYNC B2 ;  /* 0x0000000000027941 */ /* 0x000fea0003800000 */
.L_x_6927:
        /* <DEDUP_REMOVED lines=16> */
.L_x_6933:
[----:B------:R-:W-:Y:S05]  /*0d00*/  BSYNC B3 ;  /* 0x0000000000037941 */ /* 0x000fea0003800000 */
.L_x_6932:
        /* <DEDUP_REMOVED lines=42> */
.L_x_6931:
[----:B------:R-:W-:Y:S05]  /*0fb0*/  BSYNC B2 ;  /* 0x0000000000027941 */ /* 0x000fea0003800000 */
.L_x_6930:
        /* <DEDUP_REMOVED lines=9> */
.L_x_6926:
[----:B0-----:R-:W-:Y:S05]  /*1050*/  BSYNC B1 ;  /* 0x0000000000017941 */ /* 0x001fea0003800000 */
.L_x_6925:
        /* <DEDUP_REMOVED lines=18> */
.L_x_6937:
[----:B------:R-:W-:Y:S02]  /*1180*/  IMAD.MOV.U32 R27, RZ, RZ, R40 ;  /* 0x000000ffff1b7224 */ /* 0x000fe400078e0028 */
.L_x_6938:
[----:B------:R-:W-:Y:S05]  /*1190*/  BSYNC B2 ;  /* 0x0000000000027941 */ /* 0x000fea0003800000 */
.L_x_6936:
        /* <DEDUP_REMOVED lines=16> */
.L_x_6942:
[----:B------:R-:W-:Y:S05]  /*12a0*/  BSYNC B3 ;  /* 0x0000000000037941 */ /* 0x000fea0003800000 */
.L_x_6941:
        /* <DEDUP_REMOVED lines=42> */
.L_x_6940:
[----:B------:R-:W-:Y:S05]  /*1550*/  BSYNC B2 ;  /* 0x0000000000027941 */ /* 0x000fea0003800000 */
.L_x_6939:
        /* <DEDUP_REMOVED lines=9> */
.L_x_6935:
[----:B------:R-:W-:Y:S05]  /*15f0*/  BSYNC B1 ;  /* 0x0000000000017941 */ /* 0x000fea0003800000 */
.L_x_6934:
        /* <DEDUP_REMOVED lines=18> */
.L_x_6946:
[----:B------:R-:W-:Y:S02]  /*1720*/  MOV R27, R40 ;  /* 0x00000028001b7202 */ /* 0x000fe40000000f00 */
.L_x_6947:
[----:B------:R-:W-:Y:S05]  /*1730*/  BSYNC B2 ;  /* 0x0000000000027941 */ /* 0x000fea0003800000 */
.L_x_6945:
        /* <DEDUP_REMOVED lines=16> */
.L_x_6951:
[----:B------:R-:W-:Y:S05]  /*1840*/  BSYNC B3 ;  /* 0x0000000000037941 */ /* 0x000fea0003800000 */
.L_x_6950:
        /* <DEDUP_REMOVED lines=42> */
.L_x_6949:
[----:B------:R-:W-:Y:S05]  /*1af0*/  BSYNC B2 ;  /* 0x0000000000027941 */ /* 0x000fea0003800000 */
.L_x_6948:
        /* <DEDUP_REMOVED lines=9> */
.L_x_6944:
[----:B------:R-:W-:Y:S05]  /*1b90*/  BSYNC B1 ;  /* 0x0000000000017941 */ /* 0x000fea0003800000 */
.L_x_6943:
        /* <DEDUP_REMOVED lines=18> */
.L_x_6955:
[----:B------:R-:W-:Y:S02]  /*1cc0*/  IMAD.MOV.U32 R27, RZ, RZ, R40 ;  /* 0x000000ffff1b7224 */ /* 0x000fe400078e0028 */
.L_x_6956:
[----:B------:R-:W-:Y:S05]  /*1cd0*/  BSYNC B2 ;  /* 0x0000000000027941 */ /* 0x000fea0003800000 */
.L_x_6954:
        /* <DEDUP_REMOVED lines=16> */
.L_x_6960:
[----:B------:R-:W-:Y:S05]  /*1de0*/  BSYNC B3 ;  /* 0x0000000000037941 */ /* 0x000fea0003800000 */
.L_x_6959:
        /* <DEDUP_REMOVED lines=42> */
.L_x_6958:
[----:B------:R-:W-:Y:S05]  /*2090*/  BSYNC B2 ;  /* 0x0000000000027941 */ /* 0x000fea0003800000 */
.L_x_6957:
        /* <DEDUP_REMOVED lines=9> */
.L_x_6953:
[----:B------:R-:W-:Y:S05]  /*2130*/  BSYNC B1 ;  /* 0x0000000000017941 */ /* 0x000fea0003800000 */
.L_x_6952:
[----:B------:R-:W-:Y:S01]  /*2140*/  IMAD.MOV.U32 R51, RZ, RZ, 0x10 ;  /* 0x00000010ff337424 */ /* 0x000fe200078e00ff */
[----:B------:R-:W-:Y:S01]  /*2150*/  IADD3 R50, R26, 0x20, RZ ;  /* 0x000000201a327810 */ /* 0x000fe20007ffe0ff */
[----:B------:R-:W-:Y:S01]  /*2160*/  BSSY B1, `(.L_x_6961) ;  /* 0x0000010000017945 */ /* 0x000fe20003800000 */
[----:B------:R-:W-:Y:S01]  /*2170*/  IADD3 R49, R56, 0x20, RZ ;  /* 0x0000002038317810 */ /* 0x000fe20007ffe0ff */
[----:B------:R-:W-:-:S04]  /*2180*/  IMAD.WIDE.U32 R24, R26, R51, c[0x0][0x188] ;  /* 0x000062001a187625 */ /* 0x000fc800078e0033 */
[----:B------:R-:W-:Y:S01]  /*2190*/  @P0 IMAD.WIDE.U32 R26, R50, R51, c[0x0][0x180] ;  /* 0x00006000321a0625 */ /* 0x000fe200078e0033 */
[----:B------:R0:W-:Y:S01]  /*21a0*/  STG.E.128 [R24.64], R20 ;  /* 0x0000001418007986 */ /* 0x0001e2000c101d06 */
[----:B------:R-:W-:Y:S05]  /*21b0*/  @!P2 BRA `(.L_x_6962) ;  /* 0x000000a00000a947 */ /* 0x000fea0003800000 */
[----:B0-----:R-:W-:Y:S01]  /*21c0*/  IMAD.U32 R25, R0, 0x10000, RZ ;  /* 0x0001000000197824 */ /* 0x001fe200078e00ff */
[----:B------:R-:W-:-:S04]  /*21d0*/  LOP3.LUT R24, R39, 0xffff, RZ, 0xc0, !PT ;  /* 0x0000ffff27187812 */ /* 0x000fc800078ec0ff */
        /* <DEDUP_REMOVED lines=8> */
.L_x_6962:
[----:B------:R-:W-:Y:S05]  /*2260*/  BSYNC B1 ;  /* 0x0000000000017941 */ /* 0x000fea0003800000 */
.L_x_6961:
[----:B------:R-:W-:Y:S01]  /*2270*/  @P2 IMAD.WIDE.U32 R56, R49, R51, c[0x0][0x170] ;  /* 0x00005c0031382625 */ /* 0x000fe200078e0033 */
[----:B------:R-:W2:Y:S04]  /*2280*/  @P0 LDG.E.128 R12, [R26.64] ;  /* 0x000000061a0c0981 */ /* 0x000ea8000c1e1d00 */
[----:B-----5:R1:W5:Y:S01]  /*2290*/  @P2 LDG.E.128 R16, [R56.64] ;  /* 0x0000000638102981 */ /* 0x020362000c1e1d00 */
[----:B------:R-:W-:Y:S01]  /*22a0*/  @!P3 ISETP.NE.U32.AND P1, PT, RZ, c[0x0][0x180], PT ;  /* 0x00006000ff00ba0c */ /* 0x000fe20003f25070 */
[----:B------:R-:W-:Y:S01]  /*22b0*/  BSSY B1, `(.L_x_6963) ;  /* 0x0000058000017945 */ /* 0x000fe20003800000 */
[----:B0-----:R-:W-:Y:S02]  /*22c0*/  @!P3 MOV R41, R37 ;  /* 0x000000250029b202 */ /* 0x001fe40000000f00 */
        /* <DEDUP_REMOVED lines=15> */
.L_x_6966:
[----:B------:R-:W-:Y:S02]  /*23c0*/  IMAD.MOV.U32 R56, RZ, RZ, R40 ;  /* 0x000000ffff387224 */ /* 0x000fe400078e0028 */
.L_x_6967:
[----:B------:R-:W-:Y:S05]  /*23d0*/  BSYNC B2 ;  /* 0x0000000000027941 */ /* 0x000fea0003800000 */
.L_x_6965:
        /* <DEDUP_REMOVED lines=16> */
.L_x_6971:
[----:B------:R-:W-:Y:S05]  /*24e0*/  BSYNC B3 ;  /* 0x0000000000037941 */ /* 0x000fea0003800000 */
.L_x_6970:
        /* <DEDUP_REMOVED lines=42> */
.L_x_6969:
[----:B------:R-:W-:Y:S05]  /*2790*/  BSYNC B2 ;  /* 0x0000000000027941 */ /* 0x000fea0003800000 */
.L_x_6968:
        /* <DEDUP_REMOVED lines=9> */
.L_x_6964:
[----:B-1----:R-:W-:Y:S05]  /*2830*/  BSYNC B1 ;  /* 0x0000000000017941 */ /* 0x002fea0003800000 */
.L_x_6963:
        /* <DEDUP_REMOVED lines=18> */
.L_x_6975:
[----:B------:R-:W-:Y:S02]  /*2960*/  IMAD.MOV.U32 R56, RZ, RZ, R40 ;  /* 0x000000ffff387224 */ /* 0x000fe400078e0028 */
.L_x_6976:
[----:B------:R-:W-:Y:S05]  /*2970*/  BSYNC B2 ;  /* 0x0000000000027941 */ /* 0x000fea0003800000 */
.L_x_6974:
        /* <DEDUP_REMOVED lines=16> */
.L_x_6980:
[----:B------:R-:W-:Y:S05]  /*2a80*/  BSYNC B3 ;  /* 0x0000000000037941 */ /* 0x000fea0003800000 */
.L_x_6979:
        /* <DEDUP_REMOVED lines=42> */
.L_x_6978:
[----:B------:R-:W-:Y:S05]  /*2d30*/  BSYNC B2 ;  /* 0x0000000000027941 */ /* 0x000fea0003800000 */
.L_x_6977:
        /* <DEDUP_REMOVED lines=9> */
.L_x_6973:
[----:B------:R-:W-:Y:S05]  /*2dd0*/  BSYNC B1 ;  /* 0x0000000000017941 */ /* 0x000fea0003800000 */
.L_x_6972:
        /* <DEDUP_REMOVED lines=18> */
.L_x_6984:
[----:B------:R-:W-:Y:S02]  /*2f00*/  MOV R56, R40 ;  /* 0x0000002800387202 */ /* 0x000fe40000000f00 */
.L_x_6985:
[----:B------:R-:W-:Y:S05]  /*2f10*/  BSYNC B2 ;  /* 0x0000000000027941 */ /* 0x000fea0003800000 */
.L_x_6983:
        /* <DEDUP_REMOVED lines=16> */
.L_x_6989:
[----:B------:R-:W-:Y:S05]  /*3020*/  BSYNC B3 ;  /* 0x0000000000037941 */ /* 0x000fea0003800000 */
.L_x_6988:
        /* <DEDUP_REMOVED lines=42> */
.L_x_6987:
[----:B------:R-:W-:Y:S05]  /*32d0*/  BSYNC B2 ;  /* 0x0000000000027941 */ /* 0x000fea0003800000 */
.L_x_6986:
        /* <DEDUP_REMOVED lines=9> */
.L_x_6982:
[----:B------:R-:W-:Y:S05]  /*3370*/  BSYNC B1 ;  /* 0x0000000000017941 */ /* 0x000fea0003800000 */
.L_x_6981:
        /* <DEDUP_REMOVED lines=18> */
.L_x_6993:
[----:B------:R-:W-:Y:S02]  /*34a0*/  IMAD.MOV.U32 R56, RZ, RZ, R40 ;  /* 0x000000ffff387224 */ /* 0x000fe400078e0028 */
.L_x_6994:
[----:B------:R-:W-:Y:S05]  /*34b0*/  BSYNC B2 ;  /* 0x0000000000027941 */ /* 0x000fea0003800000 */
.L_x_6992:
        /* <DEDUP_REMOVED lines=16> */
.L_x_6998:
[----:B------:R-:W-:Y:S05]  /*35c0*/  BSYNC B3 ;  /* 0x0000000000037941 */ /* 0x000fea0003800000 */
.L_x_6997:
        /* <DEDUP_REMOVED lines=42> */
.L_x_6996:
[----:B------:R-:W-:Y:S05]  /*3870*/  BSYNC B2 ;  /* 0x0000000000027941 */ /* 0x000fea0003800000 */
.L_x_6995:
        /* <DEDUP_REMOVED lines=9> */
.L_x_6991:
[----:B------:R-:W-:Y:S05]  /*3910*/  BSYNC B1 ;  /* 0x0000000000017941 */ /* 0x000fea0003800000 */
.L_x_6990:
[----:B------:R-:W-:Y:S01]  /*3920*/  IMAD.WIDE.U32 R50, R50, R51, c[0x0][0x188] ;  /* 0x0000620032327625 */ /* 0x000fe200078e0033 */
[----:B------:R-:W-:Y:S01]  /*3930*/  BSSY B1, `(.L_x_6999) ;  /* 0x0000015000017945 */ /* 0x000fe20003800000 */
[----:B------:R-:W-:Y:S02]  /*3940*/  LOP3.LUT P0, RZ, R54, 0x1f, RZ, 0xc0, !PT ;  /* 0x0000001f36ff7812 */ /* 0x000fe4000780c0ff */
[----:B------:R-:W-:Y:S01]  /*3950*/  FADD.FTZ R56, RZ, R20 ;  /* 0x00000014ff387221 */ /* 0x000fe20000010000 */
[----:B------:R0:W-:Y:S03]  /*3960*/  STG.E.128 [R50.64], R24 ;  /* 0x0000001832007986 */ /* 0x0001e6000c101d06 */
[----:B------:R-:W-:-:S04]  /*3970*/  FADD.FTZ R41, R56, R21 ;  /* 0x0000001538297221 */ /* 0x000fc80000010000 */
[----:B------:R-:W-:-:S04]  /*3980*/  FADD.FTZ R56, R41, R22 ;  /* 0x0000001629387221 */ /* 0x000fc80000010000 */
[----:B------:R-:W-:-:S04]  /*3990*/  FADD.FTZ R41, R56, R23 ;  /* 0x0000001738297221 */ /* 0x000fc80000010000 */
[----:B------:R-:W-:-:S04]  /*39a0*/  FADD.FTZ R56, R41, R24 ;  /* 0x0000001829387221 */ /* 0x000fc80000010000 */
[----:B------:R-:W-:-:S04]  /*39b0*/  FADD.FTZ R41, R56, R25 ;  /* 0x0000001938297221 */ /* 0x000fc80000010000 */
[----:B------:R-:W-:Y:S01]  /*39c0*/  FADD.FTZ R56, R41, R26 ;  /* 0x0000001a29387221 */ /* 0x000fe20000010000 */
[----:B------:R-:W-:Y:S05]  /*39d0*/  @!P2 BRA `(.L_x_7000) ;  /* 0x000000a00000a947 */ /* 0x000fea0003800000 */
[----:B0-----:R-:W-:Y:S01]  /*39e0*/  IMAD.U32 R43, R0, 0x10000, RZ ;  /* 0x00010000002b7824 */ /* 0x001fe200078e00ff */
[----:B------:R-:W-:Y:S02]  /*39f0*/  LOP3.LUT R41, R39, 0xffff, RZ, 0xc0, !PT ;  /* 0x0000ffff27297812 */ /* 0x000fe400078ec0ff */
[----:B------:R-:W-:Y:S02]  /*3a00*/  LOP3.LUT R58, R3, 0xff, RZ, 0xc0, !PT ;  /* 0x000000ff033a7812 */ /* 0x000fe400078ec0ff */
[----:B------:R-:W-:-:S05]  /*3a10*/  LOP3.LUT R50, R43, 0xff0000, RZ, 0xc0, !PT ;  /* 0x00ff00002b327812 */ /* 0x000fca00078ec0ff */
[----:B------:R-:W-:Y:S01]  /*3a20*/  IMAD R41, R41, 0x1000000, R50 ;  /* 0x0100000029297824 */ /* 0x000fe200078e0232 */
[----:B------:R-:W-:-:S04]  /*3a30*/  LOP3.LUT R50, R2, 0xff, RZ, 0xc0, !PT ;  /* 0x000000ff02327812 */ /* 0x000fc800078ec0ff */
[----:B------:R-:W-:Y:S01]  /*3a40*/  LEA R41, R50, R41, 0x8 ;  /* 0x0000002932297211 */ /* 0x000fe200078e40ff */
[----:B------:R-:W-:-:S04]  /*3a50*/  IMAD.WIDE.U32 R50, R49, R55, c[0x0][0x190] ;  /* 0x0000640031327625 */ /* 0x000fc800078e0037 */
[----:B------:R-:W-:-:S05]  /*3a60*/  IMAD.IADD R41, R41, 0x1, R58 ;  /* 0x0000000129297824 */ /* 0x000fca00078e023a */
[----:B------:R0:W-:Y:S02]  /*3a70*/  STG.E [R50.64], R41 ;  /* 0x0000002932007986 */ /* 0x0001e4000c101906 */
.L_x_7000:
[----:B0-----:R-:W-:Y:S05]  /*3a80*/  BSYNC B1 ;  /* 0x0000000000017941 */ /* 0x001fea0003800000 */
.L_x_6999:
[----:B------:R-:W-:Y:S01]  /*3a90*/  FADD.FTZ R43, R56, R27 ;  /* 0x0000001b382b7221 */ /* 0x000fe20000010000 */
[----:B------:R-:W-:Y:S05]  /*3aa0*/  BRA.DIV ~URZ, `(.L_x_7001) ;  /* 0x000006327f007947 */ /* 0x000fea000b800000 */
[----:B------:R0:W1:Y:S02]  /*3ab0*/  SHFL.BFLY PT, R49, R43, 0x1, 0x1f ;  /* 0x0c201f002b317f89 */ /* 0x00006400000e0000 */
.L_x_7007:
        /* <DEDUP_REMOVED lines=36> */
.L_x_7008:
        /* <DEDUP_REMOVED lines=10> */
[C---:B------:R-:W-:Y:S01]  /*3da0*/  @!P0 LEA R50, P3, R48.reuse, c[0x0][0x1a8], 0x2 ;  /* 0x00006a0030328a11 */ /* 0x040fe200078610ff */
[----:B------:R0:W-:Y:S03]  /*3db0*/  @!P0 STG.E [R56.64], R41 ;  /* 0x0000002938008986 */ /* 0x0001e6000c101906 */
[----:B------:R-:W-:Y:S01]  /*3dc0*/  @!P0 LEA.HI.X R51, R48, c[0x0][0x1ac], R53, 0x2, P3 ;  /* 0x00006b0030338a11 */ /* 0x000fe200018f1435 */
[----:B------:R-:W1:Y:S04]  /*3dd0*/  MUFU.RSQ R43, R43 ;  /* 0x0000002b002b7308 */ /* 0x000e680000001400 */
[----:B-1----:R0:W-:Y:S01]  /*3de0*/  @!P0 STG.E [R50.64], R43 ;  /* 0x0000002b32008986 */ /* 0x0021e2000c101906 */
[----:B------:R-:W-:-:S13]  /*3df0*/  ISETP.GE.AND P0, PT, R52, 0x1, PT ;  /* 0x000000013400780c */ /* 0x000fda0003f06270 */
[----:B------:R-:W-:Y:S05]  /*3e00*/  @!P0 BRA `(.L_x_7004) ;  /* 0x0000025000008947 */ /* 0x000fea0003800000 */
[----:B0-----:R-:W-:Y:S02]  /*3e10*/  IADD3 R52, R52, -0x1, RZ ;  /* 0xffffffff34347810 */ /* 0x001fe40007ffe0ff */
[----:B------:R-:W-:Y:S02]  /*3e20*/  FSEL R41, R41, RZ, !P1 ;  /* 0x000000ff29297208 */ /* 0x000fe40004800000 */
[----:B------:R-:W-:Y:S01]  /*3e30*/  MOV R51, 0x10 ;  /* 0x0000001000337802 */ /* 0x000fe20000000f00 */
[----:B------:R-:W-:Y:S02]  /*3e40*/  IMAD R52, R52, c[0x0][0x168], RZ ;  /* 0x00005a0034347a24 */ /* 0x000fe400078e02ff */
[C---:B------:R-:W-:Y:S02]  /*3e50*/  FADD.FTZ R50, -R41.reuse, R21 ;  /* 0x0000001529327221 */ /* 0x040fe40000010100 */
[----:B------:R-:W-:Y:S01]  /*3e60*/  FADD.FTZ R20, -R41, R20 ;  /* 0x0000001429147221 */ /* 0x000fe20000010100 */
[----:B------:R-:W-:Y:S01]  /*3e70*/  SHF.R.S32.HI R21, RZ, 0x1f, R52 ;  /* 0x0000001fff157819 */ /* 0x000fe20000011434 */
[----:B------:R-:W-:-:S02]  /*3e80*/  FMUL.FTZ R50, R43, R50 ;  /* 0x000000322b327220 */ /* 0x000fc40000410000 */
[----:B------:R-:W-:Y:S01]  /*3e90*/  FADD.FTZ R22, -R41, R22 ;  /* 0x0000001629167221 */ /* 0x000fe20000010100 */
[----:B------:R-:W-:Y:S01]  /*3ea0*/  LEA.HI R21, R21, R52, RZ, 0x2 ;  /* 0x0000003415157211 */ /* 0x000fe200078f10ff */
[C---:B------:R-:W-:Y:S01]  /*3eb0*/  FADD.FTZ R56, -R41.reuse, R23 ;  /* 0x0000001729387221 */ /* 0x040fe20000010100 */
[----:B------:R-:W-:Y:S01]  /*3ec0*/  LOP3.LUT R52, R54, 0x1f, RZ, 0xc0, !PT ;  /* 0x0000001f36347812 */ /* 0x000fe200078ec0ff */
[C---:B------:R-:W-:Y:S02]  /*3ed0*/  FADD.FTZ R24, -R41.reuse, R24 ;  /* 0x0000001829187221 */ /* 0x040fe40000010100 */
[----:B------:R-:W-:Y:S01]  /*3ee0*/  FADD.FTZ R58, -R41, R25 ;  /* 0x00000019293a7221 */ /* 0x000fe20000010100 */
[----:B------:R-:W-:Y:S01]  /*3ef0*/  LEA.HI.SX32 R52, R21, R52, 0x1e ;  /* 0x0000003415347211 */ /* 0x000fe200078ff2ff */
[C---:B------:R-:W-:Y:S02]  /*3f00*/  FADD.FTZ R26, -R41.reuse, R26 ;  /* 0x0000001a291a7221 */ /* 0x040fe40000010100 */
[----:B------:R-:W-:-:S02]  /*3f10*/  FADD.FTZ R60, -R41, R27 ;  /* 0x0000001b293c7221 */ /* 0x000fc40000010100 */
[----:B------:R-:W-:Y:S01]  /*3f20*/  FFMA.FTZ R21, R7, R50, R10 ;  /* 0x0000003207157223 */ /* 0x000fe2000001000a */
[----:B------:R-:W-:Y:S01]  /*3f30*/  IADD3 R50, R52, 0x20, RZ ;  /* 0x0000002034327810 */ /* 0x000fe20007ffe0ff */
[C---:B------:R-:W-:Y:S02]  /*3f40*/  FMUL.FTZ R20, R43.reuse, R20 ;  /* 0x000000142b147220 */ /* 0x040fe40000410000 */
[C---:B------:R-:W-:Y:S02]  /*3f50*/  FMUL.FTZ R22, R43.reuse, R22 ;  /* 0x000000162b167220 */ /* 0x040fe40000410000 */
[C---:B------:R-:W-:Y:S02]  /*3f60*/  FMUL.FTZ R23, R43.reuse, R56 ;  /* 0x000000382b177220 */ /* 0x040fe40000410000 */
[C---:B------:R-:W-:Y:S02]  /*3f70*/  FMUL.FTZ R24, R43.reuse, R24 ;  /* 0x000000182b187220 */ /* 0x040fe40000410000 */
[----:B------:R-:W-:-:S02]  /*3f80*/  FMUL.FTZ R25, R43, R58 ;  /* 0x0000003a2b197220 */ /* 0x000fc40000410000 */
[C---:B------:R-:W-:Y:S02]  /*3f90*/  FMUL.FTZ R26, R43.reuse, R26 ;  /* 0x0000001a2b1a7220 */ /* 0x040fe40000410000 */
[----:B------:R-:W-:Y:S02]  /*3fa0*/  FMUL.FTZ R27, R43, R60 ;  /* 0x0000003c2b1b7220 */ /* 0x000fe40000410000 */
[----:B------:R-:W-:Y:S02]  /*3fb0*/  FFMA.FTZ R23, R6, R23, R11 ;  /* 0x0000001706177223 */ /* 0x000fe4000001000b */
        /* <DEDUP_REMOVED lines=10> */
.L_x_7004:
[----:B0-----:R-:W-:Y:S05]  /*4060*/  BSYNC B1 ;  /* 0x0000000000017941 */ /* 0x001fea0003800000 */
.L_x_7003:
[----:B------:R-:W-:-:S04]  /*4070*/  IMAD.MOV.U32 R21, RZ, RZ, c[0x0][0x160] ;  /* 0x00005800ff157624 */ /* 0x000fc800078e00ff */
[----:B------:R-:W-:-:S05]  /*4080*/  IMAD R48, R21, 0x4, R48 ;  /* 0x0000000415307824 */ /* 0x000fca00078e0230 */
[----:B------:R-:W-:-:S13]  /*4090*/  ISETP.GE.AND P0, PT, R48, c[0x0][0x164], PT ;  /* 0x0000590030007a0c */ /* 0x000fda0003f06270 */
[----:B-----5:R-:W-:Y:S01]  /*40a0*/  @P0 CALL.REL.NOINC `(.L_x_7005) ;  /* 0x0000001000000944 */ /* 0x020fe20003c00000 */
[----:B------:R-:W-:Y:S05]  /*40b0*/  BRA `(.L_x_7006) ;  /* 0xffffc84000007947 */ /* 0x000fea000383ffff */
.L_x_7005:
[----:B------:R-:W-:Y:S05]  /*40c0*/  BSYNC B0 ;  /* 0x0000000000007941 */ /* 0x000fea0003800000 */
.L_x_6924:
[----:B------:R-:W-:Y:S05]  /*40d0*/  EXIT ;  /* 0x000000000000794d */ /* 0x000fea0003800000 */
.L_x_7001:
[----:B------:R-:W-:Y:S01]  /*40e0*/  HFMA2.MMA R55, -RZ, RZ, 0, 5.9604644775390625e-08 ;  /* 0x00000001ff377435 */ /* 0x000fe200000001ff */
[----:B------:R-:W-:Y:S01]  /*40f0*/  IMAD.MOV.U32 R56, RZ, RZ, 0x1f ;  /* 0x0000001fff387424 */ /* 0x000fe200078e00ff */
[----:B------:R-:W-:Y:S01]  /*4100*/  MOV R50, 0x4130 ;  /* 0x0000413000327802 */ /* 0x000fe20000000f00 */
[----:B------:R-:W-:-:S03]  /*4110*/  IMAD.MOV.U32 R49, RZ, RZ, -0x1 ;  /* 0xffffffffff317424 */ /* 0x000fc600078e00ff */
[----:B-----5:R-:W-:Y:S05]  /*4120*/  CALL.REL.NOINC `($__internal_139_$__cuda_sm70_shflsync_bfly_p) ;  /* 0x000004a000007944 */ /* 0x020fea0003c00000 */
[----:B01----:R-:W-:Y:S05]  /*4130*/  BRA `(.L_x_7007) ;  /* 0xfffff98000007947 */ /* 0x003fea000383ffff */
.L_x_7002:
[----:B0-----:R-:W-:Y:S01]  /*4140*/  MOV R43, R58 ;  /* 0x0000003a002b7202 */ /* 0x001fe20000000f00 */
[----:B------:R-:W-:Y:S01]  /*4150*/  IMAD.MOV.U32 R55, RZ, RZ, 0x2 ;  /* 0x00000002ff377424 */ /* 0x000fe200078e00ff */
[----:B------:R-:W-:Y:S01]  /*4160*/  MOV R49, 0xffffffff ;  /* 0xffffffff00317802 */ /* 0x000fe20000000f00 */
[----:B------:R-:W-:Y:S01]  /*4170*/  IMAD.MOV.U32 R56, RZ, RZ, 0x1f ;  /* 0x0000001fff387424 */ /* 0x000fe200078e00ff */
[----:B------:R-:W-:Y:S02]  /*4180*/  MOV R50, 0x41a0 ;  /* 0x000041a000327802 */ /* 0x000fe40000000f00 */
[----:B-----5:R-:W-:Y:S05]  /*4190*/  CALL.REL.NOINC `($__internal_139_$__cuda_sm70_shflsync_bfly_p) ;  /* 0x0000043000007944 */ /* 0x020fea0003c00000 */
[----:B01----:R-:W-:Y:S01]  /*41a0*/  FADD.FTZ R43, R58, R49 ;  /* 0x000000313a2b7221 */ /* 0x003fe20000010000 */
[----:B------:R-:W-:Y:S01]  /*41b0*/  MOV R49, 0xffffffff ;  /* 0xffffffff00317802 */ /* 0x000fe20000000f00 */
[----:B------:R-:W-:Y:S01]  /*41c0*/  IMAD.MOV.U32 R55, RZ, RZ, 0x4 ;  /* 0x00000004ff377424 */ /* 0x000fe200078e00ff */
[----:B------:R-:W-:Y:S01]  /*41d0*/  MOV R50, 0x4200 ;  /* 0x0000420000327802 */ /* 0x000fe20000000f00 */
[----:B------:R-:W-:-:S02]  /*41e0*/  IMAD.MOV.U32 R56, RZ, RZ, 0x1f ;  /* 0x0000001fff387424 */ /* 0x000fc400078e00ff */
[----:B------:R-:W-:Y:S05]  /*41f0*/  CALL.REL.NOINC `($__internal_139_$__cuda_sm70_shflsync_bfly_p) ;  /* 0x000003d000007944 */ /* 0x000fea0003c00000 */
[----:B01----:R-:W-:Y:S01]  /*4200*/  FADD.FTZ R43, R43, R49 ;  /* 0x000000312b2b7221 */ /* 0x003fe20000010000 */
[----:B------:R-:W-:Y:S01]  /*4210*/  MOV R49, 0xffffffff ;  /* 0xffffffff00317802 */ /* 0x000fe20000000f00 */
[----:B------:R-:W-:Y:S01]  /*4220*/  IMAD.MOV.U32 R55, RZ, RZ, 0x8 ;  /* 0x00000008ff377424 */ /* 0x000fe200078e00ff */
[----:B------:R-:W-:Y:S01]  /*4230*/  MOV R50, 0x4260 ;  /* 0x0000426000327802 */ /* 0x000fe20000000f00 */
[----:B------:R-:W-:-:S02]  /*4240*/  IMAD.MOV.U32 R56, RZ, RZ, 0x1f ;  /* 0x0000001fff387424 */ /* 0x000fc400078e00ff */
[----:B------:R-:W-:Y:S05]  /*4250*/  CALL.REL.NOINC `($__internal_139_$__cuda_sm70_shflsync_bfly_p) ;  /* 0x0000037000007944 */ /* 0x000fea0003c00000 */
[----:B0-----:R-:W-:Y:S01]  /*4260*/  HFMA2.MMA R56, -RZ, RZ, 0, 1.847743988037109375e-06 ;  /* 0x0000001fff387435 */ /* 0x001fe200000001ff */
[----:B-1----:R-:W-:Y:S01]  /*4270*/  FADD.FTZ R43, R43, R49 ;  /* 0x000000312b2b7221 */ /* 0x002fe20000010000 */
[----:B------:R-:W-:Y:S01]  /*4280*/  MOV R50, 0x42c0 ;  /* 0x000042c000327802 */ /* 0x000fe20000000f00 */
[----:B------:R-:W-:-:S02]  /*4290*/  IMAD.MOV.U32 R55, RZ, RZ, 0x10 ;  /* 0x00000010ff377424 */ /* 0x000fc400078e00ff */
[----:B------:R-:W-:Y:S02]  /*42a0*/  IMAD.MOV.U32 R49, RZ, RZ, -0x1 ;  /* 0xffffffffff317424 */ /* 0x000fe400078e00ff */
[----:B------:R-:W-:Y:S05]  /*42b0*/  CALL.REL.NOINC `($__internal_139_$__cuda_sm70_shflsync_bfly_p) ;  /* 0x0000031000007944 */ /* 0x000fea0003c00000 */
[----:B-1----:R-:W-:Y:S01]  /*42c0*/  FADD.FTZ R41, R43, R49 ;  /* 0x000000312b297221 */ /* 0x002fe20000010000 */
[----:B0-----:R-:W-:Y:S02]  /*42d0*/  MOV R55, 0x1 ;  /* 0x0000000100377802 */ /* 0x001fe40000000f00 */
[----:B------:R-:W-:Y:S01]  /*42e0*/  MOV R49, 0xffffffff ;  /* 0xffffffff00317802 */ /* 0x000fe20000000f00 */
        /* <DEDUP_REMOVED lines=16> */
[----:B------:R-:W-:Y:S02]  /*43f0*/  IMAD.MOV.U32 R56, RZ, RZ, 0x1f ;  /* 0x0000001fff387424 */ /* 0x000fe400078e00ff */
[----:B------:R-:W-:Y:S01]  /*4400*/  FFMA.FTZ R43, R50, R50, R43 ;  /* 0x00000032322b7223 */ /* 0x000fe2000001002b */
[----:B------:R-:W-:Y:S02]  /*4410*/  MOV R50, 0x4430 ;  /* 0x0000443000327802 */ /* 0x000fe40000000f00 */
[----:B------:R-:W-:Y:S05]  /*4420*/  CALL.REL.NOINC `($__internal_139_$__cuda_sm70_shflsync_bfly_p) ;  /* 0x000001a000007944 */ /* 0x000fea0003c00000 */
[----:B0-----:R-:W-:Y:S01]  /*4430*/  HFMA2.MMA R56, -RZ, RZ, 0, 1.847743988037109375e-06 ;  /* 0x0000001fff387435 */ /* 0x001fe200000001ff */
[----:B-1----:R-:W-:Y:S01]  /*4440*/  FADD.FTZ R43, R43, R49 ;  /* 0x000000312b2b7221 */ /* 0x002fe20000010000 */
[----:B------:R-:W-:Y:S01]  /*4450*/  MOV R50, 0x4490 ;  /* 0x0000449000327802 */ /* 0x000fe20000000f00 */
[----:B------:R-:W-:-:S02]  /*4460*/  IMAD.MOV.U32 R55, RZ, RZ, 0x2 ;  /* 0x00000002ff377424 */ /* 0x000fc400078e00ff */
[----:B------:R-:W-:Y:S02]  /*4470*/  IMAD.MOV.U32 R49, RZ, RZ, -0x1 ;  /* 0xffffffffff317424 */ /* 0x000fe400078e00ff */
[----:B------:R-:W-:Y:S05]  /*4480*/  CALL.REL.NOINC `($__internal_139_$__cuda_sm70_shflsync_bfly_p) ;  /* 0x0000014000007944 */ /* 0x000fea0003c00000 */
[----:B01----:R-:W-:Y:S01]  /*4490*/  FADD.FTZ R43, R43, R49 ;  /* 0x000000312b2b7221 */ /* 0x003fe20000010000 */
[----:B------:R-:W-:Y:S01]  /*44a0*/  MOV R55, 0x4 ;  /* 0x0000000400377802 */ /* 0x000fe20000000f00 */
[----:B------:R-:W-:Y:S01]  /*44b0*/  IMAD.MOV.U32 R56, RZ, RZ, 0x1f ;  /* 0x0000001fff387424 */ /* 0x000fe200078e00ff */
[----:B------:R-:W-:Y:S02]  /*44c0*/  MOV R49, 0xffffffff ;  /* 0xffffffff00317802 */ /* 0x000fe40000000f00 */
[----:B------:R-:W-:Y:S02]  /*44d0*/  MOV R50, 0x44f0 ;  /* 0x000044f000327802 */ /* 0x000fe40000000f00 */
[----:B------:R-:W-:Y:S05]  /*44e0*/  CALL.REL.NOINC `($__internal_139_$__cuda_sm70_shflsync_bfly_p) ;  /* 0x000000e000007944 */ /* 0x000fea0003c00000 */
[----:B0-----:R-:W-:Y:S01]  /*44f0*/  HFMA2.MMA R56, -RZ, RZ, 0, 1.847743988037109375e-06 ;  /* 0x0000001fff387435 */ /* 0x001fe200000001ff */
[----:B-1----:R-:W-:Y:S01]  /*4500*/  FADD.FTZ R43, R43, R49 ;  /* 0x000000312b2b7221 */ /* 0x002fe20000010000 */
[----:B------:R-:W-:Y:S01]  /*4510*/  MOV R50, 0x4550 ;  /* 0x0000455000327802 */ /* 0x000fe20000000f00 */
[----:B------:R-:W-:Y:S02]  /*4520*/  IMAD.MOV.U32 R55, RZ, RZ, 0x8 ;  /* 0x00000008ff377424 */ /* 0x000fe400078e00ff */
[----:B------:R-:W-:-:S02]  /*4530*/  IMAD.MOV.U32 R49, RZ, RZ, -0x1 ;  /* 0xffffffffff317424 */ /* 0x000fc400078e00ff */
[----:B------:R-:W-:Y:S05]  /*4540*/  CALL.REL.NOINC `($__internal_139_$__cuda_sm70_shflsync_bfly_p) ;  /* 0x0000008000007944 */ /* 0x000fea0003c00000 */
[----:B01----:R-:W-:Y:S01]  /*4550*/  FADD.FTZ R43, R43, R49 ;  /* 0x000000312b2b7221 */ /* 0x003fe20000010000 */
[----:B------:R-:W-:Y:S01]  /*4560*/  MOV R55, 0x10 ;  /* 0x0000001000377802 */ /* 0x000fe20000000f00 */
[----:B------:R-:W-:Y:S01]  /*4570*/  IMAD.MOV.U32 R56, RZ, RZ, 0x1f ;  /* 0x0000001fff387424 */ /* 0x000fe200078e00ff */
[----:B------:R-:W-:-:S02]  /*4580*/  MOV R49, 0xffffffff ;  /* 0xffffffff00317802 */ /* 0x000fc40000000f00 */
[----:B------:R-:W-:Y:S02]  /*4590*/  MOV R50, 0x45b0 ;  /* 0x000045b000327802 */ /* 0x000fe40000000f00 */
[----:B------:R-:W-:Y:S05]  /*45a0*/  CALL.REL.NOINC `($__internal_139_$__cuda_sm70_shflsync_bfly_p) ;  /* 0x0000002000007944 */ /* 0x000fea0003c00000 */
[----:B-1----:R-:W-:Y:S01]  /*45b0*/  IMAD.MOV.U32 R58, RZ, RZ, R49 ;  /* 0x000000ffff3a7224 */ /* 0x002fe200078e0031 */
[----:B0-----:R-:W-:Y:S05]  /*45c0*/  BRA `(.L_x_7008) ;  /* 0xfffff73000007947 */ /* 0x001fea000383ffff */
        .weak           $__internal_139_$__cuda_sm70_shflsync_bfly_p
        .type           $__internal_139_$__cuda_sm70_shflsync_bfly_p,@function
        .size           $__internal_139_$__cuda_sm70_shflsync_bfly_p,(.L_x_8327 - $__internal_139_$__cuda_sm70_shflsync_bfly_p)
$__internal_139_$__cuda_sm70_shflsync_bfly_p:
[----:B------:R-:W-:Y:S01]  /*45d0*/  HFMA2.MMA R51, -RZ, RZ, 0, 0 ;  /* 0x00000000ff337435 */ /* 0x000fe200000001ff */
[----:B------:R-:W-:Y:S04]  /*45e0*/  WARPSYNC R49 ;  /* 0x0000003100007348 */ /* 0x000fe80003800000 */
[----:B------:R0:W1:Y:S01]  /*45f0*/  SHFL.BFLY PT, R49, R43, R55, R56 ;  /* 0x0c0000372b317389 */ /* 0x00006200000e0038 */
[----:B------:R-:W-:Y:S05]  /*4600*/  RET.REL.NODEC R50 `(_ZN10layer_norm13ln_fwd_kernelINS_13Kernel_traitsI6__halfffffjLj256ELj1ELj4ELj1ELj16ENS_18Kernel_traits_baseILj256ES2_ffffjLj128EEEEELb1ELb0ELb1ELb1EEEvNS_9FwdParamsE) ;  /* 0xffffb9f032007950 */ /* 0x000fea0003c3ffff */
.L_x_7009:
        /* <DEDUP_REMOVED lines=15> */
.L_x_8327:


//--------------------- .text._ZN10layer_norm13ln_fwd_kernelINS_13Kernel_traitsI6__halfffffjLj256ELj1ELj4ELj1ELj16ENS_18Kernel_traits_baseILj256ES2_ffffjLj128EEEEELb1ELb1ELb0ELb0EEEvNS_9FwdParamsE --------------------------
	.section	.text._ZN10layer_norm13ln_fwd_kernelINS_13Kernel_traitsI6__halfffffjLj256ELj1ELj4ELj1ELj16ENS_18Kernel_traits_baseILj256ES2_ffffjLj128EEEEELb1ELb1ELb0ELb0EEEvNS_9FwdParamsE,"ax",@progbits
	.sectioninfo	@"SHI_REGISTERS=61"
	.align	128
        .global         _ZN10layer_norm13ln_fwd_kernelINS_13Kernel_traitsI6__halfffffjLj256ELj1ELj4ELj1ELj16ENS_18Kernel_traits_baseILj256ES2_ffffjLj128EEEEELb1ELb1ELb0ELb0EEEvNS_9FwdParamsE
        .type           _ZN10layer_norm13ln_fwd_kernelINS_13Kernel_traitsI6__halfffffjLj256ELj1ELj4ELj1ELj16ENS_18Kernel_traits_baseILj256ES2_ffffjLj128EEEEELb1ELb1ELb0ELb0EEEvNS_9FwdParamsE,@function
        .size           _ZN10layer_norm13ln_fwd_kernelINS_13Kernel_traitsI6__halfffffjLj256ELj1ELj4ELj1ELj16ENS_18Kernel_traits_baseILj256ES2_ffffjLj128EEEEELb1ELb1ELb0ELb0EEEvNS_9FwdParamsE,(.L_x_8328 - _ZN10layer_norm13ln_fwd_kernelINS_13Kernel_traitsI6__halfffffjLj256ELj1ELj4ELj1ELj16ENS_18Kernel_traits_baseILj256ES2_ffffjLj128EEEEELb1ELb1ELb0ELb0EEEvNS_9FwdParamsE)
        .other          _ZN10layer_norm13ln_fwd_kernelINS_13Kernel_traitsI6__halfffffjLj256ELj1ELj4ELj1ELj16ENS_18Kernel_traits_baseILj256ES2_ffffjLj128EEEEELb1ELb1ELb0ELb0EEEvNS_9FwdParamsE,@"STO_CUDA_ENTRY STV_DEFAULT"
_ZN10layer_norm13ln_fwd_kernelINS_13Kernel_traitsI6__halfffffjLj256ELj1ELj4ELj1ELj16ENS_18Kernel_traits_baseILj256ES2_ffffjLj128EEEEELb1ELb1ELb0ELb0EEEvNS_9FwdParamsE:
.text._ZN10layer_norm13ln_fwd_kernelINS_13Kernel_traitsI6__halfffffjLj256ELj1ELj4ELj1ELj16ENS_18Kernel_traits_baseILj256ES2_ffffjLj128EEEEELb1ELb1ELb0ELb0EEEvNS_9FwdParamsE:
[----:B------:R-:W-:Y:S02]  /*0000*/  IMAD.MOV.U32 R1, RZ, RZ, c[0x0][0x28] ;  /* 0x00000a00ff017624 */ /* 0x000fe400078e00ff */
[----:B------:R-:W-:Y:S02]  /*0010*/  ULDC.U8 UR4, c[0x0][0x244] ;  /* 0x0000910000047ab9 */ /* 0x000fe40000000000 */
[----:B------:R-:W-:Y:S02]  /*0020*/  UISETP.NE.AND UP0, UPT, UR4, URZ, UPT ;  /* 0x0000003f0400728c */ /* 0x000fe4000bf05270 */
[----:B------:R-:W-:Y:S02]  /*0030*/  ULDC UR6, c[0x0][0x238] ;  /* 0x00008e0000067ab9 */ /* 0x000fe40000000800 */
[----:B------:R-:W-:Y:S02]  /*0040*/  ULDC UR7, c[0x0][0x23c] ;  /* 0x00008f0000077ab9 */ /* 0x000fe40000000800 */
[----:B------:R-:W-:Y:S01]  /*0050*/  PLOP3.LUT P0, PT, PT, PT, UP0, 0x80, 0x0 ;  /* 0x000000000000781c */ /* 0x000fe20003f0f008 */
[----:B------:R-:W-:Y:S02]  /*0060*/  ULDC.64 UR10, c[0x0][0x118] ;  /* 0x00004600000a7ab9 */ /* 0x000fe40000000a00 */
[----:B------:R-:W-:-:S02]  /*0070*/  ULDC.64 UR8, c[0x0][0x230] ;  /* 0x00008c0000087ab9 */ /* 0x000fc40000000a00 */
[----:B------:R-:W-:Y:S01]  /*0080*/  @UP0 UMOV UR4, UR6 ;  /* 0x0000000600040c82 */ /* 0x000fe20008000000 */
[----:B------:R-:W-:Y:S01]  /*0090*/  IMAD.U32 R2, RZ, RZ, UR8 ;  /* 0x00000008ff027e24 */ /* 0x000fe2000f8e00ff */
[----:B------:R-:W-:Y:S01]  /*00a0*/  @UP0 UMOV UR5, UR7 ;  /* 0x0000000700050c82 */ /* 0x000fe20008000000 */
[----:B------:R-:W-:Y:S01]  /*00b0*/  IMAD.U32 R4, RZ, RZ, UR4 ;  /* 0x00000004ff047e24 */ /* 0x000fe2000f8e00ff */
[----:B------:R-:W-:Y:S01]  /*00c0*/  MOV R3, UR9 ;  /* 0x0000000900037c02 */ /* 0x000fe20008000f00 */
[----:B------:R-:W-:-:S05]  /*00d0*/  IMAD.U32 R5, RZ, RZ, UR5 ;  /* 0x00000005ff057e24 */ /* 0x000fca000f8e00ff */
[----:B------:R-:W2:Y:S04]  /*00e0*/  @P0 LDG.E.64 R2, [R2.64] ;  /* 0x0000000a02020981 */ /* 0x000ea8000c1e1b00 */
[----:B------:R-:W3:Y:S01]  /*00f0*/  @P0 LDG.E.64 R4, [R4.64] ;  /* 0x0000000a04040981 */ /* 0x000ee2000c1e1b00 */
[----:B------:R-:W-:Y:S01]  /*0100*/  MOV R0, c[0x0][0x168] ;  /* 0x00005a0000007a02 */ /* 0x000fe20000000f00 */
[----:B------:R-:W-:Y:S01]  /*0110*/  ULDC UR12, c[0x0][0x240] ;  /* 0x00009000000c7ab9 */ /* 0x000fe20000000800 */
[----:B------:R-:W-:Y:S01]  /*0120*/  BSSY B0, `(.L_x_7010) ;  /* 0x0000028000007945 */ /* 0x000fe20003800000 */
        /* <DEDUP_REMOVED lines=11> */
[----:B------:R-:W-:-:S04]  /*01e0*/  ISETP.GE.U32.AND P3, PT, R0, 0x40, PT ;  /* 0x000000400000780c */ /* 0x000fc80003f66070 */
[----:B------:R-:W-:Y:S01]  /*01f0*/  P2R R52, PR, RZ, 0x8 ;  /* 0x00000008ff347803 */ /* 0x000fe20000000000 */
[----:B--2---:R-:W0:Y:S08]  /*0200*/  @P0 R2UR UR9, R3 ;  /* 0x00000000030903c2 */ /* 0x004e3000000e0000 */
[----:B---3--:R-:W1:Y:S08]  /*0210*/  @P0 R2UR UR4, R4 ;  /* 0x00000000040403c2 */ /* 0x008e7000000e0000 */
[----:B------:R-:W2:Y:S08]  /*0220*/  @P0 R2UR UR5, R5 ;  /* 0x00000000050503c2 */ /* 0x000eb000000e0000 */
[----:B------:R3:W4:Y:S01]  /*0230*/  @P0 R2UR UR8, R2 ;  /* 0x00000000020803c2 */ /* 0x00072200000e0000 */
[----:B0-----:R-:W-:-:S02]  /*0240*/  UIADD3 UR13, UR9, -0x126145ec, URZ ;  /* 0xed9eba14090d7890 */ /* 0x001fc4000fffe03f */
[----:B------:R-:W-:Y:S02]  /*0250*/  UIADD3 UR14, UR9, 0x1fd5c5a3, URZ ;  /* 0x1fd5c5a3090e7890 */ /* 0x000fe4000fffe03f */
[----:B------:R-:W-:Y:S02]  /*0260*/  UIADD3 UR15, UR9, -0x24c28bd8, URZ ;  /* 0xdb3d7428090f7890 */ /* 0x000fe4000fffe03f */
[----:B------:R-:W-:Y:S02]  /*0270*/  UIADD3 UR16, UR9, -0x695add53, URZ ;  /* 0x96a522ad09107890 */ /* 0x000fe4000fffe03f */
[----:B-1----:R-:W-:-:S04]  /*0280*/  @UP0 UIADD3 UR6, UP1, UR4, UR12, URZ ;  /* 0x0000000c04060290 */ /* 0x002fc8000ff3e03f */
[----:B--2---:R-:W-:-:S04]  /*0290*/  @UP0 UIADD3.X UR7, URZ, UR5, URZ, UP1, !UPT ;  /* 0x000000053f070290 */ /* 0x004fc80008ffe43f */
[----:B------:R-:W-:-:S06]  /*02a0*/  USHF.R.U64 UR4, UR6, 0x2, UR7 ;  /* 0x0000000206047899 */ /* 0x000fcc0008001207 */
[----:B---3--:R-:W-:Y:S01]  /*02b0*/  IMAD.U32 R2, RZ, RZ, UR4 ;  /* 0x00000004ff027e24 */ /* 0x008fe2000f8e00ff */
[----:B----4-:R-:W-:Y:S05]  /*02c0*/  @!P1 BRA `(.L_x_7011) ;  /* 0x000000d000009947 */ /* 0x010fea0003800000 */
        /* <DEDUP_REMOVED lines=9> */
[----:B------:R-:W5:Y:S04]  /*0360*/  LDG.E.64 R14, [R14.64] ;  /* 0x0000000a0e0e7981 */ /* 0x000f68000c1e1b00 */
[----:B------:R-:W5:Y:S01]  /*0370*/  LDG.E.64 R4, [R4.64] ;  /* 0x0000000a04047981 */ /* 0x000f62000c1e1b00 */
[----:B------:R-:W-:Y:S01]  /*0380*/  LOP3.LUT R11, R11, 0x20, RZ, 0xfc, !PT ;  /* 0x000000200b0b7812 */ /* 0x000fe200078efcff */
[----:B------:R-:W-:Y:S02]  /*0390*/  @!P0 CS2R R6, SRZ ;  /* 0x0000000000068805 */ /* 0x000fe4000001ff00 */
.L_x_7011:
[----:B0-----:R-:W-:Y:S05]  /*03a0*/  BSYNC B0 ;  /* 0x0000000000007941 */ /* 0x001fea0003800000 */
.L_x_7010:
[----:B------:R-:W-:Y:S01]  /*03b0*/  BSSY B0, `(.L_x_7012) ;  /* 0x000000e000007945 */ /* 0x000fe20003800000 */
[----:B------:R-:W-:Y:S05]  /*03c0*/  @!P3 BRA `(.L_x_7013) ;  /* 0x000000c00000b947 */ /* 0x000fea0003800000 */
[----:B------:R-:W-:Y:S01]  /*03d0*/  ISETP.NE.U32.AND P0, PT, RZ, c[0x0][0x218], PT ;  /* 0x00008600ff007a0c */ /* 0x000fe20003f05070 */
[----:B------:R-:W-:-:S03]  /*03e0*/  IMAD.MOV.U32 R12, RZ, RZ, 0x8 ;  /* 0x00000008ff0c7424 */ /* 0x000fc600078e00ff */
[----:B------:R-:W-:Y:S01]  /*03f0*/  ISETP.NE.AND.EX P0, PT, RZ, c[0x0][0x21c], PT, P0 ;  /* 0x00008700ff007a0c */ /* 0x000fe20003f05300 */
[----:B------:R-:W-:-:S06]  /*0400*/  IMAD.WIDE.U32 R12, R11, R12, c[0x0][0x1b0] ;  /* 0x00006c000b0c7625 */ /* 0x000fcc00078e000c */
[----:B------:R-:W5:Y:S06]  /*0410*/  LDG.E.64 R12, [R12.64] ;  /* 0x0000000a0c0c7981 */ /* 0x000f6c000c1e1b00 */
[----:B------:R-:W-:-:S04]  /*0420*/  @P0 LEA R16, P2, R11, c[0x0][0x218], 0x3 ;  /* 0x000086000b100a11 */ /* 0x000fc800078418ff */
[C---:B------:R-:W-:Y:S02]  /*0430*/  @P0 LEA.HI.X R17, R11.reuse, c[0x0][0x21c], RZ, 0x3, P2 ;  /* 0x000087000b110a11 */ /* 0x040fe400010f1cff */
[----:B------:R-:W-:-:S03]  /*0440*/  LEA R10, P2, R11, c[0x0][0x1c8], 0x3 ;  /* 0x000072000b0a7a11 */ /* 0x000fc600078418ff */
[----:B------:R0:W5:Y:S01]  /*0450*/  @P0 LDG.E.64 R8, [R16.64] ;  /* 0x0000000a10080981 */ /* 0x000162000c1e1b00 */
[----:B------:R-:W-:-:S06]  /*0460*/  LEA.HI.X R11, R11, c[0x0][0x1cc], RZ, 0x3, P2 ;  /* 0x000073000b0b7a11 */ /* 0x000fcc00010f1cff */
[----:B------:R-:W5:Y:S01]  /*0470*/  LDG.E.64 R10, [R10.64] ;  /* 0x0000000a0a0a7981 */ /* 0x000f62000c1e1b00 */
[----:B------:R-:W-:-:S03]  /*0480*/  @!P0 CS2R R8, SRZ ;  /* 0x0000000000088805 */ /* 0x000fc6000001ff00 */
.L_x_7013:
[----:B0-----:R-:W-:Y:S05]  /*0490*/  BSYNC B0 ;  /* 0x0000000000007941 */ /* 0x001fea0003800000 */
.L_x_7012:
[----:B------:R-:W-:Y:S01]  /*04a0*/  ISETP.GE.AND P0, PT, R51, c[0x0][0x164], PT ;  /* 0x0000590033007a0c */ /* 0x000fe20003f06270 */
[----:B------:R-:W-:-:S12]  /*04b0*/  UIADD3 UR12, UR9, 0x76cf5d0a, URZ ;  /* 0x76cf5d0a090c7890 */ /* 0x000fd8000fffe03f */
[----:B------:R-:W-:Y:S05]  /*04c0*/  @P0 EXIT ;  /* 0x000000000000094d */ /* 0x000fea0003800000 */
[----:B------:R-:W-:Y:S01]  /*04d0*/  USHF.R.U32.HI UR5, URZ, 0x2, UR7 ;  /* 0x000000023f057899 */ /* 0x000fe20008011607 */
[----:B------:R-:W-:Y:S01]  /*04e0*/  IMAD.HI.U32 R3, R50, -0x326172a9, RZ ;  /* 0xcd9e8d5732037827 */ /* 0x000fe200078e00ff */
[----:B------:R-:W-:Y:S01]  /*04f0*/  UIADD3 UR17, UR9, -0x4498517b, URZ ;  /* 0xbb67ae8509117890 */ /* 0x000fe2000fffe03f */
[----:B-----5:R-:W-:Y:S01]  /*0500*/  SHF.R.U64 R28, R14, 0x10, R15 ;  /* 0x000000100e1c7819 */ /* 0x020fe2000000120f */
[----:B------:R-:W-:Y:S01]  /*0510*/  UIADD3 UR7, UR8, -0x61c88647, URZ ;  /* 0x9e3779b908077890 */ /* 0x000fe2000fffe03f */
[----:B------:R-:W-:Y:S01]  /*0520*/  IMAD.U32 R18, RZ, RZ, UR8 ;  /* 0x00000008ff127e24 */ /* 0x000fe2000f8e00ff */
[----:B------:R-:W-:Y:S01]  /*0530*/  UIADD3 UR18, UR8, 0x3c6ef372, URZ ;  /* 0x3c6ef37208127890 */ /* 0x000fe2000fffe03f */
[----:B------:R-:W-:Y:S01]  /*0540*/  IMAD.HI.U32 R16, R2, -0x2daee0ad, RZ ;  /* 0xd2511f5302107827 */ /* 0x000fe200078e00ff */
[----:B------:R-:W-:Y:S01]  /*0550*/  UIADD3 UR20, UR9, 0x32370b8f, URZ ;  /* 0x32370b8f09147890 */ /* 0x000fe2000fffe03f */
[----:B------:R-:W-:Y:S01]  /*0560*/  SHF.R.U64 R32, R12, 0x10, R13 ;  /* 0x000000100c207819 */ /* 0x000fe2000000120d */
[----:B------:R-:W-:Y:S01]  /*0570*/  UIADD3 UR19, UR8, -0x255992d5, URZ ;  /* 0xdaa66d2b08137890 */ /* 0x000fe2000fffe03f */
[----:B------:R-:W-:Y:S01]  /*0580*/  LOP3.LUT R3, R3, UR5, R18, 0x96, !PT ;  /* 0x0000000503037c12 */ /* 0x000fe2000f8e9612 */
[----:B------:R-:W-:Y:S01]  /*0590*/  IMAD R19, R2, -0x2daee0ad, RZ ;  /* 0xd2511f5302137824 */ /* 0x000fe200078e02ff */
[----:B------:R-:W-:Y:S01]  /*05a0*/  LOP3.LUT R16, R16, UR9, RZ, 0x3c, !PT ;  /* 0x0000000910107c12 */ /* 0x000fe2000f8e3cff */
[----:B------:R-:W-:Y:S01]  /*05b0*/  IMAD R17, R50, -0x326172a9, RZ ;  /* 0xcd9e8d5732117824 */ /* 0x000fe200078e02ff */
[----:B------:R-:W-:Y:S01]  /*05c0*/  UIADD3 UR21, UR8, 0x78dde6e4, URZ ;  /* 0x78dde6e408157890 */ /* 0x000fe2000fffe03f */
[C---:B------:R-:W-:Y:S01]  /*05d0*/  IMAD.HI.U32 R20, R3.reuse, -0x2daee0ad, RZ ;  /* 0xd2511f5303147827 */ /* 0x040fe200078e00ff */
[----:B------:R-:W-:Y:S01]  /*05e0*/  UIADD3 UR23, UR9, -0x56f99767, URZ ;  /* 0xa906689909177890 */ /* 0x000fe2000fffe03f */
[----:B------:R-:W-:Y:S01]  /*05f0*/  MOV R33, R13 ;  /* 0x0000000d00217202 */ /* 0x000fe20000000f00 */
[----:B------:R-:W-:Y:S01]  /*0600*/  UIADD3 UR22, UR8, 0x1715609d, URZ ;  /* 0x1715609d08167890 */ /* 0x000fe2000fffe03f */
[----:B------:R-:W-:Y:S01]  /*0610*/  IMAD.HI.U32 R18, R16, -0x326172a9, RZ ;  /* 0xcd9e8d5710127827 */ /* 0x000fe200078e00ff */
[----:B------:R-:W-:Y:S01]  /*0620*/  LOP3.LUT R19, R20, UR17, R19, 0x96, !PT ;  /* 0x0000001114137c12 */ /* 0x000fe2000f8e9613 */
[----:B------:R-:W-:Y:S01]  /*0630*/  UIADD3 UR24, UR8, -0x4ab325aa, URZ ;  /* 0xb54cda5608187890 */ /* 0x000fe2000fffe03f */
[----:B------:R-:W-:Y:S01]  /*0640*/  SHF.R.U32.HI R34, RZ, 0x10, R13 ;  /* 0x00000010ff227819 */ /* 0x000fe2000001160d */
[----:B------:R-:W-:Y:S01]  /*0650*/  IMAD R16, R16, -0x326172a9, RZ ;  /* 0xcd9e8d5710107824 */ /* 0x000fe200078e02ff */
[----:B------:R-:W-:Y:S01]  /*0660*/  LOP3.LUT R17, R18, UR7, R17, 0x96, !PT ;  /* 0x0000000712117c12 */ /* 0x000fe2000f8e9611 */
[----:B------:R-:W-:Y:S01]  /*0670*/  IMAD R18, R3, -0x2daee0ad, RZ ;  /* 0xd2511f5303127824 */ /* 0x000fe200078e02ff */
[----:B------:R-:W-:Y:S01]  /*0680*/  UIADD3 UR25, UR9, 0x646e171e, URZ ;  /* 0x646e171e09197890 */ /* 0x000fe2000fffe03f */
[----:B------:R-:W-:Y:S01]  /*0690*/  IMAD.HI.U32 R3, R19, -0x326172a9, RZ ;  /* 0xcd9e8d5713037827 */ /* 0x000fe200078e00ff */
[----:B------:R-:W-:Y:S01]  /*06a0*/  UIADD3 UR26, UR8, 0x5384540f, URZ ;  /* 0x5384540f081a7890 */ /* 0x000fe2000fffe03f */
[--C-:B------:R-:W-:Y:S01]  /*06b0*/  SHF.R.U64 R36, R4, 0x10, R5.reuse ;  /* 0x0000001004247819 */ /* 0x100fe20000001205 */
[----:B------:R-:W-:Y:S01]  /*06c0*/  UIADD3 UR27, UR8, -0xe443238, URZ ;  /* 0xf1bbcdc8081b7890 */ /* 0x000fe2000fffe03f */
[----:B------:R-:W-:Y:S01]  /*06d0*/  IMAD.HI.U32 R21, R17, -0x2daee0ad, RZ ;  /* 0xd2511f5311157827 */ /* 0x000fe200078e00ff */
[----:B------:R-:W-:Y:S01]  /*06e0*/  LOP3.LUT R3, R3, UR18, R16, 0x96, !PT ;  /* 0x0000001203037c12 */ /* 0x000fe2000f8e9610 */
[----:B------:R-:W-:Y:S01]  /*06f0*/  UIADD3 UR28, UR8, -0x700cb87f, URZ ;  /* 0x8ff34781081c7890 */ /* 0x000fe2000fffe03f */
[----:B------:R-:W-:Y:S01]  /*0700*/  SHF.R.U32.HI R38, RZ, 0x10, R5 ;  /* 0x00000010ff267819 */ /* 0x000fe20000011605 */
[----:B------:R-:W-:Y:S01]  /*0710*/  IMAD R17, R17, -0x2daee0ad, RZ ;  /* 0xd2511f5311117824 */ /* 0x000fe200078e02ff */
[----:B------:R-:W-:Y:S01]  /*0720*/  LOP3.LUT R18, R21, UR12, R18, 0x96, !PT ;  /* 0x0000000c15127c12 */ /* 0x000fe2000f8e9612 */
[----:B------:R-:W-:Y:S01]  /*0730*/  IMAD.HI.U32 R20, R3, -0x2daee0ad, RZ ;  /* 0xd2511f5303147827 */ /* 0x000fe200078e00ff */
[----:B------:R-:W-:Y:S01]  /*0740*/  SHF.R.U32.HI R30, RZ, 0x10, R15 ;  /* 0x00000010ff1e7819 */ /* 0x000fe2000001160f */
[----:B------:R-:W-:Y:S01]  /*0750*/  ULOP3.LUT UR4, UR6, 0x3, URZ, 0xc0, !UPT ;  /* 0x0000000306047892 */ /* 0x000fe2000f8ec03f */
[----:B------:R-:W-:Y:S01]  /*0760*/  MOV R39, R10 ;  /* 0x0000000a00277202 */ /* 0x000fe20000000f00 */
[----:B------:R-:W-:Y:S01]  /*0770*/  IMAD R19, R19, -0x326172a9, RZ ;  /* 0xcd9e8d5713137824 */ /* 0x000fe200078e02ff */
[----:B------:R-:W-:Y:S01]  /*0780*/  LOP3.LUT R17, R20, UR20, R17, 0x96, !PT ;  /* 0x0000001414117c12 */ /* 0x000fe2000f8e9611 */
[----:B------:R-:W-:Y:S01]  /*0790*/  IMAD.HI.U32 R16, R18, -0x326172a9, RZ ;  /* 0xcd9e8d5712107827 */ /* 0x000fe200078e00ff */
[--C-:B------:R-:W-:Y:S01]  /*07a0*/  SHF.R.U64 R40, R10, 0x10, R11.reuse ;  /* 0x000000100a287819 */ /* 0x100fe2000000120b */
[----:B------:R-:W-:Y:S01]  /*07b0*/  HFMA2.MMA R10, -RZ, RZ, 0, 0 ;  /* 0x00000000ff0a7435 */ /* 0x000fe200000001ff */
[----:B------:R-:W-:Y:S01]  /*07c0*/  SHF.R.U32.HI R42, RZ, 0x10, R11 ;  /* 0x00000010ff2a7819 */ /* 0x000fe2000001160b */
[----:B------:R-:W-:Y:S01]  /*07d0*/  IMAD R18, R18, -0x326172a9, RZ ;  /* 0xcd9e8d5712127824 */ /* 0x000fe200078e02ff */
[----:B------:R-:W-:Y:S01]  /*07e0*/  LOP3.LUT R16, R16, UR19, R19, 0x96, !PT ;  /* 0x0000001310107c12 */ /* 0x000fe2000f8e9613 */
[----:B------:R-:W-:Y:S01]  /*07f0*/  IMAD R19, R3, -0x2daee0ad, RZ ;  /* 0xd2511f5303137824 */ /* 0x000fe200078e02ff */
[--C-:B------:R-:W-:Y:S01]  /*0800*/  SHF.R.U64 R43, R6, 0x10, R7.reuse ;  /* 0x00000010062b7819 */ /* 0x100fe20000001207 */
[----:B------:R-:W-:Y:S01]  /*0810*/  IMAD.HI.U32 R3, R17, -0x326172a9, RZ ;  /* 0xcd9e8d5711037827 */ /* 0x000fe200078e00ff */
[----:B------:R-:W-:Y:S01]  /*0820*/  SHF.R.U32.HI R44, RZ, 0x10, R7 ;  /* 0x00000010ff2c7819 */ /* 0x000fe20000011607 */
[----:B------:R-:W-:Y:S01]  /*0830*/  BSSY B0, `(.L_x_7014) ;  /* 0x0000395000007945 */ /* 0x000fe20003800000 */
[--C-:B------:R-:W-:Y:S01]  /*0840*/  SHF.R.U64 R45, R8, 0x10, R9.reuse ;  /* 0x00000010082d7819 */ /* 0x100fe20000001209 */
[C---:B------:R-:W-:Y:S01]  /*0850*/  IMAD.HI.U32 R20, R16.reuse, -0x2daee0ad, RZ ;  /* 0xd2511f5310147827 */ /* 0x040fe200078e00ff */
[----:B------:R-:W-:Y:S01]  /*0860*/  LOP3.LUT R3, R3, UR21, R18, 0x96, !PT ;  /* 0x0000001503037c12 */ /* 0x000fe2000f8e9612 */
[----:B------:R-:W-:Y:S01]  /*0870*/  HADD2.F32 R6, -RZ, R6.H0_H0 ;  /* 0x20000006ff067230 */ /* 0x000fe20000004100 */
[----:B------:R-:W-:Y:S01]  /*0880*/  SHF.R.U32.HI R46, RZ, 0x10, R9 ;  /* 0x00000010ff2e7819 */ /* 0x000fe20000011609 */
[----:B------:R-:W-:Y:S01]  /*0890*/  IMAD R16, R16, -0x2daee0ad, RZ ;  /* 0xd2511f5310107824 */ /* 0x000fe200078e02ff */
[----:B------:R-:W-:Y:S01]  /*08a0*/  LOP3.LUT R19, R20, UR13, R19, 0x96, !PT ;  /* 0x0000000d14137c12 */ /* 0x000fe2000f8e9613 */
[----:B------:R-:W-:Y:S01]  /*08b0*/  IMAD.HI.U32 R21, R3, -0x2daee0ad, RZ ;  /* 0xd2511f5303157827 */ /* 0x000fe200078e00ff */
[----:B------:R-:W-:-:S02]  /*08c0*/  HADD2.F32 R7, -RZ, R7.H0_H0 ;  /* 0x20000007ff077230 */ /* 0x000fc40000004100 */
[----:B------:R-:W-:Y:S01]  /*08d0*/  HADD2.F32 R8, -RZ, R8.H0_H0 ;  /* 0x20000008ff087230 */ /* 0x000fe20000004100 */
[----:B------:R-:W-:Y:S01]  /*08e0*/  IMAD R17, R17, -0x326172a9, RZ ;  /* 0xcd9e8d5711117824 */ /* 0x000fe200078e02ff */
[----:B------:R-:W-:Y:S01]  /*08f0*/  LOP3.LUT R21, R21, UR23, R16, 0x96, !PT ;  /* 0x0000001715157c12 */ /* 0x000fe2000f8e9610 */
[C---:B------:R-:W-:Y:S01]  /*0900*/  IMAD.HI.U32 R18, R19.reuse, -0x326172a9, RZ ;  /* 0xcd9e8d5713127827 */ /* 0x040fe200078e00ff */
[----:B------:R-:W-:Y:S01]  /*0910*/  MOV R16, R14 ;  /* 0x0000000e00107202 */ /* 0x000fe20000000f00 */
[----:B------:R-:W-:Y:S02]  /*0920*/  HADD2.F32 R9, -RZ, R9.H0_H0 ;  /* 0x20000009ff097230 */ /* 0x000fe40000004100 */
        /* <DEDUP_REMOVED lines=20> */
[----:B------:R-:W-:Y:S01]  /*0a70*/  IMAD.MOV.U32 R31, RZ, RZ, R12 ;  /* 0x000000ffff1f7224 */ /* 0x000fe200078e000c */
[----:B------:R-:W-:Y:S01]  /*0a80*/  LOP3.LUT R12, R14, UR26, R21, 0x96, !PT ;  /* 0x0000001a0e0c7c12 */ /* 0x000fe2000f8e9615 */
[----:B------:R-:W-:Y:S01]  /*0a90*/  IMAD R49, R3, -0x326172a9, RZ ;  /* 0xcd9e8d5703317824 */ /* 0x000fe200078e02ff */
[----:B------:R-:W-:Y:S01]  /*0aa0*/  HADD2.F32 R40, -RZ, R40.H0_H0 ;  /* 0x20000028ff287230 */ /* 0x000fe20000004100 */
[----:B------:R-:W-:Y:S01]  /*0ab0*/  IMAD.HI.U32 R14, R17, -0x326172a9, RZ ;  /* 0xcd9e8d57110e7827 */ /* 0x000fe200078e00ff */
[----:B------:R-:W-:-:S02]  /*0ac0*/  HADD2.F32 R31, -RZ, R31.H0_H0 ;  /* 0x2000001fff1f7230 */ /* 0x000fc40000004100 */
[----:B------:R-:W-:Y:S01]  /*0ad0*/  HADD2.F32 R42, -RZ, R42.H0_H0 ;  /* 0x2000002aff2a7230 */ /* 0x000fe20000004100 */
[----:B------:R-:W-:Y:S01]  /*0ae0*/  IMAD R3, R18, -0x2daee0ad, RZ ;  /* 0xd2511f5312037824 */ /* 0x000fe200078e02ff */
[----:B------:R-:W-:Y:S01]  /*0af0*/  LOP3.LUT R49, R14, UR27, R49, 0x96, !PT ;  /* 0x0000001b0e317c12 */ /* 0x000fe2000f8e9631 */
[----:B------:R-:W-:Y:S01]  /*0b00*/  IMAD.WIDE.U32 R12, R12, -0x2daee0ad, RZ ;  /* 0xd2511f530c0c7825 */ /* 0x000fe200078e00ff */
[----:B------:R-:W-:Y:S02]  /*0b10*/  HADD2.F32 R43, -RZ, R43.H0_H0 ;  /* 0x2000002bff2b7230 */ /* 0x000fe40000004100 */
[----:B------:R-:W-:Y:S01]  /*0b20*/  HADD2.F32 R44, -RZ, R44.H0_H0 ;  /* 0x2000002cff2c7230 */ /* 0x000fe20000004100 */
[----:B------:R-:W-:Y:S01]  /*0b30*/  IMAD.MOV.U32 R37, RZ, RZ, R5 ;  /* 0x000000ffff257224 */ /* 0x000fe200078e0005 */
[----:B------:R-:W-:Y:S01]  /*0b40*/  LOP3.LUT R3, R13, UR15, R3, 0x96, !PT ;  /* 0x0000000f0d037c12 */ /* 0x000fe2000f8e9603 */
[----:B------:R-:W-:Y:S01]  /*0b50*/  IMAD.MOV.U32 R29, RZ, RZ, R15 ;  /* 0x000000ffff1d7224 */ /* 0x000fe200078e000f */
[----:B------:R-:W-:Y:S01]  /*0b60*/  HADD2.F32 R45, -RZ, R45.H0_H0 ;  /* 0x2000002dff2d7230 */ /* 0x000fe20000004100 */
[----:B------:R-:W-:Y:S01]  /*0b70*/  IMAD.HI.U32 R5, R49, -0x2daee0ad, RZ ;  /* 0xd2511f5331057827 */ /* 0x000fe200078e00ff */
[----:B------:R-:W-:-:S02]  /*0b80*/  HADD2.F32 R37, -RZ, R37.H0_H0 ;  /* 0x20000025ff257230 */ /* 0x000fc40000004100 */
[----:B------:R-:W-:Y:S01]  /*0b90*/  HADD2.F32 R29, -RZ, R29.H0_H0 ;  /* 0x2000001dff1d7230 */ /* 0x000fe20000004100 */
[----:B------:R-:W-:Y:S01]  /*0ba0*/  IMAD.MOV.U32 R35, RZ, RZ, R4 ;  /* 0x000000ffff237224 */ /* 0x000fe200078e0004 */
[----:B------:R-:W-:Y:S01]  /*0bb0*/  HADD2.F32 R46, -RZ, R46.H0_H0 ;  /* 0x2000002eff2e7230 */ /* 0x000fe20000004100 */
[----:B------:R-:W-:Y:S02]  /*0bc0*/  IMAD R17, R17, -0x326172a9, RZ ;  /* 0xcd9e8d5711117824 */ /* 0x000fe400078e02ff */
[----:B------:R-:W-:Y:S01]  /*0bd0*/  IMAD.WIDE.U32 R14, R3, -0x326172a9, RZ ;  /* 0xcd9e8d57030e7825 */ /* 0x000fe200078e00ff */
[----:B------:R-:W-:Y:S01]  /*0be0*/  LOP3.LUT R3, R5, UR16, R12, 0x96, !PT ;  /* 0x0000001005037c12 */ /* 0x000fe2000f8e960c */
[----:B------:R-:W-:Y:S02]  /*0bf0*/  HADD2.F32 R35, -RZ, R35.H0_H0 ;  /* 0x20000023ff237230 */ /* 0x000fe40000004100 */
[----:B------:R-:W-:Y:S01]  /*0c00*/  IMAD.MOV.U32 R41, RZ, RZ, R11 ;  /* 0x000000ffff297224 */ /* 0x000fe200078e000b */
[----:B------:R-:W-:Y:S01]  /*0c10*/  LOP3.LUT R4, R15, UR28, R17, 0x96, !PT ;  /* 0x0000001c0f047c12 */ /* 0x000fe2000f8e9611 */
[----:B------:R-:W-:Y:S01]  /*0c20*/  IMAD.MOV.U32 R5, RZ, RZ, R14 ;  /* 0x000000ffff057224 */ /* 0x000fe200078e000e */
[----:B------:R-:W-:Y:S01]  /*0c30*/  HADD2.F32 R11, -RZ, R16.H0_H0 ;  /* 0x20000010ff0b7230 */ /* 0x000fe20000004100 */
[----:B------:R-:W-:Y:S01]  /*0c40*/  IMAD.U32 R47, RZ, RZ, UR5 ;  /* 0x00000005ff2f7e24 */ /* 0x000fe2000f8e00ff */
[----:B------:R-:W-:Y:S01]  /*0c50*/  HADD2.F32 R41, -RZ, R41.H0_H0 ;  /* 0x20000029ff297230 */ /* 0x000fe20000004100 */
[----:B------:R-:W-:-:S02]  /*0c60*/  IMAD R49, R49, -0x2daee0ad, RZ ;  /* 0xd2511f5331317824 */ /* 0x000fc400078e02ff */
[----:B------:R-:W-:Y:S01]  /*0c70*/  IMAD.U32 R48, RZ, RZ, UR4 ;  /* 0x00000004ff307e24 */ /* 0x000fe2000f8e00ff */
[----:B------:R-:W-:Y:S02]  /*0c80*/  ULDC.U8 UR4, c[0x0][0x1f0] ;  /* 0x00007c0000047ab9 */ /* 0x000fe40000000000 */
.L_x_7082:
        /* <DEDUP_REMOVED lines=35> */
.L_x_7018:
[----:B0-----:R-:W-:Y:S02]  /*0ec0*/  IMAD.MOV.U32 R56, RZ, RZ, R5 ;  /* 0x000000ffff387224 */ /* 0x001fe400078e0005 */
.L_x_7019:
[----:B------:R-:W-:Y:S05]  /*0ed0*/  BSYNC B2 ;  /* 0x0000000000027941 */ /* 0x000fea0003800000 */
.L_x_7017:
        /* <DEDUP_REMOVED lines=16> */
.L_x_7023:
[----:B------:R-:W-:Y:S05]  /*0fe0*/  BSYNC B3 ;  /* 0x0000000000037941 */ /* 0x000fea0003800000 */
.L_x_7022:
        /* <DEDUP_REMOVED lines=44> */
.L_x_7021:
[----:B------:R-:W-:Y:S05]  /*12b0*/  BSYNC B2 ;  /* 0x0000000000027941 */ /* 0x000fea0003800000 */
.L_x_7020:
[----:B------:R0:W1:Y:S01]  /*12c0*/  I2F.U32 R25, R56 ;  /* 0x0000003800197306 */ /* 0x0000620000201000 */
[----:B-----5:R-:W-:Y:S01]  /*12d0*/  FMUL.FTZ R16, R16, R26 ;  /* 0x0000001a10107220 */ /* 0x020fe20000410000 */
[----:B------:R-:W-:Y:S01]  /*12e0*/  ISETP.NE.U32.AND P0, PT, RZ, c[0x0][0x180], PT ;  /* 0x00006000ff007a0c */ /* 0x000fe20003f05070 */
[----:B------:R-:W-:Y:S01]  /*12f0*/  BSSY B2, `(.L_x_7024) ;  /* 0x0000015000027945 */ /* 0x000fe20003800000 */
[----:B------:R-:W-:Y:S01]  /*1300*/  ISETP.NE.AND P3, PT, R54, 0x1, PT ;  /* 0x000000013600780c */ /* 0x000fe20003f65270 */
[----:B------:R-:W-:Y:S01]  /*1310*/  FMUL.FTZ R16, R16, c[0x0][0x1e8] ;  /* 0x00007a0010107a20 */ /* 0x000fe20000410000 */
[----:B------:R-:W-:Y:S02]  /*1320*/  ISETP.NE.AND.EX P0, PT, RZ, c[0x0][0x184], PT, P0 ;  /* 0x00006100ff007a0c */ /* 0x000fe40003f05300 */
[----:B------:R-:W-:Y:S01]  /*1330*/  IADD3 R48, R54, 0x1, RZ ;  /* 0x0000000136307810 */ /* 0x000fe20007ffe0ff */
[----:B0-----:R-:W-:-:S04]  /*1340*/  IMAD.MOV.U32 R56, RZ, RZ, 0x2f800000 ;  /* 0x2f800000ff387424 */ /* 0x001fc800078e00ff */
[----:B-1----:R-:W-:-:S05]  /*1350*/  FFMA.FTZ R25, R25, R56, 1.1641532182693481445e-10 ;  /* 0x2f00000019197423 */ /* 0x002fca0000010038 */
        /* <DEDUP_REMOVED lines=13> */
.L_x_7025:
[----:B------:R-:W-:Y:S02]  /*1430*/  MOV R57, R5 ;  /* 0x0000000500397202 */ /* 0x000fe40000000f00 */
.L_x_7026:
[----:B------:R-:W-:Y:S05]  /*1440*/  BSYNC B2 ;  /* 0x0000000000027941 */ /* 0x000fea0003800000 */
.L_x_7024:
        /* <DEDUP_REMOVED lines=16> */
.L_x_7030:
[----:B------:R-:W-:Y:S05]  /*1550*/  BSYNC B3 ;  /* 0x0000000000037941 */ /* 0x000fea0003800000 */
.L_x_7029:
        /* <DEDUP_REMOVED lines=44> */
.L_x_7028:
[----:B------:R-:W-:Y:S05]  /*1820*/  BSYNC B2 ;  /* 0x0000000000027941 */ /* 0x000fea0003800000 */
.L_x_7027:
        /* <DEDUP_REMOVED lines=20> */
.L_x_7032:
[----:B------:R-:W-:Y:S02]  /*1970*/  IMAD.MOV.U32 R57, RZ, RZ, R5 ;  /* 0x000000ffff397224 */ /* 0x000fe400078e0005 */
.L_x_7033:
[----:B------:R-:W-:Y:S05]  /*1980*/  BSYNC B2 ;  /* 0x0000000000027941 */ /* 0x000fea0003800000 */
.L_x_7031:
        /* <DEDUP_REMOVED lines=16> */
.L_x_7037:
[----:B------:R-:W-:Y:S05]  /*1a90*/  BSYNC B3 ;  /* 0x0000000000037941 */ /* 0x000fea0003800000 */
.L_x_7036:
        /* <DEDUP_REMOVED lines=44> */
.L_x_7035:
[----:B------:R-:W-:Y:S05]  /*1d60*/  BSYNC B2 ;  /* 0x0000000000027941 */ /* 0x000fea0003800000 */
.L_x_7034:
        /* <DEDUP_REMOVED lines=20> */
.L_x_7039:
[----:B------:R-:W-:Y:S02]  /*1eb0*/  IMAD.MOV.U32 R57, RZ, RZ, R5 ;  /* 0x000000ffff397224 */ /* 0x000fe400078e0005 */
.L_x_7040:
[----:B------:R-:W-:Y:S05]  /*1ec0*/  BSYNC B2 ;  /* 0x0000000000027941 */ /* 0x000fea0003800000 */
.L_x_7038:
        /* <DEDUP_REMOVED lines=16> */
.L_x_7044:
[----:B------:R-:W-:Y:S05]  /*1fd0*/  BSYNC B3 ;  /* 0x0000000000037941 */ /* 0x000fea0003800000 */
.L_x_7043:
        /* <DEDUP_REMOVED lines=44> */
.L_x_7042:
[----:B------:R-:W-:Y:S05]  /*22a0*/  BSYNC B2 ;  /* 0x0000000000027941 */ /* 0x000fea0003800000 */
.L_x_7041:
[----:B------:R-:W0:Y:S01]  /*22b0*/  I2F.U32 R25, R57 ;  /* 0x0000003900197306 */ /* 0x000e220000201000 */
[----:B------:R-:W-:Y:S01]  /*22c0*/  FMUL.FTZ R19, R19, R26 ;  /* 0x0000001a13137220 */ /* 0x000fe20000410000 */
[----:B------:R-:W-:-:S03]  /*22d0*/  SEL R54, RZ, 0x100, P3 ;  /* 0x00000100ff367807 */ /* 0x000fc60001800000 */
[----:B------:R-:W-:Y:S02]  /*22e0*/  FMUL.FTZ R19, R19, c[0x0][0x1e8] ;  /* 0x00007a0013137a20 */ /* 0x000fe40000410000 */
[----:B0-----:R-:W-:Y:S01]  /*22f0*/  FFMA.FTZ R25, R25, R56, 1.1641532182693481445e-10 ;  /* 0x2f00000019197423 */ /* 0x001fe20000010038 */
[----:B------:R-:W-:-:S04]  /*2300*/  SEL R56, RZ, 0x1, P2 ;  /* 0x00000001ff387807 */ /* 0x000fc80001000000 */
[----:B------:R-:W-:Y:S02]  /*2310*/  FSETP.GTU.FTZ.AND P5, PT, R25, c[0x0][0x1e4], PT ;  /* 0x0000790019007a0b */ /* 0x000fe40003fbc000 */
[----:B------:R-:W-:Y:S02]  /*2320*/  SEL R25, RZ, 0x10000, P4 ;  /* 0x00010000ff197807 */ /* 0x000fe40002000000 */
[----:B------:R-:W-:Y:S02]  /*2330*/  SEL R24, RZ, 0x1000000, P5 ;  /* 0x01000000ff187807 */ /* 0x000fe40002800000 */
[----:B------:R-:W-:Y:S02]  /*2340*/  FSEL R19, R19, RZ, !P5 ;  /* 0x000000ff13137208 */ /* 0x000fe40006800000 */
[----:B------:R-:W-:Y:S02]  /*2350*/  IADD3 R25, R54, R24, R25 ;  /* 0x0000001836197210 */ /* 0x000fe40007ffe019 */
[C---:B------:R-:W-:Y:S01]  /*2360*/  LEA R54, P2, R53.reuse, c[0x0][0x188], 0x4 ;  /* 0x0000620035367a11 */ /* 0x040fe200078420ff */
[----:B------:R-:W-:Y:S01]  /*2370*/  FMUL.FTZ R19, R38, R19 ;  /* 0x0000001326137220 */ /* 0x000fe20000410000 */
[----:B------:R-:W-:-:S02]  /*2380*/  LEA R24, P3, R53, c[0x0][0x190], 0x2 ;  /* 0x0000640035187a11 */ /* 0x000fc400078610ff */
[----:B------:R-:W-:Y:S01]  /*2390*/  IADD3 R57, R25, R56, RZ ;  /* 0x0000003819397210 */ /* 0x000fe20007ffe0ff */
[----:B------:R-:W-:Y:S01]  /*23a0*/  @P0 FADD.FTZ R19, R15, R19 ;  /* 0x000000130f130221 */ /* 0x000fe20000010000 */
[C---:B------:R-:W-:Y:S02]  /*23b0*/  LEA.HI.X R55, R53.reuse, c[0x0][0x18c], RZ, 0x4, P2 ;  /* 0x0000630035377a11 */ /* 0x040fe400010f24ff */
[----:B------:R-:W-:-:S03]  /*23c0*/  LEA.HI.X R25, R53, c[0x0][0x194], RZ, 0x2, P3 ;  /* 0x0000650035197a11 */ /* 0x000fc600018f14ff */
[----:B------:R0:W-:Y:S04]  /*23d0*/  STG.E.128 [R54.64], R16 ;  /* 0x0000001036007986 */ /* 0x0001e8000c101d0a */
[----:B------:R1:W-:Y:S01]  /*23e0*/  STG.E [R24.64], R57 ;  /* 0x0000003918007986 */ /* 0x0003e2000c10190a */
[----:B0-----:R-:W-:-:S03]  /*23f0*/  IADD3 R54, R53, 0x20, RZ ;  /* 0x0000002035367810 */ /* 0x001fc60007ffe0ff */
.L_x_7016:
[----:B01----:R-:W-:Y:S05]  /*2400*/  BSYNC B1 ;  /* 0x0000000000017941 */ /* 0x003fea0003800000 */
.L_x_7015:
        /* <DEDUP_REMOVED lines=23> */
.L_x_7048:
[----:B0-----:R-:W-:Y:S02]  /*2580*/  IMAD.MOV.U32 R55, RZ, RZ, R5 ;  /* 0x000000ffff377224 */ /* 0x001fe400078e0005 */
.L_x_7049:
[----:B------:R-:W-:Y:S05]  /*2590*/  BSYNC B2 ;  /* 0x0000000000027941 */ /* 0x000fea0003800000 */
.L_x_7047:
        /* <DEDUP_REMOVED lines=16> */
.L_x_7053:
[----:B------:R-:W-:Y:S05]  /*26a0*/  BSYNC B3 ;  /* 0x0000000000037941 */ /* 0x000fea0003800000 */
.L_x_7052:
        /* <DEDUP_REMOVED lines=44> */
.L_x_7051:
[----:B------:R-:W-:Y:S05]  /*2970*/  BSYNC B2 ;  /* 0x0000000000027941 */ /* 0x000fea0003800000 */
.L_x_7050:
[----:B------:R0:W1:Y:S01]  /*2980*/  I2F.U32 R24, R55 ;  /* 0x0000003700187306 */ /* 0x0000620000201000 */
[----:B-----5:R-:W-:Y:S01]  /*2990*/  FMUL.FTZ R20, R20, R26 ;  /* 0x0000001a14147220 */ /* 0x020fe20000410000 */
[----:B------:R-:W-:Y:S01]  /*29a0*/  ISETP.NE.U32.AND P0, PT, RZ, c[0x0][0x180], PT ;  /* 0x00006000ff007a0c */ /* 0x000fe20003f05070 */
[----:B------:R-:W-:Y:S01]  /*29b0*/  BSSY B2, `(.L_x_7054) ;  /* 0x0000015000027945 */ /* 0x000fe20003800000 */
[----:B------:R-:W-:Y:S01]  /*29c0*/  ISETP.NE.AND P3, PT, R56, 0x1, PT ;  /* 0x000000013800780c */ /* 0x000fe20003f65270 */
[----:B------:R-:W-:Y:S01]  /*29d0*/  FMUL.FTZ R20, R20, c[0x0][0x1e8] ;  /* 0x00007a0014147a20 */ /* 0x000fe20000410000 */
[----:B------:R-:W-:-:S02]  /*29e0*/  ISETP.NE.AND.EX P0, PT, RZ, c[0x0][0x184], PT, P0 ;  /* 0x00006100ff007a0c */ /* 0x000fc40003f05300 */
[----:B------:R-:W-:Y:S01]  /*29f0*/  IADD3 R25, R56, 0x1, RZ ;  /* 0x0000000138197810 */ /* 0x000fe20007ffe0ff */
[----:B0-----:R-:W-:-:S10]  /*2a00*/  HFMA2.MMA R55, -RZ, RZ, 0.1171875, 0 ;  /* 0x2f800000ff377435 */ /* 0x001fd400000001ff */
[----:B-1----:R-:W-:-:S05]  /*2a10*/  FFMA.FTZ R24, R24, R55, 1.1641532182693481445e-10 ;  /* 0x2f00000018187423 */ /* 0x002fca0000010037 */
        /* <DEDUP_REMOVED lines=13> */
.L_x_7055:
[----:B------:R-:W-:Y:S02]  /*2af0*/  IMAD.MOV.U32 R58, RZ, RZ, R5 ;  /* 0x000000ffff3a7224 */ /* 0x000fe400078e0005 */
.L_x_7056:
[----:B------:R-:W-:Y:S05]  /*2b00*/  BSYNC B2 ;  /* 0x0000000000027941 */ /* 0x000fea0003800000 */
.L_x_7054:
        /* <DEDUP_REMOVED lines=16> */
.L_x_7060:
[----:B------:R-:W-:Y:S05]  /*2c10*/  BSYNC B3 ;  /* 0x0000000000037941 */ /* 0x000fea0003800000 */
.L_x_7059:
        /* <DEDUP_REMOVED lines=44> */
.L_x_7058:
[----:B------:R-:W-:Y:S05]  /*2ee0*/  BSYNC B2 ;  /* 0x0000000000027941 */ /* 0x000fea0003800000 */
.L_x_7057:
[----:B------:R-:W0:Y:S01]  /*2ef0*/  I2F.U32 R24, R58 ;  /* 0x0000003a00187306 */ /* 0x000e220000201000 */
[----:B------:R-:W-:Y:S01]  /*2f00*/  FMUL.FTZ R21, R21, R26 ;  /* 0x0000001a15157220 */ /* 0x000fe20000410000 */
[----:B------:R-:W-:Y:S01]  /*2f10*/  ISETP.NE.AND P4, PT, R25, 0x1, PT ;  /* 0x000000011900780c */ /* 0x000fe20003f85270 */
[----:B------:R-:W-:Y:S02]  /*2f20*/  BSSY B2, `(.L_x_7061) ;  /* 0x0000012000027945 */ /* 0x000fe40003800000 */
        /* <DEDUP_REMOVED lines=16> */
.L_x_7062:
[----:B------:R-:W-:Y:S02]  /*3030*/  MOV R58, R5 ;  /* 0x00000005003a7202 */ /* 0x000fe40000000f00 */
.L_x_7063:
[----:B------:R-:W-:Y:S05]  /*3040*/  BSYNC B2 ;  /* 0x0000000000027941 */ /* 0x000fea0003800000 */
.L_x_7061:
        /* <DEDUP_REMOVED lines=16> */
.L_x_7067:
[----:B------:R-:W-:Y:S05]  /*3150*/  BSYNC B3 ;  /* 0x0000000000037941 */ /* 0x000fea0003800000 */
.L_x_7066:
        /* <DEDUP_REMOVED lines=42> */
[----:B------:R-:W-:Y:S01]  /*3400*/  HFMA2.MMA R24, -RZ, RZ, 0, 0 ;  /* 0x00000000ff187435 */ /* 0x000fe200000001ff */
[----:B------:R-:W-:-:S05]  /*3410*/  LOP3.LUT R3, R25, UR16, R48, 0x96, !PT ;  /* 0x0000001019037c12 */ /* 0x000fca000f8e9630 */
.L_x_7065:
[----:B------:R-:W-:Y:S05]  /*3420*/  BSYNC B2 ;  /* 0x0000000000027941 */ /* 0x000fea0003800000 */
.L_x_7064:
[----:B------:R-:W0:Y:S01]  /*3430*/  I2F.U32 R48, R58 ;  /* 0x0000003a00307306 */ /* 0x000e220000201000 */
[----:B------:R-:W-:Y:S01]  /*3440*/  FMUL.FTZ R22, R22, R26 ;  /* 0x0000001a16167220 */ /* 0x000fe20000410000 */
[----:B------:R-:W-:Y:S01]  /*3450*/  ISETP.NE.AND P5, PT, R24, 0x1, PT ;  /* 0x000000011800780c */ /* 0x000fe20003fa5270 */
[----:B------:R-:W-:Y:S02]  /*3460*/  BSSY B2, `(.L_x_7068) ;  /* 0x0000012000027945 */ /* 0x000fe40003800000 */
[----:B------:R-:W-:-:S02]  /*3470*/  FMUL.FTZ R22, R22, c[0x0][0x1e8] ;  /* 0x00007a0016167a20 */ /* 0x000fc40000410000 */
        /* <DEDUP_REMOVED lines=15> */
.L_x_7069:
[----:B------:R-:W-:Y:S02]  /*3570*/  MOV R58, R5 ;  /* 0x00000005003a7202 */ /* 0x000fe40000000f00 */
.L_x_7070:
[----:B------:R-:W-:Y:S05]  /*3580*/  BSYNC B2 ;  /* 0x0000000000027941 */ /* 0x000fea0003800000 */
.L_x_7068:
        /* <DEDUP_REMOVED lines=16> */
.L_x_7074:
[----:B------:R-:W-:Y:S05]  /*3690*/  BSYNC B3 ;  /* 0x0000000000037941 */ /* 0x000fea0003800000 */
.L_x_7073:
        /* <DEDUP_REMOVED lines=43> */
[----:B------:R-:W-:-:S06]  /*3950*/  HFMA2.MMA R48, -RZ, RZ, 0, 0 ;  /* 0x00000000ff307435 */ /* 0x000fcc00000001ff */
.L_x_7072:
[----:B------:R-:W-:Y:S05]  /*3960*/  BSYNC B2 ;  /* 0x0000000000027941 */ /* 0x000fea0003800000 */
.L_x_7071:
[----:B------:R-:W0:Y:S01]  /*3970*/  I2F.U32 R24, R58 ;  /* 0x0000003a00187306 */ /* 0x000e220000201000 */
[----:B------:R-:W-:Y:S01]  /*3980*/  FMUL.FTZ R23, R23, R26 ;  /* 0x0000001a17177220 */ /* 0x000fe20000410000 */
[----:B------:R-:W-:Y:S02]  /*3990*/  SEL R25, RZ, 0x10000, P4 ;  /* 0x00010000ff197807 */ /* 0x000fe40002000000 */
[----:B------:R-:W-:Y:S01]  /*39a0*/  SEL R26, RZ, 0x100, P3 ;  /* 0x00000100ff1a7807 */ /* 0x000fe20001800000 */
[----:B------:R-:W-:Y:S01]  /*39b0*/  FMUL.FTZ R23, R23, c[0x0][0x1e8] ;  /* 0x00007a0017177a20 */ /* 0x000fe20000410000 */
[----:B------:R-:W-:-:S04]  /*39c0*/  LEA R56, P3, R54, c[0x0][0x188], 0x4 ;  /* 0x0000620036387a11 */ /* 0x000fc800078620ff */
[----:B------:R-:W-:Y:S01]  /*39d0*/  LEA.HI.X R57, R54, c[0x0][0x18c], RZ, 0x4, P3 ;  /* 0x0000630036397a11 */ /* 0x000fe200018f24ff */
[----:B0-----:R-:W-:Y:S01]  /*39e0*/  FFMA.FTZ R24, R24, R55, 1.1641532182693481445e-10 ;  /* 0x2f00000018187423 */ /* 0x001fe20000010037 */
[----:B------:R-:W-:-:S04]  /*39f0*/  SEL R55, RZ, 0x1, P2 ;  /* 0x00000001ff377807 */ /* 0x000fc80001000000 */
[----:B------:R-:W-:-:S04]  /*3a00*/  FSETP.GTU.FTZ.AND P5, PT, R24, c[0x0][0x1e4], PT ;  /* 0x0000790018007a0b */ /* 0x000fc80003fbc000 */
[----:B------:R-:W-:Y:S02]  /*3a10*/  FSEL R23, R23, RZ, !P5 ;  /* 0x000000ff17177208 */ /* 0x000fe40006800000 */
[----:B------:R-:W-:-:S03]  /*3a20*/  SEL R24, RZ, 0x1000000, P5 ;  /* 0x01000000ff187807 */ /* 0x000fc60002800000 */
[----:B------:R-:W-:Y:S01]  /*3a30*/  FMUL.FTZ R23, R42, R23 ;  /* 0x000000172a177220 */ /* 0x000fe20000410000 */
[----:B------:R-:W-:Y:S02]  /*3a40*/  IADD3 R26, R26, R24, R25 ;  /* 0x000000181a1a7210 */ /* 0x000fe40007ffe019 */
[----:B------:R-:W-:Y:S01]  /*3a50*/  LEA R24, P4, R54, c[0x0][0x190], 0x2 ;  /* 0x0000640036187a11 */ /* 0x000fe200078810ff */
[----:B------:R-:W-:Y:S02]  /*3a60*/  @P0 FADD.FTZ R23, R15, R23 ;  /* 0x000000170f170221 */ /* 0x000fe40000010000 */
[----:B------:R-:W-:Y:S01]  /*3a70*/  IMAD.IADD R55, R26, 0x1, R55 ;  /* 0x000000011a377824 */ /* 0x000fe200078e0237 */
[----:B------:R-:W-:Y:S02]  /*3a80*/  LEA.HI.X R25, R54, c[0x0][0x194], RZ, 0x2, P4 ;  /* 0x0000650036197a11 */ /* 0x000fe400020f14ff */
[----:B------:R0:W-:Y:S04]  /*3a90*/  STG.E.128 [R56.64], R20 ;  /* 0x0000001438007986 */ /* 0x0001e8000c101d0a */
[----:B------:R0:W-:Y:S03]  /*3aa0*/  STG.E [R24.64], R55 ;  /* 0x0000003718007986 */ /* 0x0001e6000c10190a */
.L_x_7046:
[----:B------:R-:W-:Y:S05]  /*3ab0*/  BSYNC B1 ;  /* 0x0000000000017941 */ /* 0x000fea0003800000 */
.L_x_7045:
        /* <DEDUP_REMOVED lines=13> */
.L_x_7083:
        /* <DEDUP_REMOVED lines=37> */
.L_x_7084:
        /* <DEDUP_REMOVED lines=33> */
.L_x_7078:
[----:B------:R-:W-:Y:S05]  /*3ff0*/  BSYNC B1 ;  /* 0x0000000000017941 */ /* 0x000fea0003800000 */
.L_x_7077:
        /* <DEDUP_REMOVED lines=18> */
.L_x_7080:
[----:B------:R-:W-:Y:S05]  /*4120*/  BSYNC B1 ;  /* 0x0000000000017941 */ /* 0x000fea0003800000 */
.L_x_7079:
[----:B0-----:R-:W-:-:S04]  /*4130*/  IMAD.MOV.U32 R24, RZ, RZ, 0x4 ;  /* 0x00000004ff187424 */ /* 0x001fc800078e00ff */
[----:B------:R-:W-:-:S05]  /*4140*/  IMAD R51, R24, c[0x0][0x160], R51 ;  /* 0x0000580018337a24 */ /* 0x000fca00078e0233 */
[----:B------:R-:W-:-:S13]  /*4150*/  ISETP.GE.AND P0, PT, R51, c[0x0][0x164], PT ;  /* 0x0000590033007a0c */ /* 0x000fda0003f06270 */
[----:B------:R-:W-:Y:S01]  /*4160*/  @P0 CALL.REL.NOINC `(.L_x_7081) ;  /* 0x0000001000000944 */ /* 0x000fe20003c00000 */
[----:B------:R-:W-:Y:S05]  /*4170*/  BRA `(.L_x_7082) ;  /* 0xffffcb1000007947 */ /* 0x000fea000383ffff */
.L_x_7081:
[----:B------:R-:W-:Y:S05]  /*4180*/  BSYNC B0 ;  /* 0x0000000000007941 */ /* 0x000fea0003800000 */
.L_x_7014:
[----:B------:R-:W-:Y:S05]  /*4190*/  EXIT ;  /* 0x000000000000794d */ /* 0x000fea0003800000 */
.L_x_7075:
[----:B------:R-:W-:Y:S01]  /*41a0*/  HFMA2.MMA R54, -RZ, RZ, 0, 1.847743988037109375e-06 ;  /* 0x0000001fff367435 */ /* 0x000fe200000001ff */
[----:B-----5:R-:W-:Y:S01]  /*41b0*/  MOV R26, R55 ;  /* 0x00000037001a7202 */ /* 0x020fe20000000f00 */
[----:B------:R-:W-:Y:S01]  /*41c0*/  IMAD.MOV.U32 R56, RZ, RZ, 0x1 ;  /* 0x00000001ff387424 */ /* 0x000fe200078e00ff */
[----:B------:R-:W-:Y:S01]  /*41d0*/  MOV R24, 0x4200 ;  /* 0x0000420000187802 */ /* 0x000fe20000000f00 */
[----:B------:R-:W-:Y:S02]  /*41e0*/  IMAD.MOV.U32 R27, RZ, RZ, -0x1 ;  /* 0xffffffffff1b7424 */ /* 0x000fe400078e00ff */
[----:B------:R-:W-:Y:S05]  /*41f0*/  CALL.REL.NOINC `($__internal_140_$__cuda_sm70_shflsync_bfly_p) ;  /* 0x000004a000007944 */ /* 0x000fea0003c00000 */
[----:B01----:R-:W-:Y:S05]  /*4200*/  BRA `(.L_x_7083) ;  /* 0xfffff98000007947 */ /* 0x003fea000383ffff */
.L_x_7076:
[----:B------:R-:W-:Y:S01]  /*4210*/  HFMA2.MMA R54, -RZ, RZ, 0, 1.847743988037109375e-06 ;  /* 0x0000001fff367435 */ /* 0x000fe200000001ff */
[----:B-----5:R-:W-:Y:S01]  /*4220*/  MOV R26, R57 ;  /* 0x00000039001a7202 */ /* 0x020fe20000000f00 */
[----:B------:R-:W-:Y:S01]  /*4230*/  IMAD.MOV.U32 R56, RZ, RZ, 0x2 ;  /* 0x00000002ff387424 */ /* 0x000fe200078e00ff */
[----:B------:R-:W-:Y:S01]  /*4240*/  MOV R24, 0x4270 ;  /* 0x0000427000187802 */ /* 0x000fe20000000f00 */
[----:B------:R-:W-:Y:S02]  /*4250*/  IMAD.MOV.U32 R27, RZ, RZ, -0x1 ;  /* 0xffffffffff1b7424 */ /* 0x000fe400078e00ff */
[----:B0-----:R-:W-:Y:S05]  /*4260*/  CALL.REL.NOINC `($__internal_140_$__cuda_sm70_shflsync_bfly_p) ;  /* 0x0000043000007944 */ /* 0x001fea0003c00000 */
[----:B01----:R-:W-:Y:S01]  /*4270*/  FADD.FTZ R26, R57, R27 ;  /* 0x0000001b391a7221 */ /* 0x003fe20000010000 */
[----:B------:R-:W-:Y:S01]  /*4280*/  MOV R56, 0x4 ;  /* 0x0000000400387802 */ /* 0x000fe20000000f00 */
[----:B------:R-:W-:Y:S01]  /*4290*/  IMAD.MOV.U32 R54, RZ, RZ, 0x1f ;  /* 0x0000001fff367424 */ /* 0x000fe200078e00ff */
[----:B------:R-:W-:-:S02]  /*42a0*/  MOV R27, 0xffffffff ;  /* 0xffffffff001b7802 */ /* 0x000fc40000000f00 */
[----:B------:R-:W-:Y:S02]  /*42b0*/  MOV R24, 0x42d0 ;  /* 0x000042d000187802 */ /* 0x000fe40000000f00 */
[----:B------:R-:W-:Y:S05]  /*42c0*/  CALL.REL.NOINC `($__internal_140_$__cuda_sm70_shflsync_bfly_p) ;  /* 0x000003d000007944 */ /* 0x000fea0003c00000 */
[----:B0-----:R-:W-:Y:S01]  /*42d0*/  HFMA2.MMA R54, -RZ, RZ, 0, 1.847743988037109375e-06 ;  /* 0x0000001fff367435 */ /* 0x001fe200000001ff */
[----:B-1----:R-:W-:Y:S01]  /*42e0*/  FADD.FTZ R26, R26, R27 ;  /* 0x0000001b1a1a7221 */ /* 0x002fe20000010000 */
[----:B------:R-:W-:Y:S01]  /*42f0*/  MOV R24, 0x4330 ;  /* 0x0000433000187802 */ /* 0x000fe20000000f00 */
[----:B------:R-:W-:Y:S02]  /*4300*/  IMAD.MOV.U32 R56, RZ, RZ, 0x8 ;  /* 0x00000008ff387424 */ /* 0x000fe400078e00ff */
[----:B------:R-:W-:Y:S02]  /*4310*/  IMAD.MOV.U32 R27, RZ, RZ, -0x1 ;  /* 0xffffffffff1b7424 */ /* 0x000fe400078e00ff */
[----:B------:R-:W-:Y:S05]  /*4320*/  CALL.REL.NOINC `($__internal_140_$__cuda_sm70_shflsync_bfly_p) ;  /* 0x0000037000007944 */ /* 0x000fea0003c00000 */
[----:B01----:R-:W-:Y:S01]  /*4330*/  FADD.FTZ R26, R26, R27 ;  /* 0x0000001b1a1a7221 */ /* 0x003fe20000010000 */
[----:B------:R-:W-:Y:S01]  /*4340*/  MOV R56, 0x10 ;  /* 0x0000001000387802 */ /* 0x000fe20000000f00 */
[----:B------:R-:W-:Y:S01]  /*4350*/  IMAD.MOV.U32 R54, RZ, RZ, 0x1f ;  /* 0x0000001fff367424 */ /* 0x000fe200078e00ff */
[----:B------:R-:W-:Y:S02]  /*4360*/  MOV R27, 0xffffffff ;  /* 0xffffffff001b7802 */ /* 0x000fe40000000f00 */
[----:B------:R-:W-:-:S02]  /*4370*/  MOV R24, 0x4390 ;  /* 0x0000439000187802 */ /* 0x000fc40000000f00 */
[----:B------:R-:W-:Y:S05]  /*4380*/  CALL.REL.NOINC `($__internal_140_$__cuda_sm70_shflsync_bfly_p) ;  /* 0x0000031000007944 */ /* 0x000fea0003c00000 */
        /* <DEDUP_REMOVED lines=23> */
[----:B------:R-:W-:Y:S05]  /*4500*/  CALL.REL.NOINC `($__internal_140_$__cuda_sm70_shflsync_bfly_p) ;  /* 0x0000019000007944 */ /* 0x000fea0003c00000 */
[----:B01----:R-:W-:Y:S01]  /*4510*/  FADD.FTZ R26, R26, R27 ;  /* 0x0000001b1a1a7221 */ /* 0x003fe20000010000 */
[----:B------:R-:W-:Y:S01]  /*4520*/  MOV R56, 0x2 ;  /* 0x0000000200387802 */ /* 0x000fe20000000f00 */
[----:B------:R-:W-:Y:S01]  /*4530*/  IMAD.MOV.U32 R54, RZ, RZ, 0x1f ;  /* 0x0000001fff367424 */ /* 0x000fe200078e00ff */
[----:B------:R-:W-:Y:S02]  /*4540*/  MOV R27, 0xffffffff ;  /* 0xffffffff001b7802 */ /* 0x000fe40000000f00 */
[----:B------:R-:W-:Y:S02]  /*4550*/  MOV R24, 0x4570 ;  /* 0x0000457000187802 */ /* 0x000fe40000000f00 */
[----:B------:R-:W-:Y:S05]  /*4560*/  CALL.REL.NOINC `($__internal_140_$__cuda_sm70_shflsync_bfly_p) ;  /* 0x0000013000007944 */ /* 0x000fea0003c00000 */
[----:B0-----:R-:W-:Y:S01]  /*4570*/  HFMA2.MMA R54, -RZ, RZ, 0, 1.847743988037109375e-06 ;  /* 0x0000001fff367435 */ /* 0x001fe200000001ff */
[----:B-1----:R-:W-:Y:S01]  /*4580*/  FADD.FTZ R26, R26, R27 ;  /* 0x0000001b1a1a7221 */ /* 0x002fe20000010000 */
[----:B------:R-:W-:Y:S01]  /*4590*/  MOV R24, 0x45d0 ;  /* 0x000045d000187802 */ /* 0x000fe20000000f00 */
[----:B------:R-:W-:Y:S02]  /*45a0*/  IMAD.MOV.U32 R56, RZ, RZ, 0x4 ;  /* 0x00000004ff387424 */ /* 0x000fe400078e00ff */
[----:B------:R-:W-:-:S02]  /*45b0*/  IMAD.MOV.U32 R27, RZ, RZ, -0x1 ;  /* 0xffffffffff1b7424 */ /* 0x000fc400078e00ff */
[----:B------:R-:W-:Y:S05]  /*45c0*/  CALL.REL.NOINC `($__internal_140_$__cuda_sm70_shflsync_bfly_p) ;  /* 0x000000d000007944 */ /* 0x000fea0003c00000 */
        /* <DEDUP_REMOVED lines=12> */
[----:B01----:R-:W-:Y:S05]  /*4690*/  BRA `(.L_x_7084) ;  /* 0xfffff74000007947 */ /* 0x003fea000383ffff */
        .weak           $__internal_140_$__cuda_sm70_shflsync_bfly_p
        .type           $__internal_140_$__cuda_sm70_shflsync_bfly_p,@function
        .size           $__internal_140_$__cuda_sm70_shflsync_bfly_p,(.L_x_8328 - $__internal_140_$__cuda_sm70_shflsync_bfly_p)
$__internal_140_$__cuda_sm70_shflsync_bfly_p:
[----:B------:R-:W-:Y:S01]  /*46a0*/  MOV R25, 0x0 ;  /* 0x0000000000197802 */ /* 0x000fe20000000f00 */
[----:B------:R-:W-:Y:S04]  /*46b0*/  WARPSYNC R27 ;  /* 0x0000001b00007348 */ /* 0x000fe80003800000 */
[----:B------:R0:W1:Y:S01]  /*46c0*/  SHFL.BFLY PT, R27, R26, R56, R54 ;  /* 0x0c0000381a1b7389 */ /* 0x00006200000e0036 */
[----:B------:R-:W-:Y:S05]  /*46d0*/  RET.REL.NODEC R24 `(_ZN10layer_norm13ln_fwd_kernelINS_13Kernel_traitsI6__halfffffjLj256ELj1ELj4ELj1ELj16ENS_18Kernel_traits_baseILj256ES2_ffffjLj128EEEEELb1ELb1ELb0ELb0EEEvNS_9FwdParamsE) ;  /* 0xffffb92018007950 */ /* 0x000fea0003c3ffff */
.L_x_7085:
        /* <DEDUP_REMOVED lines=10> */
.L_x_8328:


//--------------------- .text._ZN10layer_norm13ln_fwd_kernelINS_13Kernel_traitsI6__halfffffjLj256ELj1ELj4ELj1ELj16ENS_18Kernel_traits_baseILj256ES2_ffffjLj128EEEEELb1ELb1ELb0ELb1EEEvNS_9FwdParamsE --------------------------
	.section	.text._ZN10layer_norm13ln_fwd_kernelINS_13Kernel_traitsI6__halfffffjLj256ELj1ELj4ELj1ELj16ENS_18Kernel_traits_baseILj256ES2_ffffjLj128EEEEELb1ELb1ELb0ELb1EEEvNS_9FwdParamsE,"ax",@progbits
	.sectioninfo	@"SHI_REGISTERS=64"
	.align	128
        .global         _ZN10layer_norm13ln_fwd_kernelINS_13Kernel_traitsI6__halfffffjLj256ELj1ELj4ELj1ELj16ENS_18Kernel_traits_baseILj256ES2_ffffjLj128EEEEELb1ELb1ELb0ELb1EEEvNS_9FwdParamsE
        .type           _ZN10layer_norm13ln_fwd_kernelINS_13Kernel_traitsI6__halfffffjLj256ELj1ELj4ELj1ELj16ENS_18Kernel_traits_baseILj256ES2_ffffjLj128EEEEELb1ELb1ELb0ELb1EEEvNS_9FwdParamsE,@function
        .size           _ZN10layer_norm13ln_fwd_kernelINS_13Kernel_traitsI6__halfffffjLj256ELj1ELj4ELj1ELj16ENS_18Kernel_traits_baseILj256ES2_ffffjLj128EEEEELb1ELb1ELb0ELb1EEEvNS_9FwdParamsE,(.L_x_8329 - _ZN10layer_norm13ln_fwd_kernelINS_13Kernel_traitsI6__halfffffjLj256ELj1ELj4ELj1ELj16ENS_18Kernel_traits_baseILj256ES2_ffffjLj128EEEEELb1ELb1ELb0ELb1EEEvNS_9FwdParamsE)
        .other          _ZN10layer_norm13ln_fwd_kernelINS_13Kernel_traitsI6__halfffffjLj256ELj1ELj4ELj1ELj16ENS_18Kernel_traits_baseILj256ES2_ffffjLj128EEEEELb1ELb1ELb0ELb1EEEvNS_9FwdParamsE,@"STO_CUDA_ENTRY STV_DEFAULT"
_ZN10layer_norm13ln_fwd_kernelINS_13Kernel_traitsI6__halfffffjLj256ELj1ELj4ELj1ELj16ENS_18Kernel_traits_baseILj256ES2_ffffjLj128EEEEELb1ELb1ELb0ELb1EEEvNS_9FwdParamsE:
.text._ZN10layer_norm13ln_fwd_kernelINS_13Kernel_traitsI6__halfffffjLj256ELj1ELj4ELj1ELj16ENS_18Kernel_traits_baseILj256ES2_ffffjLj128EEEEELb1ELb1ELb0ELb1EEEvNS_9FwdParamsE:
[----:B------:R-:W-:Y:S02]  /*0000*/  MOV R1, c[0x0][0x28] ;  /* 0x00000a0000017a02 */ /* 0x000fe40000000f00 */
[----:B------:R-:W-:Y:S02]  /*0010*/  ULDC.U8 UR4, c[0x0][0x244] ;  /* 0x0000910000047ab9 */ /* 0x000fe40000000000 */
[----:B------:R-:W-:Y:S02]  /*0020*/  UISETP.NE.AND UP0, UPT, UR4, URZ, UPT ;  /* 0x0000003f0400728c */ /* 0x000fe4000bf05270 */
[----:B------:R-:W-:Y:S02]  /*0030*/  ULDC UR6, c[0x0][0x238] ;  /* 0x00008e0000067ab9 */ /* 0x000fe40000000800 */
[----:B------:R-:W-:Y:S02]  /*0040*/  ULDC UR7, c[0x0][0x23c] ;  /* 0x00008f0000077ab9 */ /* 0x000fe40000000800 */
[----:B------:R-:W-:Y:S01]  /*0050*/  PLOP3.LUT P3, PT, PT, PT, UP0, 0x80, 0x0 ;  /* 0x000000000000781c */ /* 0x000fe20003f6f008 */
[----:B------:R-:W-:-:S04]  /*0060*/  ULDC.64 UR10, c[0x0][0x118] ;  /* 0x00004600000a7ab9 */ /* 0x000fc80000000a00 */
[----:B------:R-:W-:Y:S02]  /*0070*/  @UP0 UMOV UR4, UR6 ;  /* 0x0000000600040c82 */ /* 0x000fe40008000000 */
[----:B------:R-:W-:Y:S01]  /*0080*/  @UP0 UMOV UR5, UR7 ;  /* 0x0000000700050c82 */ /* 0x000fe20008000000 */
[----:B------:R-:W-:Y:S01]  /*0090*/  IMAD.U32 R4, RZ, RZ, UR4 ;  /* 0x00000004ff047e24 */ /* 0x000fe2000f8e00ff */
[----:B------:R-:W-:-:S06]  /*00a0*/  MOV R5, UR5 ;  /* 0x0000000500057c02 */ /* 0x000fcc0008000f00 */
[----:B------:R-:W2:Y:S01]  /*00b0*/  @P3 LDG.E.64 R4, [R4.64] ;  /* 0x0000000a04043981 */ /* 0x000ea2000c1e1b00 */
[----:B------:R-:W-:-:S03]  /*00c0*/  ULDC.64 UR8, c[0x0][0x230] ;  /* 0x00008c0000087ab9 */ /* 0x000fc60000000a00 */
[----:B------:R-:W0:Y:S01]  /*00d0*/  S2R R22, SR_TID.X ;  /* 0x0000000000167919 */ /* 0x000e220000002100 */
[----:B------:R-:W-:Y:S01]  /*00e0*/  ISETP.NE.U32.AND P0, PT, RZ, c[0x0][0x218], PT ;  /* 0x00008600ff007a0c */ /* 0x000fe20003f05070 */
[----:B------:R-:W-:Y:S01]  /*00f0*/  IMAD.U32 R2, RZ, RZ, UR8 ;  /* 0x00000008ff027e24 */ /* 0x000fe2000f8e00ff */
[----:B------:R-:W-:Y:S02]  /*0100*/  MOV R3, UR9 ;  /* 0x0000000900037c02 */ /* 0x000fe40008000f00 */
[----:B------:R-:W-:-:S04]  /*0110*/  ISETP.NE.AND.EX P0, PT, RZ, c[0x0][0x21c], PT, P0 ;  /* 0x00008700ff007a0c */ /* 0x000fc80003f05300 */
[----:B------:R-:W3:Y:S01]  /*0120*/  @P3 LDG.E.64 R2, [R2.64] ;  /* 0x0000000a02023981 */ /* 0x000ee2000c1e1b00 */
[----:B------:R-:W-:-:S03]  /*0130*/  ULDC UR12, c[0x0][0x240] ;  /* 0x00009000000c7ab9 */ /* 0x000fc60000000800 */
[----:B------:R-:W1:Y:S01]  /*0140*/  S2R R23, SR_CTAID.X ;  /* 0x0000000000177919 */ /* 0x000e620000002500 */
[----:B0-----:R-:W-:Y:S01]  /*0150*/  IMAD.SHL.U32 R0, R22, 0x8, RZ ;  /* 0x0000000816007824 */ /* 0x001fe200078e00ff */
[----:B------:R-:W-:-:S04]  /*0160*/  SHF.R.U32.HI R45, RZ, 0x5, R22 ;  /* 0x00000005ff2d7819 */ /* 0x000fc80000011616 */
[----:B------:R-:W-:Y:S02]  /*0170*/  LOP3.LUT R8, R0, 0xf8, RZ, 0xc0, !PT ;  /* 0x000000f800087812 */ /* 0x000fe400078ec0ff */
[----:B------:R-:W-:Y:S02]  /*0180*/  LOP3.LUT R0, R22, 0x1f, RZ, 0xc0, !PT ;  /* 0x0000001f16007812 */ /* 0x000fe400078ec0ff */
[----:B------:R-:W-:Y:S02]  /*0190*/  IADD3 R6, P1, R8, c[0x0][0x218], RZ ;  /* 0x0000860008067a10 */ /* 0x000fe40007f3e0ff */
[----:B-1----:R-:W-:-:S03]  /*01a0*/  LEA R45, R23, R45, 0x2 ;  /* 0x0000002d172d7211 */ /* 0x002fc600078e10ff */
[----:B------:R-:W-:Y:S01]  /*01b0*/  IMAD.X R7, RZ, RZ, c[0x0][0x21c], P1 ;  /* 0x00008700ff077624 */ /* 0x000fe200008e06ff */
[----:B------:R-:W-:-:S04]  /*01c0*/  ISETP.GE.AND P1, PT, R45, c[0x0][0x164], PT ;  /* 0x000059002d007a0c */ /* 0x000fc80003f26270 */
[----:B------:R0:W5:Y:S01]  /*01d0*/  @P0 LDG.E.64 R10, [R6.64+0x100] ;  /* 0x0001000a060a0981 */ /* 0x000162000c1e1b00 */
[----:B--2---:R1:W2:Y:S02]  /*01e0*/  @P3 R2UR UR4, R4 ;  /* 0x00000000040433c2 */ /* 0x0042a400000e0000 */
[----:B-1----:R-:W-:-:S06]  /*01f0*/  IADD3 R4, P2, R8, c[0x0][0x1b0], RZ ;  /* 0x00006c0008047a10 */ /* 0x002fcc0007f5e0ff */
[----:B------:R1:W4:Y:S01]  /*0200*/  @P3 R2UR UR5, R5 ;  /* 0x00000000050533c2 */ /* 0x00032200000e0000 */
[----:B------:R0:W5:Y:S07]  /*0210*/  @P0 LDG.E.64 R8, [R6.64] ;  /* 0x0000000a06080981 */ /* 0x00016e000c1e1b00 */
[----:B---3--:R0:W3:Y:S01]  /*0220*/  @P3 R2UR UR8, R2 ;  /* 0x00000000020833c2 */ /* 0x0080e200000e0000 */
[----:B-1----:R-:W-:Y:S01]  /*0230*/  IADD3.X R5, RZ, c[0x0][0x1b4], RZ, P2, !PT ;  /* 0x00006d00ff057a10 */ /* 0x002fe200017fe4ff */
[----:B--2---:R-:W-:-:S06]  /*0240*/  @UP0 UIADD3 UR6, UP1, UR4, UR12, URZ ;  /* 0x0000000c04060290 */ /* 0x004fcc000ff3e03f */
[----:B------:R0:W1:Y:S01]  /*0250*/  @P3 R2UR UR9, R3 ;  /* 0x00000000030933c2 */ /* 0x00006200000e0000 */
[----:B------:R-:W-:Y:S01]  /*0260*/  LEA R20, P2, R0, c[0x0][0x1c8], 0x3 ;  /* 0x0000720000147a11 */ /* 0x000fe200078418ff */
[----:B----4-:R-:W-:Y:S01]  /*0270*/  @UP0 UIADD3.X UR7, URZ, UR5, URZ, UP1, !UPT ;  /* 0x000000053f070290 */ /* 0x010fe20008ffe43f */
[----:B01-3--:R-:W-:Y:S11]  /*0280*/  @P1 EXIT ;  /* 0x000000000000194d */ /* 0x00bff60003800000 */
[----:B------:R-:W-:Y:S01]  /*0290*/  IMAD.X R21, RZ, RZ, c[0x0][0x1cc], P2 ;  /* 0x00007300ff157624 */ /* 0x000fe200010e06ff */
[----:B------:R0:W2:Y:S04]  /*02a0*/  LDG.E.64 R12, [R4.64] ;  /* 0x0000000a040c7981 */ /* 0x0000a8000c1e1b00 */
[----:B------:R0:W3:Y:S04]  /*02b0*/  LDG.E.64 R14, [R4.64+0x100] ;  /* 0x0001000a040e7981 */ /* 0x0000e8000c1e1b00 */
[----:B------:R1:W4:Y:S04]  /*02c0*/  LDG.E.64 R18, [R20.64] ;  /* 0x0000000a14127981 */ /* 0x000328000c1e1b00 */
[----:B------:R1:W4:Y:S01]  /*02d0*/  LDG.E.64 R16, [R20.64+0x100] ;  /* 0x0001000a14107981 */ /* 0x000322000c1e1b00 */
[----:B------:R-:W-:Y:S01]  /*02e0*/  USHF.R.U64 UR4, UR6, 0x2, UR7 ;  /* 0x0000000206047899 */ /* 0x000fe20008001207 */
[----:B------:R-:W-:Y:S01]  /*02f0*/  IMAD R2, R23, c[0x0][0x0], R22 ;  /* 0x0000000017027a24 */ /* 0x000fe200078e0216 */
[----:B------:R-:W-:Y:S01]  /*0300*/  USHF.R.U32.HI UR5, URZ, 0x2, UR7 ;  /* 0x000000023f057899 */ /* 0x000fe20008011607 */
[----:B------:R-:W-:Y:S01]  /*0310*/  IMAD.U32 R23, RZ, RZ, UR8 ;  /* 0x00000008ff177e24 */ /* 0x000fe2000f8e00ff */
[----:B------:R-:W-:Y:S01]  /*0320*/  UIADD3 UR12, UR9, -0x4498517b, URZ ;  /* 0xbb67ae85090c7890 */ /* 0x000fe2000fffe03f */
[C---:B------:R-:W-:Y:S01]  /*0330*/  IMAD.HI.U32 R6, R2.reuse, -0x326172a9, RZ ;  /* 0xcd9e8d5702067827 */ /* 0x040fe200078e00ff */
[----:B------:R-:W-:Y:S01]  /*0340*/  MOV R3, UR4 ;  /* 0x0000000400037c02 */ /* 0x000fe20008000f00 */
[----:B------:R-:W-:Y:S01]  /*0350*/  UIADD3 UR7, UR8, -0x61c88647, URZ ;  /* 0x9e3779b908077890 */ /* 0x000fe2000fffe03f */
[----:B-----5:R-:W-:Y:S01]  /*0360*/  @!P0 CS2R R8, SRZ ;  /* 0x0000000000088805 */ /* 0x020fe2000001ff00 */
[----:B0-----:R-:W-:Y:S01]  /*0370*/  IMAD R4, R2, -0x326172a9, RZ ;  /* 0xcd9e8d5702047824 */ /* 0x001fe200078e02ff */
[----:B------:R-:W-:Y:S01]  /*0380*/  LOP3.LUT R6, R6, UR5, R23, 0x96, !PT ;  /* 0x0000000506067c12 */ /* 0x000fe2000f8e9617 */
[C---:B------:R-:W-:Y:S01]  /*0390*/  IMAD.HI.U32 R7, R3.reuse, -0x2daee0ad, RZ ;  /* 0xd2511f5303077827 */ /* 0x040fe200078e00ff */
[----:B------:R-:W-:Y:S01]  /*03a0*/  UIADD3 UR13, UR8, 0x3c6ef372, URZ ;  /* 0x3c6ef372080d7890 */ /* 0x000fe2000fffe03f */
[----:B------:R-:W-:Y:S01]  /*03b0*/  @!P0 CS2R R10, SRZ ;  /* 0x00000000000a8805 */ /* 0x000fe2000001ff00 */
[----:B------:R-:W-:Y:S01]  /*03c0*/  UIADD3 UR14, UR9, 0x76cf5d0a, URZ ;  /* 0x76cf5d0a090e7890 */ /* 0x000fe2000fffe03f */
[----:B-1----:R-:W-:Y:S01]  /*03d0*/  IMAD R20, R3, -0x2daee0ad, RZ ;  /* 0xd2511f5303147824 */ /* 0x002fe200078e02ff */
[----:B------:R-:W-:Y:S01]  /*03e0*/  LOP3.LUT R7, R7, UR9, RZ, 0x3c, !PT ;  /* 0x0000000907077c12 */ /* 0x000fe2000f8e3cff */
[----:B------:R-:W-:Y:S01]  /*03f0*/  IMAD.HI.U32 R21, R6, -0x2daee0ad, RZ ;  /* 0xd2511f5306157827 */ /* 0x000fe200078e00ff */
[----:B------:R-:W-:Y:S01]  /*0400*/  UIADD3 UR16, UR9, 0x32370b8f, URZ ;  /* 0x32370b8f09107890 */ /* 0x000fe2000fffe03f */
[--C-:B------:R-:W-:Y:S01]  /*0410*/  SHF.R.U64 R32, R8, 0x10, R9.reuse ;  /* 0x0000001008207819 */ /* 0x100fe20000001209 */
[----:B------:R-:W-:Y:S01]  /*0420*/  UIADD3 UR15, UR8, -0x255992d5, URZ ;  /* 0xdaa66d2b080f7890 */ /* 0x000fe2000fffe03f */
[----:B------:R-:W-:Y:S01]  /*0430*/  IMAD.HI.U32 R5, R7, -0x326172a9, RZ ;  /* 0xcd9e8d5707057827 */ /* 0x000fe200078e00ff */
        /* <DEDUP_REMOVED lines=8> */
[----:B------:R-:W-:Y:S01]  /*04c0*/  UIADD3 UR20, UR9, -0x56f99767, URZ ;  /* 0xa906689909147890 */ /* 0x000fe2000fffe03f */
        /* <DEDUP_REMOVED lines=15> */
[----:B------:R-:W-:Y:S01]  /*05c0*/  UIADD3 UR23, UR8, 0x5384540f, URZ ;  /* 0x5384540f08177890 */ /* 0x000fe2000fffe03f */
[----:B------:R-:W-:Y:S01]  /*05d0*/  BSSY B0, `(.L_x_7086) ;  /* 0x0000373000007945 */ /* 0x000fe20003800000 */
[----:B------:R-:W-:Y:S01]  /*05e0*/  UIADD3 UR25, UR8, -0xe443238, URZ ;  /* 0xf1bbcdc808197890 */ /* 0x000fe2000fffe03f */
        /* <DEDUP_REMOVED lines=11> */
[----:B------:R-:W-:Y:S01]  /*06a0*/  ULOP3.LUT UR4, UR6, 0x3, URZ, 0xc0, !UPT ;  /* 0x0000000306047892 */ /* 0x000fe2000f8ec03f */
        /* <DEDUP_REMOVED lines=8> */
[----:B------:R-:W-:Y:S01]  /*0730*/  MOV R47, UR4 ;  /* 0x00000004002f7c02 */ /* 0x000fe20008000f00 */
[----:B------:R-:W-:Y:S02]  /*0740*/  ULDC.U8 UR4, c[0x0][0x1f0] ;  /* 0x00007c0000047ab9 */ /* 0x000fe40000000000 */
        /* <DEDUP_REMOVED lines=23> */
[----:B------:R-:W-:Y:S01]  /*08c0*/  IMAD.U32 R36, RZ, RZ, UR5 ;  /* 0x00000005ff247e24 */ /* 0x000fe2000f8e00ff */
[----:B------:R-:W-:Y:S01]  /*08d0*/  LOP3.LUT R5, R7, UR28, R21, 0x96, !PT ;  /* 0x0000001c07057c12 */ /* 0x000fe2000f8e9615 */
[----:B------:R-:W-:Y:S01]  /*08e0*/  HADD2.F32 R7, -RZ, R8.H0_H0 ;  /* 0x20000008ff077230 */ /* 0x000fe20000004100 */
[----:B------:R-:W-:Y:S01]  /*08f0*/  IMAD R46, R46, -0x2daee0ad, RZ ;  /* 0xd2511f532e2e7824 */ /* 0x000fe200078e02ff */
[----:B------:R-:W-:Y:S02]  /*0900*/  HADD2.F32 R8, -RZ, R9.H0_H0 ;  /* 0x20000009ff087230 */ /* 0x000fe40000004100 */
        /* <DEDUP_REMOVED lines=26> */
.L_x_7146:
[----:B------:R-:W-:Y:S01]  /*0ab0*/  IMAD R16, R45, c[0x0][0x168], RZ ;  /* 0x00005a002d107a24 */ /* 0x000fe200078e02ff */
[----:B------:R-:W-:Y:S01]  /*0ac0*/  ISETP.NE.U32.AND P1, PT, RZ, c[0x0][0x180], PT ;  /* 0x00006000ff007a0c */ /* 0x000fe20003f25070 */
[----:B------:R-:W-:Y:S01]  /*0ad0*/  IMAD.MOV.U32 R48, RZ, RZ, 0x10 ;  /* 0x00000010ff307424 */ /* 0x000fe200078e00ff */
[----:B------:R-:W-:Y:S01]  /*0ae0*/  ISETP.NE.U32.AND P0, PT, RZ, c[0x0][0x1c0], PT ;  /* 0x00007000ff007a0c */ /* 0x000fe20003f05070 */
[----:B------:R-:W-:Y:S01]  /*0af0*/  IMAD.MOV.U32 R50, RZ, RZ, 0x3f800000 ;  /* 0x3f800000ff327424 */ /* 0x000fe200078e00ff */
[----:B------:R-:W-:Y:S02]  /*0b00*/  SHF.R.S32.HI R17, RZ, 0x1f, R16 ;  /* 0x0000001fff117819 */ /* 0x000fe40000011410 */
[----:B------:R-:W-:Y:S02]  /*0b10*/  ISETP.NE.AND.EX P1, PT, RZ, c[0x0][0x184], PT, P1 ;  /* 0x00006100ff007a0c */ /* 0x000fe40003f25310 */
[----:B------:R-:W-:-:S02]  /*0b20*/  LEA.HI R17, R17, R16, RZ, 0x2 ;  /* 0x0000001011117211 */ /* 0x000fc400078f10ff */
[----:B------:R-:W-:Y:S02]  /*0b30*/  ISETP.NE.AND.EX P0, PT, RZ, c[0x0][0x1c4], PT, P0 ;  /* 0x00007100ff007a0c */ /* 0x000fe40003f05300 */
[----:B------:R-:W-:-:S05]  /*0b40*/  LEA.HI.SX32 R49, R17, R0, 0x1e ;  /* 0x0000000011317211 */ /* 0x000fca00078ff2ff */
[----:B------:R-:W-:-:S04]  /*0b50*/  IMAD.WIDE.U32 R16, R49, R48, c[0x0][0x170] ;  /* 0x00005c0031107625 */ /* 0x000fc800078e0030 */
[----:B------:R-:W-:Y:S02]  /*0b60*/  @P1 IMAD.WIDE.U32 R24, R49, R48, c[0x0][0x180] ;  /* 0x0000600031181625 */ /* 0x000fe400078e0030 */
[----:B------:R-:W5:Y:S01]  /*0b70*/  LDG.E.128 R16, [R16.64] ;  /* 0x0000000a10107981 */ /* 0x000f62000c1e1d00 */
[----:B------:R-:W-:-:S03]  /*0b80*/  @P0 MOV R26, 0x4 ;  /* 0x00000004001a0802 */ /* 0x000fc60000000f00 */
[----:B------:R0:W5:Y:S02]  /*0b90*/  @P1 LDG.E.128 R20, [R24.64] ;  /* 0x0000000a18141981 */ /* 0x000164000c1e1d00 */
[----:B------:R-:W-:-:S05]  /*0ba0*/  @P0 IMAD.WIDE R26, R45, R26, c[0x0][0x1c0] ;  /* 0x000070002d1a0625 */ /* 0x000fca00078e021a */
[----:B------:R0:W5:Y:S01]  /*0bb0*/  @P0 LDG.E R50, [R26.64] ;  /* 0x0000000a1a320981 */ /* 0x000162000c1e1900 */
        /* <DEDUP_REMOVED lines=12> */
.L_x_7088:
[----:B0-----:R-:W-:Y:S02]  /*0c80*/  IMAD.MOV.U32 R52, RZ, RZ, R6 ;  /* 0x000000ffff347224 */ /* 0x001fe400078e0006 */
.L_x_7089:
[----:B------:R-:W-:Y:S05]  /*0c90*/  BSYNC B1 ;  /* 0x0000000000017941 */ /* 0x000fea0003800000 */
.L_x_7087:
        /* <DEDUP_REMOVED lines=16> */
.L_x_7093:
[----:B------:R-:W-:Y:S05]  /*0da0*/  BSYNC B2 ;  /* 0x0000000000027941 */ /* 0x000fea0003800000 */
.L_x_7092:
[----:B------:R-:W-:Y:S01]  /*0db0*/  IMAD.HI.U32 R5, R2, -0x326172a9, RZ ;  /* 0xcd9e8d5702057827 */ /* 0x000fe200078e00ff */
[----:B------:R-:W-:Y:S01]  /*0dc0*/  LOP3.LUT R24, R24, UR9, R31, 0x96, !PT ;  /* 0x0000000918187c12 */ /* 0x000fe2000f8e961f */
[----:B------:R-:W-:Y:S02]  /*0dd0*/  HFMA2.MMA R53, -RZ, RZ, 0, 0 ;  /* 0x00000000ff357435 */ /* 0x000fe400000001ff */
        /* <DEDUP_REMOVED lines=40> */
.L_x_7091:
[----:B------:R-:W-:Y:S05]  /*1060*/  BSYNC B1 ;  /* 0x0000000000017941 */ /* 0x000fea0003800000 */
.L_x_7090:
[----:B------:R-:W0:Y:S01]  /*1070*/  I2F.U32 R24, R52 ;  /* 0x0000003400187306 */ /* 0x000e220000201000 */
[----:B------:R-:W-:Y:S01]  /*1080*/  IMAD.MOV.U32 R51, RZ, RZ, 0x2f800000 ;  /* 0x2f800000ff337424 */ /* 0x000fe200078e00ff */
[----:B------:R-:W-:Y:S01]  /*1090*/  ISETP.NE.U32.AND P0, PT, RZ, c[0x0][0x180], PT ;  /* 0x00006000ff007a0c */ /* 0x000fe20003f05070 */
[----:B-----5:R-:W-:Y:S01]  /*10a0*/  FMUL.FTZ R16, R16, R50 ;  /* 0x0000003210107220 */ /* 0x020fe20000410000 */
[C---:B------:R-:W-:Y:S01]  /*10b0*/  ISETP.NE.AND P3, PT, R53.reuse, 0x1, PT ;  /* 0x000000013500780c */ /* 0x040fe20003f65270 */
[----:B------:R-:W-:Y:S01]  /*10c0*/  BSSY B1, `(.L_x_7094) ;  /* 0x0000013000017945 */ /* 0x000fe20003800000 */
[----:B------:R-:W-:Y:S01]  /*10d0*/  ISETP.NE.AND.EX P0, PT, RZ, c[0x0][0x184], PT, P0 ;  /* 0x00006100ff007a0c */ /* 0x000fe20003f05300 */
[----:B------:R-:W-:Y:S01]  /*10e0*/  FMUL.FTZ R16, R16, c[0x0][0x1e8] ;  /* 0x00007a0010107a20 */ /* 0x000fe20000410000 */
[----:B------:R-:W-:Y:S01]  /*10f0*/  IADD3 R25, R53, 0x1, RZ ;  /* 0x0000000135197810 */ /* 0x000fe20007ffe0ff */
        /* <DEDUP_REMOVED lines=14> */
.L_x_7095:
[----:B------:R-:W-:Y:S02]  /*11e0*/  IMAD.MOV.U32 R52, RZ, RZ, R6 ;  /* 0x000000ffff347224 */ /* 0x000fe400078e0006 */
.L_x_7096:
[----:B------:R-:W-:Y:S05]  /*11f0*/  BSYNC B1 ;  /* 0x0000000000017941 */ /* 0x000fea0003800000 */
.L_x_7094:
        /* <DEDUP_REMOVED lines=16> */
.L_x_7100:
[----:B------:R-:W-:Y:S05]  /*1300*/  BSYNC B2 ;  /* 0x0000000000027941 */ /* 0x000fea0003800000 */
.L_x_7099:
        /* <DEDUP_REMOVED lines=43> */
.L_x_7098:
[----:B------:R-:W-:Y:S05]  /*15c0*/  BSYNC B1 ;  /* 0x0000000000017941 */ /* 0x000fea0003800000 */
.L_x_7097:
[----:B------:R-:W0:Y:S01]  /*15d0*/  I2F.U32 R24, R52 ;  /* 0x0000003400187306 */ /* 0x000e220000201000 */
[----:B------:R-:W-:Y:S01]  /*15e0*/  FMUL.FTZ R17, R17, R50 ;  /* 0x0000003211117220 */ /* 0x000fe20000410000 */
[----:B------:R-:W-:Y:S01]  /*15f0*/  ISETP.NE.AND P4, PT, R25, 0x1, PT ;  /* 0x000000011900780c */ /* 0x000fe20003f85270 */
[----:B------:R-:W-:Y:S02]  /*1600*/  BSSY B1, `(.L_x_7101) ;  /* 0x0000012000017945 */ /* 0x000fe40003800000 */
[----:B------:R-:W-:-:S02]  /*1610*/  FMUL.FTZ R17, R17, c[0x0][0x1e8] ;  /* 0x00007a0011117a20 */ /* 0x000fc40000410000 */
        /* <DEDUP_REMOVED lines=15> */
.L_x_7102:
[----:B------:R-:W-:Y:S02]  /*1710*/  MOV R52, R6 ;  /* 0x0000000600347202 */ /* 0x000fe40000000f00 */
.L_x_7103:
[----:B------:R-:W-:Y:S05]  /*1720*/  BSYNC B1 ;  /* 0x0000000000017941 */ /* 0x000fea0003800000 */
.L_x_7101:
        /* <DEDUP_REMOVED lines=16> */
.L_x_7107:
[----:B------:R-:W-:Y:S05]  /*1830*/  BSYNC B2 ;  /* 0x0000000000027941 */ /* 0x000fea0003800000 */
.L_x_7106:
        /* <DEDUP_REMOVED lines=43> */
.L_x_7105:
[----:B------:R-:W-:Y:S05]  /*1af0*/  BSYNC B1 ;  /* 0x0000000000017941 */ /* 0x000fea0003800000 */
.L_x_7104:
[----:B------:R-:W0:Y:S01]  /*1b00*/  I2F.U32 R26, R52 ;  /* 0x00000034001a7306 */ /* 0x000e220000201000 */
[----:B------:R-:W-:Y:S01]  /*1b10*/  FMUL.FTZ R18, R18, R50 ;  /* 0x0000003212127220 */ /* 0x000fe20000410000 */
[C---:B------:R-:W-:Y:S01]  /*1b20*/  ISETP.NE.AND P5, PT, R24.reuse, 0x1, PT ;  /* 0x000000011800780c */ /* 0x040fe20003fa5270 */
[----:B------:R-:W-:Y:S01]  /*1b30*/  BSSY B1, `(.L_x_7108) ;  /* 0x0000012000017945 */ /* 0x000fe20003800000 */
[----:B------:R-:W-:Y:S01]  /*1b40*/  IADD3 R47, R24, 0x1, RZ ;  /* 0x00000001182f7810 */ /* 0x000fe20007ffe0ff */
[----:B------:R-:W-:-:S02]  /*1b50*/  FMUL.FTZ R18, R18, c[0x0][0x1e8] ;  /* 0x00007a0012127a20 */ /* 0x000fc40000410000 */
        /* <DEDUP_REMOVED lines=14> */
.L_x_7109:
[----:B------:R-:W-:Y:S02]  /*1c40*/  IMAD.MOV.U32 R52, RZ, RZ, R6 ;  /* 0x000000ffff347224 */ /* 0x000fe400078e0006 */
.L_x_7110:
[----:B------:R-:W-:Y:S05]  /*1c50*/  BSYNC B1 ;  /* 0x0000000000017941 */ /* 0x000fea0003800000 */
.L_x_7108:
        /* <DEDUP_REMOVED lines=16> */
.L_x_7114:
[----:B------:R-:W-:Y:S05]  /*1d60*/  BSYNC B2 ;  /* 0x0000000000027941 */ /* 0x000fea0003800000 */
.L_x_7113:
        /* <DEDUP_REMOVED lines=43> */
.L_x_7112:
[----:B------:R-:W-:Y:S05]  /*2020*/  BSYNC B1 ;  /* 0x0000000000017941 */ /* 0x000fea0003800000 */
.L_x_7111:
[----:B------:R0:W1:Y:S01]  /*2030*/  I2F.U32 R24, R52 ;  /* 0x0000003400187306 */ /* 0x0000620000201000 */
[----:B------:R-:W-:Y:S01]  /*2040*/  FMUL.FTZ R19, R19, R50 ;  /* 0x0000003213137220 */ /* 0x000fe20000410000 */
[----:B------:R-:W-:Y:S01]  /*2050*/  SEL R25, RZ, 0x10000, P4 ;  /* 0x00010000ff197807 */ /* 0x000fe20002000000 */
[----:B------:R-:W-:Y:S01]  /*2060*/  IMAD.WIDE.U32 R58, R49, R48, c[0x0][0x188] ;  /* 0x00006200313a7625 */ /* 0x000fe200078e0030 */
[----:B------:R-:W-:Y:S02]  /*2070*/  SEL R26, RZ, 0x100, P3 ;  /* 0x00000100ff1a7807 */ /* 0x000fe40001800000 */
[----:B------:R-:W-:Y:S01]  /*2080*/  SEL R27, RZ, 0x1, P2 ;  /* 0x00000001ff1b7807 */ /* 0x000fe20001000000 */
[----:B------:R-:W-:Y:S01]  /*2090*/  FMUL.FTZ R19, R19, c[0x0][0x1e8] ;  /* 0x00007a0013137a20 */ /* 0x000fe20000410000 */
[----:B------:R-:W-:Y:S01]  /*20a0*/  IADD3 R53, R49, 0x20, RZ ;  /* 0x0000002031357810 */ /* 0x000fe20007ffe0ff */
[----:B0-----:R-:W-:-:S04]  /*20b0*/  IMAD.MOV.U32 R52, RZ, RZ, 0x4 ;  /* 0x00000004ff347424 */ /* 0x001fc800078e00ff */
[----:B------:R-:W-:-:S04]  /*20c0*/  IMAD.WIDE.U32 R56, R49, R52, c[0x0][0x190] ;  /* 0x0000640031387625 */ /* 0x000fc800078e0034 */
[----:B-1----:R-:W-:Y:S02]  /*20d0*/  FFMA.FTZ R24, R24, R51, 1.1641532182693481445e-10 ;  /* 0x2f00000018187423 */ /* 0x002fe40000010033 */
[----:B------:R-:W-:-:S03]  /*20e0*/  @P1 IMAD.WIDE.U32 R54, R48, R53, c[0x0][0x180] ;  /* 0x0000600030361625 */ /* 0x000fc600078e0035 */
[----:B------:R-:W-:-:S04]  /*20f0*/  FSETP.GTU.FTZ.AND P5, PT, R24, c[0x0][0x1e4], PT ;  /* 0x0000790018007a0b */ /* 0x000fc80003fbc000 */
[----:B------:R-:W-:Y:S02]  /*2100*/  FSEL R19, R19, RZ, !P5 ;  /* 0x000000ff13137208 */ /* 0x000fe40006800000 */
[----:B------:R-:W-:-:S03]  /*2110*/  SEL R24, RZ, 0x1000000, P5 ;  /* 0x01000000ff187807 */ /* 0x000fc60002800000 */
[----:B------:R-:W-:Y:S01]  /*2120*/  FMUL.FTZ R19, R42, R19 ;  /* 0x000000132a137220 */ /* 0x000fe20000410000 */
[----:B------:R-:W-:-:S03]  /*2130*/  IADD3 R24, R26, R24, R25 ;  /* 0x000000181a187210 */ /* 0x000fc60007ffe019 */
[----:B------:R-:W-:Y:S01]  /*2140*/  @P0 FADD.FTZ R19, R23, R19 ;  /* 0x0000001317130221 */ /* 0x000fe20000010000 */
[----:B------:R-:W-:Y:S01]  /*2150*/  IADD3 R61, R24, R27, RZ ;  /* 0x0000001b183d7210 */ /* 0x000fe20007ffe0ff */
[----:B------:R-:W-:-:S03]  /*2160*/  IMAD.WIDE.U32 R24, R53, R48, c[0x0][0x170] ;  /* 0x00005c0035187625 */ /* 0x000fc600078e0030 */
[----:B------:R0:W-:Y:S04]  /*2170*/  STG.E.128 [R58.64], R16 ;  /* 0x000000103a007986 */ /* 0x0001e8000c101d0a */
        /* <DEDUP_REMOVED lines=15> */
.L_x_7116:
[----:B0-----:R-:W-:Y:S02]  /*2270*/  MOV R56, R6 ;  /* 0x0000000600387202 */ /* 0x001fe40000000f00 */
.L_x_7117:
[----:B------:R-:W-:Y:S05]  /*2280*/  BSYNC B1 ;  /* 0x0000000000017941 */ /* 0x000fea0003800000 */
.L_x_7115:
        /* <DEDUP_REMOVED lines=16> */
.L_x_7121:
[----:B------:R-:W-:Y:S05]  /*2390*/  BSYNC B2 ;  /* 0x0000000000027941 */ /* 0x000fea0003800000 */
.L_x_7120:
        /* <DEDUP_REMOVED lines=42> */
[----:B------:R-:W-:Y:S02]  /*2640*/  LOP3.LUT R4, R47, UR27, R4, 0x96, !PT ;  /* 0x0000001b2f047c12 */ /* 0x000fe4000f8e9604 */
.L_x_7119:
[----:B------:R-:W-:Y:S05]  /*2650*/  BSYNC B1 ;  /* 0x0000000000017941 */ /* 0x000fea0003800000 */
.L_x_7118:
[----:B------:R-:W0:Y:S01]  /*2660*/  I2F.U32 R54, R56 ;  /* 0x0000003800367306 */ /* 0x000e220000201000 */
[----:B-----5:R-:W-:Y:S01]  /*2670*/  FMUL.FTZ R24, R24, R50 ;  /* 0x0000003218187220 */ /* 0x020fe20000410000 */
        /* <DEDUP_REMOVED lines=18> */
.L_x_7123:
[----:B------:R-:W-:Y:S02]  /*27a0*/  IMAD.MOV.U32 R56, RZ, RZ, R6 ;  /* 0x000000ffff387224 */ /* 0x000fe400078e0006 */
.L_x_7124:
[----:B------:R-:W-:Y:S05]  /*27b0*/  BSYNC B1 ;  /* 0x0000000000017941 */ /* 0x000fea0003800000 */
.L_x_7122:
        /* <DEDUP_REMOVED lines=16> */
.L_x_7128:
[----:B------:R-:W-:Y:S05]  /*28c0*/  BSYNC B2 ;  /* 0x0000000000027941 */ /* 0x000fea0003800000 */
.L_x_7127:
        /* <DEDUP_REMOVED lines=43> */
.L_x_7126:
[----:B------:R-:W-:Y:S05]  /*2b80*/  BSYNC B1 ;  /* 0x0000000000017941 */ /* 0x000fea0003800000 */
.L_x_7125:
[----:B------:R-:W0:Y:S01]  /*2b90*/  I2F.U32 R54, R56 ;  /* 0x0000003800367306 */ /* 0x000e220000201000 */
[----:B------:R-:W-:Y:S01]  /*2ba0*/  FMUL.FTZ R25, R25, R50 ;  /* 0x0000003219197220 */ /* 0x000fe20000410000 */
[----:B------:R-:W-:Y:S01]  /*2bb0*/  ISETP.NE.AND P3, PT, R47, 0x1, PT ;  /* 0x000000012f00780c */ /* 0x000fe20003f65270 */
[----:B------:R-:W-:Y:S02]  /*2bc0*/  BSSY B1, `(.L_x_7129) ;  /* 0x0000012000017945 */ /* 0x000fe40003800000 */
        /* <DEDUP_REMOVED lines=16> */
.L_x_7130:
[----:B------:R-:W-:Y:S02]  /*2cd0*/  MOV R56, R6 ;  /* 0x0000000600387202 */ /* 0x000fe40000000f00 */
.L_x_7131:
[----:B------:R-:W-:Y:S05]  /*2ce0*/  BSYNC B1 ;  /* 0x0000000000017941 */ /* 0x000fea0003800000 */
.L_x_7129:
        /* <DEDUP_REMOVED lines=16> */
.L_x_7135:
[----:B------:R-:W-:Y:S05]  /*2df0*/  BSYNC B2 ;  /* 0x0000000000027941 */ /* 0x000fea0003800000 */
.L_x_7134:
        /* <DEDUP_REMOVED lines=43> */
.L_x_7133:
[----:B------:R-:W-:Y:S05]  /*30b0*/  BSYNC B1 ;  /* 0x0000000000017941 */ /* 0x000fea0003800000 */
.L_x_7132:
        /* <DEDUP_REMOVED lines=20> */
.L_x_7137:
[----:B------:R-:W-:Y:S02]  /*3200*/  IMAD.MOV.U32 R56, RZ, RZ, R6 ;  /* 0x000000ffff387224 */ /* 0x000fe400078e0006 */
.L_x_7138:
[----:B------:R-:W-:Y:S05]  /*3210*/  BSYNC B1 ;  /* 0x0000000000017941 */ /* 0x000fea0003800000 */
.L_x_7136:
        /* <DEDUP_REMOVED lines=16> */
.L_x_7142:
[----:B------:R-:W-:Y:S05]  /*3320*/  BSYNC B2 ;  /* 0x0000000000027941 */ /* 0x000fea0003800000 */
.L_x_7141:
        /* <DEDUP_REMOVED lines=43> */
.L_x_7140:
[----:B------:R-:W-:Y:S05]  /*35e0*/  BSYNC B1 ;  /* 0x0000000000017941 */ /* 0x000fea0003800000 */
.L_x_7139:
[----:B------:R-:W0:Y:S01]  /*35f0*/  I2F.U32 R54, R56 ;  /* 0x0000003800367306 */ /* 0x000e220000201000 */
[----:B------:R-:W-:-:S04]  /*3600*/  FMUL.FTZ R27, R27, R50 ;  /* 0x000000321b1b7220 */ /* 0x000fc80000410000 */
[----:B------:R-:W-:Y:S02]  /*3610*/  FMUL.FTZ R27, R27, c[0x0][0x1e8] ;  /* 0x00007a001b1b7a20 */ /* 0x000fe40000410000 */
[----:B0-----:R-:W-:Y:S01]  /*3620*/  FFMA.FTZ R54, R54, R51, 1.1641532182693481445e-10 ;  /* 0x2f00000036367423 */ /* 0x001fe20000010033 */
[----:B------:R-:W-:-:S04]  /*3630*/  SEL R51, RZ, 0x10000, P3 ;  /* 0x00010000ff337807 */ /* 0x000fc80001800000 */
[----:B------:R-:W-:Y:S02]  /*3640*/  FSETP.GTU.FTZ.AND P4, PT, R54, c[0x0][0x1e4], PT ;  /* 0x0000790036007a0b */ /* 0x000fe40003f9c000 */
[----:B------:R-:W-:Y:S02]  /*3650*/  SEL R54, RZ, 0x100, P2 ;  /* 0x00000100ff367807 */ /* 0x000fe40001000000 */
[----:B------:R-:W-:Y:S02]  /*3660*/  SEL R50, RZ, 0x1000000, P4 ;  /* 0x01000000ff327807 */ /* 0x000fe40002000000 */
[----:B------:R-:W-:Y:S02]  /*3670*/  FSEL R27, R27, RZ, !P4 ;  /* 0x000000ff1b1b7208 */ /* 0x000fe40006000000 */
[----:B------:R-:W-:Y:S01]  /*3680*/  IADD3 R50, R54, R50, R51 ;  /* 0x0000003236327210 */ /* 0x000fe20007ffe033 */
[----:B------:R-:W-:Y:S01]  /*3690*/  FADD.FTZ R54, RZ, R16 ;  /* 0x00000010ff367221 */ /* 0x000fe20000010000 */
[----:B------:R-:W-:Y:S01]  /*36a0*/  SEL R51, RZ, 0x1, P1 ;  /* 0x00000001ff337807 */ /* 0x000fe20000800000 */
[----:B------:R-:W-:Y:S01]  /*36b0*/  FMUL.FTZ R27, R44, R27 ;  /* 0x0000001b2c1b7220 */ /* 0x000fe20000410000 */
[----:B------:R-:W-:Y:S01]  /*36c0*/  ISETP.NE.AND P1, PT, R0, RZ, PT ;  /* 0x000000ff0000720c */ /* 0x000fe20003f25270 */
[----:B------:R-:W-:-:S02]  /*36d0*/  FADD.FTZ R59, R17, R54 ;  /* 0x00000036113b7221 */ /* 0x000fc40000010000 */
[----:B------:R-:W-:Y:S02]  /*36e0*/  IMAD.IADD R57, R50, 0x1, R51 ;  /* 0x0000000132397824 */ /* 0x000fe400078e0233 */
[----:B------:R-:W-:-:S04]  /*36f0*/  IMAD.WIDE.U32 R50, R53, R48, c[0x0][0x188] ;  /* 0x0000620035327625 */ /* 0x000fc800078e0030 */
[----:B------:R-:W-:Y:S02]  /*3700*/  @P0 FADD.FTZ R27, R23, R27 ;  /* 0x0000001b171b0221 */ /* 0x000fe40000010000 */
[----:B------:R-:W-:-:S03]  /*3710*/  IMAD.WIDE.U32 R54, R53, R52, c[0x0][0x190] ;  /* 0x0000640035367625 */ /* 0x000fc600078e0034 */
[----:B------:R0:W-:Y:S01]  /*3720*/  STG.E.128 [R50.64], R24 ;  /* 0x0000001832007986 */ /* 0x0001e2000c101d0a */
[----:B------:R-:W-:-:S03]  /*3730*/  FADD.FTZ R48, R18, R59 ;  /* 0x0000003b12307221 */ /* 0x000fc60000010000 */
[----:B------:R0:W-:Y:S01]  /*3740*/  STG.E [R54.64], R57 ;  /* 0x0000003936007986 */ /* 0x0001e2000c10190a */
[----:B------:R-:W-:-:S04]  /*3750*/  FADD.FTZ R59, R19, R48 ;  /* 0x00000030133b7221 */ /* 0x000fc80000010000 */
[----:B------:R-:W-:-:S04]  /*3760*/  FADD.FTZ R48, R24, R59 ;  /* 0x0000003b18307221 */ /* 0x000fc80000010000 */
[----:B------:R-:W-:-:S04]  /*3770*/  FADD.FTZ R59, R25, R48 ;  /* 0x00000030193b7221 */ /* 0x000fc80000010000 */
[----:B------:R-:W-:-:S04]  /*3780*/  FADD.FTZ R48, R26, R59 ;  /* 0x0000003b1a307221 */ /* 0x000fc80000010000 */
[----:B------:R-:W-:Y:S01]  /*3790*/  FADD.FTZ R48, R27, R48 ;  /* 0x000000301b307221 */ /* 0x000fe20000010000 */
[----:B------:R-:W-:Y:S05]  /*37a0*/  BRA.DIV ~URZ, `(.L_x_7143) ;  /* 0x000005727f007947 */ /* 0x000fea000b800000 */
[----:B0-----:R0:W1:Y:S02]  /*37b0*/  SHFL.BFLY PT, R52, R48, 0x1, 0x1f ;  /* 0x0c201f0030347f89 */ /* 0x00106400000e0000 */
.L_x_7147:
        /* <DEDUP_REMOVED lines=36> */
.L_x_7148:
[----:B------:R-:W-:Y:S01]  /*3a00*/  FMUL.FTZ R50, R57, R57 ;  /* 0x0000003939327220 */ /* 0x000fe20000410000 */
[----:B------:R-:W-:Y:S01]  /*3a10*/  ISETP.NE.AND P0, PT, RZ, UR4, PT ;  /* 0x00000004ff007c0c */ /* 0x000fe2000bf05270 */
[----:B-1----:R-:W-:Y:S01]  /*3a20*/  FADD.FTZ R59, R59, R48 ;  /* 0x000000303b3b7221 */ /* 0x002fe20000010000 */
[----:B------:R-:W-:Y:S02]  /*3a30*/  MOV R52, c[0x0][0x1e0] ;  /* 0x0000780000347a02 */ /* 0x000fe40000000f00 */
[----:B------:R-:W-:Y:S01]  /*3a40*/  FSEL R51, R50, RZ, P0 ;  /* 0x000000ff32337208 */ /* 0x000fe20000000000 */
[----:B------:R-:W-:Y:S02]  /*3a50*/  IMAD.MOV.U32 R50, RZ, RZ, 0x4 ;  /* 0x00000004ff327424 */ /* 0x000fe400078e00ff */
[----:B0-----:R-:W-:Y:S02]  /*3a60*/  FFMA.FTZ R48, R59, R52, c[0x0][0x228] ;  /* 0x00008a003b307623 */ /* 0x001fe40000010034 */
[----:B------:R-:W-:-:S04]  /*3a70*/  @!P1 IMAD.WIDE R54, R45, R50, c[0x0][0x1a0] ;  /* 0x000068002d369625 */ /* 0x000fc800078e0232 */
[----:B------:R-:W-:Y:S01]  /*3a80*/  FADD.FTZ R51, R48, R51 ;  /* 0x0000003330337221 */ /* 0x000fe20000010000 */
[----:B------:R-:W-:Y:S01]  /*3a90*/  FSEL R48, R57, RZ, !P0 ;  /* 0x000000ff39307208 */ /* 0x000fe20004000000 */
[----:B------:R0:W-:Y:S04]  /*3aa0*/  @!P1 STG.E [R54.64], R57 ;  /* 0x0000003936009986 */ /* 0x0001e8000c10190a */
[----:B------:R-:W1:Y:S01]  /*3ab0*/  MUFU.RSQ R51, R51 ;  /* 0x0000003300337308 */ /* 0x000e620000001400 */
[--C-:B------:R-:W-:Y:S02]  /*3ac0*/  FADD.FTZ R52, R16, -R48.reuse ;  /* 0x8000003010347221 */ /* 0x100fe40000010000 */
[----:B------:R-:W-:Y:S02]  /*3ad0*/  FADD.FTZ R56, R17, -R48 ;  /* 0x8000003011387221 */ /* 0x000fe40000010000 */
[----:B------:R-:W-:Y:S01]  /*3ae0*/  @!P1 IMAD.WIDE R16, R45, R50, c[0x0][0x1a8] ;  /* 0x00006a002d109625 */ /* 0x000fe200078e0232 */
[----:B0-----:R-:W-:-:S03]  /*3af0*/  LEA R54, P0, R49, c[0x0][0x208], 0x4 ;  /* 0x0000820031367a11 */ /* 0x001fc600078020ff */
[--C-:B------:R-:W-:Y:S02]  /*3b00*/  FADD.FTZ R18, R18, -R48.reuse ;  /* 0x8000003012127221 */ /* 0x100fe40000010000 */
[--C-:B------:R-:W-:Y:S01]  /*3b10*/  FADD.FTZ R58, R19, -R48.reuse ;  /* 0x80000030133a7221 */ /* 0x100fe20000010000 */
[----:B------:R-:W-:Y:S01]  /*3b20*/  LEA.HI.X R55, R49, c[0x0][0x20c], RZ, 0x4, P0 ;  /* 0x0000830031377a11 */ /* 0x000fe200000f24ff */
[--C-:B------:R-:W-:Y:S02]  /*3b30*/  FADD.FTZ R24, R24, -R48.reuse ;  /* 0x8000003018187221 */ /* 0x100fe40000010000 */
[--C-:B------:R-:W-:Y:S01]  /*3b40*/  FADD.FTZ R60, R25, -R48.reuse ;  /* 0x80000030193c7221 */ /* 0x100fe20000010000 */
[----:B-1----:R0:W-:Y:S01]  /*3b50*/  @!P1 STG.E [R16.64], R51 ;  /* 0x0000003310009986 */ /* 0x0021e2000c10190a */
[--C-:B------:R-:W-:Y:S02]  /*3b60*/  FADD.FTZ R26, R26, -R48.reuse ;  /* 0x800000301a1a7221 */ /* 0x100fe40000010000 */
[----:B------:R-:W-:Y:S01]  /*3b70*/  FADD.FTZ R27, R27, -R48 ;  /* 0x800000301b1b7221 */ /* 0x000fe20000010000 */
[----:B------:R-:W-:Y:S01]  /*3b80*/  LEA R48, P1, R53, c[0x0][0x208], 0x4 ;  /* 0x0000820035307a11 */ /* 0x000fe200078220ff */
[----:B------:R-:W-:-:S02]  /*3b90*/  FMUL.FTZ R52, R51, R52 ;  /* 0x0000003433347220 */ /* 0x000fc40000410000 */
[----:B------:R-:W-:Y:S01]  /*3ba0*/  FMUL.FTZ R56, R51, R56 ;  /* 0x0000003833387220 */ /* 0x000fe20000410000 */
[----:B------:R-:W-:Y:S01]  /*3bb0*/  LEA.HI.X R49, R53, c[0x0][0x20c], RZ, 0x4, P1 ;  /* 0x0000830035317a11 */ /* 0x000fe200008f24ff */
        /* <DEDUP_REMOVED lines=8> */
[----:B0-----:R-:W-:Y:S02]  /*3c40*/  FFMA.FTZ R17, R37, R56, R32 ;  /* 0x0000003825117223 */ /* 0x001fe40000010020 */
[----:B------:R-:W-:Y:S02]  /*3c50*/  FFMA.FTZ R16, R12, R52, R7 ;  /* 0x000000340c107223 */ /* 0x000fe40000010007 */
[----:B------:R-:W-:-:S02]  /*3c60*/  FFMA.FTZ R27, R40, R27, R35 ;  /* 0x0000001b281b7223 */ /* 0x000fc40000010023 */
[----:B------:R-:W-:Y:S01]  /*3c70*/  FFMA.FTZ R26, R13, R26, R10 ;  /* 0x0000001a0d1a7223 */ /* 0x000fe2000001000a */
[----:B------:R0:W-:Y:S01]  /*3c80*/  STG.E.128 [R54.64], R16 ;  /* 0x0000001036007986 */ /* 0x0001e2000c101d0a */
[----:B------:R-:W-:Y:S02]  /*3c90*/  FFMA.FTZ R25, R39, R25, R34 ;  /* 0x0000001927197223 */ /* 0x000fe40000010022 */
[----:B------:R-:W-:Y:S02]  /*3ca0*/  FFMA.FTZ R24, R14, R24, R9 ;  /* 0x000000180e187223 */ /* 0x000fe40000010009 */
[----:B------:R-:W-:-:S03]  /*3cb0*/  IMAD R45, R50, c[0x0][0x160], R45 ;  /* 0x00005800322d7a24 */ /* 0x000fc600078e022d */
[----:B------:R0:W-:Y:S02]  /*3cc0*/  STG.E.128 [R48.64], R24 ;  /* 0x0000001830007986 */ /* 0x0001e4000c101d0a */
[----:B------:R-:W-:-:S13]  /*3cd0*/  ISETP.GE.AND P0, PT, R45, c[0x0][0x164], PT ;  /* 0x000059002d007a0c */ /* 0x000fda0003f06270 */
[----:B0-----:R-:W-:Y:S01]  /*3ce0*/  @P0 CALL.REL.NOINC `(.L_x_7145) ;  /* 0x0000001000000944 */ /* 0x001fe20003c00000 */
[----:B------:R-:W-:Y:S05]  /*3cf0*/  BRA `(.L_x_7146) ;  /* 0xffffcdb000007947 */ /* 0x000fea000383ffff */
.L_x_7145:
[----:B------:R-:W-:Y:S05]  /*3d00*/  BSYNC B0 ;  /* 0x0000000000007941 */ /* 0x000fea0003800000 */
.L_x_7086:
[----:B------:R-:W-:Y:S05]  /*3d10*/  EXIT ;  /* 0x000000000000794d */ /* 0x000fea0003800000 */
.L_x_7143:
[----:B0-----:R-:W-:Y:S01]  /*3d20*/  HFMA2.MMA R54, -RZ, RZ, 0, 5.9604644775390625e-08 ;  /* 0x00000001ff367435 */ /* 0x001fe200000001ff */
[----:B------:R-:W-:Y:S01]  /*3d30*/  IMAD.MOV.U32 R55, RZ, RZ, 0x1f ;  /* 0x0000001fff377424 */ /* 0x000fe200078e00ff */
[----:B------:R-:W-:Y:S02]  /*3d40*/  MOV R52, 0xffffffff ;  /* 0xffffffff00347802 */ /* 0x000fe40000000f00 */
[----:B------:R-:W-:Y:S02]  /*3d50*/  MOV R50, 0x3d70 ;  /* 0x00003d7000327802 */ /* 0x000fe40000000f00 */
[----:B------:R-:W-:Y:S05]  /*3d60*/  CALL.REL.NOINC `($__internal_141_$__cuda_sm70_shflsync_bfly_p) ;  /* 0x000004a000007944 */ /* 0x000fea0003c00000 */
[----:B01----:R-:W-:Y:S05]  /*3d70*/  BRA `(.L_x_7147) ;  /* 0xfffffa4000007947 */ /* 0x003fea000383ffff */
.L_x_7144:
[----:B------:R-:W-:Y:S01]  /*3d80*/  HFMA2.MMA R54, -RZ, RZ, 0, 1.1920928955078125e-07 ;  /* 0x00000002ff367435 */ /* 0x000fe200000001ff */
[----:B0-----:R-:W-:Y:S01]  /*3d90*/  IMAD.MOV.U32 R48, RZ, RZ, R59 ;  /* 0x000000ffff307224 */ /* 0x001fe200078e003b */
[----:B------:R-:W-:Y:S01]  /*3da0*/  MOV R52, 0xffffffff ;  /* 0xffffffff00347802 */ /* 0x000fe20000000f00 */
[----:B------:R-:W-:Y:S01]  /*3db0*/  IMAD.MOV.U32 R55, RZ, RZ, 0x1f ;  /* 0x0000001fff377424 */ /* 0x000fe200078e00ff */
[----:B------:R-:W-:Y:S02]  /*3dc0*/  MOV R50, 0x3de0 ;  /* 0x00003de000327802 */ /* 0x000fe40000000f00 */
[----:B------:R-:W-:Y:S05]  /*3dd0*/  CALL.REL.NOINC `($__internal_141_$__cuda_sm70_shflsync_bfly_p) ;  /* 0x0000043000007944 */ /* 0x000fea0003c00000 */
[----:B0-----:R-:W-:Y:S01]  /*3de0*/  HFMA2.MMA R55, -RZ, RZ, 0, 1.847743988037109375e-06 ;  /* 0x0000001fff377435 */ /* 0x001fe200000001ff */
[----:B-1----:R-:W-:Y:S01]  /*3df0*/  FADD.FTZ R48, R59, R52 ;  /* 0x000000343b307221 */ /* 0x002fe20000010000 */
[----:B------:R-:W-:Y:S01]  /*3e00*/  MOV R50, 0x3e40 ;  /* 0x00003e4000327802 */ /* 0x000fe20000000f00 */
[----:B------:R-:W-:-:S02]  /*3e10*/  IMAD.MOV.U32 R54, RZ, RZ, 0x4 ;  /* 0x00000004ff367424 */ /* 0x000fc400078e00ff */
[----:B------:R-:W-:Y:S02]  /*3e20*/  IMAD.MOV.U32 R52, RZ, RZ, -0x1 ;  /* 0xffffffffff347424 */ /* 0x000fe400078e00ff */
[----:B------:R-:W-:Y:S05]  /*3e30*/  CALL.REL.NOINC `($__internal_141_$__cuda_sm70_shflsync_bfly_p) ;  /* 0x000003d000007944 */ /* 0x000fea0003c00000 */
[----:B01----:R-:W-:Y:S01]  /*3e40*/  FADD.FTZ R48, R48, R52 ;  /* 0x0000003430307221 */ /* 0x003fe20000010000 */
[----:B------:R-:W-:Y:S01]  /*3e50*/  MOV R54, 0x8 ;  /* 0x0000000800367802 */ /* 0x000fe20000000f00 */
[----:B------:R-:W-:Y:S01]  /*3e60*/  IMAD.MOV.U32 R55, RZ, RZ, 0x1f ;  /* 0x0000001fff377424 */ /* 0x000fe200078e00ff */
[----:B------:R-:W-:Y:S02]  /*3e70*/  MOV R52, 0xffffffff ;  /* 0xffffffff00347802 */ /* 0x000fe40000000f00 */
[----:B------:R-:W-:Y:S02]  /*3e80*/  MOV R50, 0x3ea0 ;  /* 0x00003ea000327802 */ /* 0x000fe40000000f00 */
[----:B------:R-:W-:Y:S05]  /*3e90*/  CALL.REL.NOINC `($__internal_141_$__cuda_sm70_shflsync_bfly_p) ;  /* 0x0000037000007944 */ /* 0x000fea0003c00000 */
[----:B0-----:R-:W-:Y:S01]  /*3ea0*/  HFMA2.MMA R55, -RZ, RZ, 0, 1.847743988037109375e-06 ;  /* 0x0000001fff377435 */ /* 0x001fe200000001ff */
[----:B-1----:R-:W-:Y:S01]  /*3eb0*/  FADD.FTZ R48, R48, R52 ;  /* 0x0000003430307221 */ /* 0x002fe20000010000 */
[----:B------:R-:W-:Y:S01]  /*3ec0*/  MOV R50, 0x3f00 ;  /* 0x00003f0000327802 */ /* 0x000fe20000000f00 */
[----:B------:R-:W-:Y:S02]  /*3ed0*/  IMAD.MOV.U32 R54, RZ, RZ, 0x10 ;  /* 0x00000010ff367424 */ /* 0x000fe400078e00ff */
[----:B------:R-:W-:-:S02]  /*3ee0*/  IMAD.MOV.U32 R52, RZ, RZ, -0x1 ;  /* 0xffffffffff347424 */ /* 0x000fc400078e00ff */
[----:B------:R-:W-:Y:S05]  /*3ef0*/  CALL.REL.NOINC `($__internal_141_$__cuda_sm70_shflsync_bfly_p) ;  /* 0x0000031000007944 */ /* 0x000fea0003c00000 */
[----:B-1----:R-:W-:Y:S01]  /*3f00*/  FADD.FTZ R52, R48, R52 ;  /* 0x0000003430347221 */ /* 0x002fe20000010000 */
[----:B0-----:R-:W-:-:S02]  /*3f10*/  MOV R54, 0x1 ;  /* 0x0000000100367802 */ /* 0x001fc40000000f00 */
[----:B------:R-:W-:Y:S01]  /*3f20*/  MOV R50, 0x4070 ;  /* 0x0000407000327802 */ /* 0x000fe20000000f00 */
        /* <DEDUP_REMOVED lines=17> */
[----:B------:R-:W-:Y:S02]  /*4040*/  IMAD.MOV.U32 R55, RZ, RZ, 0x1f ;  /* 0x0000001fff377424 */ /* 0x000fe400078e00ff */
[----:B------:R-:W-:Y:S02]  /*4050*/  FFMA.FTZ R48, R51, R51, R48 ;  /* 0x0000003333307223 */ /* 0x000fe40000010030 */
        /* <DEDUP_REMOVED lines=19> */
[----:B0-----:R-:W-:Y:S01]  /*4190*/  HFMA2.MMA R55, -RZ, RZ, 0, 1.847743988037109375e-06 ;  /* 0x0000001fff377435 */ /* 0x001fe200000001ff */
[----:B-1----:R-:W-:Y:S01]  /*41a0*/  FADD.FTZ R48, R48, R52 ;  /* 0x0000003430307221 */ /* 0x002fe20000010000 */
[----:B------:R-:W-:Y:S01]  /*41b0*/  MOV R54, 0x10 ;  /* 0x0000001000367802 */ /* 0x000fe20000000f00 */
[----:B------:R-:W-:Y:S01]  /*41c0*/  IMAD.MOV.U32 R52, RZ, RZ, -0x1 ;  /* 0xffffffffff347424 */ /* 0x000fe200078e00ff */
[----:B------:R-:W-:-:S02]  /*41d0*/  MOV R50, 0x41f0 ;  /* 0x000041f000327802 */ /* 0x000fc40000000f00 */
[----:B------:R-:W-:Y:S05]  /*41e0*/  CALL.REL.NOINC `($__internal_141_$__cuda_sm70_shflsync_bfly_p) ;  /* 0x0000002000007944 */ /* 0x000fea0003c00000 */
[----:B-1----:R-:W-:Y:S01]  /*41f0*/  MOV R59, R52 ;  /* 0x00000034003b7202 */ /* 0x002fe20000000f00 */
[----:B0-----:R-:W-:Y:S05]  /*4200*/  BRA `(.L_x_7148) ;  /* 0xfffff7f000007947 */ /* 0x001fea000383ffff */
        .weak           $__internal_141_$__cuda_sm70_shflsync_bfly_p
        .type           $__internal_141_$__cuda_sm70_shflsync_bfly_p,@function
        .size           $__internal_141_$__cuda_sm70_shflsync_bfly_p,(.L_x_8329 - $__internal_141_$__cuda_sm70_shflsync_bfly_p)
$__internal_141_$__cuda_sm70_shflsync_bfly_p:
[----:B------:R-:W-:Y:S01]  /*4210*/  HFMA2.MMA R51, -RZ, RZ, 0, 0 ;  /* 0x00000000ff337435 */ /* 0x000fe200000001ff */
[----:B------:R-:W-:Y:S04]  /*4220*/  WARPSYNC R52 ;  /* 0x0000003400007348 */ /* 0x000fe80003800000 */
[----:B------:R0:W1:Y:S01]  /*4230*/  SHFL.BFLY PT, R52, R48, R54, R55 ;  /* 0x0c00003630347389 */ /* 0x00006200000e0037 */
[----:B------:R-:W-:Y:S05]  /*4240*/  RET.REL.NODEC R50 `(_ZN10layer_norm13ln_fwd_kernelINS_13Kernel_traitsI6__halfffffjLj256ELj1ELj4ELj1ELj16ENS_18Kernel_traits_baseILj256ES2_ffffjLj128EEEEELb1ELb1ELb0ELb1EEEvNS_9FwdParamsE) ;  /* 0xffffbdb032007950 */ /* 0x000fea0003c3ffff */
.L_x_7149:
        /* <DEDUP_REMOVED lines=11> */
.L_x_8329:


//--------------------- .text._ZN10layer_norm13ln_fwd_kernelINS_13Kernel_traitsI6__halfffffjLj256ELj1ELj4ELj1ELj16ENS_18Kernel_traits_baseILj256ES2_ffffjLj128EEEEELb1ELb1ELb1ELb0EEEvNS_9FwdParamsE --------------------------
	.section	.text._ZN10layer_norm13ln_fwd_kernelINS_13Kernel_traitsI6__halfffffjLj256ELj1ELj4ELj1ELj16ENS_18Kernel_traits_baseILj256ES2_ffffjLj128EEEEELb1ELb1ELb1ELb0EEEvNS_9FwdParamsE,"ax",@progbits
	.sectioninfo	@"SHI_REGISTERS=70"
	.align	128
        .global         _ZN10layer_norm13ln_fwd_kernelINS_13Kernel_traitsI6__halfffffjLj256ELj1ELj4ELj1ELj16ENS_18Kernel_traits_baseILj256ES2_ffffjLj128EEEEELb1ELb1ELb1ELb0EEEvNS_9FwdParamsE
        .type           _ZN10layer_norm13ln_fwd_kernelINS_13Kernel_traitsI6__halfffffjLj256ELj1ELj4ELj1ELj16ENS_18Kernel_traits_baseILj256ES2_ffffjLj128EEEEELb1ELb1ELb1ELb0EEEvNS_9FwdParamsE,@function
        .size           _ZN10layer_norm13ln_fwd_kernelINS_13Kernel_traitsI6__halfffffjLj256ELj1ELj4ELj1ELj16ENS_18Kernel_traits_baseILj256ES2_ffffjLj128EEEEELb1ELb1ELb1ELb0EEEvNS_9FwdParamsE,(.L_x_8330 - _ZN10layer_norm13ln_fwd_kernelINS_13Kernel_traitsI6__halfffffjLj256ELj1ELj4ELj1ELj16ENS_18Kernel_traits_baseILj256ES2_ffffjLj128EEEEELb1ELb1ELb1ELb0EEEvNS_9FwdParamsE)
        .other          _ZN10layer_norm13ln_fwd_kernelINS_13Kernel_traitsI6__halfffffjLj256ELj1ELj4ELj1ELj16ENS_18Kernel_traits_baseILj256ES2_ffffjLj128EEEEELb1ELb1ELb1ELb0EEEvNS_9FwdParamsE,@"STO_CUDA_ENTRY STV_DEFAULT"
_ZN10layer_norm13ln_fwd_kernelINS_13Kernel_traitsI6__halfffffjLj256ELj1ELj4ELj1ELj16ENS_18Kernel_traits_baseILj256ES2_ffffjLj128EEEEELb1ELb1ELb1ELb0EEEvNS_9FwdParamsE:
.text._ZN10layer_norm13ln_fwd_kernelINS_13Kernel_traitsI6__halfffffjLj256ELj1ELj4ELj1ELj16ENS_18Kernel_traits_baseILj256ES2_ffffjLj128EEEEELb1ELb1ELb1ELb0EEEvNS_9FwdParamsE:
[----:B------:R-:W-:Y:S02]  /*0000*/  IMAD.MOV.U32 R1, RZ, RZ, c[0x0][0x28] ;  /* 0x00000a00ff017624 */ /* 0x000fe400078e00ff */
[----:B------:R-:W-:Y:S02]  /*0010*/  ULDC.U8 UR4, c[0x0][0x244] ;  /* 0x0000910000047ab9 */ /* 0x000fe40000000000 */
[----:B------:R-:W-:Y:S01]  /*0020*/  ISETP.NE.AND P0, PT, RZ, UR4, PT ;  /* 0x00000004ff007c0c */ /* 0x000fe2000bf05270 */
[----:B------:R-:W-:Y:S01]  /*0030*/  IMAD.MOV.U32 R21, RZ, RZ, c[0x0][0x23c] ;  /* 0x00008f00ff157624 */ /* 0x000fe200078e00ff */
[----:B------:R-:W-:Y:S01]  /*0040*/  ULDC.64 UR4, c[0x0][0x230] ;  /* 0x00008c0000047ab9 */ /* 0x000fe20000000a00 */
[----:B------:R-:W-:Y:S01]  /*0050*/  MOV R14, c[0x0][0x238] ;  /* 0x00008e00000e7a02 */ /* 0x000fe20000000f00 */
[----:B------:R-:W-:Y:S01]  /*0060*/  IMAD.U32 R4, RZ, RZ, UR4 ;  /* 0x00000004ff047e24 */ /* 0x000fe2000f8e00ff */
[----:B------:R-:W-:Y:S01]  /*0070*/  ULDC.64 UR6, c[0x0][0x118] ;  /* 0x0000460000067ab9 */ /* 0x000fe20000000a00 */
[----:B------:R-:W-:-:S07]  /*0080*/  IMAD.U32 R5, RZ, RZ, UR5 ;  /* 0x00000005ff057e24 */ /* 0x000fce000f8e00ff */
[----:B------:R-:W-:Y:S01]  /*0090*/  @P0 IMAD.MOV.U32 R15, RZ, RZ, R21 ;  /* 0x000000ffff0f0224 */ /* 0x000fe200078e0015 */
[----:B------:R-:W2:Y:S04]  /*00a0*/  @P0 LDG.E.64 R4, [R4.64] ;  /* 0x0000000604040981 */ /* 0x000ea8000c1e1b00 */
        /* <DEDUP_REMOVED lines=9> */
[----:B------:R-:W-:-:S03]  /*0140*/  LOP3.LUT R3, R9, 0x1f, RZ, 0x3c, !PT ;  /* 0x0000001f09037812 */ /* 0x000fc600078e3cff */
[C---:B-1----:R-:W-:Y:S01]  /*0150*/  IMAD R0, R11.reuse, 0x4, R0 ;  /* 0x000000040b007824 */ /* 0x042fe200078e0200 */
[----:B------:R-:W-:Y:S01]  /*0160*/  LEA.HI.SX32 R2, R2, R3, 0x1e ;  /* 0x0000000302027211 */ /* 0x000fe200078ff2ff */
[----:B------:R-:W-:-:S03]  /*0170*/  IMAD R3, R11, c[0x0][0x0], R8 ;  /* 0x000000000b037a24 */ /* 0x000fc600078e0208 */
[----:B------:R-:W-:Y:S02]  /*0180*/  LOP3.LUT P2, RZ, R2, 0xffffffe0, RZ, 0xc0, !PT ;  /* 0xffffffe002ff7812 */ /* 0x000fe4000784c0ff */
        /* <DEDUP_REMOVED lines=20> */
.L_x_7151:
[----:B0-----:R-:W-:Y:S05]  /*02d0*/  BSYNC B0 ;  /* 0x0000000000007941 */ /* 0x001fea0003800000 */
.L_x_7150:
        /* <DEDUP_REMOVED lines=14> */
.L_x_7153:
[----:B0-----:R-:W-:Y:S05]  /*03c0*/  BSYNC B0 ;  /* 0x0000000000007941 */ /* 0x001fea0003800000 */
.L_x_7152:
        /* <DEDUP_REMOVED lines=9> */
[----:B------:R-:W-:Y:S01]  /*0460*/  SHF.R.U64 R39, R18, 0x10, R19 ;  /* 0x0000001012277819 */ /* 0x000fe20000001213 */
        /* <DEDUP_REMOVED lines=14> */
[----:B------:R-:W-:Y:S01]  /*0550*/  IMAD R22, R20, -0x2daee0ad, RZ ;  /* 0xd2511f5314167824 */ /* 0x000fe200078e02ff */
[----:B------:R-:W-:Y:S01]  /*0560*/  UIADD3 UR15, UR4, 0x78dde6e4, URZ ;  /* 0x78dde6e4040f7890 */ /* 0x000fe2000fffe03f */
[----:B------:R-:W-:Y:S01]  /*0570*/  IMAD.HI.U32 R20, R23, -0x326172a9, RZ ;  /* 0xcd9e8d5717147827 */ /* 0x000fe200078e00ff */
[----:B------:R-:W-:Y:S01]  /*0580*/  UIADD3 UR16, UR5, -0x126145ec, URZ ;  /* 0xed9eba1405107890 */ /* 0x000fe2000fffe03f */
[----:B------:R-:W-:Y:S01]  /*0590*/  SHF.R.U32.HI R42, RZ, 0x10, R19 ;  /* 0x00000010ff2a7819 */ /* 0x000fe20000011613 */
[----:B------:R-:W-:Y:S01]  /*05a0*/  UIADD3 UR18, UR5, -0x56f99767, URZ ;  /* 0xa906689905127890 */ /* 0x000fe2000fffe03f */
[C---:B------:R-:W-:Y:S01]  /*05b0*/  IMAD.HI.U32 R25, R21.reuse, -0x2daee0ad, RZ ;  /* 0xd2511f5315197827 */ /* 0x040fe200078e00ff */
[----:B------:R-:W-:Y:S01]  /*05c0*/  LOP3.LUT R15, R20, UR11, R15, 0x96, !PT ;  /* 0x0000000b140f7c12 */ /* 0x000fe2000f8e960f */
[----:B------:R-:W-:Y:S01]  /*05d0*/  UIADD3 UR17, UR4, 0x1715609d, URZ ;  /* 0x1715609d04117890 */ /* 0x000fe2000fffe03f */
[--C-:B------:R-:W-:Y:S01]  /*05e0*/  SHF.R.U64 R44, R6, 0x10, R7.reuse ;  /* 0x00000010062c7819 */ /* 0x100fe20000001207 */
[----:B------:R-:W-:Y:S01]  /*05f0*/  IMAD R21, R21, -0x2daee0ad, RZ ;  /* 0xd2511f5315157824 */ /* 0x000fe200078e02ff */
[----:B------:R-:W-:Y:S01]  /*0600*/  LOP3.LUT R22, R25, UR12, R22, 0x96, !PT ;  /* 0x0000000c19167c12 */ /* 0x000fe2000f8e9616 */
[----:B------:R-:W-:Y:S01]  /*0610*/  IMAD.HI.U32 R24, R15, -0x2daee0ad, RZ ;  /* 0xd2511f530f187827 */ /* 0x000fe200078e00ff */
[----:B------:R-:W-:Y:S01]  /*0620*/  UIADD3 UR19, UR4, -0x4ab325aa, URZ ;  /* 0xb54cda5604137890 */ /* 0x000fe2000fffe03f */
[----:B------:R-:W-:Y:S01]  /*0630*/  SHF.R.U32.HI R46, RZ, 0x10, R7 ;  /* 0x00000010ff2e7819 */ /* 0x000fe20000011607 */
[----:B------:R-:W-:Y:S01]  /*0640*/  UIADD3 UR20, UR5, 0x646e171e, URZ ;  /* 0x646e171e05147890 */ /* 0x000fe2000fffe03f */
[----:B------:R-:W-:Y:S01]  /*0650*/  IMAD R23, R23, -0x326172a9, RZ ;  /* 0xcd9e8d5717177824 */ /* 0x000fe200078e02ff */
[----:B------:R-:W-:Y:S01]  /*0660*/  LOP3.LUT R21, R24, UR14, R21, 0x96, !PT ;  /* 0x0000000e18157c12 */ /* 0x000fe2000f8e9615 */
[C---:B------:R-:W-:Y:S01]  /*0670*/  IMAD.HI.U32 R20, R22.reuse, -0x326172a9, RZ ;  /* 0xcd9e8d5716147827 */ /* 0x040fe200078e00ff */
[----:B------:R-:W-:Y:S01]  /*0680*/  UIADD3 UR22, UR5, 0x1fd5c5a3, URZ ;  /* 0x1fd5c5a305167890 */ /* 0x000fe2000fffe03f */
[----:B------:R-:W-:Y:S01]  /*0690*/  MOV R43, R6 ;  /* 0x00000006002b7202 */ /* 0x000fe20000000f00 */
[----:B------:R-:W-:Y:S01]  /*06a0*/  UIADD3 UR21, UR4, 0x5384540f, URZ ;  /* 0x5384540f04157890 */ /* 0x000fe2000fffe03f */
[----:B------:R-:W-:Y:S01]  /*06b0*/  IMAD R22, R22, -0x326172a9, RZ ;  /* 0xcd9e8d5716167824 */ /* 0x000fe200078e02ff */
[----:B------:R-:W-:Y:S01]  /*06c0*/  LOP3.LUT R20, R20, UR13, R23, 0x96, !PT ;  /* 0x0000000d14147c12 */ /* 0x000fe2000f8e9617 */
[----:B------:R-:W-:Y:S01]  /*06d0*/  IMAD R23, R15, -0x2daee0ad, RZ ;  /* 0xd2511f530f177824 */ /* 0x000fe200078e02ff */
[----:B------:R-:W-:Y:S01]  /*06e0*/  UIADD3 UR23, UR4, -0xe443238, URZ ;  /* 0xf1bbcdc804177890 */ /* 0x000fe2000fffe03f */
[----:B------:R-:W-:Y:S01]  /*06f0*/  IMAD.HI.U32 R15, R21, -0x326172a9, RZ ;  /* 0xcd9e8d57150f7827 */ /* 0x000fe200078e00ff */
[----:B------:R-:W-:Y:S01]  /*0700*/  UIADD3 UR24, UR5, -0x24c28bd8, URZ ;  /* 0xdb3d742805187890 */ /* 0x000fe2000fffe03f */
[----:B------:R-:W-:Y:S01]  /*0710*/  SHF.R.U64 R48, R8, 0x10, R9 ;  /* 0x0000001008307819 */ /* 0x000fe20000001209 */
[----:B------:R-:W-:Y:S01]  /*0720*/  UIADD3 UR25, UR5, -0x695add53, URZ ;  /* 0x96a522ad05197890 */ /* 0x000fe2000fffe03f */
[C---:B------:R-:W-:Y:S01]  /*0730*/  IMAD.HI.U32 R24, R20.reuse, -0x2daee0ad, RZ ;  /* 0xd2511f5314187827 */ /* 0x040fe200078e00ff */
[----:B------:R-:W-:Y:S01]  /*0740*/  LOP3.LUT R15, R15, UR15, R22, 0x96, !PT ;  /* 0x0000000f0f0f7c12 */ /* 0x000fe2000f8e9616 */
[----:B------:R-:W-:Y:S01]  /*0750*/  UIADD3 UR26, UR4, -0x700cb87f, URZ ;  /* 0x8ff34781041a7890 */ /* 0x000fe2000fffe03f */
[----:B------:R-:W-:Y:S01]  /*0760*/  MOV R49, R9 ;  /* 0x0000000900317202 */ /* 0x000fe20000000f00 */
[----:B------:R-:W-:Y:S01]  /*0770*/  IMAD R20, R20, -0x2daee0ad, RZ ;  /* 0xd2511f5314147824 */ /* 0x000fe200078e02ff */
[----:B------:R-:W-:Y:S01]  /*0780*/  LOP3.LUT R23, R24, UR16, R23, 0x96, !PT ;  /* 0x0000001018177c12 */ /* 0x000fe2000f8e9617 */
[----:B------:R-:W-:Y:S01]  /*0790*/  IMAD.HI.U32 R25, R15, -0x2daee0ad, RZ ;  /* 0xd2511f530f197827 */ /* 0x000fe200078e00ff */
[----:B------:R-:W-:Y:S01]  /*07a0*/  SHF.R.U32.HI R50, RZ, 0x10, R9 ;  /* 0x00000010ff327819 */ /* 0x000fe20000011609 */
[----:B------:R-:W-:Y:S01]  /*07b0*/  HADD2.F32 R9, -RZ, R10.H0_H0 ;  /* 0x2000000aff097230 */ /* 0x000fe20000004100 */
[--C-:B------:R-:W-:Y:S01]  /*07c0*/  SHF.R.U64 R52, R10, 0x10, R11.reuse ;  /* 0x000000100a347819 */ /* 0x100fe2000000120b */
[----:B------:R-:W-:Y:S01]  /*07d0*/  IMAD R21, R21, -0x326172a9, RZ ;  /* 0xcd9e8d5715157824 */ /* 0x000fe200078e02ff */
[----:B------:R-:W-:Y:S01]  /*07e0*/  LOP3.LUT R20, R25, UR18, R20, 0x96, !PT ;  /* 0x0000001219147c12 */ /* 0x000fe2000f8e9614 */
[C---:B------:R-:W-:Y:S01]  /*07f0*/  IMAD.HI.U32 R22, R23.reuse, -0x326172a9, RZ ;  /* 0xcd9e8d5717167827 */ /* 0x040fe200078e00ff */
[----:B------:R-:W-:Y:S01]  /*0800*/  SHF.R.U32.HI R51, RZ, 0x10, R11 ;  /* 0x00000010ff337819 */ /* 0x000fe2000001160b */
[----:B------:R-:W-:Y:S01]  /*0810*/  BSSY B0, `(.L_x_7154) ;  /* 0x00003e0000007945 */ /* 0x000fe20003800000 */
[----:B------:R-:W-:Y:S01]  /*0820*/  SHF.R.U64 R54, R12, 0x10, R13 ;  /* 0x000000100c367819 */ /* 0x000fe2000000120d */
[----:B------:R-:W-:Y:S01]  /*0830*/  IMAD.MOV.U32 R36, RZ, RZ, R16 ;  /* 0x000000ffff247224 */ /* 0x000fe200078e0010 */
[----:B------:R-:W-:Y:S01]  /*0840*/  LOP3.LUT R21, R22, UR17, R21, 0x96, !PT ;  /* 0x0000001116157c12 */ /* 0x000fe2000f8e9615 */
[----:B------:R-:W-:Y:S01]  /*0850*/  IMAD R23, R23, -0x326172a9, RZ ;  /* 0xcd9e8d5717177824 */ /* 0x000fe200078e02ff */
[----:B------:R-:W-:Y:S01]  /*0860*/  SHF.R.U32.HI R53, RZ, 0x10, R13 ;  /* 0x00000010ff357819 */ /* 0x000fe2000001160d */
[----:B------:R-:W-:Y:S01]  /*0870*/  IMAD.HI.U32 R16, R20, -0x326172a9, RZ ;  /* 0xcd9e8d5714107827 */ /* 0x000fe200078e00ff */
[----:B------:R-:W-:Y:S01]  /*0880*/  HADD2.F32 R10, -RZ, R11.H0_H0 ;  /* 0x2000000bff0a7230 */ /* 0x000fe20000004100 */
[----:B------:R-:W-:Y:S01]  /*0890*/  LOP3.LUT R33, R14, 0x3, RZ, 0xc0, !PT ;  /* 0x000000030e217812 */ /* 0x000fe200078ec0ff */
[----:B------:R-:W-:Y:S01]  /*08a0*/  HADD2.F32 R11, -RZ, R12.H0_H0 ;  /* 0x2000000cff0b7230 */ /* 0x000fe20000004100 */
[----:B------:R-:W-:Y:S01]  /*08b0*/  IMAD R15, R15, -0x2daee0ad, RZ ;  /* 0xd2511f530f0f7824 */ /* 0x000fe200078e02ff */
[----:B------:R-:W-:Y:S01]  /*08c0*/  LOP3.LUT R16, R16, UR19, R23, 0x96, !PT ;  /* 0x0000001310107c12 */ /* 0x000fe2000f8e9617 */
[C---:B------:R-:W-:Y:S01]  /*08d0*/  IMAD.HI.U32 R22, R21.reuse, -0x2daee0ad, RZ ;  /* 0xd2511f5315167827 */ /* 0x040fe200078e00ff */
[----:B------:R-:W-:Y:S01]  /*08e0*/  HADD2.F32 R32, -RZ, R13.H0_H0 ;  /* 0x2000000dff207230 */ /* 0x000fe20000004100 */
[----:B------:R-:W-:Y:S01]  /*08f0*/  ULDC.U8 UR8, c[0x0][0x1f0] ;  /* 0x00007c0000087ab9 */ /* 0x000fe20000000000 */
        /* <DEDUP_REMOVED lines=32> */
[----:B------:R-:W-:Y:S01]  /*0b00*/  IMAD.MOV.U32 R47, RZ, RZ, R8 ;  /* 0x000000ffff2f7224 */ /* 0x000fe200078e0008 */
[----:B------:R-:W-:Y:S01]  /*0b10*/  LOP3.LUT R6, R7, UR25, R16, 0x96, !PT ;  /* 0x0000001907067c12 */ /* 0x000fe2000f8e9610 */
[----:B------:R-:W-:Y:S01]  /*0b20*/  IMAD.WIDE.U32 R18, R19, -0x326172a9, RZ ;  /* 0xcd9e8d5713127825 */ /* 0x000fe200078e00ff */
[----:B------:R-:W-:Y:S02]  /*0b30*/  HADD2.F32 R50, -RZ, R50.H0_H0 ;  /* 0x20000032ff327230 */ /* 0x000fe40000004100 */
[----:B------:R-:W-:Y:S01]  /*0b40*/  HADD2.F32 R47, -RZ, R47.H0_H0 ;  /* 0x2000002fff2f7230 */ /* 0x000fe20000004100 */
[----:B------:R-:W-:Y:S01]  /*0b50*/  IMAD.MOV.U32 R8, RZ, RZ, R18 ;  /* 0x000000ffff087224 */ /* 0x000fe200078e0012 */
[----:B------:R-:W-:Y:S01]  /*0b60*/  LOP3.LUT R7, R19, UR26, R15, 0x96, !PT ;  /* 0x0000001a13077c12 */ /* 0x000fe2000f8e960f */
[----:B------:R-:W-:Y:S01]  /*0b70*/  IMAD.MOV.U32 R34, RZ, RZ, RZ ;  /* 0x000000ffff227224 */ /* 0x000fe200078e00ff */
[----:B------:R-:W-:Y:S01]  /*0b80*/  HADD2.F32 R52, -RZ, R52.H0_H0 ;  /* 0x20000034ff347230 */ /* 0x000fe20000004100 */
[----:B------:R-:W-:Y:S01]  /*0b90*/  IMAD R56, R56, -0x2daee0ad, RZ ;  /* 0xd2511f5338387824 */ /* 0x000fe200078e02ff */
[----:B------:R-:W-:-:S02]  /*0ba0*/  HADD2.F32 R51, -RZ, R51.H0_H0 ;  /* 0x20000033ff337230 */ /* 0x000fc40000004100 */
[----:B------:R-:W-:Y:S02]  /*0bb0*/  HADD2.F32 R54, -RZ, R54.H0_H0 ;  /* 0x20000036ff367230 */ /* 0x000fe40000004100 */
[----:B------:R-:W-:Y:S02]  /*0bc0*/  HADD2.F32 R53, -RZ, R53.H0_H0 ;  /* 0x20000035ff357230 */ /* 0x000fe40000004100 */
.L_x_7240:
[----:B------:R-:W-:-:S10]  /*0bd0*/  HFMA2.MMA R31, -RZ, RZ, 0, 2.384185791015625e-07 ;  /* 0x00000004ff1f7435 */ /* 0x000fd400000001ff */
[----:B------:R-:W-:-:S06]  /*0be0*/  IMAD.WIDE R64, R0, R31, c[0x0][0x1d0] ;  /* 0x0000740000407625 */ /* 0x000fcc00078e021f */
[----:B------:R-:W2:Y:S04]  /*0bf0*/  LDG.E R64, [R64.64] ;  /* 0x0000000640407981 */ /* 0x000ea8000c1e1900 */
[----:B------:R-:W0:Y:S01]  /*0c00*/  S2R R60, SR_TID.X ;  /* 0x00000000003c7919 */ /* 0x000e220000002100 */
[C---:B------:R-:W-:Y:S02]  /*0c10*/  IMAD R61, R0.reuse, c[0x0][0x168], RZ ;  /* 0x00005a00003d7a24 */ /* 0x040fe400078e02ff */
[----:B------:R-:W-:Y:S01]  /*0c20*/  IMAD.WIDE R28, R0, R31, c[0x0][0x1d8] ;  /* 0x00007600001c7625 */ /* 0x000fe200078e021f */
[----:B------:R-:W-:Y:S04]  /*0c30*/  BSSY B1, `(.L_x_7155) ;  /* 0x000019d000017945 */ /* 0x000fe80003800000 */
[----:B------:R0:W5:Y:S02]  /*0c40*/  LDG.E R30, [R28.64] ;  /* 0x000000061c1e7981 */ /* 0x000164000c1e1900 */
[----:B0-----:R-:W-:-:S02]  /*0c50*/  LOP3.LUT R28, R60, 0x1f, RZ, 0xc0, !PT ;  /* 0x0000001f3c1c7812 */ /* 0x001fc400078ec0ff */
[----:B--2---:R-:W-:-:S13]  /*0c60*/  ISETP.GE.AND P4, PT, R64, 0x1, PT ;  /* 0x000000014000780c */ /* 0x004fda0003f86270 */
[----:B------:R-:W-:-:S05]  /*0c70*/  @P4 IADD3 R62, R64, -0x1, RZ ;  /* 0xffffffff403e4810 */ /* 0x000fca0007ffe0ff */
[----:B------:R-:W-:Y:S01]  /*0c80*/  @P4 IMAD R63, R62, c[0x0][0x168], RZ ;  /* 0x00005a003e3f4a24 */ /* 0x000fe200078e02ff */
[----:B------:R-:W-:-:S04]  /*0c90*/  SHF.R.S32.HI R62, RZ, 0x1f, R61 ;  /* 0x0000001fff3e7819 */ /* 0x000fc8000001143d */
[----:B------:R-:W-:Y:S02]  /*0ca0*/  LEA.HI R61, R62, R61, RZ, 0x2 ;  /* 0x0000003d3e3d7211 */ /* 0x000fe400078f10ff */
[----:B------:R-:W-:-:S04]  /*0cb0*/  @P4 SHF.R.S32.HI R62, RZ, 0x1f, R63 ;  /* 0x0000001fff3e4819 */ /* 0x000fc8000001143f */
[----:B------:R-:W-:Y:S01]  /*0cc0*/  @P4 LEA.HI R63, R62, R63, RZ, 0x2 ;  /* 0x0000003f3e3f4211 */ /* 0x000fe200078f10ff */
[----:B------:R-:W-:-:S03]  /*0cd0*/  IMAD.MOV.U32 R62, RZ, RZ, RZ ;  /* 0x000000ffff3e7224 */ /* 0x000fc600078e00ff */
[-C--:B------:R-:W-:Y:S02]  /*0ce0*/  @P4 LEA.HI.SX32 R62, R63, R28.reuse, 0x1e ;  /* 0x0000001c3f3e4211 */ /* 0x080fe400078ff2ff */
[----:B------:R-:W-:Y:S02]  /*0cf0*/  LEA.HI.SX32 R63, R61, R28, 0x1e ;  /* 0x0000001c3d3f7211 */ /* 0x000fe400078ff2ff */
[----:B------:R-:W-:Y:S01]  /*0d00*/  SHF.R.S32.HI R61, RZ, 0x1f, R0 ;  /* 0x0000001fff3d7819 */ /* 0x000fe20000011400 */
[----:B------:R-:W-:Y:S05]  /*0d10*/  @!P2 BRA `(.L_x_7156) ;  /* 0x000018e00000a947 */ /* 0x000fea0003800000 */
[----:B------:R-:W-:Y:S02]  /*0d20*/  ISETP.NE.U32.AND P0, PT, RZ, c[0x0][0x180], PT ;  /* 0x00006000ff007a0c */ /* 0x000fe40003f05070 */
[----:B------:R-:W-:Y:S02]  /*0d30*/  @P4 MOV R29, 0x10 ;  /* 0x00000010001d4802 */ /* 0x000fe40000000f00 */
        /* <DEDUP_REMOVED lines=25> */
.L_x_7160:
[----:B------:R-:W-:Y:S02]  /*0ed0*/  IMAD.MOV.U32 R65, RZ, RZ, R8 ;  /* 0x000000ffff417224 */ /* 0x000fe400078e0008 */
.L_x_7161:
[----:B------:R-:W-:Y:S05]  /*0ee0*/  BSYNC B3 ;  /* 0x0000000000037941 */ /* 0x000fea0003800000 */
.L_x_7159:
        /* <DEDUP_REMOVED lines=16> */
.L_x_7165:
[----:B------:R-:W-:Y:S05]  /*0ff0*/  BSYNC B4 ;  /* 0x0000000000047941 */ /* 0x000fea0003800000 */
.L_x_7164:
        /* <DEDUP_REMOVED lines=44> */
.L_x_7163:
[----:B------:R-:W-:Y:S05]  /*12c0*/  BSYNC B3 ;  /* 0x0000000000037941 */ /* 0x000fea0003800000 */
.L_x_7162:
        /* <DEDUP_REMOVED lines=8> */
[----:B------:R-:W-:-:S04]  /*1350*/  FMUL.FTZ R20, R43, R20 ;  /* 0x000000142b147220 */ /* 0x000fc80000410000 */
[----:B------:R-:W-:Y:S02]  /*1360*/  @P0 FADD.FTZ R20, R12, R20 ;  /* 0x000000140c140221 */ /* 0x000fe40000010000 */
.L_x_7158:
[----:B0-----:R-:W-:Y:S05]  /*1370*/  BSYNC B2 ;  /* 0x0000000000027941 */ /* 0x001fea0003800000 */
.L_x_7157:
        /* <DEDUP_REMOVED lines=18> */
.L_x_7169:
[----:B------:R-:W-:Y:S02]  /*14a0*/  IMAD.MOV.U32 R33, RZ, RZ, R8 ;  /* 0x000000ffff217224 */ /* 0x000fe400078e0008 */
.L_x_7170:
[----:B------:R-:W-:Y:S05]  /*14b0*/  BSYNC B3 ;  /* 0x0000000000037941 */ /* 0x000fea0003800000 */
.L_x_7168:
        /* <DEDUP_REMOVED lines=16> */
.L_x_7174:
[----:B------:R-:W-:Y:S05]  /*15c0*/  BSYNC B4 ;  /* 0x0000000000047941 */ /* 0x000fea0003800000 */
.L_x_7173:
        /* <DEDUP_REMOVED lines=43> */
.L_x_7172:
[----:B------:R-:W-:Y:S05]  /*1880*/  BSYNC B3 ;  /* 0x0000000000037941 */ /* 0x000fea0003800000 */
.L_x_7171:
[----:B------:R-:W0:Y:S01]  /*1890*/  I2F.U32 R21, R33 ;  /* 0x0000002100157306 */ /* 0x000e220000201000 */
[----:B------:R-:W-:-:S04]  /*18a0*/  IMAD.MOV.U32 R22, RZ, RZ, 0x2f800000 ;  /* 0x2f800000ff167424 */ /* 0x000fc800078e00ff */
[----:B0-----:R-:W-:Y:S02]  /*18b0*/  FFMA.FTZ R21, R21, R22, 1.1641532182693481445e-10 ;  /* 0x2f00000015157423 */ /* 0x001fe40000010016 */
[----:B-----5:R-:W-:-:S03]  /*18c0*/  FMUL.FTZ R22, R17, c[0x0][0x1ec] ;  /* 0x00007b0011167a20 */ /* 0x020fc60000410000 */
[----:B------:R-:W-:Y:S01]  /*18d0*/  FSETP.GTU.FTZ.AND P1, PT, R21, c[0x0][0x1e4], PT ;  /* 0x0000790015007a0b */ /* 0x000fe20003f3c000 */
[----:B------:R-:W-:-:S03]  /*18e0*/  FMUL.FTZ R22, R22, c[0x0][0x1e8] ;  /* 0x00007a0016167a20 */ /* 0x000fc60000410000 */
[----:B------:R-:W-:Y:S02]  /*18f0*/  SEL R57, RZ, 0x1, P1 ;  /* 0x00000001ff397807 */ /* 0x000fe40000800000 */
[----:B------:R-:W-:-:S05]  /*1900*/  FSEL R21, R22, RZ, !P1 ;  /* 0x000000ff16157208 */ /* 0x000fca0004800000 */
[----:B------:R-:W-:-:S04]  /*1910*/  FMUL.FTZ R21, R44, R21 ;  /* 0x000000152c157220 */ /* 0x000fc80000410000 */
[----:B------:R-:W-:Y:S02]  /*1920*/  @P0 FADD.FTZ R21, R13, R21 ;  /* 0x000000150d150221 */ /* 0x000fe40000010000 */
.L_x_7167:
[----:B------:R-:W-:Y:S05]  /*1930*/  BSYNC B2 ;  /* 0x0000000000027941 */ /* 0x000fea0003800000 */
.L_x_7166:
        /* <DEDUP_REMOVED lines=18> */
.L_x_7178:
[----:B------:R-:W-:Y:S02]  /*1a60*/  IMAD.MOV.U32 R33, RZ, RZ, R8 ;  /* 0x000000ffff217224 */ /* 0x000fe400078e0008 */
.L_x_7179:
[----:B------:R-:W-:Y:S05]  /*1a70*/  BSYNC B3 ;  /* 0x0000000000037941 */ /* 0x000fea0003800000 */
.L_x_7177:
        /* <DEDUP_REMOVED lines=16> */
.L_x_7183:
[----:B------:R-:W-:Y:S05]  /*1b80*/  BSYNC B4 ;  /* 0x0000000000047941 */ /* 0x000fea0003800000 */
.L_x_7182:
        /* <DEDUP_REMOVED lines=44> */
.L_x_7181:
[----:B------:R-:W-:Y:S05]  /*1e50*/  BSYNC B3 ;  /* 0x0000000000037941 */ /* 0x000fea0003800000 */
.L_x_7180:
        /* <DEDUP_REMOVED lines=10> */
.L_x_7176:
[----:B------:R-:W-:Y:S05]  /*1f00*/  BSYNC B2 ;  /* 0x0000000000027941 */ /* 0x000fea0003800000 */
.L_x_7175:
        /* <DEDUP_REMOVED lines=18> */
.L_x_7187:
[----:B------:R-:W-:Y:S02]  /*2030*/  IMAD.MOV.U32 R65, RZ, RZ, R8 ;  /* 0x000000ffff417224 */ /* 0x000fe400078e0008 */
.L_x_7188:
[----:B------:R-:W-:Y:S05]  /*2040*/  BSYNC B3 ;  /* 0x0000000000037941 */ /* 0x000fea0003800000 */
.L_x_7186:
        /* <DEDUP_REMOVED lines=16> */
.L_x_7192:
[----:B------:R-:W-:Y:S05]  /*2150*/  BSYNC B4 ;  /* 0x0000000000047941 */ /* 0x000fea0003800000 */
.L_x_7191:
        /* <DEDUP_REMOVED lines=9> */
[----:B------:R-:W-:Y:S01]  /*21f0*/  LOP3.LUT R23, R67, UR10, R23, 0x96, !PT ;  /* 0x0000000a43177c12 */ /* 0x000fe2000f8e9617 */
[----:B------:R-:W-:Y:S01]  /*2200*/  IMAD.MOV.U32 R33, RZ, RZ, RZ ;  /* 0x000000ffff217224 */ /* 0x000fe200078e00ff */
        /* <DEDUP_REMOVED lines=31> */
[----:B------:R-:W-:Y:S02]  /*2400*/  LOP3.LUT R6, R29, UR25, R6, 0x96, !PT ;  /* 0x000000191d067c12 */ /* 0x000fe4000f8e9606 */
[----:B------:R-:W-:Y:S02]  /*2410*/  MOV R56, R28 ;  /* 0x0000001c00387202 */ /* 0x000fe40000000f00 */
.L_x_7190:
[----:B------:R-:W-:Y:S05]  /*2420*/  BSYNC B3 ;  /* 0x0000000000037941 */ /* 0x000fea0003800000 */
.L_x_7189:
[----:B------:R-:W0:Y:S01]  /*2430*/  I2F.U32 R23, R65 ;  /* 0x0000004100177306 */ /* 0x000e220000201000 */
[----:B------:R-:W-:-:S04]  /*2440*/  IMAD.MOV.U32 R28, RZ, RZ, 0x2f800000 ;  /* 0x2f800000ff1c7424 */ /* 0x000fc800078e00ff */
[----:B0-----:R-:W-:-:S05]  /*2450*/  FFMA.FTZ R23, R23, R28, 1.1641532182693481445e-10 ;  /* 0x2f00000017177423 */ /* 0x001fca000001001c */
[----:B------:R-:W-:Y:S01]  /*2460*/  FSETP.GTU.FTZ.AND P1, PT, R23, c[0x0][0x1e4], PT ;  /* 0x0000790017007a0b */ /* 0x000fe20003f3c000 */
[----:B-----5:R-:W-:-:S03]  /*2470*/  FMUL.FTZ R23, R19, c[0x0][0x1ec] ;  /* 0x00007b0013177a20 */ /* 0x020fc60000410000 */
[----:B------:R-:W-:Y:S01]  /*2480*/  SEL R59, RZ, 0x1, P1 ;  /* 0x00000001ff3b7807 */ /* 0x000fe20000800000 */
[----:B------:R-:W-:-:S05]  /*2490*/  FMUL.FTZ R23, R23, c[0x0][0x1e8] ;  /* 0x00007a0017177a20 */ /* 0x000fca0000410000 */
[----:B------:R-:W-:-:S05]  /*24a0*/  FSEL R23, R23, RZ, !P1 ;  /* 0x000000ff17177208 */ /* 0x000fca0004800000 */
[----:B------:R-:W-:-:S04]  /*24b0*/  FMUL.FTZ R23, R46, R23 ;  /* 0x000000172e177220 */ /* 0x000fc80000410000 */
[----:B------:R-:W-:Y:S02]  /*24c0*/  @P0 FADD.FTZ R23, R15, R23 ;  /* 0x000000170f170221 */ /* 0x000fe40000010000 */
.L_x_7185:
[----:B------:R-:W-:Y:S05]  /*24d0*/  BSYNC B2 ;  /* 0x0000000000027941 */ /* 0x000fea0003800000 */
.L_x_7184:
[----:B------:R-:W-:Y:S01]  /*24e0*/  HFMA2.MMA R28, -RZ, RZ, 0, 9.5367431640625e-07 ;  /* 0x00000010ff1c7435 */ /* 0x000fe200000001ff */
[----:B------:R-:W-:Y:S09]  /*24f0*/  BSSY B2, `(.L_x_7193) ;  /* 0x000000e000027945 */ /* 0x000ff20003800000 */
[----:B------:R-:W-:-:S05]  /*2500*/  IMAD.WIDE.U32 R28, R63, R28, c[0x0][0x188] ;  /* 0x000062003f1c7625 */ /* 0x000fca00078e001c */
[----:B------:R0:W-:Y:S01]  /*2510*/  STG.E.128 [R28.64], R20 ;  /* 0x000000141c007986 */ /* 0x0001e2000c101d06 */
[----:B------:R-:W-:Y:S05]  /*2520*/  @!P4 BRA `(.L_x_7194) ;  /* 0x000000a00000c947 */ /* 0x000fea0003800000 */
[----:B0-----:R-:W-:-:S05]  /*2530*/  IMAD.U32 R28, R58, 0x10000, RZ ;  /* 0x000100003a1c7824 */ /* 0x001fca00078e00ff */
[----:B------:R-:W-:Y:S02]  /*2540*/  LOP3.LUT R29, R28, 0xff0000, RZ, 0xc0, !PT ;  /* 0x00ff00001c1d7812 */ /* 0x000fe400078ec0ff */
[----:B------:R-:W-:-:S05]  /*2550*/  LOP3.LUT R28, R59, 0xffff, RZ, 0xc0, !PT ;  /* 0x0000ffff3b1c7812 */ /* 0x000fca00078ec0ff */
[----:B------:R-:W-:Y:S01]  /*2560*/  IMAD R28, R28, 0x1000000, R29 ;  /* 0x010000001c1c7824 */ /* 0x000fe200078e021d */
[----:B------:R-:W-:-:S04]  /*2570*/  LOP3.LUT R29, R57, 0xff, RZ, 0xc0, !PT ;  /* 0x000000ff391d7812 */ /* 0x000fc800078ec0ff */
[----:B------:R-:W-:Y:S02]  /*2580*/  LEA R28, R29, R28, 0x8 ;  /* 0x0000001c1d1c7211 */ /* 0x000fe400078e40ff */
[----:B------:R-:W-:-:S05]  /*2590*/  LOP3.LUT R29, R55, 0xff, RZ, 0xc0, !PT ;  /* 0x000000ff371d7812 */ /* 0x000fca00078ec0ff */
[----:B------:R-:W-:Y:S02]  /*25a0*/  IMAD.IADD R65, R28, 0x1, R29 ;  /* 0x000000011c417824 */ /* 0x000fe400078e021d */
[----:B------:R-:W-:-:S05]  /*25b0*/  IMAD.WIDE.U32 R28, R62, R31, c[0x0][0x190] ;  /* 0x000064003e1c7625 */ /* 0x000fca00078e001f */
[----:B------:R0:W-:Y:S02]  /*25c0*/  STG.E [R28.64], R65 ;  /* 0x000000411c007986 */ /* 0x0001e4000c101906 */
.L_x_7194:
[----:B------:R-:W-:Y:S05]  /*25d0*/  BSYNC B2 ;  /* 0x0000000000027941 */ /* 0x000fea0003800000 */
.L_x_7193:
[----:B------:R-:W-:Y:S02]  /*25e0*/  IADD3 R63, R63, 0x20, RZ ;  /* 0x000000203f3f7810 */ /* 0x000fe40007ffe0ff */
[----:B------:R-:W-:Y:S02]  /*25f0*/  IADD3 R62, R62, 0x20, RZ ;  /* 0x000000203e3e7810 */ /* 0x000fe40007ffe0ff */
.L_x_7156:
[----:B------:R-:W-:Y:S05]  /*2600*/  BSYNC B1 ;  /* 0x0000000000017941 */ /* 0x000fea0003800000 */
.L_x_7155:
[----:B------:R-:W-:Y:S01]  /*2610*/  BSSY B1, `(.L_x_7195) ;  /* 0x000018c000017945 */ /* 0x000fe20003800000 */
[----:B------:R-:W-:Y:S05]  /*2620*/  @!P3 BRA `(.L_x_7196) ;  /* 0x000018a00000b947 */ /* 0x000fea0003800000 */
[----:B------:R-:W-:Y:S02]  /*2630*/  ISETP.NE.U32.AND P0, PT, RZ, c[0x0][0x180], PT ;  /* 0x00006000ff007a0c */ /* 0x000fe40003f05070 */
[----:B0-----:R-:W-:Y:S02]  /*2640*/  @P4 MOV R29, 0x10 ;  /* 0x00000010001d4802 */ /* 0x001fe40000000f00 */
[----:B------:R-:W-:-:S03]  /*2650*/  ISETP.NE.AND.EX P0, PT, RZ, c[0x0][0x184], PT, P0 ;  /* 0x00006100ff007a0c */ /* 0x000fc60003f05300 */
[----:B------:R-:W-:-:S05]  /*2660*/  @P4 IMAD.WIDE.U32 R28, R62, R29, c[0x0][0x170] ;  /* 0x00005c003e1c4625 */ /* 0x000fca00078e001d */
[----:B-----5:R0:W5:Y:S05]  /*2670*/  @P4 LDG.E.128 R16, [R28.64] ;  /* 0x000000061c104981 */ /* 0x02016a000c1e1d00 */
        /* <DEDUP_REMOVED lines=22> */
.L_x_7200:
[----:B------:R-:W-:Y:S02]  /*27e0*/  IMAD.MOV.U32 R64, RZ, RZ, R8 ;  /* 0x000000ffff407224 */ /* 0x000fe400078e0008 */
.L_x_7201:
[----:B------:R-:W-:Y:S05]  /*27f0*/  BSYNC B3 ;  /* 0x0000000000037941 */ /* 0x000fea0003800000 */
.L_x_7199:
        /* <DEDUP_REMOVED lines=16> */
.L_x_7205:
[----:B------:R-:W-:Y:S05]  /*2900*/  BSYNC B4 ;  /* 0x0000000000047941 */ /* 0x000fea0003800000 */
.L_x_7204:
        /* <DEDUP_REMOVED lines=44> */
.L_x_7203:
[----:B------:R-:W-:Y:S05]  /*2bd0*/  BSYNC B3 ;  /* 0x0000000000037941 */ /* 0x000fea0003800000 */
.L_x_7202:
        /* <DEDUP_REMOVED lines=10> */
.L_x_7198:
[----:B0-----:R-:W-:Y:S05]  /*2c80*/  BSYNC B2 ;  /* 0x0000000000027941 */ /* 0x001fea0003800000 */
.L_x_7197:
        /* <DEDUP_REMOVED lines=18> */
.L_x_7209:
[----:B------:R-:W-:Y:S02]  /*2db0*/  IMAD.MOV.U32 R33, RZ, RZ, R8 ;  /* 0x000000ffff217224 */ /* 0x000fe400078e0008 */
.L_x_7210:
[----:B------:R-:W-:Y:S05]  /*2dc0*/  BSYNC B3 ;  /* 0x0000000000037941 */ /* 0x000fea0003800000 */
.L_x_7208:
        /* <DEDUP_REMOVED lines=16> */
.L_x_7214:
[----:B------:R-:W-:Y:S05]  /*2ed0*/  BSYNC B4 ;  /* 0x0000000000047941 */ /* 0x000fea0003800000 */
.L_x_7213:
        /* <DEDUP_REMOVED lines=43> */
.L_x_7212:
[----:B------:R-:W-:Y:S05]  /*3190*/  BSYNC B3 ;  /* 0x0000000000037941 */ /* 0x000fea0003800000 */
.L_x_7211:
        /* <DEDUP_REMOVED lines=8> */
[----:B------:R-:W-:-:S04]  /*3220*/  FMUL.FTZ R25, R48, R25 ;  /* 0x0000001930197220 */ /* 0x000fc80000410000 */
[----:B------:R-:W-:Y:S02]  /*3230*/  @P0 FADD.FTZ R25, R13, R25 ;  /* 0x000000190d190221 */ /* 0x000fe40000010000 */
.L_x_7207:
[----:B------:R-:W-:Y:S05]  /*3240*/  BSYNC B2 ;  /* 0x0000000000027941 */ /* 0x000fea0003800000 */
.L_x_7206:
        /* <DEDUP_REMOVED lines=18> */
.L_x_7218:
[----:B------:R-:W-:Y:S02]  /*3370*/  IMAD.MOV.U32 R33, RZ, RZ, R8 ;  /* 0x000000ffff217224 */ /* 0x000fe400078e0008 */
.L_x_7219:
[----:B------:R-:W-:Y:S05]  /*3380*/  BSYNC B3 ;  /* 0x0000000000037941 */ /* 0x000fea0003800000 */
.L_x_7217:
        /* <DEDUP_REMOVED lines=16> */
.L_x_7223:
[----:B------:R-:W-:Y:S05]  /*3490*/  BSYNC B4 ;  /* 0x0000000000047941 */ /* 0x000fea0003800000 */
.L_x_7222:
        /* <DEDUP_REMOVED lines=44> */
.L_x_7221:
[----:B------:R-:W-:Y:S05]  /*3760*/  BSYNC B3 ;  /* 0x0000000000037941 */ /* 0x000fea0003800000 */
.L_x_7220:
        /* <DEDUP_REMOVED lines=10> */
.L_x_7216:
[----:B------:R-:W-:Y:S05]  /*3810*/  BSYNC B2 ;  /* 0x0000000000027941 */ /* 0x000fea0003800000 */
.L_x_7215:
        /* <DEDUP_REMOVED lines=18> */
.L_x_7227:
[----:B------:R-:W-:Y:S02]  /*3940*/  IMAD.MOV.U32 R66, RZ, RZ, R8 ;  /* 0x000000ffff427224 */ /* 0x000fe400078e0008 */
.L_x_7228:
[----:B------:R-:W-:Y:S05]  /*3950*/  BSYNC B3 ;  /* 0x0000000000037941 */ /* 0x000fea0003800000 */
.L_x_7226:
        /* <DEDUP_REMOVED lines=16> */
.L_x_7232:
[----:B------:R-:W-:Y:S05]  /*3a60*/  BSYNC B4 ;  /* 0x0000000000047941 */ /* 0x000fea0003800000 */
.L_x_7231:
[----:B------:R-:W-:Y:S01]  /*3a70*/  IMAD.HI.U32 R6, R3, -0x326172a9, RZ ;  /* 0xcd9e8d5703067827 */ /* 0x000fe200078e00ff */
[----:B------:R-:W-:-:S03]  /*3a80*/  LOP3.LUT R7, R7, UR5, R34, 0x96, !PT ;  /* 0x0000000507077c12 */ /* 0x000fc6000f8e9622 */
[----:B------:R-:W-:Y:S01]  /*3a90*/  IMAD R27, R3, -0x326172a9, RZ ;  /* 0xcd9e8d57031b7824 */ /* 0x000fe200078e02ff */
[----:B------:R-:W-:Y:S01]  /*3aa0*/  LOP3.LUT R6, R6, UR4, R5, 0x96, !PT ;  /* 0x0000000406067c12 */ /* 0x000fe2000f8e9605 */
[----:B------:R-:W-:-:S04]  /*3ab0*/  IMAD.WIDE.U32 R64, R7, -0x326172a9, RZ ;  /* 0xcd9e8d5707407825 */ /* 0x000fc800078e00ff */
[----:B------:R-:W-:Y:S02]  /*3ac0*/  IMAD R7, R4, -0x2daee0ad, RZ ;  /* 0xd2511f5304077824 */ /* 0x000fe400078e02ff */
        /* <DEDUP_REMOVED lines=38> */
.L_x_7230:
[----:B------:R-:W-:Y:S05]  /*3d30*/  BSYNC B3 ;  /* 0x0000000000037941 */ /* 0x000fea0003800000 */
.L_x_7229:
        /* <DEDUP_REMOVED lines=10> */
.L_x_7225:
[----:B------:R-:W-:Y:S05]  /*3de0*/  BSYNC B2 ;  /* 0x0000000000027941 */ /* 0x000fea0003800000 */
.L_x_7224:
[----:B------:R-:W-:-:S10]  /*3df0*/  HFMA2.MMA R28, -RZ, RZ, 0, 9.5367431640625e-07 ;  /* 0x00000010ff1c7435 */ /* 0x000fd400000001ff */
[----:B------:R-:W-:-:S05]  /*3e00*/  IMAD.WIDE.U32 R28, R63, R28, c[0x0][0x188] ;  /* 0x000062003f1c7625 */ /* 0x000fca00078e001c */
[----:B------:R0:W-:Y:S01]  /*3e10*/  STG.E.128 [R28.64], R24 ;  /* 0x000000181c007986 */ /* 0x0001e2000c101d06 */
[----:B------:R-:W-:Y:S05]  /*3e20*/  @!P4 BRA `(.L_x_7196) ;  /* 0x000000a00000c947 */ /* 0x000fea0003800000 */
[----:B0-----:R-:W-:Y:S02]  /*3e30*/  IMAD.U32 R28, R58, 0x10000, RZ ;  /* 0x000100003a1c7824 */ /* 0x001fe400078e00ff */
[----:B------:R-:W-:-:S03]  /*3e40*/  IMAD.WIDE.U32 R62, R62, R31, c[0x0][0x190] ;  /* 0x000064003e3e7625 */ /* 0x000fc600078e001f */
[----:B------:R-:W-:Y:S02]  /*3e50*/  LOP3.LUT R29, R28, 0xff0000, RZ, 0xc0, !PT ;  /* 0x00ff00001c1d7812 */ /* 0x000fe400078ec0ff */
[----:B------:R-:W-:-:S05]  /*3e60*/  LOP3.LUT R28, R59, 0xffff, RZ, 0xc0, !PT ;  /* 0x0000ffff3b1c7812 */ /* 0x000fca00078ec0ff */
[----:B------:R-:W-:Y:S01]  /*3e70*/  IMAD R28, R28, 0x1000000, R29 ;  /* 0x010000001c1c7824 */ /* 0x000fe200078e021d */
[----:B------:R-:W-:-:S04]  /*3e80*/  LOP3.LUT R29, R57, 0xff, RZ, 0xc0, !PT ;  /* 0x000000ff391d7812 */ /* 0x000fc800078ec0ff */
[----:B------:R-:W-:Y:S02]  /*3e90*/  LEA R28, R29, R28, 0x8 ;  /* 0x0000001c1d1c7211 */ /* 0x000fe400078e40ff */
[----:B------:R-:W-:-:S05]  /*3ea0*/  LOP3.LUT R29, R55, 0xff, RZ, 0xc0, !PT ;  /* 0x000000ff371d7812 */ /* 0x000fca00078ec0ff */
[----:B------:R-:W-:-:S05]  /*3eb0*/  IMAD.IADD R29, R28, 0x1, R29 ;  /* 0x000000011c1d7824 */ /* 0x000fca00078e021d */
[----:B------:R0:W-:Y:S02]  /*3ec0*/  STG.E [R62.64], R29 ;  /* 0x0000001d3e007986 */ /* 0x0001e4000c101906 */
.L_x_7196:
[----:B------:R-:W-:Y:S05]  /*3ed0*/  BSYNC B1 ;  /* 0x0000000000017941 */ /* 0x000fea0003800000 */
.L_x_7195:
        /* <DEDUP_REMOVED lines=13> */
.L_x_7241:
        /* <DEDUP_REMOVED lines=18> */
[----:B------:R-:W-:-:S04]  /*40d0*/  FADD.FTZ R28, R23, -R31 ;  /* 0x8000001f171c7221 */ /* 0x000fc80000010000 */
        /* <DEDUP_REMOVED lines=18> */
.L_x_7242:
[----:B------:R-:W-:Y:S01]  /*4200*/  FMUL.FTZ R29, R31, R31 ;  /* 0x0000001f1f1d7220 */ /* 0x000fe20000410000 */
[----:B------:R-:W-:Y:S01]  /*4210*/  ISETP.NE.AND P1, PT, RZ, UR8, PT ;  /* 0x00000008ff007c0c */ /* 0x000fe2000bf25270 */
[----:B-1----:R-:W-:Y:S01]  /*4220*/  FADD.FTZ R63, R63, R62 ;  /* 0x0000003e3f3f7221 */ /* 0x002fe20000010000 */
[C---:B0-----:R-:W-:Y:S01]  /*4230*/  @!P0 LEA R62, P4, R0.reuse, c[0x0][0x1a0], 0x2 ;  /* 0x00006800003e8a11 */ /* 0x041fe200078810ff */
[----:B------:R-:W-:Y:S01]  /*4240*/  IMAD.MOV.U32 R28, RZ, RZ, c[0x0][0x1e0] ;  /* 0x00007800ff1c7624 */ /* 0x000fe200078e00ff */
[----:B------:R-:W-:Y:S01]  /*4250*/  FSEL R29, R29, RZ, P1 ;  /* 0x000000ff1d1d7208 */ /* 0x000fe20000800000 */
[----:B------:R-:W-:Y:S02]  /*4260*/  BSSY B1, `(.L_x_7235) ;  /* 0x0000035000017945 */ /* 0x000fe40003800000 */
        /* <DEDUP_REMOVED lines=10> */
[----:B0-----:R-:W-:Y:S01]  /*4310*/  IADD3 R30, R30, -0x1, RZ ;  /* 0xffffffff1e1e7810 */ /* 0x001fe20007ffe0ff */
        /* <DEDUP_REMOVED lines=13> */
[C---:B------:R-:W-:Y:S01]  /*43f0*/  FMUL.FTZ R30, R65.reuse, R60 ;  /* 0x0000003c411e7220 */ /* 0x040fe20000410000 */
[----:B------:R-:W-:Y:S01]  /*4400*/  MOV R60, 0x10 ;  /* 0x00000010003c7802 */ /* 0x000fe20000000f00 */
[----:B------:R-:W-:-:S02]  /*4410*/  FMUL.FTZ R28, R65, R28 ;  /* 0x0000001c411c7220 */ /* 0x000fc40000410000 */
[----:B------:R-:W-:Y:S02]  /*4420*/  FMUL.FTZ R31, R65, R64 ;  /* 0x00000040411f7220 */ /* 0x000fe40000410000 */
[----:B------:R-:W-:Y:S02]  /*4430*/  FFMA.FTZ R28, R36, R28, R9 ;  /* 0x0000001c241c7223 */ /* 0x000fe40000010009 */
[----:B------:R-:W-:Y:S02]  /*4440*/  FFMA.FTZ R29, R35, R29, R52 ;  /* 0x0000001d231d7223 */ /* 0x000fe40000010034 */
[----:B------:R-:W-:Y:S02]  /*4450*/  FFMA.FTZ R30, R37, R30, R10 ;  /* 0x0000001e251e7223 */ /* 0x000fe4000001000a */
[----:B------:R-:W-:Y:S02]  /*4460*/  FFMA.FTZ R31, R38, R31, R51 ;  /* 0x0000001f261f7223 */ /* 0x000fe40000010033 */
[C---:B------:R-:W-:Y:S01]  /*4470*/  IMAD.WIDE.U32 R60, R63.reuse, R60, c[0x0][0x208] ;  /* 0x000082003f3c7625 */ /* 0x040fe200078e003c */
[----:B------:R-:W-:-:S04]  /*4480*/  IADD3 R63, R63, 0x20, RZ ;  /* 0x000000203f3f7810 */ /* 0x000fc80007ffe0ff */
[----:B------:R0:W-:Y:S03]  /*4490*/  STG.E.128 [R60.64], R28 ;  /* 0x0000001c3c007986 */ /* 0x0001e6000c101d06 */
.L_x_7238:
[----:B------:R-:W-:Y:S05]  /*44a0*/  BSYNC B2 ;  /* 0x0000000000027941 */ /* 0x000fea0003800000 */
.L_x_7237:
[----:B------:R-:W-:Y:S05]  /*44b0*/  @!P3 BRA `(.L_x_7236) ;  /* 0x000000f00000b947 */ /* 0x000fea0003800000 */
[--C-:B0-----:R-:W-:Y:S02]  /*44c0*/  FADD.FTZ R28, R24, -R62.reuse ;  /* 0x8000003e181c7221 */ /* 0x101fe40000010000 */
[--C-:B------:R-:W-:Y:S02]  /*44d0*/  FADD.FTZ R30, R25, -R62.reuse ;  /* 0x8000003e191e7221 */ /* 0x100fe40000010000 */
[--C-:B------:R-:W-:Y:S02]  /*44e0*/  FADD.FTZ R60, R26, -R62.reuse ;  /* 0x8000003e1a3c7221 */ /* 0x100fe40000010000 */
[----:B------:R-:W-:Y:S02]  /*44f0*/  FADD.FTZ R62, R27, -R62 ;  /* 0x8000003e1b3e7221 */ /* 0x000fe40000010000 */
[C---:B------:R-:W-:Y:S02]  /*4500*/  FMUL.FTZ R29, R65.reuse, R30 ;  /* 0x0000001e411d7220 */ /* 0x040fe40000410000 */
[----:B------:R-:W-:-:S02]  /*4510*/  FMUL.FTZ R28, R65, R28 ;  /* 0x0000001c411c7220 */ /* 0x000fc40000410000 */
[----:B------:R-:W-:Y:S02]  /*4520*/  IMAD.MOV.U32 R64, RZ, RZ, 0x10 ;  /* 0x00000010ff407424 */ /* 0x000fe400078e00ff */
        /* <DEDUP_REMOVED lines=8> */
.L_x_7236:
[----:B0-----:R-:W-:Y:S05]  /*45b0*/  BSYNC B1 ;  /* 0x0000000000017941 */ /* 0x001fea0003800000 */
.L_x_7235:
[----:B------:R-:W-:-:S05]  /*45c0*/  IMAD.MOV.U32 R29, RZ, RZ, c[0x0][0x160] ;  /* 0x00005800ff1d7624 */ /* 0x000fca00078e00ff */
[----:B------:R-:W-:-:S04]  /*45d0*/  LEA R0, R29, R0, 0x2 ;  /* 0x000000001d007211 */ /* 0x000fc800078e10ff */
[----:B------:R-:W-:-:S13]  /*45e0*/  ISETP.GE.AND P0, PT, R0, c[0x0][0x164], PT ;  /* 0x0000590000007a0c */ /* 0x000fda0003f06270 */
[----:B------:R-:W-:Y:S01]  /*45f0*/  @P0 CALL.REL.NOINC `(.L_x_7239) ;  /* 0x0000001000000944 */ /* 0x000fe20003c00000 */
[----:B------:R-:W-:Y:S05]  /*4600*/  BRA `(.L_x_7240) ;  /* 0xffffc5c000007947 */ /* 0x000fea000383ffff */
.L_x_7239:
[----:B------:R-:W-:Y:S05]  /*4610*/  BSYNC B0 ;  /* 0x0000000000007941 */ /* 0x000fea0003800000 */
.L_x_7154:
[----:B------:R-:W-:Y:S05]  /*4620*/  EXIT ;  /* 0x000000000000794d */ /* 0x000fea0003800000 */
.L_x_7233:
[----:B------:R-:W-:Y:S01]  /*4630*/  HFMA2.MMA R64, -RZ, RZ, 0, 1.847743988037109375e-06 ;  /* 0x0000001fff407435 */ /* 0x000fe200000001ff */
[----:B------:R-:W-:Y:S01]  /*4640*/  IMAD.MOV.U32 R62, RZ, RZ, R31 ;  /* 0x000000ffff3e7224 */ /* 0x000fe200078e001f */
[----:B------:R-:W-:Y:S01]  /*4650*/  MOV R28, 0x4690 ;  /* 0x00004690001c7802 */ /* 0x000fe20000000f00 */
[----:B------:R-:W-:Y:S02]  /*4660*/  IMAD.MOV.U32 R65, RZ, RZ, 0x1 ;  /* 0x00000001ff417424 */ /* 0x000fe400078e00ff */
[----:B------:R-:W-:Y:S02]  /*4670*/  IMAD.MOV.U32 R63, RZ, RZ, -0x1 ;  /* 0xffffffffff3f7424 */ /* 0x000fe400078e00ff */
[----:B-----5:R-:W-:Y:S05]  /*4680*/  CALL.REL.NOINC `($__internal_142_$__cuda_sm70_shflsync_bfly_p) ;  /* 0x000004a000007944 */ /* 0x020fea0003c00000 */
[----:B01----:R-:W-:Y:S05]  /*4690*/  BRA `(.L_x_7241) ;  /* 0xfffff91000007947 */ /* 0x003fea000383ffff */
.L_x_7234:
[----:B------:R-:W-:Y:S01]  /*46a0*/  IMAD.MOV.U32 R62, RZ, RZ, R66 ;  /* 0x000000ffff3e7224 */ /* 0x000fe200078e0042 */
[----:B------:R-:W-:Y:S01]  /*46b0*/  MOV R65, 0x2 ;  /* 0x0000000200417802 */ /* 0x000fe20000000f00 */
[----:B------:R-:W-:Y:S01]  /*46c0*/  IMAD.MOV.U32 R64, RZ, RZ, 0x1f ;  /* 0x0000001fff407424 */ /* 0x000fe200078e00ff */
[----:B------:R-:W-:Y:S01]  /*46d0*/  MOV R28, 0x4700 ;  /* 0x00004700001c7802 */ /* 0x000fe20000000f00 */
[----:B------:R-:W-:Y:S02]  /*46e0*/  IMAD.MOV.U32 R63, RZ, RZ, -0x1 ;  /* 0xffffffffff3f7424 */ /* 0x000fe400078e00ff */
[----:B0----5:R-:W-:Y:S05]  /*46f0*/  CALL.REL.NOINC `($__internal_142_$__cuda_sm70_shflsync_bfly_p) ;  /* 0x0000043000007944 */ /* 0x021fea0003c00000 */
[----:B0-----:R-:W-:Y:S01]  /*4700*/  HFMA2.MMA R65, -RZ, RZ, 0, 2.384185791015625e-07 ;  /* 0x00000004ff417435 */ /* 0x001fe200000001ff */
[----:B-1----:R-:W-:Y:S01]  /*4710*/  FADD.FTZ R62, R66, R63 ;  /* 0x0000003f423e7221 */ /* 0x002fe20000010000 */
[----:B------:R-:W-:Y:S01]  /*4720*/  MOV R28, 0x4760 ;  /* 0x00004760001c7802 */ /* 0x000fe20000000f00 */
[----:B------:R-:W-:-:S02]  /*4730*/  IMAD.MOV.U32 R64, RZ, RZ, 0x1f ;  /* 0x0000001fff407424 */ /* 0x000fc400078e00ff */
[----:B------:R-:W-:Y:S02]  /*4740*/  IMAD.MOV.U32 R63, RZ, RZ, -0x1 ;  /* 0xffffffffff3f7424 */ /* 0x000fe400078e00ff */
[----:B------:R-:W-:Y:S05]  /*4750*/  CALL.REL.NOINC `($__internal_142_$__cuda_sm70_shflsync_bfly_p) ;  /* 0x000003d000007944 */ /* 0x000fea0003c00000 */
[----:B01----:R-:W-:Y:S01]  /*4760*/  FADD.FTZ R62, R62, R63 ;  /* 0x0000003f3e3e7221 */ /* 0x003fe20000010000 */
[----:B------:R-:W-:Y:S01]  /*4770*/  MOV R65, 0x8 ;  /* 0x0000000800417802 */ /* 0x000fe20000000f00 */
[----:B------:R-:W-:Y:S01]  /*4780*/  IMAD.MOV.U32 R64, RZ, RZ, 0x1f ;  /* 0x0000001fff407424 */ /* 0x000fe200078e00ff */
[----:B------:R-:W-:Y:S01]  /*4790*/  MOV R28, 0x47c0 ;  /* 0x000047c0001c7802 */ /* 0x000fe20000000f00 */
[----:B------:R-:W-:Y:S02]  /*47a0*/  IMAD.MOV.U32 R63, RZ, RZ, -0x1 ;  /* 0xffffffffff3f7424 */ /* 0x000fe400078e00ff */
[----:B------:R-:W-:Y:S05]  /*47b0*/  CALL.REL.NOINC `($__internal_142_$__cuda_sm70_shflsync_bfly_p) ;  /* 0x0000037000007944 */ /* 0x000fea0003c00000 */
[----:B0-----:R-:W-:Y:S01]  /*47c0*/  HFMA2.MMA R65, -RZ, RZ, 0, 9.5367431640625e-07 ;  /* 0x00000010ff417435 */ /* 0x001fe200000001ff */
[----:B-1----:R-:W-:Y:S01]  /*47d0*/  FADD.FTZ R62, R62, R63 ;  /* 0x0000003f3e3e7221 */ /* 0x002fe20000010000 */
[----:B------:R-:W-:Y:S01]  /*47e0*/  MOV R28, 0x4820 ;  /* 0x00004820001c7802 */ /* 0x000fe20000000f00 */
[----:B------:R-:W-:Y:S02]  /*47f0*/  IMAD.MOV.U32 R64, RZ, RZ, 0x1f ;  /* 0x0000001fff407424 */ /* 0x000fe400078e00ff */
[----:B------:R-:W-:Y:S02]  /*4800*/  IMAD.MOV.U32 R63, RZ, RZ, -0x1 ;  /* 0xffffffffff3f7424 */ /* 0x000fe400078e00ff */
[----:B------:R-:W-:Y:S05]  /*4810*/  CALL.REL.NOINC `($__internal_142_$__cuda_sm70_shflsync_bfly_p) ;  /* 0x0000031000007944 */ /* 0x000fea0003c00000 */
[----:B-1----:R-:W-:Y:S01]  /*4820*/  FADD.FTZ R31, R62, R63 ;  /* 0x0000003f3e1f7221 */ /* 0x002fe20000010000 */
[----:B0-----:R-:W-:Y:S01]  /*4830*/  MOV R65, 0x1 ;  /* 0x0000000100417802 */ /* 0x001fe20000000f00 */
        /* <DEDUP_REMOVED lines=21> */
[----:B------:R-:W-:Y:S05]  /*4990*/  CALL.REL.NOINC `($__internal_142_$__cuda_sm70_shflsync_bfly_p) ;  /* 0x0000019000007944 */ /* 0x000fea0003c00000 */
[----:B0-----:R-:W-:Y:S01]  /*49a0*/  HFMA2.MMA R65, -RZ, RZ, 0, 1.1920928955078125e-07 ;  /* 0x00000002ff417435 */ /* 0x001fe200000001ff */
[----:B-1----:R-:W-:Y:S01]  /*49b0*/  FADD.FTZ R62, R62, R63 ;  /* 0x0000003f3e3e7221 */ /* 0x002fe20000010000 */
[----:B------:R-:W-:Y:S01]  /*49c0*/  MOV R28, 0x4a00 ;  /* 0x00004a00001c7802 */ /* 0x000fe20000000f00 */
[----:B------:R-:W-:Y:S02]  /*49d0*/  IMAD.MOV.U32 R64, RZ, RZ, 0x1f ;  /* 0x0000001fff407424 */ /* 0x000fe400078e00ff */
[----:B------:R-:W-:Y:S02]  /*49e0*/  IMAD.MOV.U32 R63, RZ, RZ, -0x1 ;  /* 0xffffffffff3f7424 */ /* 0x000fe400078e00ff */
[----:B------:R-:W-:Y:S05]  /*49f0*/  CALL.REL.NOINC `($__internal_142_$__cuda_sm70_shflsync_bfly_p) ;  /* 0x0000013000007944 */ /* 0x000fea0003c00000 */
[----:B01----:R-:W-:Y:S01]  /*4a00*/  FADD.FTZ R62, R62, R63 ;  /* 0x0000003f3e3e7221 */ /* 0x003fe20000010000 */
[----:B------:R-:W-:Y:S01]  /*4a10*/  MOV R65, 0x4 ;  /* 0x0000000400417802 */ /* 0x000fe20000000f00 */
[----:B------:R-:W-:Y:S01]  /*4a20*/  IMAD.MOV.U32 R64, RZ, RZ, 0x1f ;  /* 0x0000001fff407424 */ /* 0x000fe200078e00ff */
[----:B------:R-:W-:Y:S01]  /*4a30*/  MOV R28, 0x4a60 ;  /* 0x00004a60001c7802 */ /* 0x000fe20000000f00 */
[----:B------:R-:W-:-:S02]  /*4a40*/  IMAD.MOV.U32 R63, RZ, RZ, -0x1 ;  /* 0xffffffffff3f7424 */ /* 0x000fc400078e00ff */
[----:B------:R-:W-:Y:S05]  /*4a50*/  CALL.REL.NOINC `($__internal_142_$__cuda_sm70_shflsync_bfly_p) ;  /* 0x000000d000007944 */ /* 0x000fea0003c00000 */
[----:B0-----:R-:W-:Y:S01]  /*4a60*/  HFMA2.MMA R65, -RZ, RZ, 0, 4.76837158203125e-07 ;  /* 0x00000008ff417435 */ /* 0x001fe200000001ff */
        /* <DEDUP_REMOVED lines=11> */
[----:B01----:R-:W-:Y:S05]  /*4b20*/  BRA `(.L_x_7242) ;  /* 0xfffff6d000007947 */ /* 0x003fea000383ffff */
        .weak           $__internal_142_$__cuda_sm70_shflsync_bfly_p
        .type           $__internal_142_$__cuda_sm70_shflsync_bfly_p,@function
        .size           $__internal_142_$__cuda_sm70_shflsync_bfly_p,(.L_x_8330 - $__internal_142_$__cuda_sm70_shflsync_bfly_p)
$__internal_142_$__cuda_sm70_shflsync_bfly_p:
[----:B------:R-:W-:Y:S01]  /*4b30*/  HFMA2.MMA R29, -RZ, RZ, 0, 0 ;  /* 0x00000000ff1d7435 */ /* 0x000fe200000001ff */
[----:B------:R-:W-:Y:S04]  /*4b40*/  WARPSYNC R63 ;  /* 0x0000003f00007348 */ /* 0x000fe80003800000 */
[----:B------:R0:W1:Y:S01]  /*4b50*/  SHFL.BFLY PT, R63, R62, R65, R64 ;  /* 0x0c0000413e3f7389 */ /* 0x00006200000e0040 */
[----:B------:R-:W-:Y:S05]  /*4b60*/  RET.REL.NODEC R28 `(_ZN10layer_norm13ln_fwd_kernelINS_13Kernel_traitsI6__halfffffjLj256ELj1ELj4ELj1ELj16ENS_18Kernel_traits_baseILj256ES2_ffffjLj128EEEEELb1ELb1ELb1ELb0EEEvNS_9FwdParamsE) ;  /* 0xffffb4901c007950 */ /* 0x000fea0003c3ffff */
.L_x_7243:
        /* <DEDUP_REMOVED lines=9> */
.L_x_8330:


//--------------------- .text._ZN10layer_norm13ln_fwd_kernelINS_13Kernel_traitsI6__halfffffjLj256ELj1ELj4ELj1ELj16ENS_18Kernel_traits_baseILj256ES2_ffffjLj128EEEEELb1ELb1ELb1ELb1EEEvNS_9FwdParamsE --------------------------
	.section	.text._ZN10layer_norm13ln_fwd_kernelINS_13Kernel_traitsI6__halfffffjLj256ELj1ELj4ELj1ELj16ENS_18Kernel_traits_baseILj256ES2_ffffjLj128EEEEELb1ELb1ELb1ELb1EEEvNS_9FwdParamsE,"ax",@progbits
	.sectioninfo	@"SHI_REGISTERS=69"
	.align	128
        .global         _ZN10layer_norm13ln_fwd_kernelINS_13Kernel_traitsI6__halfffffjLj256ELj1ELj4ELj1ELj16ENS_18Kernel_traits_baseILj256ES2_ffffjLj128EEEEELb1ELb1ELb1ELb1EEEvNS_9FwdParamsE
        .type           _ZN10layer_norm13ln_fwd_kernelINS_13Kernel_traitsI6__halfffffjLj256ELj1ELj4ELj1ELj16ENS_18Kernel_traits_baseILj256ES2_ffffjLj128EEEEELb1ELb1ELb1ELb1EEEvNS_9FwdParamsE,@function
        .size           _ZN10layer_norm13ln_fwd_kernelINS_13Kernel_traitsI6__halfffffjLj256ELj1ELj4ELj1ELj16ENS_18Kernel_traits_baseILj256ES2_ffffjLj128EEEEELb1ELb1ELb1ELb1EEEvNS_9FwdParamsE,(.L_x_8331 - _ZN10layer_norm13ln_fwd_kernelINS_13Kernel_traitsI6__halfffffjLj256ELj1ELj4ELj1ELj16ENS_18Kernel_traits_baseILj256ES2_ffffjLj128EEEEELb1ELb1ELb1ELb1EEEvNS_9FwdParamsE)
        .other          _ZN10layer_norm13ln_fwd_kernelINS_13Kernel_traitsI6__halfffffjLj256ELj1ELj4ELj1ELj16ENS_18Kernel_traits_baseILj256ES2_ffffjLj128EEEEELb1ELb1ELb1ELb1EEEvNS_9FwdParamsE,@"STO_CUDA_ENTRY STV_DEFAULT"
_ZN10layer_norm13ln_fwd_kernelINS_13Kernel_traitsI6__halfffffjLj256ELj1ELj4ELj1ELj16ENS_18Kernel_traits_baseILj256ES2_ffffjLj128EEEEELb1ELb1ELb1ELb1EEEvNS_9FwdParamsE:
.text._ZN10layer_norm13ln_fwd_kernelINS_13Kernel_traitsI6__halfffffjLj256ELj1ELj4ELj1ELj16ENS_18Kernel_traits_baseILj256ES2_ffffjLj128EEEEELb1ELb1ELb1ELb1EEEvNS_9FwdParamsE:
        /* <DEDUP_REMOVED lines=25> */
[----:B------:R-:W-:Y:S02]  /*0190*/  LOP3.LUT R4, R24, 0x1f, RZ, 0xc0, !PT ;  /* 0x0000001f18047812 */ /* 0x000fe400078ec0ff */
[----:B------:R-:W-:Y:S02]  /*01a0*/  IADD3.X R9, RZ, c[0x0][0x1b4], RZ, P3, !PT ;  /* 0x00006d00ff097a10 */ /* 0x000fe40001ffe4ff */
[----:B------:R-:W-:Y:S01]  /*01b0*/  LEA R22, P3, R4, c[0x0][0x1c8], 0x3 ;  /* 0x0000720004167a11 */ /* 0x000fe200078618ff */
[----:B--2---:R1:W0:Y:S08]  /*01c0*/  @P1 R2UR UR4, R2 ;  /* 0x00000000020413c2 */ /* 0x00423000000e0000 */
[----:B------:R1:W2:Y:S02]  /*01d0*/  @P1 R2UR UR5, R3 ;  /* 0x00000000030513c2 */ /* 0x0002a400000e0000 */
[----:B012---:R-:W-:Y:S05]  /*01e0*/  @P2 EXIT ;  /* 0x000000000000294d */ /* 0x007fea0003800000 */
[----:B------:R-:W-:Y:S01]  /*01f0*/  IMAD.X R23, RZ, RZ, c[0x0][0x1cc], P3 ;  /* 0x00007300ff177624 */ /* 0x000fe200018e06ff */
[----:B------:R0:W2:Y:S04]  /*0200*/  LDG.E.64 R12, [R8.64] ;  /* 0x00000006080c7981 */ /* 0x0000a8000c1e1b00 */
[----:B------:R0:W3:Y:S04]  /*0210*/  LDG.E.64 R18, [R8.64+0x100] ;  /* 0x0001000608127981 */ /* 0x0000e8000c1e1b00 */
[----:B------:R1:W4:Y:S04]  /*0220*/  LDG.E.64 R16, [R22.64] ;  /* 0x0000000616107981 */ /* 0x000328000c1e1b00 */
[----:B------:R1:W4:Y:S01]  /*0230*/  LDG.E.64 R34, [R22.64+0x100] ;  /* 0x0001000616227981 */ /* 0x000322000c1e1b00 */
        /* <DEDUP_REMOVED lines=11> */
[----:B0-----:R-:W-:Y:S01]  /*02f0*/  IMAD R8, R3, -0x326172a9, RZ ;  /* 0xcd9e8d5703087824 */ /* 0x001fe200078e02ff */
[----:B------:R-:W-:Y:S01]  /*0300*/  SHF.R.U32.HI R0, RZ, 0x2, R21 ;  /* 0x00000002ff007819 */ /* 0x000fe20000011615 */
[----:B------:R-:W-:Y:S01]  /*0310*/  UIADD3 UR14, UR5, 0x32370b8f, URZ ;  /* 0x32370b8f050e7890 */ /* 0x000fe2000fffe03f */
[--C-:B------:R-:W-:Y:S01]  /*0320*/  SHF.R.U64 R37, R14, 0x10, R15.reuse ;  /* 0x000000100e257819 */ /* 0x100fe2000000120f */
[C---:B------:R-:W-:Y:S01]  /*0330*/  IMAD.HI.U32 R6, R2.reuse, -0x2daee0ad, RZ ;  /* 0xd2511f5302067827 */ /* 0x040fe200078e00ff */
[----:B------:R-:W-:Y:S01]  /*0340*/  LOP3.LUT R7, R7, UR4, R0, 0x96, !PT ;  /* 0x0000000407077c12 */ /* 0x000fe2000f8e9600 */
[----:B------:R-:W-:Y:S01]  /*0350*/  UIADD3 UR13, UR4, -0x255992d5, URZ ;  /* 0xdaa66d2b040d7890 */ /* 0x000fe2000fffe03f */
[----:B------:R-:W-:Y:S01]  /*0360*/  SHF.R.U32.HI R38, RZ, 0x10, R15 ;  /* 0x00000010ff267819 */ /* 0x000fe2000001160f */
[----:B------:R-:W-:Y:S01]  /*0370*/  IMAD R21, R2, -0x2daee0ad, RZ ;  /* 0xd2511f5302157824 */ /* 0x000fe200078e02ff */
[----:B------:R-:W-:Y:S01]  /*0380*/  LOP3.LUT R6, R6, UR5, RZ, 0x3c, !PT ;  /* 0x0000000506067c12 */ /* 0x000fe2000f8e3cff */
[----:B-1----:R-:W-:Y:S01]  /*0390*/  IMAD.HI.U32 R22, R7, -0x2daee0ad, RZ ;  /* 0xd2511f5307167827 */ /* 0x002fe200078e00ff */
[----:B------:R-:W-:Y:S01]  /*03a0*/  UIADD3 UR15, UR4, 0x78dde6e4, URZ ;  /* 0x78dde6e4040f7890 */ /* 0x000fe2000fffe03f */
[----:B------:R-:W-:Y:S01]  /*03b0*/  SHF.R.U64 R39, R10, 0x10, R11 ;  /* 0x000000100a277819 */ /* 0x000fe2000000120b */
        /* <DEDUP_REMOVED lines=33> */
[----:B------:R-:W-:Y:S01]  /*05d0*/  LOP3.LUT R59, R20, 0x3, RZ, 0xc0, !PT ;  /* 0x00000003143b7812 */ /* 0x000fe200078ec0ff */
[----:B------:R-:W-:Y:S01]  /*05e0*/  HADD2.F32 R37, -RZ, R37.H0_H0 ;  /* 0x20000025ff257230 */ /* 0x000fe20000004100 */
[----:B------:R-:W-:Y:S01]  /*05f0*/  IMAD R6, R6, -0x2daee0ad, RZ ;  /* 0xd2511f5306067824 */ /* 0x000fe200078e02ff */
[----:B------:R-:W-:Y:S01]  /*0600*/  LOP3.LUT R7, R22, UR15, R7, 0x96, !PT ;  /* 0x0000000f16077c12 */ /* 0x000fe2000f8e9607 */
[----:B------:R-:W-:Y:S01]  /*0610*/  IMAD.HI.U32 R21, R8, -0x2daee0ad, RZ ;  /* 0xd2511f5308157827 */ /* 0x000fe200078e00ff */
[----:B------:R-:W-:Y:S01]  /*0620*/  HADD2.F32 R38, -RZ, R38.H0_H0 ;  /* 0x20000026ff267230 */ /* 0x000fe20000004100 */
[----:B------:R-:W-:Y:S01]  /*0630*/  ULDC.U8 UR8, c[0x0][0x1f0] ;  /* 0x00007c0000087ab9 */ /* 0x000fe20000000000 */
[----:B------:R-:W-:Y:S01]  /*0640*/  HADD2.F32 R39, -RZ, R39.H0_H0 ;  /* 0x20000027ff277230 */ /* 0x000fe20000004100 */
[----:B------:R-:W-:Y:S01]  /*0650*/  IMAD.HI.U32 R22, R7, -0x2daee0ad, RZ ;  /* 0xd2511f5307167827 */ /* 0x000fe200078e00ff */
[----:B------:R-:W-:Y:S01]  /*0660*/  LOP3.LUT R6, R21, UR16, R6, 0x96, !PT ;  /* 0x0000001015067c12 */ /* 0x000fe2000f8e9606 */
[----:B------:R-:W-:-:S02]  /*0670*/  HADD2.F32 R40, -RZ, R40.H0_H0 ;  /* 0x20000028ff287230 */ /* 0x000fc40000004100 */
[----:B------:R-:W-:Y:S02]  /*0680*/  IMAD R21, R8, -0x2daee0ad, RZ ;  /* 0xd2511f5308157824 */ /* 0x000fe400078e02ff */
[----:B------:R-:W-:Y:S02]  /*0690*/  IMAD R9, R9, -0x326172a9, RZ ;  /* 0xcd9e8d5709097824 */ /* 0x000fe400078e02ff */
        /* <DEDUP_REMOVED lines=18> */
[----:B------:R-:W-:Y:S01]  /*07c0*/  IMAD.WIDE.U32 R6, R8, -0x2daee0ad, RZ ;  /* 0xd2511f5308067825 */ /* 0x000fe200078e00ff */
[----:B------:R-:W-:-:S04]  /*07d0*/  LOP3.LUT R21, R22, UR23, R21, 0x96, !PT ;  /* 0x0000001716157c12 */ /* 0x000fc8000f8e9615 */
[----:B------:R-:W-:Y:S01]  /*07e0*/  LOP3.LUT R8, R7, UR24, R23, 0x96, !PT ;  /* 0x0000001807087c12 */ /* 0x000fe2000f8e9617 */
[----:B------:R-:W-:-:S04]  /*07f0*/  IMAD.HI.U32 R45, R21, -0x2daee0ad, RZ ;  /* 0xd2511f53152d7827 */ /* 0x000fc800078e00ff */
[----:B------:R-:W-:Y:S01]  /*0800*/  IMAD R7, R9, -0x326172a9, RZ ;  /* 0xcd9e8d5709077824 */ /* 0x000fe200078e02ff */
[----:B------:R-:W-:Y:S01]  /*0810*/  LOP3.LUT R45, R45, UR25, R6, 0x96, !PT ;  /* 0x000000192d2d7c12 */ /* 0x000fe2000f8e9606 */
[----:B------:R-:W-:-:S04]  /*0820*/  IMAD.WIDE.U32 R8, R8, -0x326172a9, RZ ;  /* 0xcd9e8d5708087825 */ /* 0x000fc800078e00ff */
[----:B------:R-:W-:Y:S01]  /*0830*/  IMAD R44, R21, -0x2daee0ad, RZ ;  /* 0xd2511f53152c7824 */ /* 0x000fe200078e02ff */
[----:B------:R-:W-:Y:S01]  /*0840*/  LOP3.LUT R6, R9, UR26, R7, 0x96, !PT ;  /* 0x0000001a09067c12 */ /* 0x000fe2000f8e9607 */
        /* <DEDUP_REMOVED lines=26> */
.L_x_7326:
[----:B------:R-:W-:-:S04]  /*09f0*/  IMAD.MOV.U32 R60, RZ, RZ, 0x4 ;  /* 0x00000004ff3c7424 */ /* 0x000fc800078e00ff */
[----:B------:R-:W-:-:S06]  /*0a00*/  IMAD.WIDE R24, R5, R60, c[0x0][0x1d0] ;  /* 0x0000740005187625 */ /* 0x000fcc00078e023c */
[----:B------:R-:W2:Y:S01]  /*0a10*/  LDG.E R24, [R24.64] ;  /* 0x0000000618187981 */ /* 0x000ea2000c1e1900 */
[----:B------:R-:W-:Y:S01]  /*0a20*/  ISETP.NE.U32.AND P0, PT, RZ, c[0x0][0x180], PT ;  /* 0x00006000ff007a0c */ /* 0x000fe20003f05070 */
[----:B------:R-:W-:Y:S01]  /*0a30*/  IMAD R26, R5, c[0x0][0x168], RZ ;  /* 0x00005a00051a7a24 */ /* 0x000fe200078e02ff */
[----:B------:R-:W-:Y:S02]  /*0a40*/  MOV R43, RZ ;  /* 0x000000ff002b7202 */ /* 0x000fe40000000f00 */
[----:B------:R-:W-:Y:S02]  /*0a50*/  ISETP.NE.AND.EX P0, PT, RZ, c[0x0][0x184], PT, P0 ;  /* 0x00006100ff007a0c */ /* 0x000fe40003f05300 */
[----:B------:R-:W-:-:S04]  /*0a60*/  SHF.R.S32.HI R27, RZ, 0x1f, R26 ;  /* 0x0000001fff1b7819 */ /* 0x000fc8000001141a */
[----:B------:R-:W-:-:S04]  /*0a70*/  LEA.HI R27, R27, R26, RZ, 0x2 ;  /* 0x0000001a1b1b7211 */ /* 0x000fc800078f10ff */
[----:B------:R-:W-:-:S03]  /*0a80*/  LEA.HI.SX32 R61, R27, R4, 0x1e ;  /* 0x000000041b3d7211 */ /* 0x000fc600078ff2ff */
[----:B------:R-:W-:-:S04]  /*0a90*/  @P0 IMAD.MOV.U32 R30, RZ, RZ, 0x10 ;  /* 0x00000010ff1e0424 */ /* 0x000fc800078e00ff */
        /* <DEDUP_REMOVED lines=33> */
.L_x_7248:
[----:B------:R-:W-:Y:S02]  /*0cb0*/  MOV R42, R8 ;  /* 0x00000008002a7202 */ /* 0x000fe40000000f00 */
.L_x_7249:
[----:B------:R-:W-:Y:S05]  /*0cc0*/  BSYNC B2 ;  /* 0x0000000000027941 */ /* 0x000fea0003800000 */
.L_x_7247:
        /* <DEDUP_REMOVED lines=16> */
.L_x_7253:
[----:B------:R-:W-:Y:S05]  /*0dd0*/  BSYNC B3 ;  /* 0x0000000000037941 */ /* 0x000fea0003800000 */
.L_x_7252:
        /* <DEDUP_REMOVED lines=43> */
.L_x_7251:
[----:B------:R-:W-:Y:S05]  /*1090*/  BSYNC B2 ;  /* 0x0000000000027941 */ /* 0x000fea0003800000 */
.L_x_7250:
        /* <DEDUP_REMOVED lines=10> */
.L_x_7246:
[----:B0-----:R-:W-:Y:S05]  /*1140*/  BSYNC B1 ;  /* 0x0000000000017941 */ /* 0x001fea0003800000 */
.L_x_7245:
        /* <DEDUP_REMOVED lines=18> */
.L_x_7257:
[----:B------:R-:W-:Y:S02]  /*1270*/  IMAD.MOV.U32 R42, RZ, RZ, R8 ;  /* 0x000000ffff2a7224 */ /* 0x000fe400078e0008 */
.L_x_7258:
[----:B------:R-:W-:Y:S05]  /*1280*/  BSYNC B2 ;  /* 0x0000000000027941 */ /* 0x000fea0003800000 */
.L_x_7256:
        /* <DEDUP_REMOVED lines=16> */
.L_x_7262:
[----:B------:R-:W-:Y:S05]  /*1390*/  BSYNC B3 ;  /* 0x0000000000037941 */ /* 0x000fea0003800000 */
.L_x_7261:
        /* <DEDUP_REMOVED lines=43> */
.L_x_7260:
[----:B------:R-:W-:Y:S05]  /*1650*/  BSYNC B2 ;  /* 0x0000000000027941 */ /* 0x000fea0003800000 */
.L_x_7259:
        /* <DEDUP_REMOVED lines=10> */
.L_x_7255:
[----:B------:R-:W-:Y:S05]  /*1700*/  BSYNC B1 ;  /* 0x0000000000017941 */ /* 0x000fea0003800000 */
.L_x_7254:
        /* <DEDUP_REMOVED lines=18> */
.L_x_7266:
[----:B------:R-:W-:Y:S02]  /*1830*/  IMAD.MOV.U32 R42, RZ, RZ, R8 ;  /* 0x000000ffff2a7224 */ /* 0x000fe400078e0008 */
.L_x_7267:
[----:B------:R-:W-:Y:S05]  /*1840*/  BSYNC B2 ;  /* 0x0000000000027941 */ /* 0x000fea0003800000 */
.L_x_7265:
        /* <DEDUP_REMOVED lines=16> */
.L_x_7271:
[----:B------:R-:W-:Y:S05]  /*1950*/  BSYNC B3 ;  /* 0x0000000000037941 */ /* 0x000fea0003800000 */
.L_x_7270:
        /* <DEDUP_REMOVED lines=43> */
.L_x_7269:
[----:B------:R-:W-:Y:S05]  /*1c10*/  BSYNC B2 ;  /* 0x0000000000027941 */ /* 0x000fea0003800000 */
.L_x_7268:
        /* <DEDUP_REMOVED lines=10> */
.L_x_7264:
[----:B------:R-:W-:Y:S05]  /*1cc0*/  BSYNC B1 ;  /* 0x0000000000017941 */ /* 0x000fea0003800000 */
.L_x_7263:
        /* <DEDUP_REMOVED lines=18> */
.L_x_7275:
[----:B------:R-:W-:Y:S02]  /*1df0*/  MOV R42, R8 ;  /* 0x00000008002a7202 */ /* 0x000fe40000000f00 */
.L_x_7276:
[----:B------:R-:W-:Y:S05]  /*1e00*/  BSYNC B2 ;  /* 0x0000000000027941 */ /* 0x000fea0003800000 */
.L_x_7274:
        /* <DEDUP_REMOVED lines=16> */
.L_x_7280:
[----:B------:R-:W-:Y:S05]  /*1f10*/  BSYNC B3 ;  /* 0x0000000000037941 */ /* 0x000fea0003800000 */
.L_x_7279:
        /* <DEDUP_REMOVED lines=43> */
.L_x_7278:
[----:B------:R-:W-:Y:S05]  /*21d0*/  BSYNC B2 ;  /* 0x0000000000027941 */ /* 0x000fea0003800000 */
.L_x_7277:
        /* <DEDUP_REMOVED lines=10> */
.L_x_7273:
[----:B------:R-:W-:Y:S05]  /*2280*/  BSYNC B1 ;  /* 0x0000000000017941 */ /* 0x000fea0003800000 */
.L_x_7272:
[----:B------:R-:W-:Y:S01]  /*2290*/  IMAD.MOV.U32 R62, RZ, RZ, 0x10 ;  /* 0x00000010ff3e7424 */ /* 0x000fe200078e00ff */
[C---:B------:R-:W-:Y:S01]  /*22a0*/  IADD3 R63, R61.reuse, 0x20, RZ ;  /* 0x000000203d3f7810 */ /* 0x040fe20007ffe0ff */
[----:B------:R-:W-:Y:S02]  /*22b0*/  BSSY B1, `(.L_x_7281) ;  /* 0x0000010000017945 */ /* 0x000fe40003800000 */
[----:B------:R-:W-:Y:S01]  /*22c0*/  IMAD.WIDE.U32 R28, R61, R62, c[0x0][0x188] ;  /* 0x000062003d1c7625 */ /* 0x000fe200078e003e */
[----:B------:R-:W-:-:S03]  /*22d0*/  IADD3 R61, R43, 0x20, RZ ;  /* 0x000000202b3d7810 */ /* 0x000fc60007ffe0ff */
[----:B------:R-:W-:Y:S01]  /*22e0*/  @P0 IMAD.WIDE.U32 R30, R63, R62, c[0x0][0x180] ;  /* 0x000060003f1e0625 */ /* 0x000fe200078e003e */
        /* <DEDUP_REMOVED lines=12> */
.L_x_7282:
[----:B------:R-:W-:Y:S05]  /*23b0*/  BSYNC B1 ;  /* 0x0000000000017941 */ /* 0x000fea0003800000 */
.L_x_7281:
[----:B------:R-:W-:Y:S01]  /*23c0*/  @P2 IMAD.WIDE.U32 R42, R61, R62, c[0x0][0x170] ;  /* 0x00005c003d2a2625 */ /* 0x000fe200078e003e */
[----:B------:R-:W2:Y:S04]  /*23d0*/  @P0 LDG.E.128 R16, [R30.64] ;  /* 0x000000061e100981 */ /* 0x000ea8000c1e1d00 */
[----:B-----5:R1:W5:Y:S01]  /*23e0*/  @P2 LDG.E.128 R20, [R42.64] ;  /* 0x000000062a142981 */ /* 0x020362000c1e1d00 */
[----:B------:R-:W-:Y:S01]  /*23f0*/  @!P3 ISETP.NE.U32.AND P1, PT, RZ, c[0x0][0x180], PT ;  /* 0x00006000ff00ba0c */ /* 0x000fe20003f25070 */
[----:B------:R-:W-:Y:S01]  /*2400*/  BSSY B1, `(.L_x_7283) ;  /* 0x000005a000017945 */ /* 0x000fe20003800000 */
[----:B------:R-:W-:Y:S02]  /*2410*/  @!P3 MOV R65, R64 ;  /* 0x000000400041b202 */ /* 0x000fe40000000f00 */
[----:B------:R-:W-:-:S04]  /*2420*/  @!P3 ISETP.NE.AND.EX P1, PT, RZ, c[0x0][0x184], PT, P1 ;  /* 0x00006100ff00ba0c */ /* 0x000fc80003f25310 */
[----:B0-2---:R-:W-:Y:S01]  /*2430*/  @!P3 FSEL R28, R16, RZ, P1 ;  /* 0x000000ff101cb208 */ /* 0x005fe20000800000 */
        /* <DEDUP_REMOVED lines=13> */
.L_x_7286:
[----:B------:R-:W-:Y:S02]  /*2510*/  IMAD.MOV.U32 R59, RZ, RZ, R8 ;  /* 0x000000ffff3b7224 */ /* 0x000fe400078e0008 */
.L_x_7287:
[----:B------:R-:W-:Y:S05]  /*2520*/  BSYNC B2 ;  /* 0x0000000000027941 */ /* 0x000fea0003800000 */
.L_x_7285:
        /* <DEDUP_REMOVED lines=16> */
.L_x_7291:
[----:B------:R-:W-:Y:S05]  /*2630*/  BSYNC B3 ;  /* 0x0000000000037941 */ /* 0x000fea0003800000 */
.L_x_7290:
        /* <DEDUP_REMOVED lines=43> */
.L_x_7289:
[----:B------:R-:W-:Y:S05]  /*28f0*/  BSYNC B2 ;  /* 0x0000000000027941 */ /* 0x000fea0003800000 */
.L_x_7288:
[----:B------:R-:W0:Y:S01]  /*2900*/  I2F.U32 R28, R59 ;  /* 0x0000003b001c7306 */ /* 0x000e220000201000 */
[----:B------:R-:W-:Y:S02]  /*2910*/  IMAD.MOV.U32 R29, RZ, RZ, 0x2f800000 ;  /* 0x2f800000ff1d7424 */ /* 0x000fe400078e00ff */
[----:B-----5:R-:W-:Y:S02]  /*2920*/  FMUL.FTZ R30, R20, c[0x0][0x1ec] ;  /* 0x00007b00141e7a20 */ /* 0x020fe40000410000 */
[----:B0-----:R-:W-:Y:S02]  /*2930*/  FFMA.FTZ R28, R28, R29, 1.1641532182693481445e-10 ;  /* 0x2f0000001c1c7423 */ /* 0x001fe4000001001d */
[----:B------:R-:W-:-:S03]  /*2940*/  FMUL.FTZ R29, R30, c[0x0][0x1e8] ;  /* 0x00007a001e1d7a20 */ /* 0x000fc60000410000 */
[----:B------:R-:W-:-:S04]  /*2950*/  FSETP.GTU.FTZ.AND P1, PT, R28, c[0x0][0x1e4], PT ;  /* 0x000079001c007a0b */ /* 0x000fc80003f3c000 */
[----:B------:R-:W-:Y:S02]  /*2960*/  FSEL R29, R29, RZ, !P1 ;  /* 0x000000ff1d1d7208 */ /* 0x000fe40004800000 */
[----:B------:R-:W-:-:S03]  /*2970*/  SEL R53, RZ, 0x1, P1 ;  /* 0x00000001ff357807 */ /* 0x000fc60000800000 */
[----:B------:R-:W-:-:S04]  /*2980*/  FMUL.FTZ R28, R34, R29 ;  /* 0x0000001d221c7220 */ /* 0x000fc80000410000 */
[----:B------:R-:W-:Y:S02]  /*2990*/  @P0 FADD.FTZ R28, R16, R28 ;  /* 0x0000001c101c0221 */ /* 0x000fe40000010000 */
.L_x_7284:
[----:B-1----:R-:W-:Y:S05]  /*29a0*/  BSYNC B1 ;  /* 0x0000000000017941 */ /* 0x002fea0003800000 */
.L_x_7283:
        /* <DEDUP_REMOVED lines=18> */
.L_x_7295:
[----:B------:R-:W-:Y:S02]  /*2ad0*/  MOV R59, R8 ;  /* 0x00000008003b7202 */ /* 0x000fe40000000f00 */
.L_x_7296:
[----:B------:R-:W-:Y:S05]  /*2ae0*/  BSYNC B2 ;  /* 0x0000000000027941 */ /* 0x000fea0003800000 */
.L_x_7294:
        /* <DEDUP_REMOVED lines=16> */
.L_x_7300:
[----:B------:R-:W-:Y:S05]  /*2bf0*/  BSYNC B3 ;  /* 0x0000000000037941 */ /* 0x000fea0003800000 */
.L_x_7299:
        /* <DEDUP_REMOVED lines=43> */
.L_x_7298:
[----:B------:R-:W-:Y:S05]  /*2eb0*/  BSYNC B2 ;  /* 0x0000000000027941 */ /* 0x000fea0003800000 */
.L_x_7297:
[----:B------:R-:W0:Y:S01]  /*2ec0*/  I2F.U32 R29, R59 ;  /* 0x0000003b001d7306 */ /* 0x000e220000201000 */
[----:B------:R-:W-:Y:S01]  /*2ed0*/  HFMA2.MMA R30, -RZ, RZ, 0.1171875, 0 ;  /* 0x2f800000ff1e7435 */ /* 0x000fe200000001ff */
[----:B-----5:R-:W-:-:S09]  /*2ee0*/  FMUL.FTZ R42, R21, c[0x0][0x1ec] ;  /* 0x00007b00152a7a20 */ /* 0x020fd20000410000 */
[----:B0-----:R-:W-:Y:S02]  /*2ef0*/  FFMA.FTZ R29, R29, R30, 1.1641532182693481445e-10 ;  /* 0x2f0000001d1d7423 */ /* 0x001fe4000001001e */
[----:B------:R-:W-:-:S03]  /*2f00*/  FMUL.FTZ R30, R42, c[0x0][0x1e8] ;  /* 0x00007a002a1e7a20 */ /* 0x000fc60000410000 */
[----:B------:R-:W-:-:S04]  /*2f10*/  FSETP.GTU.FTZ.AND P1, PT, R29, c[0x0][0x1e4], PT ;  /* 0x000079001d007a0b */ /* 0x000fc80003f3c000 */
[----:B------:R-:W-:Y:S02]  /*2f20*/  FSEL R30, R30, RZ, !P1 ;  /* 0x000000ff1e1e7208 */ /* 0x000fe40004800000 */
[----:B------:R-:W-:-:S03]  /*2f30*/  SEL R54, RZ, 0x1, P1 ;  /* 0x00000001ff367807 */ /* 0x000fc60000800000 */
[----:B------:R-:W-:-:S04]  /*2f40*/  FMUL.FTZ R29, R51, R30 ;  /* 0x0000001e331d7220 */ /* 0x000fc80000410000 */
[----:B------:R-:W-:Y:S02]  /*2f50*/  @P0 FADD.FTZ R29, R17, R29 ;  /* 0x0000001d111d0221 */ /* 0x000fe40000010000 */
.L_x_7293:
[----:B------:R-:W-:Y:S05]  /*2f60*/  BSYNC B1 ;  /* 0x0000000000017941 */ /* 0x000fea0003800000 */
.L_x_7292:
        /* <DEDUP_REMOVED lines=18> */
.L_x_7304:
[----:B------:R-:W-:Y:S02]  /*3090*/  IMAD.MOV.U32 R59, RZ, RZ, R8 ;  /* 0x000000ffff3b7224 */ /* 0x000fe400078e0008 */
.L_x_7305:
[----:B------:R-:W-:Y:S05]  /*30a0*/  BSYNC B2 ;  /* 0x0000000000027941 */ /* 0x000fea0003800000 */
.L_x_7303:
        /* <DEDUP_REMOVED lines=16> */
.L_x_7309:
[----:B------:R-:W-:Y:S05]  /*31b0*/  BSYNC B3 ;  /* 0x0000000000037941 */ /* 0x000fea0003800000 */
.L_x_7308:
        /* <DEDUP_REMOVED lines=43> */
.L_x_7307:
[----:B------:R-:W-:Y:S05]  /*3470*/  BSYNC B2 ;  /* 0x0000000000027941 */ /* 0x000fea0003800000 */
.L_x_7306:
        /* <DEDUP_REMOVED lines=10> */
.L_x_7302:
[----:B------:R-:W-:Y:S05]  /*3520*/  BSYNC B1 ;  /* 0x0000000000017941 */ /* 0x000fea0003800000 */
.L_x_7301:
        /* <DEDUP_REMOVED lines=18> */
.L_x_7313:
[----:B------:R-:W-:Y:S02]  /*3650*/  IMAD.MOV.U32 R66, RZ, RZ, R8 ;  /* 0x000000ffff427224 */ /* 0x000fe400078e0008 */
.L_x_7314:
[----:B------:R-:W-:Y:S05]  /*3660*/  BSYNC B2 ;  /* 0x0000000000027941 */ /* 0x000fea0003800000 */
.L_x_7312:
        /* <DEDUP_REMOVED lines=16> */
.L_x_7318:
[----:B------:R-:W-:Y:S05]  /*3770*/  BSYNC B3 ;  /* 0x0000000000037941 */ /* 0x000fea0003800000 */
.L_x_7317:
[----:B------:R-:W-:Y:S01]  /*3780*/  IMAD.HI.U32 R31, R3, -0x326172a9, RZ ;  /* 0xcd9e8d57031f7827 */ /* 0x000fe200078e00ff */
[----:B------:R-:W-:-:S03]  /*3790*/  LOP3.LUT R43, R43, UR5, R36, 0x96, !PT ;  /* 0x000000052b2b7c12 */ /* 0x000fc6000f8e9624 */
[----:B------:R-:W-:Y:S01]  /*37a0*/  IMAD R59, R3, -0x326172a9, RZ ;  /* 0xcd9e8d57033b7824 */ /* 0x000fe200078e02ff */
[----:B------:R-:W-:Y:S01]  /*37b0*/  LOP3.LUT R31, R31, UR4, R0, 0x96, !PT ;  /* 0x000000041f1f7c12 */ /* 0x000fe2000f8e9600 */
[----:B------:R-:W-:-:S04]  /*37c0*/  IMAD.WIDE.U32 R64, R43, -0x326172a9, RZ ;  /* 0xcd9e8d572b407825 */ /* 0x000fc800078e00ff */
[----:B------:R-:W-:Y:S01]  /*37d0*/  IMAD R43, R2, -0x2daee0ad, RZ ;  /* 0xd2511f53022b7824 */ /* 0x000fe200078e02ff */
        /* <DEDUP_REMOVED lines=37> */
.L_x_7316:
[----:B------:R-:W-:Y:S05]  /*3a30*/  BSYNC B2 ;  /* 0x0000000000027941 */ /* 0x000fea0003800000 */
.L_x_7315:
        /* <DEDUP_REMOVED lines=10> */
.L_x_7311:
[----:B------:R-:W-:Y:S05]  /*3ae0*/  BSYNC B1 ;  /* 0x0000000000017941 */ /* 0x000fea0003800000 */
.L_x_7310:
[----:B------:R-:W-:Y:S01]  /*3af0*/  IMAD.WIDE.U32 R42, R63, R62, c[0x0][0x188] ;  /* 0x000062003f2a7625 */ /* 0x000fe200078e003e */
[----:B------:R-:W-:Y:S01]  /*3b00*/  BSSY B1, `(.L_x_7319) ;  /* 0x0000015000017945 */ /* 0x000fe20003800000 */
[----:B------:R-:W-:Y:S02]  /*3b10*/  ISETP.NE.AND P1, PT, R4, RZ, PT ;  /* 0x000000ff0400720c */ /* 0x000fe40003f25270 */
        /* <DEDUP_REMOVED lines=9> */
[----:B0-----:R-:W-:Y:S02]  /*3bb0*/  IMAD.U32 R42, R55, 0x10000, RZ ;  /* 0x00010000372a7824 */ /* 0x001fe400078e00ff */
[----:B------:R-:W-:-:S03]  /*3bc0*/  IMAD.WIDE.U32 R60, R61, R60, c[0x0][0x190] ;  /* 0x000064003d3c7625 */ /* 0x000fc600078e003c */
[----:B------:R-:W-:Y:S02]  /*3bd0*/  LOP3.LUT R43, R42, 0xff0000, RZ, 0xc0, !PT ;  /* 0x00ff00002a2b7812 */ /* 0x000fe400078ec0ff */
[----:B------:R-:W-:-:S04]  /*3be0*/  LOP3.LUT R42, R56, 0xffff, RZ, 0xc0, !PT ;  /* 0x0000ffff382a7812 */ /* 0x000fc800078ec0ff */
[----:B------:R-:W-:Y:S02]  /*3bf0*/  LEA R42, R42, R43, 0x18 ;  /* 0x0000002b2a2a7211 */ /* 0x000fe400078ec0ff */
[----:B------:R-:W-:-:S05]  /*3c00*/  LOP3.LUT R43, R54, 0xff, RZ, 0xc0, !PT ;  /* 0x000000ff362b7812 */ /* 0x000fca00078ec0ff */
[----:B------:R-:W-:Y:S01]  /*3c10*/  IMAD R42, R43, 0x100, R42 ;  /* 0x000001002b2a7824 */ /* 0x000fe200078e022a */
[----:B------:R-:W-:-:S05]  /*3c20*/  LOP3.LUT R43, R53, 0xff, RZ, 0xc0, !PT ;  /* 0x000000ff352b7812 */ /* 0x000fca00078ec0ff */
[----:B------:R-:W-:-:S05]  /*3c30*/  IMAD.IADD R43, R42, 0x1, R43 ;  /* 0x000000012a2b7824 */ /* 0x000fca00078e022b */
[----:B------:R0:W-:Y:S02]  /*3c40*/  STG.E [R60.64], R43 ;  /* 0x0000002b3c007986 */ /* 0x0001e4000c101906 */
.L_x_7320:
[----:B0-----:R-:W-:Y:S05]  /*3c50*/  BSYNC B1 ;  /* 0x0000000000017941 */ /* 0x001fea0003800000 */
.L_x_7319:
[----:B------:R-:W-:Y:S01]  /*3c60*/  FADD.FTZ R65, R62, R31 ;  /* 0x0000001f3e417221 */ /* 0x000fe20000010000 */
[----:B------:R-:W-:Y:S05]  /*3c70*/  BRA.DIV ~URZ, `(.L_x_7321) ;  /* 0x000006227f007947 */ /* 0x000fea000b800000 */
[----:B------:R0:W1:Y:S02]  /*3c80*/  SHFL.BFLY PT, R60, R65, 0x1, 0x1f ;  /* 0x0c201f00413c7f89 */ /* 0x00006400000e0000 */
.L_x_7327:
        /* <DEDUP_REMOVED lines=36> */
.L_x_7328:
        /* <DEDUP_REMOVED lines=17> */
[----:B-1----:R-:W-:Y:S01]  /*3fe0*/  FSEL R63, R63, RZ, !P0 ;  /* 0x000000ff3f3f7208 */ /* 0x002fe20004000000 */
[----:B------:R-:W-:Y:S01]  /*3ff0*/  IMAD.MOV.U32 R43, RZ, RZ, 0x10 ;  /* 0x00000010ff2b7424 */ /* 0x000fe200078e00ff */
[----:B------:R-:W-:-:S03]  /*4000*/  IADD3 R57, R57, -0x1, RZ ;  /* 0xffffffff39397810 */ /* 0x000fc60007ffe0ff */
[----:B------:R-:W-:Y:S02]  /*4010*/  FADD.FTZ R26, -R63, R26 ;  /* 0x0000001a3f1a7221 */ /* 0x000fe40000010100 */
[----:B------:R-:W-:Y:S02]  /*4020*/  IMAD R57, R57, c[0x0][0x168], RZ ;  /* 0x00005a0039397a24 */ /* 0x000fe400078e02ff */
[----:B------:R-:W-:Y:S02]  /*4030*/  FADD.FTZ R62, -R63, R30 ;  /* 0x0000001e3f3e7221 */ /* 0x000fe40000010100 */
[----:B------:R-:W-:Y:S01]  /*4040*/  FMUL.FTZ R30, R65, R26 ;  /* 0x0000001a411e7220 */ /* 0x000fe20000410000 */
[----:B------:R-:W-:Y:S01]  /*4050*/  SHF.R.S32.HI R26, RZ, 0x1f, R57 ;  /* 0x0000001fff1a7819 */ /* 0x000fe20000011439 */
[C---:B------:R-:W-:Y:S02]  /*4060*/  FADD.FTZ R42, -R63.reuse, R25 ;  /* 0x000000193f2a7221 */ /* 0x040fe40000010100 */
[C---:B------:R-:W-:Y:S01]  /*4070*/  FADD.FTZ R24, -R63.reuse, R24 ;  /* 0x000000183f187221 */ /* 0x040fe20000010100 */
[----:B------:R-:W-:Y:S01]  /*4080*/  LEA.HI R57, R26, R57, RZ, 0x2 ;  /* 0x000000391a397211 */ /* 0x000fe200078f10ff */
[----:B------:R-:W-:-:S02]  /*4090*/  FADD.FTZ R58, -R63, R27 ;  /* 0x0000001b3f3a7221 */ /* 0x000fc40000010100 */
[----:B------:R-:W-:Y:S01]  /*40a0*/  FADD.FTZ R28, -R63, R28 ;  /* 0x0000001c3f1c7221 */ /* 0x000fe20000010100 */
[----:B------:R-:W-:Y:S01]  /*40b0*/  LEA.HI.SX32 R57, R57, R4, 0x1e ;  /* 0x0000000439397211 */ /* 0x000fe200078ff2ff */
[C---:B------:R-:W-:Y:S02]  /*40c0*/  FADD.FTZ R60, -R63.reuse, R29 ;  /* 0x0000001d3f3c7221 */ /* 0x040fe40000010100 */
[----:B------:R-:W-:Y:S02]  /*40d0*/  FADD.FTZ R64, -R63, R31 ;  /* 0x0000001f3f407221 */ /* 0x000fe40000010100 */
[----:B------:R-:W-:Y:S01]  /*40e0*/  FMUL.FTZ R25, R65, R42 ;  /* 0x0000002a41197220 */ /* 0x000fe20000410000 */
[----:B------:R-:W-:Y:S01]  /*40f0*/  IADD3 R42, R57, 0x20, RZ ;  /* 0x00000020392a7810 */ /* 0x000fe20007ffe0ff */
        /* <DEDUP_REMOVED lines=18> */
.L_x_7324:
[----:B-1----:R-:W-:Y:S05]  /*4220*/  BSYNC B1 ;  /* 0x0000000000017941 */ /* 0x002fea0003800000 */
.L_x_7323:
[----:B0-----:R-:W-:-:S05]  /*4230*/  MOV R24, c[0x0][0x160] ;  /* 0x0000580000187a02 */ /* 0x001fca0000000f00 */
[----:B------:R-:W-:-:S05]  /*4240*/  IMAD R5, R24, 0x4, R5 ;  /* 0x0000000418057824 */ /* 0x000fca00078e0205 */
[----:B------:R-:W-:-:S13]  /*4250*/  ISETP.GE.AND P0, PT, R5, c[0x0][0x164], PT ;  /* 0x0000590005007a0c */ /* 0x000fda0003f06270 */
[----:B-----5:R-:W-:Y:S01]  /*4260*/  @P0 CALL.REL.NOINC `(.L_x_7325) ;  /* 0x0000001000000944 */ /* 0x020fe20003c00000 */
[----:B------:R-:W-:Y:S05]  /*4270*/  BRA `(.L_x_7326) ;  /* 0xffffc77000007947 */ /* 0x000fea000383ffff */
.L_x_7325:
[----:B------:R-:W-:Y:S05]  /*4280*/  BSYNC B0 ;  /* 0x0000000000007941 */ /* 0x000fea0003800000 */
.L_x_7244:
[----:B------:R-:W-:Y:S05]  /*4290*/  EXIT ;  /* 0x000000000000794d */ /* 0x000fea0003800000 */
.L_x_7321:
[----:B------:R-:W-:Y:S01]  /*42a0*/  HFMA2.MMA R62, -RZ, RZ, 0, 5.9604644775390625e-08 ;  /* 0x00000001ff3e7435 */ /* 0x000fe200000001ff */
[----:B------:R-:W-:Y:S01]  /*42b0*/  IMAD.MOV.U32 R61, RZ, RZ, 0x1f ;  /* 0x0000001fff3d7424 */ /* 0x000fe200078e00ff */
[----:B------:R-:W-:Y:S02]  /*42c0*/  MOV R60, 0xffffffff ;  /* 0xffffffff003c7802 */ /* 0x000fe40000000f00 */
[----:B------:R-:W-:Y:S02]  /*42d0*/  MOV R42, 0x42f0 ;  /* 0x000042f0002a7802 */ /* 0x000fe40000000f00 */
[----:B-----5:R-:W-:Y:S05]  /*42e0*/  CALL.REL.NOINC `($__internal_143_$__cuda_sm70_shflsync_bfly_p) ;  /* 0x0000048000007944 */ /* 0x020fea0003c00000 */
[----:B01----:R-:W-:Y:S05]  /*42f0*/  BRA `(.L_x_7327) ;  /* 0xfffff99000007947 */ /* 0x003fea000383ffff */
.L_x_7322:
[----:B------:R-:W-:Y:S01]  /*4300*/  HFMA2.MMA R61, -RZ, RZ, 0, 1.847743988037109375e-06 ;  /* 0x0000001fff3d7435 */ /* 0x000fe200000001ff */
[----:B------:R-:W-:Y:S01]  /*4310*/  IMAD.MOV.U32 R62, RZ, RZ, 0x2 ;  /* 0x00000002ff3e7424 */ /* 0x000fe200078e00ff */
[----:B------:R-:W-:Y:S01]  /*4320*/  MOV R42, 0x4350 ;  /* 0x00004350002a7802 */ /* 0x000fe20000000f00 */
[----:B------:R-:W-:-:S03]  /*4330*/  IMAD.MOV.U32 R60, RZ, RZ, -0x1 ;  /* 0xffffffffff3c7424 */ /* 0x000fc600078e00ff */
[----:B-----5:R-:W-:Y:S05]  /*4340*/  CALL.REL.NOINC `($__internal_143_$__cuda_sm70_shflsync_bfly_p) ;  /* 0x0000042000007944 */ /* 0x020fea0003c00000 */
[----:B01----:R-:W-:Y:S01]  /*4350*/  FADD.FTZ R65, R65, R60 ;  /* 0x0000003c41417221 */ /* 0x003fe20000010000 */
[----:B------:R-:W-:Y:S01]  /*4360*/  MOV R62, 0x4 ;  /* 0x00000004003e7802 */ /* 0x000fe20000000f00 */
[----:B------:R-:W-:Y:S01]  /*4370*/  IMAD.MOV.U32 R61, RZ, RZ, 0x1f ;  /* 0x0000001fff3d7424 */ /* 0x000fe200078e00ff */
[----:B------:R-:W-:-:S02]  /*4380*/  MOV R60, 0xffffffff ;  /* 0xffffffff003c7802 */ /* 0x000fc40000000f00 */
[----:B------:R-:W-:Y:S02]  /*4390*/  MOV R42, 0x43b0 ;  /* 0x000043b0002a7802 */ /* 0x000fe40000000f00 */
[----:B------:R-:W-:Y:S05]  /*43a0*/  CALL.REL.NOINC `($__internal_143_$__cuda_sm70_shflsync_bfly_p) ;  /* 0x000003c000007944 */ /* 0x000fea0003c00000 */
[----:B0-----:R-:W-:Y:S01]  /*43b0*/  HFMA2.MMA R61, -RZ, RZ, 0, 1.847743988037109375e-06 ;  /* 0x0000001fff3d7435 */ /* 0x001fe200000001ff */
[----:B-1----:R-:W-:Y:S01]  /*43c0*/  FADD.FTZ R65, R65, R60 ;  /* 0x0000003c41417221 */ /* 0x002fe20000010000 */
[----:B------:R-:W-:Y:S01]  /*43d0*/  MOV R42, 0x4410 ;  /* 0x00004410002a7802 */ /* 0x000fe20000000f00 */
[----:B------:R-:W-:Y:S02]  /*43e0*/  IMAD.MOV.U32 R62, RZ, RZ, 0x8 ;  /* 0x00000008ff3e7424 */ /* 0x000fe400078e00ff */
[----:B------:R-:W-:Y:S02]  /*43f0*/  IMAD.MOV.U32 R60, RZ, RZ, -0x1 ;  /* 0xffffffffff3c7424 */ /* 0x000fe400078e00ff */
[----:B------:R-:W-:Y:S05]  /*4400*/  CALL.REL.NOINC `($__internal_143_$__cuda_sm70_shflsync_bfly_p) ;  /* 0x0000036000007944 */ /* 0x000fea0003c00000 */
[----:B01----:R-:W-:Y:S01]  /*4410*/  FADD.FTZ R65, R65, R60 ;  /* 0x0000003c41417221 */ /* 0x003fe20000010000 */
[----:B------:R-:W-:Y:S01]  /*4420*/  MOV R62, 0x10 ;  /* 0x00000010003e7802 */ /* 0x000fe20000000f00 */
[----:B------:R-:W-:Y:S01]  /*4430*/  IMAD.MOV.U32 R61, RZ, RZ, 0x1f ;  /* 0x0000001fff3d7424 */ /* 0x000fe200078e00ff */
[----:B------:R-:W-:Y:S02]  /*4440*/  MOV R60, 0xffffffff ;  /* 0xffffffff003c7802 */ /* 0x000fe40000000f00 */
[----:B------:R-:W-:-:S02]  /*4450*/  MOV R42, 0x4470 ;  /* 0x00004470002a7802 */ /* 0x000fc40000000f00 */
[----:B------:R-:W-:Y:S05]  /*4460*/  CALL.REL.NOINC `($__internal_143_$__cuda_sm70_shflsync_bfly_p) ;  /* 0x0000030000007944 */ /* 0x000fea0003c00000 */
        /* <DEDUP_REMOVED lines=22> */
[----:B------:R-:W-:Y:S05]  /*45d0*/  CALL.REL.NOINC `($__internal_143_$__cuda_sm70_shflsync_bfly_p) ;  /* 0x0000019000007944 */ /* 0x000fea0003c00000 */
[----:B01----:R-:W-:Y:S01]  /*45e0*/  FADD.FTZ R65, R65, R60 ;  /* 0x0000003c41417221 */ /* 0x003fe20000010000 */
[----:B------:R-:W-:Y:S01]  /*45f0*/  MOV R62, 0x2 ;  /* 0x00000002003e7802 */ /* 0x000fe20000000f00 */
[----:B------:R-:W-:Y:S01]  /*4600*/  IMAD.MOV.U32 R61, RZ, RZ, 0x1f ;  /* 0x0000001fff3d7424 */ /* 0x000fe200078e00ff */
[----:B------:R-:W-:Y:S02]  /*4610*/  MOV R60, 0xffffffff ;  /* 0xffffffff003c7802 */ /* 0x000fe40000000f00 */
[----:B------:R-:W-:Y:S02]  /*4620*/  MOV R42, 0x4640 ;  /* 0x00004640002a7802 */ /* 0x000fe40000000f00 */
[----:B------:R-:W-:Y:S05]  /*4630*/  CALL.REL.NOINC `($__internal_143_$__cuda_sm70_shflsync_bfly_p) ;  /* 0x0000013000007944 */ /* 0x000fea0003c00000 */
[----:B0-----:R-:W-:Y:S01]  /*4640*/  HFMA2.MMA R61, -RZ, RZ, 0, 1.847743988037109375e-06 ;  /* 0x0000001fff3d7435 */ /* 0x001fe200000001ff */
[----:B-1----:R-:W-:Y:S01]  /*4650*/  FADD.FTZ R65, R65, R60 ;  /* 0x0000003c41417221 */ /* 0x002fe20000010000 */
[----:B------:R-:W-:Y:S01]  /*4660*/  MOV R42, 0x46a0 ;  /* 0x000046a0002a7802 */ /* 0x000fe20000000f00 */
[----:B------:R-:W-:Y:S02]  /*4670*/  IMAD.MOV.U32 R62, RZ, RZ, 0x4 ;  /* 0x00000004ff3e7424 */ /* 0x000fe400078e00ff */
[----:B------:R-:W-:-:S02]  /*4680*/  IMAD.MOV.U32 R60, RZ, RZ, -0x1 ;  /* 0xffffffffff3c7424 */ /* 0x000fc400078e00ff */
[----:B------:R-:W-:Y:S05]  /*4690*/  CALL.REL.NOINC `($__internal_143_$__cuda_sm70_shflsync_bfly_p) ;  /* 0x000000d000007944 */ /* 0x000fea0003c00000 */
        /* <DEDUP_REMOVED lines=12> */
[----:B01----:R-:W-:Y:S05]  /*4760*/  BRA `(.L_x_7328) ;  /* 0xfffff76000007947 */ /* 0x003fea000383ffff */
        .weak           $__internal_143_$__cuda_sm70_shflsync_bfly_p
        .type           $__internal_143_$__cuda_sm70_shflsync_bfly_p,@function
        .size           $__internal_143_$__cuda_sm70_shflsync_bfly_p,(.L_x_8331 - $__internal_143_$__cuda_sm70_shflsync_bfly_p)
$__internal_143_$__cuda_sm70_shflsync_bfly_p:
[----:B------:R-:W-:Y:S01]  /*4770*/  MOV R43, 0x0 ;  /* 0x00000000002b7802 */ /* 0x000fe20000000f00 */
[----:B------:R-:W-:Y:S04]  /*4780*/  WARPSYNC R60 ;  /* 0x0000003c00007348 */ /* 0x000fe80003800000 */
[----:B------:R0:W1:Y:S01]  /*4790*/  SHFL.BFLY PT, R60, R65, R62, R61 ;  /* 0x0c00003e413c7389 */ /* 0x00006200000e003d */
[----:B------:R-:W-:Y:S05]  /*47a0*/  RET.REL.NODEC R42 `(_ZN10layer_norm13ln_fwd_kernelINS_13Kernel_traitsI6__halfffffjLj256ELj1ELj4ELj1ELj16ENS_18Kernel_traits_baseILj256ES2_ffffjLj128EEEEELb1ELb1ELb1ELb1EEEvNS_9FwdParamsE) ;  /* 0xffffb8502a007950 */ /* 0x000fea0003c3ffff */
.L_x_7329:
        /* <DEDUP_REMOVED lines=13> */
.L_x_8331:


//--------------------- .text._ZN10layer_norm13ln_fwd_kernelINS_13Kernel_traitsIfffffjLj256ELj1ELj4ELj1ELj16ENS_18Kernel_traits_baseILj256EfffffjLj128EEEEELb0ELb0ELb0ELb0EEEvNS_9FwdParamsE --------------------------
	.section	.text._ZN10layer_norm13ln_fwd_kernelINS_13Kernel_traitsIfffffjLj256ELj1ELj4ELj1ELj16ENS_18Kernel_traits_baseILj256EfffffjLj128EEEEELb0ELb0ELb0ELb0EEEvNS_9FwdParamsE,"ax",@progbits
	.sectioninfo	@"SHI_REGISTERS=48"
	.align	128
        .global         _ZN10layer_norm13ln_fwd_kernelINS_13Kernel_traitsIfffffjLj256ELj1ELj4ELj1ELj16ENS_18Kernel_traits_baseILj256EfffffjLj128EEEEELb0ELb0ELb0ELb0EEEvNS_9FwdParamsE
        .type           _ZN10layer_norm13ln_fwd_kernelINS_13Kernel_traitsIfffffjLj256ELj1ELj4ELj1ELj16ENS_18Kernel_traits_baseILj256EfffffjLj128EEEEELb0ELb0ELb0ELb0EEEvNS_9FwdParamsE,@function
        .size           _ZN10layer_norm13ln_fwd_kernelINS_13Kernel_traitsIfffffjLj256ELj1ELj4ELj1ELj16ENS_18Kernel_traits_baseILj256EfffffjLj128EEEEELb0ELb0ELb0ELb0EEEvNS_9FwdParamsE,(.L_x_8332 - _ZN10layer_norm13ln_fwd_kernelINS_13Kernel_traitsIfffffjLj256ELj1ELj4ELj1ELj16ENS_18Kernel_traits_baseILj256EfffffjLj128EEEEELb0ELb0ELb0ELb0EEEvNS_9FwdParamsE)
        .other          _ZN10layer_norm13ln_fwd_kernelINS_13Kernel_traitsIfffffjLj256ELj1ELj4ELj1ELj16ENS_18Kernel_traits_baseILj256EfffffjLj128EEEEELb0ELb0ELb0ELb0EEEvNS_9FwdParamsE,@"STO_CUDA_ENTRY STV_DEFAULT"
_ZN10layer_norm13ln_fwd_kernelINS_13Kernel_traitsIfffffjLj256ELj1ELj4ELj1ELj16ENS_18Kernel_traits_baseILj256EfffffjLj128EEEEELb0ELb0ELb0ELb0EEEvNS_9FwdParamsE:
.text._ZN10layer_norm13ln_fwd_kernelINS_13Kernel_traitsIfffffjLj256ELj1ELj4ELj1ELj16ENS_18Kernel_traits_baseILj256EfffffjLj128EEEEELb0ELb0ELb0ELb0EEEvNS_9FwdParamsE:
        /* <DEDUP_REMOVED lines=18> */
[----:B------:R-:W-:Y:S01]  /*0120*/  HFMA2.MMA R12, -RZ, RZ, 0, 9.5367431640625e-07 ;  /* 0x00000010ff0c7435 */ /* 0x000fe200000001ff */
[----:B------:R-:W-:Y:S01]  /*0130*/  CS2R R10, SRZ ;  /* 0x00000000000a7805 */ /* 0x000fe2000001ff00 */
[----:B------:R-:W-:Y:S01]  /*0140*/  CS2R R8, SRZ ;  /* 0x0000000000087805 */ /* 0x000fe2000001ff00 */
[----:B------:R-:W-:-:S07]  /*0150*/  ISETP.NE.AND.EX P0, PT, RZ, c[0x0][0x21c], PT, P0 ;  /* 0x00008700ff007a0c */ /* 0x000fce0003f05300 */
[----:B------:R-:W-:-:S06]  /*0160*/  IMAD.WIDE.U32 R12, R3, R12, c[0x0][0x1b0] ;  /* 0x00006c00030c7625 */ /* 0x000fcc00078e000c */
[C---:B------:R-:W-:Y:S01]  /*0170*/  @P0 LEA R4, P4, R3.reuse, c[0x0][0x218], 0x4 ;  /* 0x0000860003040a11 */ /* 0x040fe200078820ff */
[----:B------:R-:W5:Y:S03]  /*0180*/  LDG.E.128 R12, [R12.64] ;  /* 0x000000040c0c7981 */ /* 0x000f66000c1e1d00 */
[----:B------:R-:W-:-:S05]  /*0190*/  @P0 LEA.HI.X R5, R3, c[0x0][0x21c], RZ, 0x4, P4 ;  /* 0x0000870003050a11 */ /* 0x000fca00020f24ff */
[----:B------:R0:W5:Y:S01]  /*01a0*/  @P0 LDG.E.128 R8, [R4.64] ;  /* 0x0000000404080981 */ /* 0x000162000c1e1d00 */
[----:B------:R-:W-:-:S03]  /*01b0*/  LOP3.LUT R3, R3, 0x20, RZ, 0xfc, !PT ;  /* 0x0000002003037812 */ /* 0x000fc600078efcff */
.L_x_7331:
[----:B------:R-:W-:Y:S05]  /*01c0*/  BSYNC B0 ;  /* 0x0000000000007941 */ /* 0x000fea0003800000 */
.L_x_7330:
[----:B------:R-:W-:Y:S01]  /*01d0*/  BSSY B0, `(.L_x_7332) ;  /* 0x000000c000007945 */ /* 0x000fe20003800000 */
[----:B------:R-:W-:Y:S05]  /*01e0*/  @!P3 BRA `(.L_x_7333) ;  /* 0x000000a00000b947 */ /* 0x000fea0003800000 */
[----:B------:R-:W-:Y:S01]  /*01f0*/  ISETP.NE.U32.AND P0, PT, RZ, c[0x0][0x218], PT ;  /* 0x00008600ff007a0c */ /* 0x000fe20003f05070 */
[----:B------:R-:W-:Y:S01]  /*0200*/  CS2R R18, SRZ ;  /* 0x0000000000127805 */ /* 0x000fe2000001ff00 */
[----:B------:R-:W-:Y:S01]  /*0210*/  MOV R20, 0x10 ;  /* 0x0000001000147802 */ /* 0x000fe20000000f00 */
[----:B------:R-:W-:Y:S01]  /*0220*/  CS2R R16, SRZ ;  /* 0x0000000000107805 */ /* 0x000fe2000001ff00 */
[----:B------:R-:W-:-:S03]  /*0230*/  ISETP.NE.AND.EX P0, PT, RZ, c[0x0][0x21c], PT, P0 ;  /* 0x00008700ff007a0c */ /* 0x000fc60003f05300 */
[----:B------:R-:W-:-:S06]  /*0240*/  IMAD.WIDE.U32 R20, R3, R20, c[0x0][0x1b0] ;  /* 0x00006c0003147625 */ /* 0x000fcc00078e0014 */
[----:B------:R-:W5:Y:S04]  /*0250*/  LDG.E.128 R20, [R20.64] ;  /* 0x0000000414147981 */ /* 0x000f68000c1e1d00 */
[----:B0-----:R-:W-:-:S04]  /*0260*/  @P0 LEA R4, P4, R3, c[0x0][0x218], 0x4 ;  /* 0x0000860003040a11 */ /* 0x001fc800078820ff */
[----:B------:R-:W-:-:S05]  /*0270*/  @P0 LEA.HI.X R5, R3, c[0x0][0x21c], RZ, 0x4, P4 ;  /* 0x0000870003050a11 */ /* 0x000fca00020f24ff */
[----:B------:R0:W5:Y:S04]  /*0280*/  @P0 LDG.E.128 R16, [R4.64] ;  /* 0x0000000404100981 */ /* 0x000168000c1e1d00 */
.L_x_7333:
[----:B------:R-:W-:Y:S05]  /*0290*/  BSYNC B0 ;  /* 0x0000000000007941 */ /* 0x000fea0003800000 */
.L_x_7332:
[----:B------:R-:W-:Y:S05]  /*02a0*/  @P1 EXIT ;  /* 0x000000000000194d */ /* 0x000fea0003800000 */
[----:B------:R-:W-:Y:S02]  /*02b0*/  ULDC.U8 UR6, c[0x0][0x1f0] ;  /* 0x00007c0000067ab9 */ /* 0x000fe40000000000 */
.L_x_7369:
[----:B------:R-:W-:Y:S01]  /*02c0*/  ISETP.NE.U32.AND P0, PT, RZ, c[0x0][0x1c0], PT ;  /* 0x00007000ff007a0c */ /* 0x000fe20003f05070 */
[----:B------:R-:W-:-:S03]  /*02d0*/  HFMA2.MMA R41, -RZ, RZ, 1.875, 0 ;  /* 0x3f800000ff297435 */ /* 0x000fc600000001ff */
[----:B------:R-:W-:-:S13]  /*02e0*/  ISETP.NE.AND.EX P0, PT, RZ, c[0x0][0x1c4], PT, P0 ;  /* 0x00007100ff007a0c */ /* 0x000fda0003f05300 */
[----:B------:R-:W-:-:S04]  /*02f0*/  @P0 IMAD.MOV.U32 R29, RZ, RZ, 0x4 ;  /* 0x00000004ff1d0424 */ /* 0x000fc800078e00ff */
[----:B------:R-:W-:-:S05]  /*0300*/  @P0 IMAD.WIDE R28, R2, R29, c[0x0][0x1c0] ;  /* 0x00007000021c0625 */ /* 0x000fca00078e021d */
[----:B-----5:R1:W5:Y:S01]  /*0310*/  @P0 LDG.E R41, [R28.64] ;  /* 0x000000041c290981 */ /* 0x020362000c1e1900 */
[----:B------:R-:W-:Y:S01]  /*0320*/  IMAD R30, R2, c[0x0][0x168], RZ ;  /* 0x00005a00021e7a24 */ /* 0x000fe200078e02ff */
[----:B------:R-:W-:Y:S02]  /*0330*/  BSSY B0, `(.L_x_7334) ;  /* 0x0000042000007945 */ /* 0x000fe40003800000 */
[----:B------:R-:W2:Y:S02]  /*0340*/  S2R R40, SR_TID.X ;  /* 0x0000000000287919 */ /* 0x000ea40000002100 */
[----:B------:R-:W-:-:S04]  /*0350*/  SHF.R.S32.HI R31, RZ, 0x1f, R30 ;  /* 0x0000001fff1f7819 */ /* 0x000fc8000001141e */
[----:B------:R-:W-:Y:S02]  /*0360*/  LEA.HI R31, R31, R30, RZ, 0x2 ;  /* 0x0000001e1f1f7211 */ /* 0x000fe400078f10ff */
[----:B--2---:R-:W-:-:S04]  /*0370*/  LOP3.LUT R40, R40, 0x1f, RZ, 0xc0, !PT ;  /* 0x0000001f28287812 */ /* 0x004fc800078ec0ff */
[----:B------:R-:W-:-:S04]  /*0380*/  LEA.HI.SX32 R39, R31, R40, 0x1e ;  /* 0x000000281f277211 */ /* 0x000fc800078ff2ff */
[----:B------:R-:W-:Y:S01]  /*0390*/  MOV R42, R39 ;  /* 0x00000027002a7202 */ /* 0x000fe20000000f00 */
[----:B------:R-:W-:Y:S05]  /*03a0*/  @!P2 BRA `(.L_x_7335) ;  /* 0x000003a00000a947 */ /* 0x000fea0003800000 */
[----:B-1----:R-:W-:Y:S01]  /*03b0*/  IMAD.MOV.U32 R28, RZ, RZ, 0x10 ;  /* 0x00000010ff1c7424 */ /* 0x002fe200078e00ff */
        /* <DEDUP_REMOVED lines=8> */
[----:B------:R-:W-:Y:S01]  /*0440*/  ISETP.NE.AND.EX P0, PT, RZ, c[0x0][0x184], PT, P0 ;  /* 0x00006100ff007a0c */ /* 0x000fe20003f05300 */
[----:B--2--5:R-:W-:-:S12]  /*0450*/  FMUL.FTZ R3, R28, R41 ;  /* 0x000000291c037220 */ /* 0x024fd80000410000 */
[----:B------:R-:W-:Y:S05]  /*0460*/  @P0 BRA `(.L_x_7336) ;  /* 0x0000006000000947 */ /* 0x000fea0003800000 */
[----:B0-----:R-:W-:Y:S02]  /*0470*/  MOV R28, c[0x0][0x180] ;  /* 0x00006000001c7a02 */ /* 0x001fe40000000f00 */
[----:B------:R-:W-:Y:S02]  /*0480*/  MOV R34, c[0x0][0x184] ;  /* 0x0000610000227a02 */ /* 0x000fe40000000f00 */
[----:B------:R-:W-:-:S04]  /*0490*/  LOP3.LUT P1, RZ, R28, c[0x0][0x1c0], RZ, 0xfc, !PT ;  /* 0x000070001cff7a12 */ /* 0x000fc8000782fcff */
[----:B------:R-:W-:-:S13]  /*04a0*/  LOP3.LUT P1, RZ, R34, c[0x0][0x1c4], RZ, 0xfc, P1 ;  /* 0x0000710022ff7a12 */ /* 0x000fda000082fcff */
[----:B------:R-:W-:Y:S05]  /*04b0*/  @P1 BRA `(.L_x_7337) ;  /* 0x0000002000001947 */ /* 0x000fea0003800000 */
[----:B------:R-:W-:Y:S05]  /*04c0*/  BRA `(.L_x_7338) ;  /* 0x0000002000007947 */ /* 0x000fea0003800000 */
.L_x_7336:
[----:B0-----:R-:W-:-:S04]  /*04d0*/  FADD.FTZ R3, R4, R3 ;  /* 0x0000000304037221 */ /* 0x001fc80000010000 */
.L_x_7337:
[----:B------:R-:W-:-:S03]  /*04e0*/  IMAD.MOV.U32 R24, RZ, RZ, R3 ;  /* 0x000000ffff187224 */ /* 0x000fc600078e0003 */
.L_x_7338:
        /* <DEDUP_REMOVED lines=8> */
.L_x_7339:
[----:B------:R-:W-:-:S04]  /*0570*/  FADD.FTZ R34, R5, R34 ;  /* 0x0000002205227221 */ /* 0x000fc80000010000 */
.L_x_7340:
[----:B------:R-:W-:-:S03]  /*0580*/  IMAD.MOV.U32 R25, RZ, RZ, R34 ;  /* 0x000000ffff197224 */ /* 0x000fc600078e0022 */
.L_x_7341:
        /* <DEDUP_REMOVED lines=8> */
.L_x_7342:
[----:B------:R-:W-:-:S04]  /*0610*/  FADD.FTZ R35, R6, R35 ;  /* 0x0000002306237221 */ /* 0x000fc80000010000 */
.L_x_7343:
[----:B------:R-:W-:-:S03]  /*0620*/  IMAD.MOV.U32 R26, RZ, RZ, R35 ;  /* 0x000000ffff1a7224 */ /* 0x000fc600078e0023 */
.L_x_7344:
        /* <DEDUP_REMOVED lines=8> */
.L_x_7345:
[----:B------:R-:W-:-:S04]  /*06b0*/  FADD.FTZ R36, R7, R36 ;  /* 0x0000002407247221 */ /* 0x000fc80000010000 */
.L_x_7346:
[----:B------:R-:W-:-:S03]  /*06c0*/  IMAD.MOV.U32 R27, RZ, RZ, R36 ;  /* 0x000000ffff1b7224 */ /* 0x000fc600078e0024 */
.L_x_7347:
[----:B------:R-:W-:Y:S02]  /*06d0*/  MOV R28, c[0x0][0x180] ;  /* 0x00006000001c7a02 */ /* 0x000fe40000000f00 */
[----:B------:R-:W-:Y:S02]  /*06e0*/  MOV R29, c[0x0][0x184] ;  /* 0x00006100001d7a02 */ /* 0x000fe40000000f00 */
[----:B------:R-:W-:Y:S02]  /*06f0*/  LOP3.LUT P0, RZ, R28, c[0x0][0x1c0], RZ, 0xfc, !PT ;  /* 0x000070001cff7a12 */ /* 0x000fe4000780fcff */
[----:B------:R-:W-:Y:S02]  /*0700*/  IADD3 R42, R39, 0x20, RZ ;  /* 0x00000020272a7810 */ /* 0x000fe40007ffe0ff */
[----:B------:R-:W-:-:S13]  /*0710*/  LOP3.LUT P0, RZ, R29, c[0x0][0x1c4], RZ, 0xfc, P0 ;  /* 0x000071001dff7a12 */ /* 0x000fda000000fcff */
[----:B------:R-:W-:-:S04]  /*0720*/  @P0 LEA R28, P1, R39, c[0x0][0x188], 0x4 ;  /* 0x00006200271c0a11 */ /* 0x000fc800078220ff */
[----:B------:R-:W-:-:S05]  /*0730*/  @P0 LEA.HI.X R29, R39, c[0x0][0x18c], RZ, 0x4, P1 ;  /* 0x00006300271d0a11 */ /* 0x000fca00008f24ff */
[----:B------:R0:W-:Y:S04]  /*0740*/  @P0 STG.E.128 [R28.64], R24 ;  /* 0x000000181c000986 */ /* 0x0001e8000c101d04 */
.L_x_7335:
[----:B-1----:R-:W-:Y:S05]  /*0750*/  BSYNC B0 ;  /* 0x0000000000007941 */ /* 0x002fea0003800000 */
.L_x_7334:
[----:B------:R-:W-:Y:S01]  /*0760*/  BSSY B0, `(.L_x_7348) ;  /* 0x000003b000007945 */ /* 0x000fe20003800000 */
[----:B------:R-:W-:Y:S05]  /*0770*/  @!P3 BRA `(.L_x_7349) ;  /* 0x000003900000b947 */ /* 0x000fea0003800000 */
[----:B0-----:R-:W-:Y:S01]  /*0780*/  IMAD.MOV.U32 R29, RZ, RZ, 0x10 ;  /* 0x00000010ff1d7424 */ /* 0x001fe200078e00ff */
        /* <DEDUP_REMOVED lines=12> */
[----:B------:R-:W-:Y:S02]  /*0850*/  LOP3.LUT P1, RZ, R28, c[0x0][0x1c0], RZ, 0xfc, !PT ;  /* 0x000070001cff7a12 */ /* 0x000fe4000782fcff */
[----:B------:R-:W-:-:S04]  /*0860*/  MOV R28, c[0x0][0x184] ;  /* 0x00006100001c7a02 */ /* 0x000fc80000000f00 */
[----:B------:R-:W-:-:S13]  /*0870*/  LOP3.LUT P1, RZ, R28, c[0x0][0x1c4], RZ, 0xfc, P1 ;  /* 0x000071001cff7a12 */ /* 0x000fda000082fcff */
[----:B------:R-:W-:Y:S05]  /*0880*/  @P1 BRA `(.L_x_7351) ;  /* 0x0000002000001947 */ /* 0x000fea0003800000 */
[----:B------:R-:W-:Y:S05]  /*0890*/  BRA `(.L_x_7352) ;  /* 0x0000002000007947 */ /* 0x000fea0003800000 */
.L_x_7350:
[----:B0-----:R-:W-:-:S04]  /*08a0*/  FADD.FTZ R33, R4, R33 ;  /* 0x0000002104217221 */ /* 0x001fc80000010000 */
.L_x_7351:
[----:B------:R-:W-:-:S03]  /*08b0*/  IMAD.MOV.U32 R24, RZ, RZ, R33 ;  /* 0x000000ffff187224 */ /* 0x000fc600078e0021 */
.L_x_7352:
[----:B------:R-:W-:Y:S01]  /*08c0*/  FMUL.FTZ R32, R29, R41 ;  /* 0x000000291d207220 */ /* 0x000fe20000410000 */
[----:B------:R-:W-:Y:S05]  /*08d0*/  @P0 BRA `(.L_x_7353) ;  /* 0x0000006000000947 */ /* 0x000fea0003800000 */
[----:B------:R-:W-:-:S04]  /*08e0*/  MOV R28, c[0x0][0x180] ;  /* 0x00006000001c7a02 */ /* 0x000fc80000000f00 */
[----:B------:R-:W-:Y:S02]  /*08f0*/  LOP3.LUT P1, RZ, R28, c[0x0][0x1c0], RZ, 0xfc, !PT ;  /* 0x000070001cff7a12 */ /* 0x000fe4000782fcff */
[----:B------:R-:W-:-:S04]  /*0900*/  MOV R28, c[0x0][0x184] ;  /* 0x00006100001c7a02 */ /* 0x000fc80000000f00 */
[----:B------:R-:W-:-:S13]  /*0910*/  LOP3.LUT P1, RZ, R28, c[0x0][0x1c4], RZ, 0xfc, P1 ;  /* 0x000071001cff7a12 */ /* 0x000fda000082fcff */
[----:B------:R-:W-:Y:S05]  /*0920*/  @P1 BRA `(.L_x_7354) ;  /* 0x0000002000001947 */ /* 0x000fea0003800000 */
[----:B------:R-:W-:Y:S05]  /*0930*/  BRA `(.L_x_7355) ;  /* 0x0000002000007947 */ /* 0x000fea0003800000 */
.L_x_7353:
[----:B------:R-:W-:-:S04]  /*0940*/  FADD.FTZ R32, R5, R32 ;  /* 0x0000002005207221 */ /* 0x000fc80000010000 */
.L_x_7354:
[----:B------:R-:W-:-:S03]  /*0950*/  IMAD.MOV.U32 R25, RZ, RZ, R32 ;  /* 0x000000ffff197224 */ /* 0x000fc600078e0020 */
.L_x_7355:
        /* <DEDUP_REMOVED lines=8> */
.L_x_7356:
[----:B------:R-:W-:-:S04]  /*09e0*/  FADD.FTZ R37, R6, R37 ;  /* 0x0000002506257221 */ /* 0x000fc80000010000 */
.L_x_7357:
[----:B------:R-:W-:-:S03]  /*09f0*/  IMAD.MOV.U32 R26, RZ, RZ, R37 ;  /* 0x000000ffff1a7224 */ /* 0x000fc600078e0025 */
.L_x_7358:
        /* <DEDUP_REMOVED lines=8> */
.L_x_7359:
[----:B------:R-:W-:-:S05]  /*0a80*/  FADD.FTZ R38, R7, R38 ;  /* 0x0000002607267221 */ /* 0x000fca0000010000 */
.L_x_7360:
[----:B------:R-:W-:Y:S02]  /*0a90*/  MOV R27, R38 ;  /* 0x00000026001b7202 */ /* 0x000fe40000000f00 */
.L_x_7361:
[----:B------:R-:W-:Y:S01]  /*0aa0*/  IMAD.MOV.U32 R28, RZ, RZ, c[0x0][0x180] ;  /* 0x00006000ff1c7624 */ /* 0x000fe200078e00ff */
[----:B------:R-:W-:-:S04]  /*0ab0*/  MOV R29, c[0x0][0x184] ;  /* 0x00006100001d7a02 */ /* 0x000fc80000000f00 */
[----:B------:R-:W-:-:S04]  /*0ac0*/  LOP3.LUT P0, RZ, R28, c[0x0][0x1c0], RZ, 0xfc, !PT ;  /* 0x000070001cff7a12 */ /* 0x000fc8000780fcff */
[----:B------:R-:W-:-:S13]  /*0ad0*/  LOP3.LUT P0, RZ, R29, c[0x0][0x1c4], RZ, 0xfc, P0 ;  /* 0x000071001dff7a12 */ /* 0x000fda000000fcff */
[----:B------:R-:W-:-:S04]  /*0ae0*/  @P0 LEA R28, P1, R42, c[0x0][0x188], 0x4 ;  /* 0x000062002a1c0a11 */ /* 0x000fc800078220ff */
[----:B------:R-:W-:-:S05]  /*0af0*/  @P0 LEA.HI.X R29, R42, c[0x0][0x18c], RZ, 0x4, P1 ;  /* 0x000063002a1d0a11 */ /* 0x000fca00008f24ff */
[----:B------:R0:W-:Y:S04]  /*0b00*/  @P0 STG.E.128 [R28.64], R24 ;  /* 0x000000181c000986 */ /* 0x0001e8000c101d04 */
.L_x_7349:
[----:B------:R-:W-:Y:S05]  /*0b10*/  BSYNC B0 ;  /* 0x0000000000007941 */ /* 0x000fea0003800000 */
.L_x_7348:
        /* <DEDUP_REMOVED lines=13> */
.L_x_7370:
        /* <DEDUP_REMOVED lines=37> */
.L_x_7371:
        /* <DEDUP_REMOVED lines=17> */
[--C-:B-1----:R-:W-:Y:S01]  /*0f50*/  FADD.FTZ R28, R3, -R42.reuse ;  /* 0x8000002a031c7221 */ /* 0x102fe20000010000 */
[----:B------:R-:W-:Y:S01]  /*0f60*/  HFMA2.MMA R44, -RZ, RZ, 0, 9.5367431640625e-07 ;  /* 0x00000010ff2c7435 */ /* 0x000fe200000001ff */
[----:B------:R-:W-:-:S02]  /*0f70*/  FADD.FTZ R30, R34, -R42 ;  /* 0x8000002a221e7221 */ /* 0x000fc40000010000 */
[----:B------:R-:W-:Y:S02]  /*0f80*/  FMUL.FTZ R29, R43, R28 ;  /* 0x0000001c2b1d7220 */ /* 0x000fe40000410000 */
[--C-:B------:R-:W-:Y:S02]  /*0f90*/  FADD.FTZ R28, R35, -R42.reuse ;  /* 0x8000002a231c7221 */ /* 0x100fe40000010000 */
[----:B------:R-:W-:Y:S02]  /*0fa0*/  FADD.FTZ R40, R36, -R42 ;  /* 0x8000002a24287221 */ /* 0x000fe40000010000 */
        /* <DEDUP_REMOVED lines=10> */
.L_x_7365:
[----:B------:R-:W-:Y:S05]  /*1050*/  BSYNC B0 ;  /* 0x0000000000007941 */ /* 0x000fea0003800000 */
.L_x_7364:
[----:B------:R-:W-:Y:S01]  /*1060*/  BSSY B0, `(.L_x_7366) ;  /* 0x0000011000007945 */ /* 0x000fe20003800000 */
[----:B------:R-:W-:Y:S05]  /*1070*/  @!P3 BRA `(.L_x_7367) ;  /* 0x000000f00000b947 */ /* 0x000fea0003800000 */
[--C-:B01----:R-:W-:Y:S02]  /*1080*/  FADD.FTZ R28, R33, -R42.reuse ;  /* 0x8000002a211c7221 */ /* 0x103fe40000010000 */
[--C-:B------:R-:W-:Y:S02]  /*1090*/  FADD.FTZ R30, R32, -R42.reuse ;  /* 0x8000002a201e7221 */ /* 0x100fe40000010000 */
[--C-:B------:R-:W-:Y:S02]  /*10a0*/  FADD.FTZ R40, R37, -R42.reuse ;  /* 0x8000002a25287221 */ /* 0x100fe40000010000 */
[C---:B------:R-:W-:Y:S01]  /*10b0*/  FMUL.FTZ R29, R43.reuse, R28 ;  /* 0x0000001c2b1d7220 */ /* 0x040fe20000410000 */
[----:B------:R-:W-:Y:S01]  /*10c0*/  MOV R28, 0x10 ;  /* 0x00000010001c7802 */ /* 0x000fe20000000f00 */
[----:B------:R-:W-:Y:S02]  /*10d0*/  FADD.FTZ R42, R38, -R42 ;  /* 0x8000002a262a7221 */ /* 0x000fe40000010000 */
        /* <DEDUP_REMOVED lines=9> */
.L_x_7367:
[----:B------:R-:W-:Y:S05]  /*1170*/  BSYNC B0 ;  /* 0x0000000000007941 */ /* 0x000fea0003800000 */
.L_x_7366:
[----:B01----:R-:W-:-:S10]  /*1180*/  HFMA2.MMA R29, -RZ, RZ, 0, 2.384185791015625e-07 ;  /* 0x00000004ff1d7435 */ /* 0x003fd400000001ff */
[----:B------:R-:W-:-:S05]  /*1190*/  IMAD R2, R29, c[0x0][0x160], R2 ;  /* 0x000058001d027a24 */ /* 0x000fca00078e0202 */
[----:B------:R-:W-:-:S13]  /*11a0*/  ISETP.GE.AND P0, PT, R2, c[0x0][0x164], PT ;  /* 0x0000590002007a0c */ /* 0x000fda0003f06270 */
[----:B------:R-:W-:Y:S01]  /*11b0*/  @P0 CALL.REL.NOINC `(.L_x_7368) ;  /* 0x0000001000000944 */ /* 0x000fe20003c00000 */
[----:B------:R-:W-:Y:S05]  /*11c0*/  BRA `(.L_x_7369) ;  /* 0xfffff0f000007947 */ /* 0x000fea000383ffff */
.L_x_7368:
[----:B------:R-:W-:Y:S05]  /*11d0*/  EXIT ;  /* 0x000000000000794d */ /* 0x000fea0003800000 */
.L_x_7362:
[----:B------:R-:W-:Y:S01]  /*11e0*/  HFMA2.MMA R43, -RZ, RZ, 0, 1.847743988037109375e-06 ;  /* 0x0000001fff2b7435 */ /* 0x000fe200000001ff */
[----:B------:R-:W-:Y:S01]  /*11f0*/  IMAD.MOV.U32 R31, RZ, RZ, R42 ;  /* 0x000000ffff1f7224 */ /* 0x000fe200078e002a */
[----:B------:R-:W-:Y:S02]  /*1200*/  MOV R30, 0x1 ;  /* 0x00000001001e7802 */ /* 0x000fe40000000f00 */
[----:B------:R-:W-:Y:S02]  /*1210*/  MOV R40, 0xffffffff ;  /* 0xffffffff00287802 */ /* 0x000fe40000000f00 */
[----:B------:R-:W-:Y:S02]  /*1220*/  MOV R28, 0x1240 ;  /* 0x00001240001c7802 */ /* 0x000fe40000000f00 */
[----:B-----5:R-:W-:Y:S05]  /*1230*/  CALL.REL.NOINC `($__internal_144_$__cuda_sm70_shflsync_bfly_p) ;  /* 0x0000049000007944 */ /* 0x020fea0003c00000 */
[----:B01----:R-:W-:Y:S05]  /*1240*/  BRA `(.L_x_7370) ;  /* 0xfffff9a000007947 */ /* 0x003fea000383ffff */
.L_x_7363:
[----:B------:R-:W-:Y:S01]  /*1250*/  HFMA2.MMA R43, -RZ, RZ, 0, 1.847743988037109375e-06 ;  /* 0x0000001fff2b7435 */ /* 0x000fe200000001ff */
[----:B------:R-:W-:Y:S01]  /*1260*/  IMAD.MOV.U32 R30, RZ, RZ, 0x2 ;  /* 0x00000002ff1e7424 */ /* 0x000fe200078e00ff */
[----:B------:R-:W-:Y:S02]  /*1270*/  MOV R40, 0xffffffff ;  /* 0xffffffff00287802 */ /* 0x000fe40000000f00 */
[----:B------:R-:W-:-:S02]  /*1280*/  MOV R28, 0x12a0 ;  /* 0x000012a0001c7802 */ /* 0x000fc40000000f00 */
[----:B0----5:R-:W-:Y:S05]  /*1290*/  CALL.REL.NOINC `($__internal_144_$__cuda_sm70_shflsync_bfly_p) ;  /* 0x0000043000007944 */ /* 0x021fea0003c00000 */
[----:B01----:R-:W-:Y:S01]  /*12a0*/  FADD.FTZ R31, R31, R30 ;  /* 0x0000001e1f1f7221 */ /* 0x003fe20000010000 */
[----:B------:R-:W-:Y:S01]  /*12b0*/  HFMA2.MMA R30, -RZ, RZ, 0, 2.384185791015625e-07 ;  /* 0x00000004ff1e7435 */ /* 0x000fe200000001ff */
[----:B------:R-:W-:Y:S01]  /*12c0*/  IMAD.MOV.U32 R43, RZ, RZ, 0x1f ;  /* 0x0000001fff2b7424 */ /* 0x000fe200078e00ff */
[----:B------:R-:W-:-:S02]  /*12d0*/  MOV R40, 0xffffffff ;  /* 0xffffffff00287802 */ /* 0x000fc40000000f00 */
[----:B------:R-:W-:Y:S02]  /*12e0*/  MOV R28, 0x1300 ;  /* 0x00001300001c7802 */ /* 0x000fe40000000f00 */
[----:B------:R-:W-:Y:S05]  /*12f0*/  CALL.REL.NOINC `($__internal_144_$__cuda_sm70_shflsync_bfly_p) ;  /* 0x000003d000007944 */ /* 0x000fea0003c00000 */
[----:B01----:R-:W-:Y:S01]  /*1300*/  FADD.FTZ R31, R31, R30 ;  /* 0x0000001e1f1f7221 */ /* 0x003fe20000010000 */
[----:B------:R-:W-:Y:S01]  /*1310*/  HFMA2.MMA R30, -RZ, RZ, 0, 4.76837158203125e-07 ;  /* 0x00000008ff1e7435 */ /* 0x000fe200000001ff */
[----:B------:R-:W-:Y:S01]  /*1320*/  MOV R43, 0x1f ;  /* 0x0000001f002b7802 */ /* 0x000fe20000000f00 */
[----:B------:R-:W-:Y:S01]  /*1330*/  IMAD.MOV.U32 R40, RZ, RZ, -0x1 ;  /* 0xffffffffff287424 */ /* 0x000fe200078e00ff */
[----:B------:R-:W-:-:S03]  /*1340*/  MOV R28, 0x1360 ;  /* 0x00001360001c7802 */ /* 0x000fc60000000f00 */
[----:B------:R-:W-:Y:S05]  /*1350*/  CALL.REL.NOINC `($__internal_144_$__cuda_sm70_shflsync_bfly_p) ;  /* 0x0000037000007944 */ /* 0x000fea0003c00000 */
[----:B01----:R-:W-:Y:S01]  /*1360*/  FADD.FTZ R31, R31, R30 ;  /* 0x0000001e1f1f7221 */ /* 0x003fe20000010000 */
[----:B------:R-:W-:Y:S01]  /*1370*/  HFMA2.MMA R30, -RZ, RZ, 0, 9.5367431640625e-07 ;  /* 0x00000010ff1e7435 */ /* 0x000fe200000001ff */
[----:B------:R-:W-:Y:S02]  /*1380*/  MOV R43, 0x1f ;  /* 0x0000001f002b7802 */ /* 0x000fe40000000f00 */
[----:B------:R-:W-:Y:S02]  /*1390*/  MOV R40, 0xffffffff ;  /* 0xffffffff00287802 */ /* 0x000fe40000000f00 */
[----:B------:R-:W-:-:S02]  /*13a0*/  MOV R28, 0x13c0 ;  /* 0x000013c0001c7802 */ /* 0x000fc40000000f00 */
[----:B------:R-:W-:Y:S05]  /*13b0*/  CALL.REL.NOINC `($__internal_144_$__cuda_sm70_shflsync_bfly_p) ;  /* 0x0000031000007944 */ /* 0x000fea0003c00000 */
        /* <DEDUP_REMOVED lines=23> */
[----:B------:R-:W-:Y:S05]  /*1530*/  CALL.REL.NOINC `($__internal_144_$__cuda_sm70_shflsync_bfly_p) ;  /* 0x0000019000007944 */ /* 0x000fea0003c00000 */
[----:B01----:R-:W-:Y:S01]  /*1540*/  FADD.FTZ R31, R31, R30 ;  /* 0x0000001e1f1f7221 */ /* 0x003fe20000010000 */
[----:B------:R-:W-:Y:S01]  /*1550*/  HFMA2.MMA R30, -RZ, RZ, 0, 1.1920928955078125e-07 ;  /* 0x00000002ff1e7435 */ /* 0x000fe200000001ff */
[----:B------:R-:W-:Y:S01]  /*1560*/  IMAD.MOV.U32 R43, RZ, RZ, 0x1f ;  /* 0x0000001fff2b7424 */ /* 0x000fe200078e00ff */
[----:B------:R-:W-:Y:S02]  /*1570*/  MOV R40, 0xffffffff ;  /* 0xffffffff00287802 */ /* 0x000fe40000000f00 */
[----:B------:R-:W-:Y:S02]  /*1580*/  MOV R28, 0x15a0 ;  /* 0x000015a0001c7802 */ /* 0x000fe40000000f00 */
[----:B------:R-:W-:Y:S05]  /*1590*/  CALL.REL.NOINC `($__internal_144_$__cuda_sm70_shflsync_bfly_p) ;  /* 0x0000013000007944 */ /* 0x000fea0003c00000 */
[----:B01----:R-:W-:Y:S01]  /*15a0*/  FADD.FTZ R31, R31, R30 ;  /* 0x0000001e1f1f7221 */ /* 0x003fe20000010000 */
[----:B------:R-:W-:Y:S01]  /*15b0*/  HFMA2.MMA R30, -RZ, RZ, 0, 2.384185791015625e-07 ;  /* 0x00000004ff1e7435 */ /* 0x000fe200000001ff */
[----:B------:R-:W-:Y:S01]  /*15c0*/  MOV R43, 0x1f ;  /* 0x0000001f002b7802 */ /* 0x000fe20000000f00 */
[----:B------:R-:W-:Y:S01]  /*15d0*/  IMAD.MOV.U32 R40, RZ, RZ, -0x1 ;  /* 0xffffffffff287424 */ /* 0x000fe200078e00ff */
[----:B------:R-:W-:-:S03]  /*15e0*/  MOV R28, 0x1600 ;  /* 0x00001600001c7802 */ /* 0x000fc60000000f00 */
[----:B------:R-:W-:Y:S05]  /*15f0*/  CALL.REL.NOINC `($__internal_144_$__cuda_sm70_shflsync_bfly_p) ;  /* 0x000000d000007944 */ /* 0x000fea0003c00000 */
[----:B01----:R-:W-:Y:S01]  /*1600*/  FADD.FTZ R31, R31, R30 ;  /* 0x0000001e1f1f7221 */ /* 0x003fe20000010000 */
[----:B------:R-:W-:Y:S01]  /*1610*/  HFMA2.MMA R30, -RZ, RZ, 0, 4.76837158203125e-07 ;  /* 0x00000008ff1e7435 */ /* 0x000fe200000001ff */
[----:B------:R-:W-:-:S02]  /*1620*/  MOV R43, 0x1f ;  /* 0x0000001f002b7802 */ /* 0x000fc40000000f00 */
[----:B------:R-:W-:Y:S02]  /*1630*/  MOV R40, 0xffffffff ;  /* 0xffffffff00287802 */ /* 0x000fe40000000f00 */
[----:B------:R-:W-:Y:S02]  /*1640*/  MOV R28, 0x1660 ;  /* 0x00001660001c7802 */ /* 0x000fe40000000f00 */
[----:B------:R-:W-:Y:S05]  /*1650*/  CALL.REL.NOINC `($__internal_144_$__cuda_sm70_shflsync_bfly_p) ;  /* 0x0000007000007944 */ /* 0x000fea0003c00000 */
[----:B0-----:R-:W-:Y:S01]  /*1660*/  HFMA2.MMA R43, -RZ, RZ, 0, 1.847743988037109375e-06 ;  /* 0x0000001fff2b7435 */ /* 0x001fe200000001ff */
[----:B-1----:R-:W-:Y:S01]  /*1670*/  FADD.FTZ R31, R31, R30 ;  /* 0x0000001e1f1f7221 */ /* 0x002fe20000010000 */
[----:B------:R-:W-:Y:S01]  /*1680*/  MOV R40, 0xffffffff ;  /* 0xffffffff00287802 */ /* 0x000fe20000000f00 */
[----:B------:R-:W-:Y:S01]  /*1690*/  IMAD.MOV.U32 R30, RZ, RZ, 0x10 ;  /* 0x00000010ff1e7424 */ /* 0x000fe200078e00ff */
[----:B------:R-:W-:Y:S02]  /*16a0*/  MOV R28, 0x16c0 ;  /* 0x000016c0001c7802 */ /* 0x000fe40000000f00 */
[----:B------:R-:W-:Y:S05]  /*16b0*/  CALL.REL.NOINC `($__internal_144_$__cuda_sm70_shflsync_bfly_p) ;  /* 0x0000001000007944 */ /* 0x000fea0003c00000 */
[----:B01----:R-:W-:Y:S05]  /*16c0*/  BRA `(.L_x_7371) ;  /* 0xfffff77000007947 */ /* 0x003fea000383ffff */
        .weak           $__internal_144_$__cuda_sm70_shflsync_bfly_p
        .type           $__internal_144_$__cuda_sm70_shflsync_bfly_p,@function
        .size           $__internal_144_$__cuda_sm70_shflsync_bfly_p,(.L_x_8332 - $__internal_144_$__cuda_sm70_shflsync_bfly_p)
$__internal_144_$__cuda_sm70_shflsync_bfly_p:
[----:B------:R-:W-:Y:S01]  /*16d0*/  HFMA2.MMA R29, -RZ, RZ, 0, 0 ;  /* 0x00000000ff1d7435 */ /* 0x000fe200000001ff */
[----:B------:R-:W-:Y:S04]  /*16e0*/  WARPSYNC R40 ;  /* 0x0000002800007348 */ /* 0x000fe80003800000 */
[----:B------:R0:W1:Y:S01]  /*16f0*/  SHFL.BFLY PT, R30, R31, R30, R43 ;  /* 0x0c00001e1f1e7389 */ /* 0x00006200000e002b */
[----:B------:R-:W-:Y:S05]  /*1700*/  RET.REL.NODEC R28 `(_ZN10layer_norm13ln_fwd_kernelINS_13Kernel_traitsIfffffjLj256ELj1ELj4ELj1ELj16ENS_18Kernel_traits_baseILj256EfffffjLj128EEEEELb0ELb0ELb0ELb0EEEvNS_9FwdParamsE) ;  /* 0xffffe8f01c007950 */ /* 0x000fea0003c3ffff */
.L_x_7372:
        /* <DEDUP_REMOVED lines=15> */
.L_x_8332:


//--------------------- .text._ZN10layer_norm13ln_fwd_kernelINS_13Kernel_traitsIfffffjLj256ELj1ELj4ELj1ELj16ENS_18Kernel_traits_baseILj256EfffffjLj128EEEEELb0ELb0ELb0ELb1EEEvNS_9FwdParamsE --------------------------
	.section	.text._ZN10layer_norm13ln_fwd_kernelINS_13Kernel_traitsIfffffjLj256ELj1ELj4ELj1ELj16ENS_18Kernel_traits_baseILj256EfffffjLj128EEEEELb0ELb0ELb0ELb1EEEvNS_9FwdParamsE,"ax",@progbits
	.sectioninfo	@"SHI_REGISTERS=48"
	.align	128
        .global         _ZN10layer_norm13ln_fwd_kernelINS_13Kernel_traitsIfffffjLj256ELj1ELj4ELj1ELj16ENS_18Kernel_traits_baseILj256EfffffjLj128EEEEELb0ELb0ELb0ELb1EEEvNS_9FwdParamsE
        .type           _ZN10layer_norm13ln_fwd_kernelINS_13Kernel_traitsIfffffjLj256ELj1ELj4ELj1ELj16ENS_18Kernel_traits_baseILj256EfffffjLj128EEEEELb0ELb0ELb0ELb1EEEvNS_9FwdParamsE,@function
        .size           _ZN10layer_norm13ln_fwd_kernelINS_13Kernel_traitsIfffffjLj256ELj1ELj4ELj1ELj16ENS_18Kernel_traits_baseILj256EfffffjLj128EEEEELb0ELb0ELb0ELb1EEEvNS_9FwdParamsE,(.L_x_8333 - _ZN10layer_norm13ln_fwd_kernelINS_13Kernel_traitsIfffffjLj256ELj1ELj4ELj1ELj16ENS_18Kernel_traits_baseILj256EfffffjLj128EEEEELb0ELb0ELb0ELb1EEEvNS_9FwdParamsE)
        .other          _ZN10layer_norm13ln_fwd_kernelINS_13Kernel_traitsIfffffjLj256ELj1ELj4ELj1ELj16ENS_18Kernel_traits_baseILj256EfffffjLj128EEEEELb0ELb0ELb0ELb1EEEvNS_9FwdParamsE,@"STO_CUDA_ENTRY STV_DEFAULT"
_ZN10layer_norm13ln_fwd_kernelINS_13Kernel_traitsIfffffjLj256ELj1ELj4ELj1ELj16ENS_18Kernel_traits_baseILj256EfffffjLj128EEEEELb0ELb0ELb0ELb1EEEvNS_9FwdParamsE:
.text._ZN10layer_norm13ln_fwd_kernelINS_13Kernel_traitsIfffffjLj256ELj1ELj4ELj1ELj16ENS_18Kernel_traits_baseILj256EfffffjLj128EEEEELb0ELb0ELb0ELb1EEEvNS_9FwdParamsE:
        /* <DEDUP_REMOVED lines=8> */
[----:B------:R-:W-:Y:S01]  /*0080*/  ULDC.64 UR4, c[0x0][0x118] ;  /* 0x0000460000047ab9 */ /* 0x000fe20000000a00 */
[----:B0-----:R-:W-:Y:S02]  /*0090*/  SHF.L.U32 R0, R3, 0x4, RZ ;  /* 0x0000000403007819 */ /* 0x001fe400000006ff */
[----:B------:R-:W-:-:S02]  /*00a0*/  SHF.R.U32.HI R2, RZ, 0x5, R3 ;  /* 0x00000005ff027819 */ /* 0x000fc40000011603 */
[----:B------:R-:W-:Y:S02]  /*00b0*/  LOP3.LUT R0, R0, 0x1f0, RZ, 0xc0, !PT ;  /* 0x000001f000007812 */ /* 0x000fe400078ec0ff */
[----:B-1----:R-:W-:Y:S02]  /*00c0*/  LEA R2, R5, R2, 0x2 ;  /* 0x0000000205027211 */ /* 0x002fe400078e10ff */
[----:B------:R-:W-:Y:S01]  /*00d0*/  IADD3 R12, P3, R0, c[0x0][0x218], RZ ;  /* 0x00008600000c7a10 */ /* 0x000fe20007f7e0ff */
[----:B------:R-:W-:Y:S01]  /*00e0*/  CS2R R4, SRZ ;  /* 0x0000000000047805 */ /* 0x000fe2000001ff00 */
[----:B------:R-:W-:Y:S02]  /*00f0*/  ISETP.GE.AND P1, PT, R2, c[0x0][0x164], PT ;  /* 0x0000590002007a0c */ /* 0x000fe40003f26270 */
[----:B------:R-:W-:Y:S02]  /*0100*/  IADD3.X R13, RZ, c[0x0][0x21c], RZ, P3, !PT ;  /* 0x00008700ff0d7a10 */ /* 0x000fe40001ffe4ff */
[----:B------:R-:W-:-:S03]  /*0110*/  IADD3 R20, P2, R0, c[0x0][0x1b0], RZ ;  /* 0x00006c0000147a10 */ /* 0x000fc60007f5e0ff */
[----:B------:R0:W5:Y:S01]  /*0120*/  @P0 LDG.E.128 R4, [R12.64] ;  /* 0x000000040c040981 */ /* 0x000162000c1e1d00 */
[----:B------:R-:W-:-:S03]  /*0130*/  IADD3.X R21, RZ, c[0x0][0x1b4], RZ, P2, !PT ;  /* 0x00006d00ff157a10 */ /* 0x000fc600017fe4ff */
[----:B------:R0:W5:Y:S02]  /*0140*/  @P0 LDG.E.128 R8, [R12.64+0x200] ;  /* 0x000200040c080981 */ /* 0x000164000c1e1d00 */
[----:B------:R-:W-:Y:S05]  /*0150*/  @P1 EXIT ;  /* 0x000000000000194d */ /* 0x000fea0003800000 */
[----:B0-----:R0:W5:Y:S04]  /*0160*/  LDG.E.128 R12, [R20.64] ;  /* 0x00000004140c7981 */ /* 0x001168000c1e1d00 */
[----:B------:R0:W5:Y:S01]  /*0170*/  LDG.E.128 R16, [R20.64+0x200] ;  /* 0x0002000414107981 */ /* 0x000162000c1e1d00 */
[----:B------:R-:W-:Y:S01]  /*0180*/  MOV R0, c[0x0][0x180] ;  /* 0x0000600000007a02 */ /* 0x000fe20000000f00 */
[----:B------:R-:W-:-:S03]  /*0190*/  ULDC.U8 UR6, c[0x0][0x1f0] ;  /* 0x00007c0000067ab9 */ /* 0x000fc60000000000 */
[----:B------:R-:W-:Y:S02]  /*01a0*/  LOP3.LUT P0, RZ, R0, c[0x0][0x1c0], RZ, 0xfc, !PT ;  /* 0x0000700000ff7a12 */ /* 0x000fe4000780fcff */
[----:B------:R-:W-:-:S04]  /*01b0*/  MOV R0, c[0x0][0x184] ;  /* 0x0000610000007a02 */ /* 0x000fc80000000f00 */
[----:B------:R-:W-:Y:S02]  /*01c0*/  LOP3.LUT P0, RZ, R0, c[0x0][0x1c4], RZ, 0xfc, P0 ;  /* 0x0000710000ff7a12 */ /* 0x000fe4000000fcff */
[----:B0-----:R-:W-:Y:S02]  /*01d0*/  LOP3.LUT R0, R3, 0x1f, RZ, 0xc0, !PT ;  /* 0x0000001f03007812 */ /* 0x001fe400078ec0ff */
.L_x_7400:
[----:B------:R-:W-:Y:S01]  /*01e0*/  ISETP.NE.U32.AND P2, PT, RZ, c[0x0][0x1c0], PT ;  /* 0x00007000ff007a0c */ /* 0x000fe20003f45070 */
[----:B------:R-:W-:Y:S01]  /*01f0*/  IMAD R3, R2, c[0x0][0x168], RZ ;  /* 0x00005a0002037a24 */ /* 0x000fe200078e02ff */
[----:B------:R-:W-:Y:S01]  /*0200*/  ISETP.NE.U32.AND P1, PT, RZ, c[0x0][0x180], PT ;  /* 0x00006000ff007a0c */ /* 0x000fe20003f25070 */
[----:B------:R-:W-:Y:S01]  /*0210*/  HFMA2.MMA R37, -RZ, RZ, 0, 9.5367431640625e-07 ;  /* 0x00000010ff257435 */ /* 0x000fe200000001ff */
[----:B------:R-:W-:Y:S02]  /*0220*/  ISETP.NE.AND.EX P2, PT, RZ, c[0x0][0x1c4], PT, P2 ;  /* 0x00007100ff007a0c */ /* 0x000fe40003f45320 */
[----:B------:R-:W-:Y:S02]  /*0230*/  SHF.R.S32.HI R28, RZ, 0x1f, R3 ;  /* 0x0000001fff1c7819 */ /* 0x000fe40000011403 */
[----:B------:R-:W-:-:S02]  /*0240*/  ISETP.NE.AND.EX P1, PT, RZ, c[0x0][0x184], PT, P1 ;  /* 0x00006100ff007a0c */ /* 0x000fc40003f25310 */
[----:B------:R-:W-:-:S04]  /*0250*/  LEA.HI R3, R28, R3, RZ, 0x2 ;  /* 0x000000031c037211 */ /* 0x000fc800078f10ff */
[----:B------:R-:W-:Y:S01]  /*0260*/  LEA.HI.SX32 R28, R3, R0, 0x1e ;  /* 0x00000000031c7211 */ /* 0x000fe200078ff2ff */
[----:B------:R-:W-:Y:S02]  /*0270*/  HFMA2.MMA R3, -RZ, RZ, 1.875, 0 ;  /* 0x3f800000ff037435 */ /* 0x000fe400000001ff */
[----:B------:R-:W-:Y:S02]  /*0280*/  @P2 MOV R31, 0x4 ;  /* 0x00000004001f2802 */ /* 0x000fe40000000f00 */
[C---:B------:R-:W-:Y:S02]  /*0290*/  IMAD.WIDE.U32 R32, R28.reuse, R37, c[0x0][0x170] ;  /* 0x00005c001c207625 */ /* 0x040fe400078e0025 */
[----:B------:R-:W-:Y:S02]  /*02a0*/  @P1 LEA R38, P3, R28, c[0x0][0x180], 0x4 ;  /* 0x000060001c261a11 */ /* 0x000fe400078620ff */
[----:B------:R-:W-:Y:S02]  /*02b0*/  @P2 IMAD.WIDE R30, R2, R31, c[0x0][0x1c0] ;  /* 0x00007000021e2625 */ /* 0x000fe400078e021f */
[----:B------:R-:W-:Y:S01]  /*02c0*/  @P1 LEA.HI.X R39, R28, c[0x0][0x184], RZ, 0x4, P3 ;  /* 0x000061001c271a11 */ /* 0x000fe200018f24ff */
[----:B------:R-:W2:Y:S04]  /*02d0*/  LDG.E.128 R32, [R32.64] ;  /* 0x0000000420207981 */ /* 0x000ea8000c1e1d00 */
[----:B------:R-:W2:Y:S04]  /*02e0*/  @P2 LDG.E R3, [R30.64] ;  /* 0x000000041e032981 */ /* 0x000ea8000c1e1900 */
[----:B-----5:R0:W5:Y:S01]  /*02f0*/  @P1 LDG.E.128 R20, [R38.64] ;  /* 0x0000000426141981 */ /* 0x020162000c1e1d00 */
[----:B------:R-:W-:-:S04]  /*0300*/  ISETP.NE.U32.AND P2, PT, RZ, c[0x0][0x180], PT ;  /* 0x00006000ff007a0c */ /* 0x000fc80003f45070 */
[----:B------:R-:W-:Y:S01]  /*0310*/  ISETP.NE.AND.EX P2, PT, RZ, c[0x0][0x184], PT, P2 ;  /* 0x00006100ff007a0c */ /* 0x000fe20003f45320 */
[----:B--2---:R-:W-:-:S12]  /*0320*/  FMUL.FTZ R29, R32, R3 ;  /* 0x00000003201d7220 */ /* 0x004fd80000410000 */
[----:B------:R-:W-:Y:S05]  /*0330*/  @P2 BRA `(.L_x_7373) ;  /* 0x0000002000002947 */ /* 0x000fea0003800000 */
[----:B0-----:R-:W-:Y:S05]  /*0340*/  @P0 BRA `(.L_x_7374) ;  /* 0x0000002000000947 */ /* 0x001fea0003800000 */
[----:B------:R-:W-:Y:S05]  /*0350*/  BRA `(.L_x_7375) ;  /* 0x0000002000007947 */ /* 0x000fea0003800000 */
.L_x_7373:
[----:B0----5:R-:W-:-:S05]  /*0360*/  FADD.FTZ R29, R20, R29 ;  /* 0x0000001d141d7221 */ /* 0x021fca0000010000 */
.L_x_7374:
[----:B------:R-:W-:Y:S02]  /*0370*/  MOV R24, R29 ;  /* 0x0000001d00187202 */ /* 0x000fe40000000f00 */
.L_x_7375:
[----:B------:R-:W-:Y:S01]  /*0380*/  FMUL.FTZ R30, R33, R3 ;  /* 0x00000003211e7220 */ /* 0x000fe20000410000 */
[----:B------:R-:W-:Y:S05]  /*0390*/  @P2 BRA `(.L_x_7376) ;  /* 0x0000002000002947 */ /* 0x000fea0003800000 */
[----:B------:R-:W-:Y:S05]  /*03a0*/  @P0 BRA `(.L_x_7377) ;  /* 0x0000002000000947 */ /* 0x000fea0003800000 */
[----:B------:R-:W-:Y:S05]  /*03b0*/  BRA `(.L_x_7378) ;  /* 0x0000002000007947 */ /* 0x000fea0003800000 */
.L_x_7376:
[----:B-----5:R-:W-:-:S05]  /*03c0*/  FADD.FTZ R30, R21, R30 ;  /* 0x0000001e151e7221 */ /* 0x020fca0000010000 */
.L_x_7377:
[----:B------:R-:W-:Y:S02]  /*03d0*/  MOV R25, R30 ;  /* 0x0000001e00197202 */ /* 0x000fe40000000f00 */
.L_x_7378:
[----:B------:R-:W-:Y:S01]  /*03e0*/  FMUL.FTZ R31, R34, R3 ;  /* 0x00000003221f7220 */ /* 0x000fe20000410000 */
[----:B------:R-:W-:Y:S05]  /*03f0*/  @P2 BRA `(.L_x_7379) ;  /* 0x0000002000002947 */ /* 0x000fea0003800000 */
[----:B------:R-:W-:Y:S05]  /*0400*/  @P0 BRA `(.L_x_7380) ;  /* 0x0000002000000947 */ /* 0x000fea0003800000 */
[----:B------:R-:W-:Y:S05]  /*0410*/  BRA `(.L_x_7381) ;  /* 0x0000002000007947 */ /* 0x000fea0003800000 */
.L_x_7379:
[----:B-----5:R-:W-:-:S05]  /*0420*/  FADD.FTZ R31, R22, R31 ;  /* 0x0000001f161f7221 */ /* 0x020fca0000010000 */
.L_x_7380:
[----:B------:R-:W-:Y:S02]  /*0430*/  MOV R26, R31 ;  /* 0x0000001f001a7202 */ /* 0x000fe40000000f00 */
.L_x_7381:
[----:B------:R-:W-:Y:S01]  /*0440*/  FMUL.FTZ R38, R35, R3 ;  /* 0x0000000323267220 */ /* 0x000fe20000410000 */
[----:B------:R-:W-:Y:S05]  /*0450*/  @P2 BRA `(.L_x_7382) ;  /* 0x0000002000002947 */ /* 0x000fea0003800000 */
[----:B------:R-:W-:Y:S05]  /*0460*/  @P0 BRA `(.L_x_7383) ;  /* 0x0000002000000947 */ /* 0x000fea0003800000 */
[----:B------:R-:W-:Y:S05]  /*0470*/  BRA `(.L_x_7384) ;  /* 0x0000002000007947 */ /* 0x000fea0003800000 */
.L_x_7382:
[----:B-----5:R-:W-:-:S05]  /*0480*/  FADD.FTZ R38, R23, R38 ;  /* 0x0000002617267221 */ /* 0x020fca0000010000 */
.L_x_7383:
[----:B------:R-:W-:Y:S02]  /*0490*/  MOV R27, R38 ;  /* 0x00000026001b7202 */ /* 0x000fe40000000f00 */
.L_x_7384:
[C---:B------:R-:W-:Y:S02]  /*04a0*/  IADD3 R36, R28.reuse, 0x20, RZ ;  /* 0x000000201c247810 */ /* 0x040fe40007ffe0ff */
[----:B------:R-:W-:-:S03]  /*04b0*/  @P0 LEA R42, P3, R28, c[0x0][0x188], 0x4 ;  /* 0x000062001c2a0a11 */ /* 0x000fc600078620ff */
[----:B------:R-:W-:Y:S01]  /*04c0*/  IMAD.WIDE.U32 R32, R36, R37, c[0x0][0x170] ;  /* 0x00005c0024207625 */ /* 0x000fe200078e0025 */
[----:B------:R-:W-:Y:S02]  /*04d0*/  @P0 LEA.HI.X R43, R28, c[0x0][0x18c], RZ, 0x4, P3 ;  /* 0x000063001c2b0a11 */ /* 0x000fe400018f24ff */
[----:B------:R-:W-:-:S03]  /*04e0*/  @P1 LEA R40, P3, R36, c[0x0][0x180], 0x4 ;  /* 0x0000600024281a11 */ /* 0x000fc600078620ff */
[----:B------:R0:W-:Y:S01]  /*04f0*/  @P0 STG.E.128 [R42.64], R24 ;  /* 0x000000182a000986 */ /* 0x0001e2000c101d04 */
[----:B------:R-:W-:-:S03]  /*0500*/  @P1 LEA.HI.X R41, R36, c[0x0][0x184], RZ, 0x4, P3 ;  /* 0x0000610024291a11 */ /* 0x000fc600018f24ff */
[----:B------:R-:W2:Y:S04]  /*0510*/  LDG.E.128 R32, [R32.64] ;  /* 0x0000000420207981 */ /* 0x000ea8000c1e1d00 */
[----:B-----5:R0:W5:Y:S01]  /*0520*/  @P1 LDG.E.128 R20, [R40.64] ;  /* 0x0000000428141981 */ /* 0x020162000c1e1d00 */
[----:B--2---:R-:W-:Y:S01]  /*0530*/  FMUL.FTZ R37, R32, R3 ;  /* 0x0000000320257220 */ /* 0x004fe20000410000 */
[----:B------:R-:W-:Y:S05]  /*0540*/  @P2 BRA `(.L_x_7385) ;  /* 0x0000002000002947 */ /* 0x000fea0003800000 */
[----:B0-----:R-:W-:Y:S05]  /*0550*/  @P0 BRA `(.L_x_7386) ;  /* 0x0000002000000947 */ /* 0x001fea0003800000 */
[----:B------:R-:W-:Y:S05]  /*0560*/  BRA `(.L_x_7387) ;  /* 0x0000002000007947 */ /* 0x000fea0003800000 */
.L_x_7385:
[----:B0----5:R-:W-:-:S05]  /*0570*/  FADD.FTZ R37, R20, R37 ;  /* 0x0000002514257221 */ /* 0x021fca0000010000 */
.L_x_7386:
[----:B------:R-:W-:Y:S02]  /*0580*/  MOV R24, R37 ;  /* 0x0000002500187202 */ /* 0x000fe40000000f00 */
.L_x_7387:
[----:B------:R-:W-:Y:S01]  /*0590*/  FMUL.FTZ R40, R33, R3 ;  /* 0x0000000321287220 */ /* 0x000fe20000410000 */
[----:B------:R-:W-:Y:S05]  /*05a0*/  @P2 BRA `(.L_x_7388) ;  /* 0x0000002000002947 */ /* 0x000fea0003800000 */
[----:B------:R-:W-:Y:S05]  /*05b0*/  @P0 BRA `(.L_x_7389) ;  /* 0x0000002000000947 */ /* 0x000fea0003800000 */
[----:B------:R-:W-:Y:S05]  /*05c0*/  BRA `(.L_x_7390) ;  /* 0x0000002000007947 */ /* 0x000fea0003800000 */
.L_x_7388:
[----:B-----5:R-:W-:-:S05]  /*05d0*/  FADD.FTZ R40, R21, R40 ;  /* 0x0000002815287221 */ /* 0x020fca0000010000 */
.L_x_7389:
[----:B------:R-:W-:Y:S02]  /*05e0*/  MOV R25, R40 ;  /* 0x0000002800197202 */ /* 0x000fe40000000f00 */
.L_x_7390:
[----:B------:R-:W-:Y:S01]  /*05f0*/  FMUL.FTZ R39, R34, R3 ;  /* 0x0000000322277220 */ /* 0x000fe20000410000 */
[----:B------:R-:W-:Y:S05]  /*0600*/  @P2 BRA `(.L_x_7391) ;  /* 0x0000002000002947 */ /* 0x000fea0003800000 */
[----:B------:R-:W-:Y:S05]  /*0610*/  @P0 BRA `(.L_x_7392) ;  /* 0x0000002000000947 */ /* 0x000fea0003800000 */
[----:B------:R-:W-:Y:S05]  /*0620*/  BRA `(.L_x_7393) ;  /* 0x0000002000007947 */ /* 0x000fea0003800000 */
.L_x_7391:
[----:B-----5:R-:W-:-:S05]  /*0630*/  FADD.FTZ R39, R22, R39 ;  /* 0x0000002716277221 */ /* 0x020fca0000010000 */
.L_x_7392:
[----:B------:R-:W-:Y:S02]  /*0640*/  MOV R26, R39 ;  /* 0x00000027001a7202 */ /* 0x000fe40000000f00 */
.L_x_7393:
[----:B------:R-:W-:Y:S01]  /*0650*/  FMUL.FTZ R34, R35, R3 ;  /* 0x0000000323227220 */ /* 0x000fe20000410000 */
[----:B------:R-:W-:Y:S05]  /*0660*/  @P2 BRA `(.L_x_7394) ;  /* 0x0000002000002947 */ /* 0x000fea0003800000 */
[----:B------:R-:W-:Y:S05]  /*0670*/  @P0 BRA `(.L_x_7395) ;  /* 0x0000002000000947 */ /* 0x000fea0003800000 */
[----:B------:R-:W-:Y:S05]  /*0680*/  BRA `(.L_x_7396) ;  /* 0x0000002000007947 */ /* 0x000fea0003800000 */
.L_x_7394:
[----:B-----5:R-:W-:-:S05]  /*0690*/  FADD.FTZ R34, R23, R34 ;  /* 0x0000002217227221 */ /* 0x020fca0000010000 */
.L_x_7395:
[----:B------:R-:W-:Y:S02]  /*06a0*/  MOV R27, R34 ;  /* 0x00000022001b7202 */ /* 0x000fe40000000f00 */
.L_x_7396:
[----:B------:R-:W-:Y:S01]  /*06b0*/  @P0 LEA R32, P1, R36, c[0x0][0x188], 0x4 ;  /* 0x0000620024200a11 */ /* 0x000fe200078220ff */
[----:B------:R-:W-:Y:S01]  /*06c0*/  FADD.FTZ R3, RZ, R29 ;  /* 0x0000001dff037221 */ /* 0x000fe20000010000 */
[----:B------:R-:W-:-:S02]  /*06d0*/  ISETP.NE.AND P2, PT, R0, RZ, PT ;  /* 0x000000ff0000720c */ /* 0x000fc40003f45270 */
[----:B------:R-:W-:Y:S01]  /*06e0*/  @P0 LEA.HI.X R33, R36, c[0x0][0x18c], RZ, 0x4, P1 ;  /* 0x0000630024210a11 */ /* 0x000fe200008f24ff */
[----:B------:R-:W-:-:S04]  /*06f0*/  FADD.FTZ R42, R3, R30 ;  /* 0x0000001e032a7221 */ /* 0x000fc80000010000 */
        /* <DEDUP_REMOVED lines=9> */
.L_x_7401:
        /* <DEDUP_REMOVED lines=36> */
.L_x_7402:
[----:B01----:R-:W-:Y:S01]  /*09d0*/  FADD.FTZ R42, R3, R42 ;  /* 0x0000002a032a7221 */ /* 0x003fe20000010000 */
[----:B------:R-:W-:Y:S01]  /*09e0*/  ISETP.NE.AND P1, PT, RZ, UR6, PT ;  /* 0x00000006ff007c0c */ /* 0x000fe2000bf25270 */
[C---:B------:R-:W-:Y:S01]  /*09f0*/  FMUL.FTZ R3, R35.reuse, R35 ;  /* 0x0000002323037220 */ /* 0x040fe20000410000 */
[----:B------:R-:W-:Y:S02]  /*0a00*/  MOV R33, c[0x0][0x1e0] ;  /* 0x0000780000217a02 */ /* 0x000fe40000000f00 */
[----:B------:R-:W-:Y:S02]  /*0a10*/  FSEL R41, R35, RZ, !P1 ;  /* 0x000000ff23297208 */ /* 0x000fe40004800000 */
[----:B------:R-:W-:Y:S01]  /*0a20*/  FSEL R32, R3, RZ, P1 ;  /* 0x000000ff03207208 */ /* 0x000fe20000800000 */
[----:B------:R-:W-:Y:S02]  /*0a30*/  FFMA.FTZ R3, R42, R33, c[0x0][0x228] ;  /* 0x00008a002a037623 */ /* 0x000fe40000010021 */
[----:B------:R-:W-:-:S02]  /*0a40*/  FADD.FTZ R29, -R41, R29 ;  /* 0x0000001d291d7221 */ /* 0x000fc40000010100 */
[----:B------:R-:W-:Y:S01]  /*0a50*/  FADD.FTZ R32, R3, R32 ;  /* 0x0000002003207221 */ /* 0x000fe20000010000 */
[----:B------:R-:W-:Y:S01]  /*0a60*/  HFMA2.MMA R3, -RZ, RZ, 0, 2.384185791015625e-07 ;  /* 0x00000004ff037435 */ /* 0x000fe200000001ff */
[C---:B------:R-:W-:Y:S02]  /*0a70*/  FADD.FTZ R33, -R41.reuse, R30 ;  /* 0x0000001e29217221 */ /* 0x040fe40000010100 */
[C---:B------:R-:W-:Y:S02]  /*0a80*/  FADD.FTZ R31, -R41.reuse, R31 ;  /* 0x0000001f291f7221 */ /* 0x040fe40000010100 */
[----:B------:R-:W0:Y:S01]  /*0a90*/  MUFU.RSQ R32, R32 ;  /* 0x0000002000207308 */ /* 0x000e220000001400 */
[C---:B------:R-:W-:Y:S02]  /*0aa0*/  FADD.FTZ R37, -R41.reuse, R37 ;  /* 0x0000002529257221 */ /* 0x040fe40000010100 */
[----:B------:R-:W-:Y:S02]  /*0ab0*/  FADD.FTZ R39, -R41, R39 ;  /* 0x0000002729277221 */ /* 0x000fe40000010100 */
[----:B------:R-:W-:-:S04]  /*0ac0*/  @!P2 IMAD.WIDE R44, R2, R3, c[0x0][0x1a0] ;  /* 0x00006800022ca625 */ /* 0x000fc800078e0203 */
[----:B------:R-:W-:Y:S01]  /*0ad0*/  @!P2 IMAD.WIDE R42, R2, R3, c[0x0][0x1a8] ;  /* 0x00006a00022aa625 */ /* 0x000fe200078e0203 */
[----:B------:R1:W-:Y:S03]  /*0ae0*/  @!P2 STG.E [R44.64], R35 ;  /* 0x000000232c00a986 */ /* 0x0003e6000c101904 */
[----:B------:R-:W-:Y:S01]  /*0af0*/  IMAD R2, R3, c[0x0][0x160], R2 ;  /* 0x0000580003027a24 */ /* 0x000fe200078e0202 */
[----:B0-----:R0:W-:Y:S01]  /*0b00*/  @!P2 STG.E [R42.64], R32 ;  /* 0x000000202a00a986 */ /* 0x0011e2000c101904 */
[C---:B------:R-:W-:Y:S02]  /*0b10*/  FMUL.FTZ R37, R32.reuse, R37 ;  /* 0x0000002520257220 */ /* 0x040fe40000410000 */
[----:B-1----:R-:W-:Y:S02]  /*0b20*/  FADD.FTZ R45, -R41, R40 ;  /* 0x00000028292d7221 */ /* 0x002fe40000010100 */
[----:B------:R-:W-:-:S02]  /*0b30*/  FMUL.FTZ R35, R32, R29 ;  /* 0x0000001d20237220 */ /* 0x000fc40000410000 */
[----:B------:R-:W-:Y:S02]  /*0b40*/  FMUL.FTZ R29, R32, R31 ;  /* 0x0000001f201d7220 */ /* 0x000fe40000410000 */
[C---:B0-----:R-:W-:Y:S01]  /*0b50*/  FADD.FTZ R43, -R41.reuse, R38 ;  /* 0x00000026292b7221 */ /* 0x041fe20000010100 */
[----:B------:R-:W-:Y:S01]  /*0b60*/  LEA R38, P1, R28, c[0x0][0x208], 0x4 ;  /* 0x000082001c267a11 */ /* 0x000fe200078220ff */
[----:B------:R-:W-:Y:S01]  /*0b70*/  FADD.FTZ R41, -R41, R34 ;  /* 0x0000002229297221 */ /* 0x000fe20000010100 */
[----:B------:R-:W-:Y:S01]  /*0b80*/  LEA R42, P2, R36, c[0x0][0x208], 0x4 ;  /* 0x00008200242a7a11 */ /* 0x000fe200078420ff */
[C---:B------:R-:W-:Y:S02]  /*0b90*/  FMUL.FTZ R30, R32.reuse, R43 ;  /* 0x0000002b201e7220 */ /* 0x040fe40000410000 */
[----:B------:R-:W-:Y:S01]  /*0ba0*/  FMUL.FTZ R34, R32, R33 ;  /* 0x0000002120227220 */ /* 0x000fe20000410000 */
[----:B------:R-:W-:Y:S01]  /*0bb0*/  LEA.HI.X R43, R36, c[0x0][0x20c], RZ, 0x4, P2 ;  /* 0x00008300242b7a11 */ /* 0x000fe200010f24ff */
[----:B------:R-:W-:-:S02]  /*0bc0*/  FMUL.FTZ R40, R32, R45 ;  /* 0x0000002d20287220 */ /* 0x000fc40000410000 */
[----:B------:R-:W-:Y:S01]  /*0bd0*/  FMUL.FTZ R33, R32, R39 ;  /* 0x0000002720217220 */ /* 0x000fe20000410000 */
[----:B------:R-:W-:Y:S01]  /*0be0*/  LEA.HI.X R39, R28, c[0x0][0x20c], RZ, 0x4, P1 ;  /* 0x000083001c277a11 */ /* 0x000fe200008f24ff */
[----:B------:R-:W-:Y:S01]  /*0bf0*/  FMUL.FTZ R32, R32, R41 ;  /* 0x0000002920207220 */ /* 0x000fe20000410000 */
[----:B------:R-:W-:Y:S01]  /*0c00*/  ISETP.GE.AND P1, PT, R2, c[0x0][0x164], PT ;  /* 0x0000590002007a0c */ /* 0x000fe20003f26270 */
[----:B------:R-:W-:Y:S02]  /*0c10*/  FFMA.FTZ R31, R15, R30, R7 ;  /* 0x0000001e0f1f7223 */ /* 0x000fe40000010007 */
[----:B------:R-:W-:Y:S02]  /*0c20*/  FFMA.FTZ R30, R14, R29, R6 ;  /* 0x0000001d0e1e7223 */ /* 0x000fe40000010006 */
[----:B------:R-:W-:Y:S02]  /*0c30*/  FFMA.FTZ R29, R13, R34, R5 ;  /* 0x000000220d1d7223 */ /* 0x000fe40000010005 */
[----:B------:R-:W-:-:S02]  /*0c40*/  FFMA.FTZ R28, R12, R35, R4 ;  /* 0x000000230c1c7223 */ /* 0x000fc40000010004 */
[----:B------:R-:W-:Y:S02]  /*0c50*/  FFMA.FTZ R35, R19, R32, R11 ;  /* 0x0000002013237223 */ /* 0x000fe4000001000b */
[----:B------:R-:W-:Y:S01]  /*0c60*/  FFMA.FTZ R34, R18, R33, R10 ;  /* 0x0000002112227223 */ /* 0x000fe2000001000a */
[----:B------:R0:W-:Y:S01]  /*0c70*/  STG.E.128 [R38.64], R28 ;  /* 0x0000001c26007986 */ /* 0x0001e2000c101d04 */
[----:B------:R-:W-:Y:S02]  /*0c80*/  FFMA.FTZ R33, R17, R40, R9 ;  /* 0x0000002811217223 */ /* 0x000fe40000010009 */
[----:B------:R-:W-:-:S05]  /*0c90*/  FFMA.FTZ R32, R16, R37, R8 ;  /* 0x0000002510207223 */ /* 0x000fca0000010008 */
[----:B------:R0:W-:Y:S02]  /*0ca0*/  STG.E.128 [R42.64], R32 ;  /* 0x000000202a007986 */ /* 0x0001e4000c101d04 */
[----:B0----5:R-:W-:Y:S01]  /*0cb0*/  @P1 CALL.REL.NOINC `(.L_x_7399) ;  /* 0x0000001000001944 */ /* 0x021fe20003c00000 */
[----:B------:R-:W-:Y:S05]  /*0cc0*/  BRA `(.L_x_7400) ;  /* 0xfffff51000007947 */ /* 0x000fea000383ffff */
.L_x_7399:
[----:B------:R-:W-:Y:S05]  /*0cd0*/  EXIT ;  /* 0x000000000000794d */ /* 0x000fea0003800000 */
.L_x_7397:
[----:B0-----:R-:W-:Y:S01]  /*0ce0*/  HFMA2.MMA R41, -RZ, RZ, 0, 5.9604644775390625e-08 ;  /* 0x00000001ff297435 */ /* 0x001fe200000001ff */
[----:B------:R-:W-:Y:S02]  /*0cf0*/  MOV R42, R35 ;  /* 0x00000023002a7202 */ /* 0x000fe40000000f00 */
[----:B------:R-:W-:Y:S02]  /*0d00*/  MOV R44, 0x1f ;  /* 0x0000001f002c7802 */ /* 0x000fe40000000f00 */
[----:B------:R-:W-:Y:S02]  /*0d10*/  MOV R3, 0xffffffff ;  /* 0xffffffff00037802 */ /* 0x000fe40000000f00 */
[----:B------:R-:W-:Y:S02]  /*0d20*/  MOV R32, 0xd40 ;  /* 0x00000d4000207802 */ /* 0x000fe40000000f00 */
[----:B-----5:R-:W-:Y:S05]  /*0d30*/  CALL.REL.NOINC `($__internal_145_$__cuda_sm70_shflsync_bfly_p) ;  /* 0x0000048000007944 */ /* 0x020fea0003c00000 */
[----:B01----:R-:W-:Y:S05]  /*0d40*/  BRA `(.L_x_7401) ;  /* 0xfffffa4000007947 */ /* 0x003fea000383ffff */
.L_x_7398:
[----:B------:R-:W-:Y:S01]  /*0d50*/  HFMA2.MMA R41, -RZ, RZ, 0, 1.1920928955078125e-07 ;  /* 0x00000002ff297435 */ /* 0x000fe200000001ff */
[----:B------:R-:W-:-:S02]  /*0d60*/  MOV R44, 0x1f ;  /* 0x0000001f002c7802 */ /* 0x000fc40000000f00 */
[----:B------:R-:W-:Y:S02]  /*0d70*/  MOV R3, 0xffffffff ;  /* 0xffffffff00037802 */ /* 0x000fe40000000f00 */
[----:B------:R-:W-:Y:S02]  /*0d80*/  MOV R32, 0xda0 ;  /* 0x00000da000207802 */ /* 0x000fe40000000f00 */
[----:B0----5:R-:W-:Y:S05]  /*0d90*/  CALL.REL.NOINC `($__internal_145_$__cuda_sm70_shflsync_bfly_p) ;  /* 0x0000042000007944 */ /* 0x021fea0003c00000 */
[----:B0-----:R-:W-:Y:S01]  /*0da0*/  HFMA2.MMA R41, -RZ, RZ, 0, 2.384185791015625e-07 ;  /* 0x00000004ff297435 */ /* 0x001fe200000001ff */
[----:B-1----:R-:W-:Y:S01]  /*0db0*/  FADD.FTZ R42, R42, R3 ;  /* 0x000000032a2a7221 */ /* 0x002fe20000010000 */
[----:B------:R-:W-:Y:S02]  /*0dc0*/  MOV R44, 0x1f ;  /* 0x0000001f002c7802 */ /* 0x000fe40000000f00 */
[----:B------:R-:W-:Y:S02]  /*0dd0*/  MOV R3, 0xffffffff ;  /* 0xffffffff00037802 */ /* 0x000fe40000000f00 */
[----:B------:R-:W-:Y:S02]  /*0de0*/  MOV R32, 0xe00 ;  /* 0x00000e0000207802 */ /* 0x000fe40000000f00 */
[----:B------:R-:W-:Y:S05]  /*0df0*/  CALL.REL.NOINC `($__internal_145_$__cuda_sm70_shflsync_bfly_p) ;  /* 0x000003c000007944 */ /* 0x000fea0003c00000 */
[----:B0-----:R-:W-:Y:S01]  /*0e00*/  HFMA2.MMA R41, -RZ, RZ, 0, 4.76837158203125e-07 ;  /* 0x00000008ff297435 */ /* 0x001fe200000001ff */
[----:B-1----:R-:W-:Y:S01]  /*0e10*/  FADD.FTZ R42, R42, R3 ;  /* 0x000000032a2a7221 */ /* 0x002fe20000010000 */
[----:B------:R-:W-:-:S02]  /*0e20*/  MOV R44, 0x1f ;  /* 0x0000001f002c7802 */ /* 0x000fc40000000f00 */
[----:B------:R-:W-:Y:S02]  /*0e30*/  MOV R3, 0xffffffff ;  /* 0xffffffff00037802 */ /* 0x000fe40000000f00 */
[----:B------:R-:W-:Y:S02]  /*0e40*/  MOV R32, 0xe60 ;  /* 0x00000e6000207802 */ /* 0x000fe40000000f00 */
[----:B------:R-:W-:Y:S05]  /*0e50*/  CALL.REL.NOINC `($__internal_145_$__cuda_sm70_shflsync_bfly_p) ;  /* 0x0000036000007944 */ /* 0x000fea0003c00000 */
[----:B0-----:R-:W-:Y:S01]  /*0e60*/  HFMA2.MMA R41, -RZ, RZ, 0, 9.5367431640625e-07 ;  /* 0x00000010ff297435 */ /* 0x001fe200000001ff */
[----:B-1----:R-:W-:Y:S01]  /*0e70*/  FADD.FTZ R42, R42, R3 ;  /* 0x000000032a2a7221 */ /* 0x002fe20000010000 */
[----:B------:R-:W-:Y:S02]  /*0e80*/  MOV R44, 0x1f ;  /* 0x0000001f002c7802 */ /* 0x000fe40000000f00 */
[----:B------:R-:W-:Y:S02]  /*0e90*/  MOV R3, 0xffffffff ;  /* 0xffffffff00037802 */ /* 0x000fe40000000f00 */
[----:B------:R-:W-:Y:S02]  /*0ea0*/  MOV R32, 0xec0 ;  /* 0x00000ec000207802 */ /* 0x000fe40000000f00 */
[----:B------:R-:W-:Y:S05]  /*0eb0*/  CALL.REL.NOINC `($__internal_145_$__cuda_sm70_shflsync_bfly_p) ;  /* 0x0000030000007944 */ /* 0x000fea0003c00000 */
[----:B-1----:R-:W-:Y:S01]  /*0ec0*/  FADD.FTZ R3, R42, R3 ;  /* 0x000000032a037221 */ /* 0x002fe20000010000 */
[----:B0-----:R-:W-:Y:S01]  /*0ed0*/  HFMA2.MMA R41, -RZ, RZ, 0, 5.9604644775390625e-08 ;  /* 0x00000001ff297435 */ /* 0x001fe200000001ff */
[----:B------:R-:W-:-:S02]  /*0ee0*/  MOV R44, 0x1f ;  /* 0x0000001f002c7802 */ /* 0x000fc40000000f00 */
[----:B------:R-:W-:-:S04]  /*0ef0*/  FMUL.FTZ R35, R3, c[0x0][0x1e0] ;  /* 0x0000780003237a20 */ /* 0x000fc80000410000 */
[C---:B------:R-:W-:Y:S02]  /*0f00*/  FADD.FTZ R3, -R35.reuse, R29 ;  /* 0x0000001d23037221 */ /* 0x040fe40000010100 */
[----:B------:R-:W-:Y:S02]  /*0f10*/  FADD.FTZ R32, -R35, R30 ;  /* 0x0000001e23207221 */ /* 0x000fe40000010100 */
[----:B------:R-:W-:Y:S02]  /*0f20*/  FFMA.FTZ R3, R3, R3, RZ ;  /* 0x0000000303037223 */ /* 0x000fe400000100ff */
[C---:B------:R-:W-:Y:S02]  /*0f30*/  FADD.FTZ R42, -R35.reuse, R34 ;  /* 0x00000022232a7221 */ /* 0x040fe40000010100 */
        /* <DEDUP_REMOVED lines=14> */
[----:B------:R-:W-:Y:S05]  /*1020*/  CALL.REL.NOINC `($__internal_145_$__cuda_sm70_shflsync_bfly_p) ;  /* 0x0000019000007944 */ /* 0x000fea0003c00000 */
[----:B0-----:R-:W-:Y:S01]  /*1030*/  HFMA2.MMA R41, -RZ, RZ, 0, 1.1920928955078125e-07 ;  /* 0x00000002ff297435 */ /* 0x001fe200000001ff */
[----:B-1----:R-:W-:Y:S01]  /*1040*/  FADD.FTZ R42, R42, R3 ;  /* 0x000000032a2a7221 */ /* 0x002fe20000010000 */
[----:B------:R-:W-:Y:S02]  /*1050*/  MOV R44, 0x1f ;  /* 0x0000001f002c7802 */ /* 0x000fe40000000f00 */
[----:B------:R-:W-:Y:S02]  /*1060*/  MOV R3, 0xffffffff ;  /* 0xffffffff00037802 */ /* 0x000fe40000000f00 */
[----:B------:R-:W-:Y:S02]  /*1070*/  MOV R32, 0x1090 ;  /* 0x0000109000207802 */ /* 0x000fe40000000f00 */
[----:B------:R-:W-:Y:S05]  /*1080*/  CALL.REL.NOINC `($__internal_145_$__cuda_sm70_shflsync_bfly_p) ;  /* 0x0000013000007944 */ /* 0x000fea0003c00000 */
[----:B0-----:R-:W-:Y:S01]  /*1090*/  HFMA2.MMA R41, -RZ, RZ, 0, 2.384185791015625e-07 ;  /* 0x00000004ff297435 */ /* 0x001fe200000001ff */
[----:B-1----:R-:W-:Y:S01]  /*10a0*/  FADD.FTZ R42, R42, R3 ;  /* 0x000000032a2a7221 */ /* 0x002fe20000010000 */
[----:B------:R-:W-:Y:S02]  /*10b0*/  MOV R44, 0x1f ;  /* 0x0000001f002c7802 */ /* 0x000fe40000000f00 */
[----:B------:R-:W-:-:S02]  /*10c0*/  MOV R3, 0xffffffff ;  /* 0xffffffff00037802 */ /* 0x000fc40000000f00 */
[----:B------:R-:W-:Y:S02]  /*10d0*/  MOV R32, 0x10f0 ;  /* 0x000010f000207802 */ /* 0x000fe40000000f00 */
[----:B------:R-:W-:Y:S05]  /*10e0*/  CALL.REL.NOINC `($__internal_145_$__cuda_sm70_shflsync_bfly_p) ;  /* 0x000000d000007944 */ /* 0x000fea0003c00000 */
[----:B0-----:R-:W-:Y:S01]  /*10f0*/  HFMA2.MMA R41, -RZ, RZ, 0, 4.76837158203125e-07 ;  /* 0x00000008ff297435 */ /* 0x001fe200000001ff */
[----:B-1----:R-:W-:Y:S01]  /*1100*/  FADD.FTZ R42, R42, R3 ;  /* 0x000000032a2a7221 */ /* 0x002fe20000010000 */
[----:B------:R-:W-:Y:S02]  /*1110*/  MOV R44, 0x1f ;  /* 0x0000001f002c7802 */ /* 0x000fe40000000f00 */
[----:B------:R-:W-:Y:S02]  /*1120*/  MOV R3, 0xffffffff ;  /* 0xffffffff00037802 */ /* 0x000fe40000000f00 */
[----:B------:R-:W-:Y:S02]  /*1130*/  MOV R32, 0x1150 ;  /* 0x0000115000207802 */ /* 0x000fe40000000f00 */
[----:B------:R-:W-:Y:S05]  /*1140*/  CALL.REL.NOINC `($__internal_145_$__cuda_sm70_shflsync_bfly_p) ;  /* 0x0000007000007944 */ /* 0x000fea0003c00000 */
[----:B0-----:R-:W-:Y:S01]  /*1150*/  HFMA2.MMA R41, -RZ, RZ, 0, 9.5367431640625e-07 ;  /* 0x00000010ff297435 */ /* 0x001fe200000001ff */
[----:B-1----:R-:W-:Y:S01]  /*1160*/  FADD.FTZ R42, R42, R3 ;  /* 0x000000032a2a7221 */ /* 0x002fe20000010000 */
[----:B------:R-:W-:Y:S02]  /*1170*/  MOV R44, 0x1f ;  /* 0x0000001f002c7802 */ /* 0x000fe40000000f00 */
[----:B------:R-:W-:-:S02]  /*1180*/  MOV R3, 0xffffffff ;  /* 0xffffffff00037802 */ /* 0x000fc40000000f00 */
[----:B------:R-:W-:Y:S02]  /*1190*/  MOV R32, 0x11b0 ;  /* 0x000011b000207802 */ /* 0x000fe40000000f00 */
[----:B------:R-:W-:Y:S05]  /*11a0*/  CALL.REL.NOINC `($__internal_145_$__cuda_sm70_shflsync_bfly_p) ;  /* 0x0000001000007944 */ /* 0x000fea0003c00000 */
[----:B01----:R-:W-:Y:S05]  /*11b0*/  BRA `(.L_x_7402) ;  /* 0xfffff81000007947 */ /* 0x003fea000383ffff */
        .weak           $__internal_145_$__cuda_sm70_shflsync_bfly_p
        .type           $__internal_145_$__cuda_sm70_shflsync_bfly_p,@function
        .size           $__internal_145_$__cuda_sm70_shflsync_bfly_p,(.L_x_8333 - $__internal_145_$__cuda_sm70_shflsync_bfly_p)
$__internal_145_$__cuda_sm70_shflsync_bfly_p:
[----:B------:R-:W-:Y:S01]  /*11c0*/  HFMA2.MMA R33, -RZ, RZ, 0, 0 ;  /* 0x00000000ff217435 */ /* 0x000fe200000001ff */
[----:B------:R-:W-:Y:S04]  /*11d0*/  WARPSYNC R3 ;  /* 0x0000000300007348 */ /* 0x000fe80003800000 */
[----:B------:R0:W1:Y:S01]  /*11e0*/  SHFL.BFLY PT, R3, R42, R41, R44 ;  /* 0x0c0000292a037389 */ /* 0x00006200000e002c */
[----:B------:R-:W-:Y:S05]  /*11f0*/  RET.REL.NODEC R32 `(_ZN10layer_norm13ln_fwd_kernelINS_13Kernel_traitsIfffffjLj256ELj1ELj4ELj1ELj16ENS_18Kernel_traits_baseILj256EfffffjLj128EEEEELb0ELb0ELb0ELb1EEEvNS_9FwdParamsE) ;  /* 0xffffee0020007950 */ /* 0x000fea0003c3ffff */
.L_x_7403:
        /* <DEDUP_REMOVED lines=16> */
.L_x_8333:


//--------------------- .text._ZN10layer_norm13ln_fwd_kernelINS_13Kernel_traitsIfffffjLj256ELj1ELj4ELj1ELj16ENS_18Kernel_traits_baseILj256EfffffjLj128EEEEELb0ELb0ELb1ELb0EEEvNS_9FwdParamsE --------------------------
	.section	.text._ZN10layer_norm13ln_fwd_kernelINS_13Kernel_traitsIfffffjLj256ELj1ELj4ELj1ELj16ENS_18Kernel_traits_baseILj256EfffffjLj128EEEEELb0ELb0ELb1ELb0EEEvNS_9FwdParamsE,"ax",@progbits
	.sectioninfo	@"SHI_REGISTERS=48"
	.align	128
        .global         _ZN10layer_norm13ln_fwd_kernelINS_13Kernel_traitsIfffffjLj256ELj1ELj4ELj1ELj16ENS_18Kernel_traits_baseILj256EfffffjLj128EEEEELb0ELb0ELb1ELb0EEEvNS_9FwdParamsE
        .type           _ZN10layer_norm13ln_fwd_kernelINS_13Kernel_traitsIfffffjLj256ELj1ELj4ELj1ELj16ENS_18Kernel_traits_baseILj256EfffffjLj128EEEEELb0ELb0ELb1ELb0EEEvNS_9FwdParamsE,@function
        .size           _ZN10layer_norm13ln_fwd_kernelINS_13Kernel_traitsIfffffjLj256ELj1ELj4ELj1ELj16ENS_18Kernel_traits_baseILj256EfffffjLj128EEEEELb0ELb0ELb1ELb0EEEvNS_9FwdParamsE,(.L_x_8334 - _ZN10layer_norm13ln_fwd_kernelINS_13Kernel_traitsIfffffjLj256ELj1ELj4ELj1ELj16ENS_18Kernel_traits_baseILj256EfffffjLj128EEEEELb0ELb0ELb1ELb0EEEvNS_9FwdParamsE)
        .other          _ZN10layer_norm13ln_fwd_kernelINS_13Kernel_traitsIfffffjLj256ELj1ELj4ELj1ELj16ENS_18Kernel_traits_baseILj256EfffffjLj128EEEEELb0ELb0ELb1ELb0EEEvNS_9FwdParamsE,@"STO_CUDA_ENTRY STV_DEFAULT"
_ZN10layer_norm13ln_fwd_kernelINS_13Kernel_traitsIfffffjLj256ELj1ELj4ELj1ELj16ENS_18Kernel_traits_baseILj256EfffffjLj128EEEEELb0ELb0ELb1ELb0EEEvNS_9FwdParamsE:
.text._ZN10layer_norm13ln_fwd_kernelINS_13Kernel_traitsIfffffjLj256ELj1ELj4ELj1ELj16ENS_18Kernel_traits_baseILj256EfffffjLj128EEEEELb0ELb0ELb1ELb0EEEvNS_9FwdParamsE:
        /* <DEDUP_REMOVED lines=18> */
[----:B------:R-:W-:Y:S01]  /*0120*/  IMAD.MOV.U32 R8, RZ, RZ, 0x10 ;  /* 0x00000010ff087424 */ /* 0x000fe200078e00ff */
[----:B------:R-:W-:Y:S01]  /*0130*/  CS2R R6, SRZ ;  /* 0x0000000000067805 */ /* 0x000fe2000001ff00 */
[----:B------:R-:W-:Y:S01]  /*0140*/  CS2R R4, SRZ ;  /* 0x0000000000047805 */ /* 0x000fe2000001ff00 */
[----:B------:R-:W-:Y:S01]  /*0150*/  ISETP.NE.AND.EX P0, PT, RZ, c[0x0][0x21c], PT, P0 ;  /* 0x00008700ff007a0c */ /* 0x000fe20003f05300 */
[----:B------:R-:W-:-:S06]  /*0160*/  IMAD.WIDE.U32 R8, R3, R8, c[0x0][0x1b0] ;  /* 0x00006c0003087625 */ /* 0x000fcc00078e0008 */
[----:B------:R-:W5:Y:S06]  /*0170*/  LDG.E.128 R8, [R8.64] ;  /* 0x0000000408087981 */ /* 0x000f6c000c1e1d00 */
[----:B------:R-:W-:-:S04]  /*0180*/  @P0 LEA R12, P2, R3, c[0x0][0x218], 0x4 ;  /* 0x00008600030c0a11 */ /* 0x000fc800078420ff */
[----:B------:R-:W-:-:S05]  /*0190*/  @P0 LEA.HI.X R13, R3, c[0x0][0x21c], RZ, 0x4, P2 ;  /* 0x00008700030d0a11 */ /* 0x000fca00010f24ff */
[----:B------:R0:W5:Y:S01]  /*01a0*/  @P0 LDG.E.128 R4, [R12.64] ;  /* 0x000000040c040981 */ /* 0x000162000c1e1d00 */
[----:B------:R-:W-:-:S03]  /*01b0*/  LOP3.LUT R3, R3, 0x20, RZ, 0xfc, !PT ;  /* 0x0000002003037812 */ /* 0x000fc600078efcff */
.L_x_7405:
[----:B------:R-:W-:Y:S05]  /*01c0*/  BSYNC B0 ;  /* 0x0000000000007941 */ /* 0x000fea0003800000 */
.L_x_7404:
[----:B------:R-:W-:Y:S01]  /*01d0*/  BSSY B0, `(.L_x_7406) ;  /* 0x000000c000007945 */ /* 0x000fe20003800000 */
[----:B------:R-:W-:Y:S05]  /*01e0*/  @!P4 BRA `(.L_x_7407) ;  /* 0x000000a00000c947 */ /* 0x000fea0003800000 */
[----:B------:R-:W-:Y:S01]  /*01f0*/  ISETP.NE.U32.AND P0, PT, RZ, c[0x0][0x218], PT ;  /* 0x00008600ff007a0c */ /* 0x000fe20003f05070 */
[----:B------:R-:W-:Y:S01]  /*0200*/  HFMA2.MMA R16, -RZ, RZ, 0, 9.5367431640625e-07 ;  /* 0x00000010ff107435 */ /* 0x000fe200000001ff */
[----:B------:R-:W-:Y:S01]  /*0210*/  CS2R R14, SRZ ;  /* 0x00000000000e7805 */ /* 0x000fe2000001ff00 */
[----:B0-----:R-:W-:Y:S01]  /*0220*/  CS2R R12, SRZ ;  /* 0x00000000000c7805 */ /* 0x001fe2000001ff00 */
[----:B------:R-:W-:-:S07]  /*0230*/  ISETP.NE.AND.EX P0, PT, RZ, c[0x0][0x21c], PT, P0 ;  /* 0x00008700ff007a0c */ /* 0x000fce0003f05300 */
[----:B------:R-:W-:-:S06]  /*0240*/  IMAD.WIDE.U32 R16, R3, R16, c[0x0][0x1b0] ;  /* 0x00006c0003107625 */ /* 0x000fcc00078e0010 */
[C---:B------:R-:W-:Y:S01]  /*0250*/  @P0 LEA R20, P2, R3.reuse, c[0x0][0x218], 0x4 ;  /* 0x0000860003140a11 */ /* 0x040fe200078420ff */
[----:B------:R-:W5:Y:S03]  /*0260*/  LDG.E.128 R16, [R16.64] ;  /* 0x0000000410107981 */ /* 0x000f66000c1e1d00 */
[----:B------:R-:W-:-:S05]  /*0270*/  @P0 LEA.HI.X R21, R3, c[0x0][0x21c], RZ, 0x4, P2 ;  /* 0x0000870003150a11 */ /* 0x000fca00010f24ff */
[----:B------:R0:W5:Y:S04]  /*0280*/  @P0 LDG.E.128 R12, [R20.64] ;  /* 0x00000004140c0981 */ /* 0x000168000c1e1d00 */
.L_x_7407:
[----:B------:R-:W-:Y:S05]  /*0290*/  BSYNC B0 ;  /* 0x0000000000007941 */ /* 0x000fea0003800000 */
.L_x_7406:
[----:B------:R-:W-:Y:S05]  /*02a0*/  @P1 EXIT ;  /* 0x000000000000194d */ /* 0x000fea0003800000 */
[----:B------:R-:W-:Y:S02]  /*02b0*/  ULDC.U8 UR6, c[0x0][0x1f0] ;  /* 0x00007c0000067ab9 */ /* 0x000fe40000000000 */
.L_x_7435:
[----:B------:R-:W-:-:S10]  /*02c0*/  HFMA2.MMA R39, -RZ, RZ, 0, 2.384185791015625e-07 ;  /* 0x00000004ff277435 */ /* 0x000fd400000001ff */
[----:B------:R-:W-:-:S06]  /*02d0*/  IMAD.WIDE R40, R0, R39, c[0x0][0x1d0] ;  /* 0x0000740000287625 */ /* 0x000fcc00078e0227 */
[----:B------:R1:W2:Y:S01]  /*02e0*/  LDG.E R40, [R40.64] ;  /* 0x0000000428287981 */ /* 0x0002a2000c1e1900 */
[----:B------:R-:W-:-:S05]  /*02f0*/  IMAD.WIDE R38, R0, R39, c[0x0][0x1d8] ;  /* 0x0000760000267625 */ /* 0x000fca00078e0227 */
[----:B-----5:R3:W5:Y:S01]  /*0300*/  LDG.E R37, [R38.64] ;  /* 0x0000000426257981 */ /* 0x020762000c1e1900 */
[----:B------:R-:W-:Y:S01]  /*0310*/  IMAD R3, R0, c[0x0][0x168], RZ ;  /* 0x00005a0000037a24 */ /* 0x000fe200078e02ff */
[----:B------:R-:W-:Y:S02]  /*0320*/  BSSY B0, `(.L_x_7408) ;  /* 0x000003d000007945 */ /* 0x000fe40003800000 */
[----:B------:R-:W4:Y:S01]  /*0330*/  S2R R36, SR_TID.X ;  /* 0x0000000000247919 */ /* 0x000f220000002100 */
[----:B-1----:R-:W-:Y:S02]  /*0340*/  MOV R41, RZ ;  /* 0x000000ff00297202 */ /* 0x002fe40000000f00 */
[----:B--2---:R-:W-:-:S13]  /*0350*/  ISETP.GE.AND P5, PT, R40, 0x1, PT ;  /* 0x000000012800780c */ /* 0x004fda0003fa6270 */
[----:B------:R-:W-:-:S05]  /*0360*/  @P5 IADD3 R42, R40, -0x1, RZ ;  /* 0xffffffff282a5810 */ /* 0x000fca0007ffe0ff */
[----:B------:R-:W-:Y:S01]  /*0370*/  @P5 IMAD R43, R42, c[0x0][0x168], RZ ;  /* 0x00005a002a2b5a24 */ /* 0x000fe200078e02ff */
[----:B------:R-:W-:-:S04]  /*0380*/  SHF.R.S32.HI R42, RZ, 0x1f, R3 ;  /* 0x0000001fff2a7819 */ /* 0x000fc80000011403 */
[----:B------:R-:W-:Y:S02]  /*0390*/  @P5 SHF.R.S32.HI R44, RZ, 0x1f, R43 ;  /* 0x0000001fff2c5819 */ /* 0x000fe4000001142b */
[----:B------:R-:W-:Y:S02]  /*03a0*/  LEA.HI R42, R42, R3, RZ, 0x2 ;  /* 0x000000032a2a7211 */ /* 0x000fe400078f10ff */
[----:B------:R-:W-:Y:S02]  /*03b0*/  @P5 LEA.HI R44, R44, R43, RZ, 0x2 ;  /* 0x0000002b2c2c5211 */ /* 0x000fe400078f10ff */
[----:B----4-:R-:W-:-:S04]  /*03c0*/  LOP3.LUT R3, R36, 0x1f, RZ, 0xc0, !PT ;  /* 0x0000001f24037812 */ /* 0x010fc800078ec0ff */
[-C--:B------:R-:W-:Y:S02]  /*03d0*/  @P5 LEA.HI.SX32 R41, R44, R3.reuse, 0x1e ;  /* 0x000000032c295211 */ /* 0x080fe400078ff2ff */
[----:B------:R-:W-:Y:S02]  /*03e0*/  LEA.HI.SX32 R42, R42, R3, 0x1e ;  /* 0x000000032a2a7211 */ /* 0x000fe400078ff2ff */
[----:B------:R-:W-:Y:S01]  /*03f0*/  SHF.R.S32.HI R3, RZ, 0x1f, R0 ;  /* 0x0000001fff037819 */ /* 0x000fe20000011400 */
[----:B------:R-:W-:Y:S05]  /*0400*/  @!P3 BRA `(.L_x_7409) ;  /* 0x000002e00000b947 */ /* 0x000fea0003800000 */
[----:B---3--:R-:W-:-:S04]  /*0410*/  ISETP.NE.U32.AND P0, PT, RZ, c[0x0][0x180], PT ;  /* 0x00006000ff007a0c */ /* 0x008fc80003f05070 */
[----:B------:R-:W-:-:S13]  /*0420*/  ISETP.NE.AND.EX P0, PT, RZ, c[0x0][0x184], PT, P0 ;  /* 0x00006100ff007a0c */ /* 0x000fda0003f05300 */
[----:B------:R-:W-:-:S04]  /*0430*/  @P0 IMAD.MOV.U32 R31, RZ, RZ, 0x10 ;  /* 0x00000010ff1f0424 */ /* 0x000fc800078e00ff */
[----:B------:R-:W-:-:S05]  /*0440*/  @P0 IMAD.WIDE.U32 R30, R42, R31, c[0x0][0x180] ;  /* 0x000060002a1e0625 */ /* 0x000fca00078e001f */
[----:B0-----:R-:W2:Y:S01]  /*0450*/  @P0 LDG.E.128 R20, [R30.64] ;  /* 0x000000041e140981 */ /* 0x001ea2000c1e1d00 */
        /* <DEDUP_REMOVED lines=19> */
.L_x_7411:
[----:B------:R-:W-:Y:S05]  /*0590*/  BSYNC B1 ;  /* 0x0000000000017941 */ /* 0x000fea0003800000 */
.L_x_7410:
[----:B------:R-:W-:Y:S01]  /*05a0*/  BSSY B1, `(.L_x_7412) ;  /* 0x0000004000017945 */ /* 0x000fe20003800000 */
[----:B------:R-:W-:Y:S05]  /*05b0*/  @!P6 BRA `(.L_x_7413) ;  /* 0x000000200000e947 */ /* 0x000fea0003800000 */
[----:B-----5:R-:W-:-:S04]  /*05c0*/  FMUL.FTZ R29, R25, c[0x0][0x1ec] ;  /* 0x00007b00191d7a20 */ /* 0x020fc80000410000 */
[----:B------:R-:W-:Y:S02]  /*05d0*/  @P0 FADD.FTZ R29, R21, R29 ;  /* 0x0000001d151d0221 */ /* 0x000fe40000010000 */
.L_x_7413:
[----:B------:R-:W-:Y:S05]  /*05e0*/  BSYNC B1 ;  /* 0x0000000000017941 */ /* 0x000fea0003800000 */
.L_x_7412:
[----:B------:R-:W-:Y:S01]  /*05f0*/  BSSY B1, `(.L_x_7414) ;  /* 0x0000005000017945 */ /* 0x000fe20003800000 */
[----:B------:R-:W-:Y:S01]  /*0600*/  @!P6 FSEL R30, R22, RZ, P2 ;  /* 0x000000ff161ee208 */ /* 0x000fe20001000000 */
[----:B------:R-:W-:Y:S05]  /*0610*/  @!P6 BRA `(.L_x_7415) ;  /* 0x000000200000e947 */ /* 0x000fea0003800000 */
[----:B-----5:R-:W-:-:S04]  /*0620*/  FMUL.FTZ R30, R26, c[0x0][0x1ec] ;  /* 0x00007b001a1e7a20 */ /* 0x020fc80000410000 */
[----:B------:R-:W-:Y:S02]  /*0630*/  @P0 FADD.FTZ R30, R22, R30 ;  /* 0x0000001e161e0221 */ /* 0x000fe40000010000 */
.L_x_7415:
[----:B------:R-:W-:Y:S05]  /*0640*/  BSYNC B1 ;  /* 0x0000000000017941 */ /* 0x000fea0003800000 */
.L_x_7414:
[----:B------:R-:W-:Y:S01]  /*0650*/  BSSY B1, `(.L_x_7416) ;  /* 0x0000006000017945 */ /* 0x000fe20003800000 */
[----:B------:R-:W-:Y:S01]  /*0660*/  IMAD.WIDE.U32 R38, R42, R39, c[0x0][0x188] ;  /* 0x000062002a267625 */ /* 0x000fe200078e0027 */
[----:B------:R-:W-:Y:S01]  /*0670*/  @!P6 FSEL R31, R23, RZ, P1 ;  /* 0x000000ff171fe208 */ /* 0x000fe20000800000 */
[----:B------:R-:W-:Y:S05]  /*0680*/  @!P6 BRA `(.L_x_7417) ;  /* 0x000000200000e947 */ /* 0x000fea0003800000 */
[----:B-----5:R-:W-:-:S04]  /*0690*/  FMUL.FTZ R31, R27, c[0x0][0x1ec] ;  /* 0x00007b001b1f7a20 */ /* 0x020fc80000410000 */
[----:B------:R-:W-:Y:S02]  /*06a0*/  @P0 FADD.FTZ R31, R23, R31 ;  /* 0x0000001f171f0221 */ /* 0x000fe40000010000 */
.L_x_7417:
[----:B------:R-:W-:Y:S05]  /*06b0*/  BSYNC B1 ;  /* 0x0000000000017941 */ /* 0x000fea0003800000 */
.L_x_7416:
[----:B------:R0:W-:Y:S01]  /*06c0*/  STG.E.128 [R38.64], R28 ;  /* 0x0000001c26007986 */ /* 0x0001e2000c101d04 */
[----:B------:R-:W-:Y:S02]  /*06d0*/  IADD3 R41, R41, 0x20, RZ ;  /* 0x0000002029297810 */ /* 0x000fe40007ffe0ff */
[----:B------:R-:W-:Y:S02]  /*06e0*/  IADD3 R42, R42, 0x20, RZ ;  /* 0x000000202a2a7810 */ /* 0x000fe40007ffe0ff */
.L_x_7409:
[----:B---3--:R-:W-:Y:S05]  /*06f0*/  BSYNC B0 ;  /* 0x0000000000007941 */ /* 0x008fea0003800000 */
.L_x_7408:
[----:B------:R-:W-:Y:S01]  /*0700*/  BSSY B0, `(.L_x_7418) ;  /* 0x000002e000007945 */ /* 0x000fe20003800000 */
[----:B------:R-:W-:Y:S05]  /*0710*/  @!P4 BRA `(.L_x_7419) ;  /* 0x000002c00000c947 */ /* 0x000fea0003800000 */
[----:B------:R-:W-:-:S04]  /*0720*/  ISETP.NE.U32.AND P0, PT, RZ, c[0x0][0x180], PT ;  /* 0x00006000ff007a0c */ /* 0x000fc80003f05070 */
[----:B------:R-:W-:-:S13]  /*0730*/  ISETP.NE.AND.EX P0, PT, RZ, c[0x0][0x184], PT, P0 ;  /* 0x00006100ff007a0c */ /* 0x000fda0003f05300 */
[----:B------:R-:W-:-:S05]  /*0740*/  @P0 MOV R35, 0x10 ;  /* 0x0000001000230802 */ /* 0x000fca0000000f00 */
[----:B------:R-:W-:-:S05]  /*0750*/  @P0 IMAD.WIDE.U32 R34, R42, R35, c[0x0][0x180] ;  /* 0x000060002a220625 */ /* 0x000fca00078e0023 */
[----:B0-----:R-:W2:Y:S01]  /*0760*/  @P0 LDG.E.128 R20, [R34.64] ;  /* 0x0000000422140981 */ /* 0x001ea2000c1e1d00 */
[----:B------:R-:W-:Y:S01]  /*0770*/  ISETP.GT.AND P6, PT, R40, RZ, PT ;  /* 0x000000ff2800720c */ /* 0x000fe20003fc4270 */
[----:B------:R-:W-:-:S04]  /*0780*/  @P5 IMAD.MOV.U32 R38, RZ, RZ, 0x10 ;  /* 0x00000010ff265424 */ /* 0x000fc800078e00ff */
[----:B------:R-:W-:Y:S01]  /*0790*/  @P5 IMAD.WIDE.U32 R38, R41, R38, c[0x0][0x170] ;  /* 0x00005c0029265625 */ /* 0x000fe200078e0026 */
[----:B------:R-:W-:-:S04]  /*07a0*/  HFMA2.MMA R43, -RZ, RZ, 0, 9.5367431640625e-07 ;  /* 0x00000010ff2b7435 */ /* 0x000fc800000001ff */
[----:B-----5:R0:W5:Y:S01]  /*07b0*/  @P5 LDG.E.128 R24, [R38.64] ;  /* 0x0000000426185981 */ /* 0x020162000c1e1d00 */
[----:B------:R-:W-:Y:S02]  /*07c0*/  BSSY B1, `(.L_x_7420) ;  /* 0x0000011000017945 */ /* 0x000fe40003800000 */
[----:B------:R-:W-:Y:S02]  /*07d0*/  @!P6 ISETP.NE.U32.AND P1, PT, RZ, c[0x0][0x180], PT ;  /* 0x00006000ff00ea0c */ /* 0x000fe40003f25070 */
[----:B------:R-:W-:Y:S01]  /*07e0*/  @!P6 ISETP.NE.U32.AND P5, PT, RZ, c[0x0][0x180], PT ;  /* 0x00006000ff00ea0c */ /* 0x000fe20003fa5070 */
[----:B------:R-:W-:Y:S01]  /*07f0*/  IMAD.WIDE.U32 R42, R42, R43, c[0x0][0x188] ;  /* 0x000062002a2a7625 */ /* 0x000fe200078e002b */
[----:B------:R-:W-:Y:S02]  /*0800*/  @!P6 ISETP.NE.AND.EX P2, PT, RZ, c[0x0][0x184], PT, P1 ;  /* 0x00006100ff00ea0c */ /* 0x000fe40003f45310 */
[----:B------:R-:W-:Y:S02]  /*0810*/  @!P6 ISETP.NE.U32.AND P1, PT, RZ, c[0x0][0x180], PT ;  /* 0x00006000ff00ea0c */ /* 0x000fe40003f25070 */
[----:B------:R-:W-:-:S02]  /*0820*/  @!P6 ISETP.NE.AND.EX P5, PT, RZ, c[0x0][0x184], PT, P5 ;  /* 0x00006100ff00ea0c */ /* 0x000fc40003fa5350 */
[----:B------:R-:W-:Y:S02]  /*0830*/  @!P6 ISETP.NE.AND.EX P1, PT, RZ, c[0x0][0x184], PT, P1 ;  /* 0x00006100ff00ea0c */ /* 0x000fe40003f25310 */
[----:B--2---:R-:W-:Y:S02]  /*0840*/  @!P6 FSEL R33, R21, RZ, P2 ;  /* 0x000000ff1521e208 */ /* 0x004fe40001000000 */
[----:B------:R-:W-:Y:S02]  /*0850*/  @!P6 ISETP.NE.U32.AND P2, PT, RZ, c[0x0][0x180], PT ;  /* 0x00006000ff00ea0c */ /* 0x000fe40003f45070 */
[----:B------:R-:W-:Y:S02]  /*0860*/  @!P6 FSEL R34, R22, RZ, P1 ;  /* 0x000000ff1622e208 */ /* 0x000fe40000800000 */
[----:B------:R-:W-:Y:S02]  /*0870*/  @!P6 ISETP.NE.AND.EX P2, PT, RZ, c[0x0][0x184], PT, P2 ;  /* 0x00006100ff00ea0c */ /* 0x000fe40003f45320 */
[----:B------:R-:W-:-:S02]  /*0880*/  @!P6 FSEL R35, R23, RZ, P5 ;  /* 0x000000ff1723e208 */ /* 0x000fc40002800000 */
[----:B------:R-:W-:Y:S01]  /*0890*/  @!P6 FSEL R32, R20, RZ, P2 ;  /* 0x000000ff1420e208 */ /* 0x000fe20001000000 */
[----:B------:R-:W-:Y:S05]  /*08a0*/  @!P6 BRA `(.L_x_7421) ;  /* 0x000000200000e947 */ /* 0x000fea0003800000 */
[----:B0----5:R-:W-:-:S04]  /*08b0*/  FMUL.FTZ R32, R24, c[0x0][0x1ec] ;  /* 0x00007b0018207a20 */ /* 0x021fc80000410000 */
[----:B------:R-:W-:Y:S02]  /*08c0*/  @P0 FADD.FTZ R32, R20, R32 ;  /* 0x0000002014200221 */ /* 0x000fe40000010000 */
.L_x_7421:
[----:B0-----:R-:W-:Y:S05]  /*08d0*/  BSYNC B1 ;  /* 0x0000000000017941 */ /* 0x001fea0003800000 */
.L_x_7420:
[----:B------:R-:W-:Y:S01]  /*08e0*/  BSSY B1, `(.L_x_7422) ;  /* 0x0000004000017945 */ /* 0x000fe20003800000 */
[----:B------:R-:W-:Y:S05]  /*08f0*/  @!P6 BRA `(.L_x_7423) ;  /* 0x000000200000e947 */ /* 0x000fea0003800000 */
[----:B-----5:R-:W-:-:S04]  /*0900*/  FMUL.FTZ R33, R25, c[0x0][0x1ec] ;  /* 0x00007b0019217a20 */ /* 0x020fc80000410000 */
[----:B------:R-:W-:Y:S02]  /*0910*/  @P0 FADD.FTZ R33, R21, R33 ;  /* 0x0000002115210221 */ /* 0x000fe40000010000 */
.L_x_7423:
[----:B------:R-:W-:Y:S05]  /*0920*/  BSYNC B1 ;  /* 0x0000000000017941 */ /* 0x000fea0003800000 */
.L_x_7422:
[----:B------:R-:W-:Y:S01]  /*0930*/  BSSY B1, `(.L_x_7424) ;  /* 0x0000004000017945 */ /* 0x000fe20003800000 */
[----:B------:R-:W-:Y:S05]  /*0940*/  @!P6 BRA `(.L_x_7425) ;  /* 0x000000200000e947 */ /* 0x000fea0003800000 */
[----:B-----5:R-:W-:-:S04]  /*0950*/  FMUL.FTZ R34, R26, c[0x0][0x1ec] ;  /* 0x00007b001a227a20 */ /* 0x020fc80000410000 */
[----:B------:R-:W-:Y:S02]  /*0960*/  @P0 FADD.FTZ R34, R22, R34 ;  /* 0x0000002216220221 */ /* 0x000fe40000010000 */
.L_x_7425:
[----:B------:R-:W-:Y:S05]  /*0970*/  BSYNC B1 ;  /* 0x0000000000017941 */ /* 0x000fea0003800000 */
.L_x_7424:
[----:B------:R-:W-:Y:S01]  /*0980*/  BSSY B1, `(.L_x_7426) ;  /* 0x0000004000017945 */ /* 0x000fe20003800000 */
[----:B------:R-:W-:Y:S05]  /*0990*/  @!P6 BRA `(.L_x_7427) ;  /* 0x000000200000e947 */ /* 0x000fea0003800000 */
[----:B-----5:R-:W-:-:S04]  /*09a0*/  FMUL.FTZ R35, R27, c[0x0][0x1ec] ;  /* 0x00007b001b237a20 */ /* 0x020fc80000410000 */
[----:B------:R-:W-:Y:S02]  /*09b0*/  @P0 FADD.FTZ R35, R23, R35 ;  /* 0x0000002317230221 */ /* 0x000fe40000010000 */
.L_x_7427:
[----:B------:R-:W-:Y:S05]  /*09c0*/  BSYNC B1 ;  /* 0x0000000000017941 */ /* 0x000fea0003800000 */
.L_x_7426:
[----:B------:R0:W-:Y:S02]  /*09d0*/  STG.E.128 [R42.64], R32 ;  /* 0x000000202a007986 */ /* 0x0001e4000c101d04 */
.L_x_7419:
[----:B------:R-:W-:Y:S05]  /*09e0*/  BSYNC B0 ;  /* 0x0000000000007941 */ /* 0x000fea0003800000 */
.L_x_7418:
        /* <DEDUP_REMOVED lines=13> */
.L_x_7436:
        /* <DEDUP_REMOVED lines=17> */
[--C-:B------:R-:W-:Y:S02]  /*0bd0*/  FADD.FTZ R40, R33, -R39.reuse ;  /* 0x8000002721287221 */ /* 0x100fe40000010000 */
[----:B------:R-:W-:Y:S02]  /*0be0*/  FFMA.FTZ R42, R43, R43, R42 ;  /* 0x0000002b2b2a7223 */ /* 0x000fe4000001002a */
[----:B------:R-:W-:-:S04]  /*0bf0*/  FADD.FTZ R43, R31, -R39 ;  /* 0x800000271f2b7221 */ /* 0x000fc80000010000 */
[----:B------:R-:W-:-:S05]  /*0c00*/  FFMA.FTZ R42, R43, R43, R42 ;  /* 0x0000002b2b2a7223 */ /* 0x000fca000001002a */
        /* <DEDUP_REMOVED lines=16> */
.L_x_7437:
        /* <DEDUP_REMOVED lines=27> */
[----:B------:R-:W-:Y:S01]  /*0ec0*/  HFMA2.MMA R44, -RZ, RZ, 0, 9.5367431640625e-07 ;  /* 0x00000010ff2c7435 */ /* 0x000fe200000001ff */
[--C-:B------:R-:W-:Y:S02]  /*0ed0*/  FADD.FTZ R38, R29, -R42.reuse ;  /* 0x8000002a1d267221 */ /* 0x100fe40000010000 */
[----:B------:R-:W-:Y:S02]  /*0ee0*/  FMUL.FTZ R37, R43, R36 ;  /* 0x000000242b257220 */ /* 0x000fe40000410000 */
[--C-:B------:R-:W-:Y:S02]  /*0ef0*/  FADD.FTZ R36, R30, -R42.reuse ;  /* 0x8000002a1e247221 */ /* 0x100fe40000010000 */
[----:B------:R-:W-:Y:S02]  /*0f00*/  FADD.FTZ R40, R31, -R42 ;  /* 0x8000002a1f287221 */ /* 0x000fe40000010000 */
        /* <DEDUP_REMOVED lines=10> */
.L_x_7433:
[----:B------:R-:W-:Y:S05]  /*0fb0*/  BSYNC B1 ;  /* 0x0000000000017941 */ /* 0x000fea0003800000 */
.L_x_7432:
        /* <DEDUP_REMOVED lines=16> */
.L_x_7431:
[----:B-1----:R-:W-:Y:S05]  /*10c0*/  BSYNC B0 ;  /* 0x0000000000007941 */ /* 0x002fea0003800000 */
.L_x_7430:
[----:B------:R-:W-:-:S04]  /*10d0*/  MOV R3, c[0x0][0x160] ;  /* 0x0000580000037a02 */ /* 0x000fc80000000f00 */
[----:B------:R-:W-:-:S04]  /*10e0*/  LEA R0, R3, R0, 0x2 ;  /* 0x0000000003007211 */ /* 0x000fc800078e10ff */
[----:B------:R-:W-:-:S13]  /*10f0*/  ISETP.GE.AND P0, PT, R0, c[0x0][0x164], PT ;  /* 0x0000590000007a0c */ /* 0x000fda0003f06270 */
[----:B0-----:R-:W-:Y:S01]  /*1100*/  @P0 CALL.REL.NOINC `(.L_x_7434) ;  /* 0x0000001000000944 */ /* 0x001fe20003c00000 */
[----:B------:R-:W-:Y:S05]  /*1110*/  BRA `(.L_x_7435) ;  /* 0xfffff1a000007947 */ /* 0x000fea000383ffff */
.L_x_7434:
[----:B------:R-:W-:Y:S05]  /*1120*/  EXIT ;  /* 0x000000000000794d */ /* 0x000fea0003800000 */
.L_x_7428:
[----:B------:R-:W-:Y:S01]  /*1130*/  HFMA2.MMA R41, -RZ, RZ, 0, 1.847743988037109375e-06 ;  /* 0x0000001fff297435 */ /* 0x000fe200000001ff */
[----:B------:R-:W-:Y:S01]  /*1140*/  MOV R43, R39 ;  /* 0x00000027002b7202 */ /* 0x000fe20000000f00 */
[----:B------:R-:W-:Y:S01]  /*1150*/  IMAD.MOV.U32 R42, RZ, RZ, 0x1 ;  /* 0x00000001ff2a7424 */ /* 0x000fe200078e00ff */
[----:B------:R-:W-:Y:S02]  /*1160*/  MOV R40, 0xffffffff ;  /* 0xffffffff00287802 */ /* 0x000fe40000000f00 */
[----:B------:R-:W-:Y:S02]  /*1170*/  MOV R38, 0x1190 ;  /* 0x0000119000267802 */ /* 0x000fe40000000f00 */
[----:B-----5:R-:W-:Y:S05]  /*1180*/  CALL.REL.NOINC `($__internal_146_$__cuda_sm70_shflsync_bfly_p) ;  /* 0x0000049000007944 */ /* 0x020fea0003c00000 */
[----:B01----:R-:W-:Y:S05]  /*1190*/  BRA `(.L_x_7436) ;  /* 0xfffff92000007947 */ /* 0x003fea000383ffff */
.L_x_7429:
[----:B------:R-:W-:Y:S01]  /*11a0*/  HFMA2.MMA R42, -RZ, RZ, 0, 1.1920928955078125e-07 ;  /* 0x00000002ff2a7435 */ /* 0x000fe200000001ff */
[----:B------:R-:W-:Y:S01]  /*11b0*/  IMAD.MOV.U32 R41, RZ, RZ, 0x1f ;  /* 0x0000001fff297424 */ /* 0x000fe200078e00ff */
[----:B------:R-:W-:Y:S02]  /*11c0*/  MOV R40, 0xffffffff ;  /* 0xffffffff00287802 */ /* 0x000fe40000000f00 */
[----:B------:R-:W-:Y:S02]  /*11d0*/  MOV R38, 0x11f0 ;  /* 0x000011f000267802 */ /* 0x000fe40000000f00 */
[----:B0----5:R-:W-:Y:S05]  /*11e0*/  CALL.REL.NOINC `($__internal_146_$__cuda_sm70_shflsync_bfly_p) ;  /* 0x0000043000007944 */ /* 0x021fea0003c00000 */
[----:B01----:R-:W-:Y:S01]  /*11f0*/  FADD.FTZ R43, R43, R42 ;  /* 0x0000002a2b2b7221 */ /* 0x003fe20000010000 */
[----:B------:R-:W-:Y:S01]  /*1200*/  HFMA2.MMA R42, -RZ, RZ, 0, 2.384185791015625e-07 ;  /* 0x00000004ff2a7435 */ /* 0x000fe200000001ff */
[----:B------:R-:W-:Y:S01]  /*1210*/  MOV R41, 0x1f ;  /* 0x0000001f00297802 */ /* 0x000fe20000000f00 */
[----:B------:R-:W-:Y:S01]  /*1220*/  IMAD.MOV.U32 R40, RZ, RZ, -0x1 ;  /* 0xffffffffff287424 */ /* 0x000fe200078e00ff */
[----:B------:R-:W-:-:S03]  /*1230*/  MOV R38, 0x1250 ;  /* 0x0000125000267802 */ /* 0x000fc60000000f00 */
[----:B------:R-:W-:Y:S05]  /*1240*/  CALL.REL.NOINC `($__internal_146_$__cuda_sm70_shflsync_bfly_p) ;  /* 0x000003d000007944 */ /* 0x000fea0003c00000 */
[----:B01----:R-:W-:Y:S01]  /*1250*/  FADD.FTZ R43, R43, R42 ;  /* 0x0000002a2b2b7221 */ /* 0x003fe20000010000 */
[----:B------:R-:W-:Y:S01]  /*1260*/  HFMA2.MMA R42, -RZ, RZ, 0, 4.76837158203125e-07 ;  /* 0x00000008ff2a7435 */ /* 0x000fe200000001ff */
[----:B------:R-:W-:-:S02]  /*1270*/  MOV R41, 0x1f ;  /* 0x0000001f00297802 */ /* 0x000fc40000000f00 */
[----:B------:R-:W-:Y:S02]  /*1280*/  MOV R40, 0xffffffff ;  /* 0xffffffff00287802 */ /* 0x000fe40000000f00 */
[----:B------:R-:W-:Y:S02]  /*1290*/  MOV R38, 0x12b0 ;  /* 0x000012b000267802 */ /* 0x000fe40000000f00 */
[----:B------:R-:W-:Y:S05]  /*12a0*/  CALL.REL.NOINC `($__internal_146_$__cuda_sm70_shflsync_bfly_p) ;  /* 0x0000037000007944 */ /* 0x000fea0003c00000 */
[----:B0-----:R-:W-:Y:S01]  /*12b0*/  HFMA2.MMA R41, -RZ, RZ, 0, 1.847743988037109375e-06 ;  /* 0x0000001fff297435 */ /* 0x001fe200000001ff */
[----:B-1----:R-:W-:Y:S01]  /*12c0*/  FADD.FTZ R43, R43, R42 ;  /* 0x0000002a2b2b7221 */ /* 0x002fe20000010000 */
[----:B------:R-:W-:Y:S01]  /*12d0*/  MOV R40, 0xffffffff ;  /* 0xffffffff00287802 */ /* 0x000fe20000000f00 */
[----:B------:R-:W-:Y:S01]  /*12e0*/  IMAD.MOV.U32 R42, RZ, RZ, 0x10 ;  /* 0x00000010ff2a7424 */ /* 0x000fe200078e00ff */
[----:B------:R-:W-:Y:S02]  /*12f0*/  MOV R38, 0x1310 ;  /* 0x0000131000267802 */ /* 0x000fe40000000f00 */
[----:B------:R-:W-:Y:S05]  /*1300*/  CALL.REL.NOINC `($__internal_146_$__cuda_sm70_shflsync_bfly_p) ;  /* 0x0000031000007944 */ /* 0x000fea0003c00000 */
[----:B-1----:R-:W-:Y:S01]  /*1310*/  FADD.FTZ R39, R43, R42 ;  /* 0x0000002a2b277221 */ /* 0x002fe20000010000 */
[----:B------:R-:W-:Y:S01]  /*1320*/  HFMA2.MMA R42, -RZ, RZ, 0, 5.9604644775390625e-08 ;  /* 0x00000001ff2a7435 */ /* 0x000fe200000001ff */
[----:B0-----:R-:W-:Y:S02]  /*1330*/  IMAD.MOV.U32 R40, RZ, RZ, -0x1 ;  /* 0xffffffffff287424 */ /* 0x001fe400078e00ff */
        /* <DEDUP_REMOVED lines=20> */
[----:B------:R-:W-:Y:S05]  /*1480*/  CALL.REL.NOINC `($__internal_146_$__cuda_sm70_shflsync_bfly_p) ;  /* 0x0000019000007944 */ /* 0x000fea0003c00000 */
[----:B01----:R-:W-:Y:S01]  /*1490*/  FADD.FTZ R43, R43, R42 ;  /* 0x0000002a2b2b7221 */ /* 0x003fe20000010000 */
[----:B------:R-:W-:Y:S01]  /*14a0*/  HFMA2.MMA R42, -RZ, RZ, 0, 1.1920928955078125e-07 ;  /* 0x00000002ff2a7435 */ /* 0x000fe200000001ff */
[----:B------:R-:W-:Y:S02]  /*14b0*/  MOV R41, 0x1f ;  /* 0x0000001f00297802 */ /* 0x000fe40000000f00 */
[----:B------:R-:W-:Y:S02]  /*14c0*/  MOV R40, 0xffffffff ;  /* 0xffffffff00287802 */ /* 0x000fe40000000f00 */
[----:B------:R-:W-:Y:S02]  /*14d0*/  MOV R38, 0x14f0 ;  /* 0x000014f000267802 */ /* 0x000fe40000000f00 */
[----:B------:R-:W-:Y:S05]  /*14e0*/  CALL.REL.NOINC `($__internal_146_$__cuda_sm70_shflsync_bfly_p) ;  /* 0x0000013000007944 */ /* 0x000fea0003c00000 */
[----:B01----:R-:W-:Y:S01]  /*14f0*/  FADD.FTZ R43, R43, R42 ;  /* 0x0000002a2b2b7221 */ /* 0x003fe20000010000 */
[----:B------:R-:W-:Y:S01]  /*1500*/  HFMA2.MMA R42, -RZ, RZ, 0, 2.384185791015625e-07 ;  /* 0x00000004ff2a7435 */ /* 0x000fe200000001ff */
[----:B------:R-:W-:Y:S01]  /*1510*/  IMAD.MOV.U32 R41, RZ, RZ, 0x1f ;  /* 0x0000001fff297424 */ /* 0x000fe200078e00ff */
[----:B------:R-:W-:-:S02]  /*1520*/  MOV R40, 0xffffffff ;  /* 0xffffffff00287802 */ /* 0x000fc40000000f00 */
[----:B------:R-:W-:Y:S02]  /*1530*/  MOV R38, 0x1550 ;  /* 0x0000155000267802 */ /* 0x000fe40000000f00 */
[----:B------:R-:W-:Y:S05]  /*1540*/  CALL.REL.NOINC `($__internal_146_$__cuda_sm70_shflsync_bfly_p) ;  /* 0x000000d000007944 */ /* 0x000fea0003c00000 */
[----:B01----:R-:W-:Y:S01]  /*1550*/  FADD.FTZ R43, R43, R42 ;  /* 0x0000002a2b2b7221 */ /* 0x003fe20000010000 */
[----:B------:R-:W-:Y:S01]  /*1560*/  HFMA2.MMA R42, -RZ, RZ, 0, 4.76837158203125e-07 ;  /* 0x00000008ff2a7435 */ /* 0x000fe200000001ff */
[----:B------:R-:W-:Y:S02]  /*1570*/  MOV R41, 0x1f ;  /* 0x0000001f00297802 */ /* 0x000fe40000000f00 */
[----:B------:R-:W-:Y:S02]  /*1580*/  MOV R40, 0xffffffff ;  /* 0xffffffff00287802 */ /* 0x000fe40000000f00 */
[----:B------:R-:W-:Y:S02]  /*1590*/  MOV R38, 0x15b0 ;  /* 0x000015b000267802 */ /* 0x000fe40000000f00 */
[----:B------:R-:W-:Y:S05]  /*15a0*/  CALL.REL.NOINC `($__internal_146_$__cuda_sm70_shflsync_bfly_p) ;  /* 0x0000007000007944 */ /* 0x000fea0003c00000 */
[----:B0-----:R-:W-:Y:S01]  /*15b0*/  HFMA2.MMA R41, -RZ, RZ, 0, 1.847743988037109375e-06 ;  /* 0x0000001fff297435 */ /* 0x001fe200000001ff */
[----:B-1----:R-:W-:Y:S01]  /*15c0*/  FADD.FTZ R43, R43, R42 ;  /* 0x0000002a2b2b7221 */ /* 0x002fe20000010000 */
[----:B------:R-:W-:Y:S01]  /*15d0*/  MOV R40, 0xffffffff ;  /* 0xffffffff00287802 */ /* 0x000fe20000000f00 */
[----:B------:R-:W-:Y:S01]  /*15e0*/  IMAD.MOV.U32 R42, RZ, RZ, 0x10 ;  /* 0x00000010ff2a7424 */ /* 0x000fe200078e00ff */
[----:B------:R-:W-:-:S02]  /*15f0*/  MOV R38, 0x1610 ;  /* 0x0000161000267802 */ /* 0x000fc40000000f00 */
[----:B------:R-:W-:Y:S05]  /*1600*/  CALL.REL.NOINC `($__internal_146_$__cuda_sm70_shflsync_bfly_p) ;  /* 0x0000001000007944 */ /* 0x000fea0003c00000 */
[----:B01----:R-:W-:Y:S05]  /*1610*/  BRA `(.L_x_7437) ;  /* 0xfffff6f000007947 */ /* 0x003fea000383ffff */
        .weak           $__internal_146_$__cuda_sm70_shflsync_bfly_p
        .type           $__internal_146_$__cuda_sm70_shflsync_bfly_p,@function
        .size           $__internal_146_$__cuda_sm70_shflsync_bfly_p,(.L_x_8334 - $__internal_146_$__cuda_sm70_shflsync_bfly_p)
$__internal_146_$__cuda_sm70_shflsync_bfly_p:
[----:B------:R-:W-:Y:S01]  /*1620*/  HFMA2.MMA R45, -RZ, RZ, 0, 0 ;  /* 0x00000000ff2d7435 */ /* 0x000fe200000001ff */
[----:B------:R-:W-:Y:S01]  /*1630*/  MOV R44, R38 ;  /* 0x00000026002c7202 */ /* 0x000fe20000000f00 */
[----:B------:R-:W-:Y:S04]  /*1640*/  WARPSYNC R40 ;  /* 0x0000002800007348 */ /* 0x000fe80003800000 */
[----:B------:R0:W1:Y:S01]  /*1650*/  SHFL.BFLY PT, R42, R43, R42, R41 ;  /* 0x0c00002a2b2a7389 */ /* 0x00006200000e0029 */
[----:B------:R-:W-:Y:S05]  /*1660*/  RET.REL.NODEC R44 `(_ZN10layer_norm13ln_fwd_kernelINS_13Kernel_traitsIfffffjLj256ELj1ELj4ELj1ELj16ENS_18Kernel_traits_baseILj256EfffffjLj128EEEEELb0ELb0ELb1ELb0EEEvNS_9FwdParamsE) ;  /* 0xffffe9902c007950 */ /* 0x000fea0003c3ffff */
.L_x_7438:
        /* <DEDUP_REMOVED lines=9> */
.L_x_8334:


//--------------------- .text._ZN10layer_norm13ln_fwd_kernelINS_13Kernel_traitsIfffffjLj256ELj1ELj4ELj1ELj16ENS_18Kernel_traits_baseILj256EfffffjLj128EEEEELb0ELb0ELb1ELb1EEEvNS_9FwdParamsE --------------------------
	.section	.text._ZN10layer_norm13ln_fwd_kernelINS_13Kernel_traitsIfffffjLj256ELj1ELj4ELj1ELj16ENS_18Kernel_traits_baseILj256EfffffjLj128EEEEELb0ELb0ELb1ELb1EEEvNS_9FwdParamsE,"ax",@progbits
	.sectioninfo	@"SHI_REGISTERS=48"
	.align	128
        .global         _ZN10layer_norm13ln_fwd_kernelINS_13Kernel_traitsIfffffjLj256ELj1ELj4ELj1ELj16ENS_18Kernel_traits_baseILj256EfffffjLj128EEEEELb0ELb0ELb1ELb1EEEvNS_9FwdParamsE
        .type           _ZN10layer_norm13ln_fwd_kernelINS_13Kernel_traitsIfffffjLj256ELj1ELj4ELj1ELj16ENS_18Kernel_traits_baseILj256EfffffjLj128EEEEELb0ELb0ELb1ELb1EEEvNS_9FwdParamsE,@function
        .size           _ZN10layer_norm13ln_fwd_kernelINS_13Kernel_traitsIfffffjLj256ELj1ELj4ELj1ELj16ENS_18Kernel_traits_baseILj256EfffffjLj128EEEEELb0ELb0ELb1ELb1EEEvNS_9FwdParamsE,(.L_x_8335 - _ZN10layer_norm13ln_fwd_kernelINS_13Kernel_traitsIfffffjLj256ELj1ELj4ELj1ELj16ENS_18Kernel_traits_baseILj256EfffffjLj128EEEEELb0ELb0ELb1ELb1EEEvNS_9FwdParamsE)
        .other          _ZN10layer_norm13ln_fwd_kernelINS_13Kernel_traitsIfffffjLj256ELj1ELj4ELj1ELj16ENS_18Kernel_traits_baseILj256EfffffjLj128EEEEELb0ELb0ELb1ELb1EEEvNS_9FwdParamsE,@"STO_CUDA_ENTRY STV_DEFAULT"
_ZN10layer_norm13ln_fwd_kernelINS_13Kernel_traitsIfffffjLj256ELj1ELj4ELj1ELj16ENS_18Kernel_traits_baseILj256EfffffjLj128EEEEELb0ELb0ELb1ELb1EEEvNS_9FwdParamsE:
.text._ZN10layer_norm13ln_fwd_kernelINS_13Kernel_traitsIfffffjLj256ELj1ELj4ELj1ELj16ENS_18Kernel_traits_baseILj256EfffffjLj128EEEEELb0ELb0ELb1ELb1EEEvNS_9FwdParamsE:
        /* <DEDUP_REMOVED lines=10> */
[----:B0-----:R-:W-:Y:S02]  /*00a0*/  SHF.L.U32 R0, R22, 0x4, RZ ;  /* 0x0000000416007819 */ /* 0x001fe400000006ff */
[----:B------:R-:W-:-:S02]  /*00b0*/  SHF.R.U32.HI R37, RZ, 0x5, R22 ;  /* 0x00000005ff257819 */ /* 0x000fc40000011616 */
[----:B------:R-:W-:Y:S02]  /*00c0*/  LOP3.LUT R0, R0, 0x1f0, RZ, 0xc0, !PT ;  /* 0x000001f000007812 */ /* 0x000fe400078ec0ff */
[----:B-1----:R-:W-:Y:S02]  /*00d0*/  LEA R37, R2, R37, 0x2 ;  /* 0x0000002502257211 */ /* 0x002fe400078e10ff */
[C---:B------:R-:W-:Y:S02]  /*00e0*/  IADD3 R2, P3, R0.reuse, c[0x0][0x218], RZ ;  /* 0x0000860000027a10 */ /* 0x040fe40007f7e0ff */
[----:B------:R-:W-:Y:S02]  /*00f0*/  ISETP.GE.AND P1, PT, R37, c[0x0][0x164], PT ;  /* 0x0000590025007a0c */ /* 0x000fe40003f26270 */
[----:B------:R-:W-:Y:S02]  /*0100*/  IADD3.X R3, RZ, c[0x0][0x21c], RZ, P3, !PT ;  /* 0x00008700ff037a10 */ /* 0x000fe40001ffe4ff */
[----:B------:R-:W-:-:S03]  /*0110*/  IADD3 R20, P2, R0, c[0x0][0x1b0], RZ ;  /* 0x00006c0000147a10 */ /* 0x000fc60007f5e0ff */
[----:B------:R0:W5:Y:S01]  /*0120*/  @P0 LDG.E.128 R16, [R2.64] ;  /* 0x0000000402100981 */ /* 0x000162000c1e1d00 */
[----:B------:R-:W-:-:S03]  /*0130*/  IADD3.X R21, RZ, c[0x0][0x1b4], RZ, P2, !PT ;  /* 0x00006d00ff157a10 */ /* 0x000fc600017fe4ff */
[----:B------:R0:W5:Y:S02]  /*0140*/  @P0 LDG.E.128 R12, [R2.64+0x200] ;  /* 0x00020004020c0981 */ /* 0x000164000c1e1d00 */
[----:B------:R-:W-:Y:S05]  /*0150*/  @P1 EXIT ;  /* 0x000000000000194d */ /* 0x000fea0003800000 */
[----:B------:R1:W5:Y:S04]  /*0160*/  LDG.E.128 R8, [R20.64] ;  /* 0x0000000414087981 */ /* 0x000368000c1e1d00 */
[----:B------:R1:W5:Y:S01]  /*0170*/  LDG.E.128 R4, [R20.64+0x200] ;  /* 0x0002000414047981 */ /* 0x000362000c1e1d00 */
[----:B0-----:R-:W-:Y:S01]  /*0180*/  LOP3.LUT R3, R22, 0x1f, RZ, 0xc0, !PT ;  /* 0x0000001f16037812 */ /* 0x001fe200078ec0ff */
[----:B------:R-:W-:Y:S02]  /*0190*/  ULDC.U8 UR6, c[0x0][0x1f0] ;  /* 0x00007c0000067ab9 */ /* 0x000fe40000000000 */
.L_x_7460:
[----:B------:R-:W-:-:S10]  /*01a0*/  HFMA2.MMA R30, -RZ, RZ, 0, 2.384185791015625e-07 ;  /* 0x00000004ff1e7435 */ /* 0x000fd400000001ff */
[----:B------:R-:W-:-:S05]  /*01b0*/  IMAD.WIDE R28, R37, R30, c[0x0][0x1d0] ;  /* 0x00007400251c7625 */ /* 0x000fca00078e021e */
        /* <DEDUP_REMOVED lines=9> */
[----:B-1----:R0:W3:Y:S01]  /*0250*/  @P0 LDG.E.128 R20, [R32.64] ;  /* 0x0000000420140981 */ /* 0x0020e2000c1e1d00 */
[----:B------:R-:W-:Y:S01]  /*0260*/  HFMA2.MMA R36, -RZ, RZ, 0, 0 ;  /* 0x00000000ff247435 */ /* 0x000fe200000001ff */
[----:B------:R-:W-:Y:S01]  /*0270*/  IMAD.WIDE R30, R37, R30, c[0x0][0x1d8] ;  /* 0x00007600251e7625 */ /* 0x000fe200078e021e */
[----:B------:R-:W-:Y:S01]  /*0280*/  IADD3 R39, R35, 0x20, RZ ;  /* 0x0000002023277810 */ /* 0x000fe20007ffe0ff */
[----:B------:R-:W-:Y:S03]  /*0290*/  BSSY B0, `(.L_x_7439) ;  /* 0x000001e000007945 */ /* 0x000fe60003800000 */
[----:B-----5:R3:W5:Y:S01]  /*02a0*/  LDG.E R2, [R30.64] ;  /* 0x000000041e027981 */ /* 0x020762000c1e1900 */
[C---:B--2---:R-:W-:Y:S02]  /*02b0*/  ISETP.GE.AND P5, PT, R0.reuse, 0x1, PT ;  /* 0x000000010000780c */ /* 0x044fe40003fa6270 */
[----:B------:R-:W-:-:S11]  /*02c0*/  ISETP.GT.AND P6, PT, R0, RZ, PT ;  /* 0x000000ff0000720c */ /* 0x000fd60003fc4270 */
[----:B------:R-:W-:-:S05]  /*02d0*/  @P5 IADD3 R28, R0, -0x1, RZ ;  /* 0xffffffff001c5810 */ /* 0x000fca0007ffe0ff */
[----:B------:R-:W-:-:S05]  /*02e0*/  @P5 IMAD R28, R28, c[0x0][0x168], RZ ;  /* 0x00005a001c1c5a24 */ /* 0x000fca00078e02ff */
[----:B------:R-:W-:-:S04]  /*02f0*/  @P5 SHF.R.S32.HI R29, RZ, 0x1f, R28 ;  /* 0x0000001fff1d5819 */ /* 0x000fc8000001141c */
[----:B------:R-:W-:Y:S01]  /*0300*/  @P5 LEA.HI R28, R29, R28, RZ, 0x2 ;  /* 0x0000001c1d1c5211 */ /* 0x000fe200078f10ff */
[----:B------:R-:W-:Y:S01]  /*0310*/  HFMA2.MMA R0, -RZ, RZ, 0, 9.5367431640625e-07 ;  /* 0x00000010ff007435 */ /* 0x000fe200000001ff */
[----:B------:R-:W-:Y:S02]  /*0320*/  @P5 MOV R29, 0x10 ;  /* 0x00000010001d5802 */ /* 0x000fe40000000f00 */
[----:B------:R-:W-:Y:S02]  /*0330*/  @P5 LEA.HI.SX32 R36, R28, R3, 0x1e ;  /* 0x000000031c245211 */ /* 0x000fe400078ff2ff */
[----:B------:R-:W-:Y:S02]  /*0340*/  @!P6 ISETP.NE.U32.AND P3, PT, RZ, c[0x0][0x180], PT ;  /* 0x00006000ff00ea0c */ /* 0x000fe40003f65070 */
[----:B------:R-:W-:Y:S01]  /*0350*/  @!P6 ISETP.NE.U32.AND P1, PT, RZ, c[0x0][0x180], PT ;  /* 0x00006000ff00ea0c */ /* 0x000fe20003f25070 */
[----:B------:R-:W-:Y:S01]  /*0360*/  @P5 IMAD.WIDE.U32 R28, R36, R29, c[0x0][0x170] ;  /* 0x00005c00241c5625 */ /* 0x000fe200078e001d */
[----:B------:R-:W-:-:S02]  /*0370*/  @!P6 ISETP.NE.U32.AND P2, PT, RZ, c[0x0][0x180], PT ;  /* 0x00006000ff00ea0c */ /* 0x000fc40003f45070 */
[----:B------:R-:W-:Y:S02]  /*0380*/  @!P6 ISETP.NE.U32.AND P4, PT, RZ, c[0x0][0x180], PT ;  /* 0x00006000ff00ea0c */ /* 0x000fe40003f85070 */
[----:B------:R-:W-:Y:S01]  /*0390*/  @!P6 ISETP.NE.AND.EX P1, PT, RZ, c[0x0][0x184], PT, P1 ;  /* 0x00006100ff00ea0c */ /* 0x000fe20003f25310 */
[----:B------:R1:W5:Y:S01]  /*03a0*/  @P5 LDG.E.128 R24, [R28.64] ;  /* 0x000000041c185981 */ /* 0x000362000c1e1d00 */
[----:B------:R-:W-:Y:S01]  /*03b0*/  @!P6 ISETP.NE.AND.EX P2, PT, RZ, c[0x0][0x184], PT, P2 ;  /* 0x00006100ff00ea0c */ /* 0x000fe20003f45320 */
[-C--:B0-----:R-:W-:Y:S01]  /*03c0*/  IMAD.WIDE.U32 R32, R35, R0.reuse, c[0x0][0x188] ;  /* 0x0000620023207625 */ /* 0x081fe200078e0000 */
[----:B------:R-:W-:Y:S02]  /*03d0*/  @!P6 ISETP.NE.AND.EX P4, PT, RZ, c[0x0][0x184], PT, P4 ;  /* 0x00006100ff00ea0c */ /* 0x000fe40003f85340 */
[----:B------:R-:W-:Y:S01]  /*03e0*/  @!P6 ISETP.NE.AND.EX P3, PT, RZ, c[0x0][0x184], PT, P3 ;  /* 0x00006100ff00ea0c */ /* 0x000fe20003f65330 */
[----:B------:R-:W-:Y:S01]  /*03f0*/  @P0 IMAD.WIDE.U32 R34, R39, R0, c[0x0][0x180] ;  /* 0x0000600027220625 */ /* 0x000fe200078e0000 */
[----:B---3--:R-:W-:-:S02]  /*0400*/  @!P6 FSEL R30, R22, RZ, P2 ;  /* 0x000000ff161ee208 */ /* 0x008fc40001000000 */
[----:B------:R-:W-:Y:S02]  /*0410*/  @!P6 FSEL R31, R23, RZ, P4 ;  /* 0x000000ff171fe208 */ /* 0x000fe40002000000 */
[----:B-1----:R-:W-:Y:S02]  /*0420*/  @!P6 FSEL R29, R21, RZ, P1 ;  /* 0x000000ff151de208 */ /* 0x002fe40000800000 */
[----:B------:R-:W-:Y:S01]  /*0430*/  @!P6 FSEL R28, R20, RZ, P3 ;  /* 0x000000ff141ce208 */ /* 0x000fe20001800000 */
[----:B------:R-:W-:Y:S05]  /*0440*/  @!P6 BRA `(.L_x_7440) ;  /* 0x000000200000e947 */ /* 0x000fea0003800000 */
[----:B-----5:R-:W-:-:S04]  /*0450*/  FMUL.FTZ R28, R24, c[0x0][0x1ec] ;  /* 0x00007b00181c7a20 */ /* 0x020fc80000410000 */
[----:B------:R-:W-:Y:S02]  /*0460*/  @P0 FADD.FTZ R28, R20, R28 ;  /* 0x0000001c141c0221 */ /* 0x000fe40000010000 */
.L_x_7440:
[----:B------:R-:W-:Y:S05]  /*0470*/  BSYNC B0 ;  /* 0x0000000000007941 */ /* 0x000fea0003800000 */
.L_x_7439:
[----:B------:R-:W-:Y:S01]  /*0480*/  BSSY B0, `(.L_x_7441) ;  /* 0x0000004000007945 */ /* 0x000fe20003800000 */
[----:B------:R-:W-:Y:S05]  /*0490*/  @!P6 BRA `(.L_x_7442) ;  /* 0x000000200000e947 */ /* 0x000fea0003800000 */
[----:B-----5:R-:W-:-:S04]  /*04a0*/  FMUL.FTZ R29, R25, c[0x0][0x1ec] ;  /* 0x00007b00191d7a20 */ /* 0x020fc80000410000 */
[----:B------:R-:W-:Y:S02]  /*04b0*/  @P0 FADD.FTZ R29, R21, R29 ;  /* 0x0000001d151d0221 */ /* 0x000fe40000010000 */
.L_x_7442:
[----:B------:R-:W-:Y:S05]  /*04c0*/  BSYNC B0 ;  /* 0x0000000000007941 */ /* 0x000fea0003800000 */
.L_x_7441:
[----:B------:R-:W-:Y:S01]  /*04d0*/  BSSY B0, `(.L_x_7443) ;  /* 0x0000004000007945 */ /* 0x000fe20003800000 */
[----:B------:R-:W-:Y:S05]  /*04e0*/  @!P6 BRA `(.L_x_7444) ;  /* 0x000000200000e947 */ /* 0x000fea0003800000 */
[----:B-----5:R-:W-:-:S04]  /*04f0*/  FMUL.FTZ R30, R26, c[0x0][0x1ec] ;  /* 0x00007b001a1e7a20 */ /* 0x020fc80000410000 */
[----:B------:R-:W-:Y:S02]  /*0500*/  @P0 FADD.FTZ R30, R22, R30 ;  /* 0x0000001e161e0221 */ /* 0x000fe40000010000 */
.L_x_7444:
[----:B------:R-:W-:Y:S05]  /*0510*/  BSYNC B0 ;  /* 0x0000000000007941 */ /* 0x000fea0003800000 */
.L_x_7443:
[----:B------:R-:W-:Y:S01]  /*0520*/  BSSY B0, `(.L_x_7445) ;  /* 0x0000004000007945 */ /* 0x000fe20003800000 */
[----:B------:R-:W-:Y:S05]  /*0530*/  @!P6 BRA `(.L_x_7446) ;  /* 0x000000200000e947 */ /* 0x000fea0003800000 */
[----:B-----5:R-:W-:-:S04]  /*0540*/  FMUL.FTZ R31, R27, c[0x0][0x1ec] ;  /* 0x00007b001b1f7a20 */ /* 0x020fc80000410000 */
[----:B------:R-:W-:Y:S02]  /*0550*/  @P0 FADD.FTZ R31, R23, R31 ;  /* 0x0000001f171f0221 */ /* 0x000fe40000010000 */
.L_x_7446:
[----:B------:R-:W-:Y:S05]  /*0560*/  BSYNC B0 ;  /* 0x0000000000007941 */ /* 0x000fea0003800000 */
.L_x_7445:
[----:B------:R-:W-:Y:S01]  /*0570*/  @P5 IADD3 R41, R36, 0x20, RZ ;  /* 0x0000002024295810 */ /* 0x000fe20007ffe0ff */
[----:B------:R0:W-:Y:S04]  /*0580*/  STG.E.128 [R32.64], R28 ;  /* 0x0000001c20007986 */ /* 0x0001e8000c101d04 */
[----:B------:R-:W-:Y:S01]  /*0590*/  @P5 IMAD.WIDE.U32 R40, R41, R0, c[0x0][0x170] ;  /* 0x00005c0029285625 */ /* 0x000fe200078e0000 */
[----:B------:R-:W0:Y:S04]  /*05a0*/  @P0 LDG.E.128 R20, [R34.64] ;  /* 0x0000000422140981 */ /* 0x000e28000c1e1d00 */
        /* <DEDUP_REMOVED lines=10> */
[----:B0-----:R-:W-:Y:S02]  /*0650*/  @!P6 FSEL R33, R21, RZ, P3 ;  /* 0x000000ff1521e208 */ /* 0x001fe40001800000 */
[----:B------:R-:W-:Y:S02]  /*0660*/  @!P6 FSEL R34, R22, RZ, P4 ;  /* 0x000000ff1622e208 */ /* 0x000fe40002000000 */
[----:B------:R-:W-:Y:S02]  /*0670*/  @!P6 FSEL R35, R23, RZ, P1 ;  /* 0x000000ff1723e208 */ /* 0x000fe40000800000 */
[----:B------:R-:W-:Y:S01]  /*0680*/  @!P6 FSEL R32, R20, RZ, P2 ;  /* 0x000000ff1420e208 */ /* 0x000fe20001000000 */
[----:B------:R-:W-:Y:S05]  /*0690*/  @!P6 BRA `(.L_x_7448) ;  /* 0x000000200000e947 */ /* 0x000fea0003800000 */
[----:B-1---5:R-:W-:-:S04]  /*06a0*/  FMUL.FTZ R32, R24, c[0x0][0x1ec] ;  /* 0x00007b0018207a20 */ /* 0x022fc80000410000 */
[----:B------:R-:W-:Y:S02]  /*06b0*/  @P0 FADD.FTZ R32, R20, R32 ;  /* 0x0000002014200221 */ /* 0x000fe40000010000 */
.L_x_7448:
[----:B-1----:R-:W-:Y:S05]  /*06c0*/  BSYNC B0 ;  /* 0x0000000000007941 */ /* 0x002fea0003800000 */
.L_x_7447:
[----:B------:R-:W-:Y:S01]  /*06d0*/  BSSY B0, `(.L_x_7449) ;  /* 0x0000004000007945 */ /* 0x000fe20003800000 */
[----:B------:R-:W-:Y:S05]  /*06e0*/  @!P6 BRA `(.L_x_7450) ;  /* 0x000000200000e947 */ /* 0x000fea0003800000 */
[----:B-----5:R-:W-:-:S04]  /*06f0*/  FMUL.FTZ R33, R25, c[0x0][0x1ec] ;  /* 0x00007b0019217a20 */ /* 0x020fc80000410000 */
[----:B------:R-:W-:Y:S02]  /*0700*/  @P0 FADD.FTZ R33, R21, R33 ;  /* 0x0000002115210221 */ /* 0x000fe40000010000 */
.L_x_7450:
[----:B------:R-:W-:Y:S05]  /*0710*/  BSYNC B0 ;  /* 0x0000000000007941 */ /* 0x000fea0003800000 */
.L_x_7449:
[----:B------:R-:W-:Y:S01]  /*0720*/  BSSY B0, `(.L_x_7451) ;  /* 0x0000004000007945 */ /* 0x000fe20003800000 */
[----:B------:R-:W-:Y:S05]  /*0730*/  @!P6 BRA `(.L_x_7452) ;  /* 0x000000200000e947 */ /* 0x000fea0003800000 */
[----:B-----5:R-:W-:-:S04]  /*0740*/  FMUL.FTZ R34, R26, c[0x0][0x1ec] ;  /* 0x00007b001a227a20 */ /* 0x020fc80000410000 */
[----:B------:R-:W-:Y:S02]  /*0750*/  @P0 FADD.FTZ R34, R22, R34 ;  /* 0x0000002216220221 */ /* 0x000fe40000010000 */
.L_x_7452:
[----:B------:R-:W-:Y:S05]  /*0760*/  BSYNC B0 ;  /* 0x0000000000007941 */ /* 0x000fea0003800000 */
.L_x_7451:
[----:B------:R-:W-:Y:S01]  /*0770*/  BSSY B0, `(.L_x_7453) ;  /* 0x0000004000007945 */ /* 0x000fe20003800000 */
[----:B------:R-:W-:Y:S05]  /*0780*/  @!P6 BRA `(.L_x_7454) ;  /* 0x000000200000e947 */ /* 0x000fea0003800000 */
[----:B-----5:R-:W-:-:S04]  /*0790*/  FMUL.FTZ R35, R27, c[0x0][0x1ec] ;  /* 0x00007b001b237a20 */ /* 0x020fc80000410000 */
[----:B------:R-:W-:Y:S02]  /*07a0*/  @P0 FADD.FTZ R35, R23, R35 ;  /* 0x0000002317230221 */ /* 0x000fe40000010000 */
.L_x_7454:
[----:B------:R-:W-:Y:S05]  /*07b0*/  BSYNC B0 ;  /* 0x0000000000007941 */ /* 0x000fea0003800000 */
.L_x_7453:
[----:B------:R-:W-:Y:S01]  /*07c0*/  FADD.FTZ R36, RZ, R28 ;  /* 0x0000001cff247221 */ /* 0x000fe20000010000 */
        /* <DEDUP_REMOVED lines=9> */
[----:B------:R-:W-:-:S04]  /*0860*/  FADD.FTZ R36, R41, R34 ;  /* 0x0000002229247221 */ /* 0x000fc80000010000 */
[----:B------:R-:W-:Y:S01]  /*0870*/  FADD.FTZ R36, R36, R35 ;  /* 0x0000002324247221 */ /* 0x000fe20000010000 */
[----:B------:R-:W-:Y:S05]  /*0880*/  BRA.DIV ~URZ, `(.L_x_7455) ;  /* 0x000006127f007947 */ /* 0x000fea000b800000 */
[----:B0-----:R0:W1:Y:S02]  /*0890*/  SHFL.BFLY PT, R40, R36, 0x1, 0x1f ;  /* 0x0c201f0024287f89 */ /* 0x00106400000e0000 */
.L_x_7461:
        /* <DEDUP_REMOVED lines=36> */
.L_x_7462:
        /* <DEDUP_REMOVED lines=18> */
[----:B------:R-:W-:Y:S01]  /*0c00*/  FADD.FTZ R0, -R38, R29 ;  /* 0x0000001d26007221 */ /* 0x000fe20000010100 */
[----:B------:R-:W-:Y:S01]  /*0c10*/  IADD3 R29, R2, -0x1, RZ ;  /* 0xffffffff021d7810 */ /* 0x000fe20007ffe0ff */
[C---:B------:R-:W-:Y:S02]  /*0c20*/  FADD.FTZ R30, -R38.reuse, R30 ;  /* 0x0000001e261e7221 */ /* 0x040fe40000010100 */
[C---:B------:R-:W-:Y:S02]  /*0c30*/  FADD.FTZ R28, -R38.reuse, R28 ;  /* 0x0000001c261c7221 */ /* 0x040fe40000010100 */
[----:B------:R-:W-:Y:S02]  /*0c40*/  IMAD R29, R29, c[0x0][0x168], RZ ;  /* 0x00005a001d1d7a24 */ /* 0x000fe400078e02ff */
[C---:B------:R-:W-:Y:S02]  /*0c50*/  FADD.FTZ R36, -R38.reuse, R31 ;  /* 0x0000001f26247221 */ /* 0x040fe40000010100 */
[----:B------:R-:W-:-:S02]  /*0c60*/  FADD.FTZ R32, -R38, R32 ;  /* 0x0000002026207221 */ /* 0x000fc40000010100 */
[C---:B------:R-:W-:Y:S02]  /*0c70*/  FADD.FTZ R2, -R38.reuse, R33 ;  /* 0x0000002126027221 */ /* 0x040fe40000010100 */
[C---:B------:R-:W-:Y:S02]  /*0c80*/  FADD.FTZ R34, -R38.reuse, R34 ;  /* 0x0000002226227221 */ /* 0x040fe40000010100 */
[----:B------:R-:W-:Y:S02]  /*0c90*/  FADD.FTZ R38, -R38, R35 ;  /* 0x0000002326267221 */ /* 0x000fe40000010100 */
[C---:B------:R-:W-:Y:S01]  /*0ca0*/  FMUL.FTZ R35, R43.reuse, R30 ;  /* 0x0000001e2b237220 */ /* 0x040fe20000410000 */
[----:B------:R-:W-:Y:S01]  /*0cb0*/  SHF.R.S32.HI R30, RZ, 0x1f, R29 ;  /* 0x0000001fff1e7819 */ /* 0x000fe2000001141d */
[C---:B------:R-:W-:Y:S02]  /*0cc0*/  FMUL.FTZ R33, R43.reuse, R28 ;  /* 0x0000001c2b217220 */ /* 0x040fe40000410000 */
[C---:B------:R-:W-:Y:S01]  /*0cd0*/  FMUL.FTZ R39, R43.reuse, R32 ;  /* 0x000000202b277220 */ /* 0x040fe20000410000 */
[----:B------:R-:W-:Y:S01]  /*0ce0*/  LEA.HI R32, R30, R29, RZ, 0x2 ;  /* 0x0000001d1e207211 */ /* 0x000fe200078f10ff */
[----:B------:R-:W-:-:S02]  /*0cf0*/  FMUL.FTZ R28, R43, R0 ;  /* 0x000000002b1c7220 */ /* 0x000fc40000410000 */
[C---:B------:R-:W-:Y:S01]  /*0d00*/  FMUL.FTZ R0, R43.reuse, R2 ;  /* 0x000000022b007220 */ /* 0x040fe20000410000 */
[----:B------:R-:W-:Y:S01]  /*0d10*/  HFMA2.MMA R2, -RZ, RZ, 0, 9.5367431640625e-07 ;  /* 0x00000010ff027435 */ /* 0x000fe200000001ff */
[C---:B------:R-:W-:Y:S02]  /*0d20*/  FMUL.FTZ R36, R43.reuse, R36 ;  /* 0x000000242b247220 */ /* 0x040fe40000410000 */
[C---:B------:R-:W-:Y:S02]  /*0d30*/  FMUL.FTZ R41, R43.reuse, R34 ;  /* 0x000000222b297220 */ /* 0x040fe40000410000 */
[----:B------:R-:W-:Y:S01]  /*0d40*/  FMUL.FTZ R38, R43, R38 ;  /* 0x000000262b267220 */ /* 0x000fe20000410000 */
[----:B------:R-:W-:Y:S01]  /*0d50*/  LEA.HI.SX32 R43, R32, R3, 0x1e ;  /* 0x00000003202b7211 */ /* 0x000fe200078ff2ff */
[----:B------:R-:W-:Y:S02]  /*0d60*/  FFMA.FTZ R30, R10, R35, R18 ;  /* 0x000000230a1e7223 */ /* 0x000fe40000010012 */
[----:B------:R-:W-:Y:S01]  /*0d70*/  FFMA.FTZ R29, R9, R28, R17 ;  /* 0x0000001c091d7223 */ /* 0x000fe20000010011 */
[----:B------:R-:W-:Y:S01]  /*0d80*/  IADD3 R45, R43, 0x20, RZ ;  /* 0x000000202b2d7810 */ /* 0x000fe20007ffe0ff */
[----:B------:R-:W-:-:S02]  /*0d90*/  FFMA.FTZ R35, R7, R38, R15 ;  /* 0x0000002607237223 */ /* 0x000fc4000001000f */
[----:B------:R-:W-:Y:S02]  /*0da0*/  FFMA.FTZ R32, R4, R39, R12 ;  /* 0x0000002704207223 */ /* 0x000fe4000001000c */
[----:B------:R-:W-:Y:S02]  /*0db0*/  FFMA.FTZ R31, R11, R36, R19 ;  /* 0x000000240b1f7223 */ /* 0x000fe40000010013 */
[----:B------:R-:W-:Y:S02]  /*0dc0*/  FFMA.FTZ R28, R8, R33, R16 ;  /* 0x00000021081c7223 */ /* 0x000fe40000010010 */
[----:B------:R-:W-:Y:S02]  /*0dd0*/  FFMA.FTZ R34, R6, R41, R14 ;  /* 0x0000002906227223 */ /* 0x000fe4000001000e */
[----:B------:R-:W-:-:S04]  /*0de0*/  IMAD.WIDE.U32 R38, R43, R2, c[0x0][0x208] ;  /* 0x000082002b267625 */ /* 0x000fc800078e0002 */
[----:B------:R-:W-:Y:S01]  /*0df0*/  FFMA.FTZ R33, R5, R0, R13 ;  /* 0x0000000005217223 */ /* 0x000fe2000001000d */
[----:B------:R0:W-:Y:S01]  /*0e00*/  STG.E.128 [R38.64], R28 ;  /* 0x0000001c26007986 */ /* 0x0001e2000c101d04 */
[----:B------:R-:W-:-:S05]  /*0e10*/  IMAD.WIDE.U32 R40, R45, R2, c[0x0][0x208] ;  /* 0x000082002d287625 */ /* 0x000fca00078e0002 */
[----:B------:R0:W-:Y:S02]  /*0e20*/  STG.E.128 [R40.64], R32 ;  /* 0x0000002028007986 */ /* 0x0001e4000c101d04 */
.L_x_7458:
[----:B-1----:R-:W-:Y:S05]  /*0e30*/  BSYNC B0 ;  /* 0x0000000000007941 */ /* 0x002fea0003800000 */
.L_x_7457:
[----:B------:R-:W-:-:S04]  /*0e40*/  MOV R0, c[0x0][0x160] ;  /* 0x0000580000007a02 */ /* 0x000fc80000000f00 */
[----:B------:R-:W-:-:S04]  /*0e50*/  LEA R37, R0, R37, 0x2 ;  /* 0x0000002500257211 */ /* 0x000fc800078e10ff */
[----:B------:R-:W-:-:S13]  /*0e60*/  ISETP.GE.AND P0, PT, R37, c[0x0][0x164], PT ;  /* 0x0000590025007a0c */ /* 0x000fda0003f06270 */
[----:B0----5:R-:W-:Y:S01]  /*0e70*/  @P0 CALL.REL.NOINC `(.L_x_7459) ;  /* 0x0000001000000944 */ /* 0x021fe20003c00000 */
[----:B------:R-:W-:Y:S05]  /*0e80*/  BRA `(.L_x_7460) ;  /* 0xfffff31000007947 */ /* 0x000fea000383ffff */
.L_x_7459:
[----:B------:R-:W-:Y:S05]  /*0e90*/  EXIT ;  /* 0x000000000000794d */ /* 0x000fea0003800000 */
.L_x_7455:
[----:B0-----:R-:W-:Y:S01]  /*0ea0*/  HFMA2.MMA R42, -RZ, RZ, 0, 5.9604644775390625e-08 ;  /* 0x00000001ff2a7435 */ /* 0x001fe200000001ff */
[----:B------:R-:W-:Y:S02]  /*0eb0*/  MOV R41, R36 ;  /* 0x0000002400297202 */ /* 0x000fe40000000f00 */
[----:B------:R-:W-:Y:S02]  /*0ec0*/  MOV R43, 0x1f ;  /* 0x0000001f002b7802 */ /* 0x000fe40000000f00 */
[----:B------:R-:W-:Y:S02]  /*0ed0*/  MOV R40, 0xffffffff ;  /* 0xffffffff00287802 */ /* 0x000fe40000000f00 */
[----:B------:R-:W-:Y:S02]  /*0ee0*/  MOV R38, 0xf00 ;  /* 0x00000f0000267802 */ /* 0x000fe40000000f00 */
[----:B-----5:R-:W-:Y:S05]  /*0ef0*/  CALL.REL.NOINC `($__internal_147_$__cuda_sm70_shflsync_bfly_p) ;  /* 0x0000048000007944 */ /* 0x020fea0003c00000 */
[----:B01----:R-:W-:Y:S05]  /*0f00*/  BRA `(.L_x_7461) ;  /* 0xfffff99000007947 */ /* 0x003fea000383ffff */
.L_x_7456:
[----:B------:R-:W-:Y:S01]  /*0f10*/  HFMA2.MMA R42, -RZ, RZ, 0, 1.1920928955078125e-07 ;  /* 0x00000002ff2a7435 */ /* 0x000fe200000001ff */
[----:B------:R-:W-:Y:S02]  /*0f20*/  MOV R43, 0x1f ;  /* 0x0000001f002b7802 */ /* 0x000fe40000000f00 */
[----:B------:R-:W-:-:S02]  /*0f30*/  MOV R40, 0xffffffff ;  /* 0xffffffff00287802 */ /* 0x000fc40000000f00 */
[----:B------:R-:W-:Y:S02]  /*0f40*/  MOV R38, 0xf60 ;  /* 0x00000f6000267802 */ /* 0x000fe40000000f00 */
[----:B0----5:R-:W-:Y:S05]  /*0f50*/  CALL.REL.NOINC `($__internal_147_$__cuda_sm70_shflsync_bfly_p) ;  /* 0x0000042000007944 */ /* 0x021fea0003c00000 */
[----:B0-----:R-:W-:Y:S01]  /*0f60*/  HFMA2.MMA R42, -RZ, RZ, 0, 2.384185791015625e-07 ;  /* 0x00000004ff2a7435 */ /* 0x001fe200000001ff */
[----:B-1----:R-:W-:Y:S01]  /*0f70*/  FADD.FTZ R41, R41, R40 ;  /* 0x0000002829297221 */ /* 0x002fe20000010000 */
[----:B------:R-:W-:Y:S02]  /*0f80*/  MOV R43, 0x1f ;  /* 0x0000001f002b7802 */ /* 0x000fe40000000f00 */
[----:B------:R-:W-:Y:S02]  /*0f90*/  MOV R40, 0xffffffff ;  /* 0xffffffff00287802 */ /* 0x000fe40000000f00 */
[----:B------:R-:W-:Y:S02]  /*0fa0*/  MOV R38, 0xfc0 ;  /* 0x00000fc000267802 */ /* 0x000fe40000000f00 */
[----:B------:R-:W-:Y:S05]  /*0fb0*/  CALL.REL.NOINC `($__internal_147_$__cuda_sm70_shflsync_bfly_p) ;  /* 0x000003c000007944 */ /* 0x000fea0003c00000 */
[----:B0-----:R-:W-:Y:S01]  /*0fc0*/  HFMA2.MMA R42, -RZ, RZ, 0, 4.76837158203125e-07 ;  /* 0x00000008ff2a7435 */ /* 0x001fe200000001ff */
[----:B-1----:R-:W-:Y:S01]  /*0fd0*/  FADD.FTZ R41, R41, R40 ;  /* 0x0000002829297221 */ /* 0x002fe20000010000 */
[----:B------:R-:W-:Y:S02]  /*0fe0*/  MOV R43, 0x1f ;  /* 0x0000001f002b7802 */ /* 0x000fe40000000f00 */
[----:B------:R-:W-:-:S02]  /*0ff0*/  MOV R40, 0xffffffff ;  /* 0xffffffff00287802 */ /* 0x000fc40000000f00 */
[----:B------:R-:W-:Y:S02]  /*1000*/  MOV R38, 0x1020 ;  /* 0x0000102000267802 */ /* 0x000fe40000000f00 */
[----:B------:R-:W-:Y:S05]  /*1010*/  CALL.REL.NOINC `($__internal_147_$__cuda_sm70_shflsync_bfly_p) ;  /* 0x0000036000007944 */ /* 0x000fea0003c00000 */
[----:B0-----:R-:W-:Y:S01]  /*1020*/  HFMA2.MMA R42, -RZ, RZ, 0, 9.5367431640625e-07 ;  /* 0x00000010ff2a7435 */ /* 0x001fe200000001ff */
[----:B-1----:R-:W-:Y:S01]  /*1030*/  FADD.FTZ R41, R41, R40 ;  /* 0x0000002829297221 */ /* 0x002fe20000010000 */
[----:B------:R-:W-:Y:S02]  /*1040*/  MOV R43, 0x1f ;  /* 0x0000001f002b7802 */ /* 0x000fe40000000f00 */
[----:B------:R-:W-:Y:S02]  /*1050*/  MOV R40, 0xffffffff ;  /* 0xffffffff00287802 */ /* 0x000fe40000000f00 */
[----:B------:R-:W-:Y:S02]  /*1060*/  MOV R38, 0x1080 ;  /* 0x0000108000267802 */ /* 0x000fe40000000f00 */
[----:B------:R-:W-:Y:S05]  /*1070*/  CALL.REL.NOINC `($__internal_147_$__cuda_sm70_shflsync_bfly_p) ;  /* 0x0000030000007944 */ /* 0x000fea0003c00000 */
        /* <DEDUP_REMOVED lines=22> */
[----:B------:R-:W-:Y:S05]  /*11e0*/  CALL.REL.NOINC `($__internal_147_$__cuda_sm70_shflsync_bfly_p) ;  /* 0x0000019000007944 */ /* 0x000fea0003c00000 */
[----:B0-----:R-:W-:Y:S01]  /*11f0*/  HFMA2.MMA R42, -RZ, RZ, 0, 1.1920928955078125e-07 ;  /* 0x00000002ff2a7435 */ /* 0x001fe200000001ff */
[----:B-1----:R-:W-:Y:S01]  /*1200*/  FADD.FTZ R41, R41, R40 ;  /* 0x0000002829297221 */ /* 0x002fe20000010000 */
[----:B------:R-:W-:Y:S02]  /*1210*/  MOV R43, 0x1f ;  /* 0x0000001f002b7802 */ /* 0x000fe40000000f00 */
[----:B------:R-:W-:Y:S02]  /*1220*/  MOV R40, 0xffffffff ;  /* 0xffffffff00287802 */ /* 0x000fe40000000f00 */
[----:B------:R-:W-:Y:S02]  /*1230*/  MOV R38, 0x1250 ;  /* 0x0000125000267802 */ /* 0x000fe40000000f00 */
[----:B------:R-:W-:Y:S05]  /*1240*/  CALL.REL.NOINC `($__internal_147_$__cuda_sm70_shflsync_bfly_p) ;  /* 0x0000013000007944 */ /* 0x000fea0003c00000 */
[----:B0-----:R-:W-:Y:S01]  /*1250*/  HFMA2.MMA R42, -RZ, RZ, 0, 2.384185791015625e-07 ;  /* 0x00000004ff2a7435 */ /* 0x001fe200000001ff */
[----:B-1----:R-:W-:Y:S01]  /*1260*/  FADD.FTZ R41, R41, R40 ;  /* 0x0000002829297221 */ /* 0x002fe20000010000 */
[----:B------:R-:W-:Y:S02]  /*1270*/  MOV R43, 0x1f ;  /* 0x0000001f002b7802 */ /* 0x000fe40000000f00 */
[----:B------:R-:W-:-:S02]  /*1280*/  MOV R40, 0xffffffff ;  /* 0xffffffff00287802 */ /* 0x000fc40000000f00 */
[----:B------:R-:W-:Y:S02]  /*1290*/  MOV R38, 0x12b0 ;  /* 0x000012b000267802 */ /* 0x000fe40000000f00 */
[----:B------:R-:W-:Y:S05]  /*12a0*/  CALL.REL.NOINC `($__internal_147_$__cuda_sm70_shflsync_bfly_p) ;  /* 0x000000d000007944 */ /* 0x000fea0003c00000 */
[----:B0-----:R-:W-:Y:S01]  /*12b0*/  HFMA2.MMA R42, -RZ, RZ, 0, 4.76837158203125e-07 ;  /* 0x00000008ff2a7435 */ /* 0x001fe200000001ff */
[----:B-1----:R-:W-:Y:S01]  /*12c0*/  FADD.FTZ R41, R41, R40 ;  /* 0x0000002829297221 */ /* 0x002fe20000010000 */
[----:B------:R-:W-:Y:S02]  /*12d0*/  MOV R43, 0x1f ;  /* 0x0000001f002b7802 */ /* 0x000fe40000000f00 */
[----:B------:R-:W-:Y:S02]  /*12e0*/  MOV R40, 0xffffffff ;  /* 0xffffffff00287802 */ /* 0x000fe40000000f00 */
[----:B------:R-:W-:Y:S02]  /*12f0*/  MOV R38, 0x1310 ;  /* 0x0000131000267802 */ /* 0x000fe40000000f00 */
[----:B------:R-:W-:Y:S05]  /*1300*/  CALL.REL.NOINC `($__internal_147_$__cuda_sm70_shflsync_bfly_p) ;  /* 0x0000007000007944 */ /* 0x000fea0003c00000 */
[----:B0-----:R-:W-:Y:S01]  /*1310*/  HFMA2.MMA R42, -RZ, RZ, 0, 9.5367431640625e-07 ;  /* 0x00000010ff2a7435 */ /* 0x001fe200000001ff */
[----:B-1----:R-:W-:Y:S01]  /*1320*/  FADD.FTZ R41, R41, R40 ;  /* 0x0000002829297221 */ /* 0x002fe20000010000 */
[----:B------:R-:W-:Y:S02]  /*1330*/  MOV R43, 0x1f ;  /* 0x0000001f002b7802 */ /* 0x000fe40000000f00 */
[----:B------:R-:W-:-:S02]  /*1340*/  MOV R40, 0xffffffff ;  /* 0xffffffff00287802 */ /* 0x000fc40000000f00 */
[----:B------:R-:W-:Y:S02]  /*1350*/  MOV R38, 0x1370 ;  /* 0x0000137000267802 */ /* 0x000fe40000000f00 */
[----:B------:R-:W-:Y:S05]  /*1360*/  CALL.REL.NOINC `($__internal_147_$__cuda_sm70_shflsync_bfly_p) ;  /* 0x0000001000007944 */ /* 0x000fea0003c00000 */
[----:B01----:R-:W-:Y:S05]  /*1370*/  BRA `(.L_x_7462) ;  /* 0xfffff76000007947 */ /* 0x003fea000383ffff */
        .weak           $__internal_147_$__cuda_sm70_shflsync_bfly_p
        .type           $__internal_147_$__cuda_sm70_shflsync_bfly_p,@function
        .size           $__internal_147_$__cuda_sm70_shflsync_bfly_p,(.L_x_8335 - $__internal_147_$__cuda_sm70_shflsync_bfly_p)
$__internal_147_$__cuda_sm70_shflsync_bfly_p:
[----:B------:R-:W-:Y:S01]  /*1380*/  HFMA2.MMA R39, -RZ, RZ, 0, 0 ;  /* 0x00000000ff277435 */ /* 0x000fe200000001ff */
[----:B------:R-:W-:Y:S04]  /*1390*/  WARPSYNC R40 ;  /* 0x0000002800007348 */ /* 0x000fe80003800000 */
[----:B------:R0:W1:Y:S01]  /*13a0*/  SHFL.BFLY PT, R40, R41, R42, R43 ;  /* 0x0c00002a29287389 */ /* 0x00006200000e002b */
[----:B------:R-:W-:Y:S05]  /*13b0*/  RET.REL.NODEC R38 `(_ZN10layer_norm13ln_fwd_kernelINS_13Kernel_traitsIfffffjLj256ELj1ELj4ELj1ELj16ENS_18Kernel_traits_baseILj256EfffffjLj128EEEEELb0ELb0ELb1ELb1EEEvNS_9FwdParamsE) ;  /* 0xffffec4026007950 */ /* 0x000fea0003c3ffff */
.L_x_7463:
        /* <DEDUP_REMOVED lines=12> */
.L_x_8335:


//--------------------- .text._ZN10layer_norm13ln_fwd_kernelINS_13Kernel_traitsIfffffjLj256ELj1ELj4ELj1ELj16ENS_18Kernel_traits_baseILj256EfffffjLj128EEEEELb0ELb1ELb0ELb0EEEvNS_9FwdParamsE --------------------------
	.section	.text._ZN10layer_norm13ln_fwd_kernelINS_13Kernel_traitsIfffffjLj256ELj1ELj4ELj1ELj16ENS_18Kernel_traits_baseILj256EfffffjLj128EEEEELb0ELb1ELb0ELb0EEEvNS_9FwdParamsE,"ax",@progbits
	.sectioninfo	@"SHI_REGISTERS=53"
	.align	128
        .global         _ZN10layer_norm13ln_fwd_kernelINS_13Kernel_traitsIfffffjLj256ELj1ELj4ELj1ELj16ENS_18Kernel_traits_baseILj256EfffffjLj128EEEEELb0ELb1ELb0ELb0EEEvNS_9FwdParamsE
        .type           _ZN10layer_norm13ln_fwd_kernelINS_13Kernel_traitsIfffffjLj256ELj1ELj4ELj1ELj16ENS_18Kernel_traits_baseILj256EfffffjLj128EEEEELb0ELb1ELb0ELb0EEEvNS_9FwdParamsE,@function
        .size           _ZN10layer_norm13ln_fwd_kernelINS_13Kernel_traitsIfffffjLj256ELj1ELj4ELj1ELj16ENS_18Kernel_traits_baseILj256EfffffjLj128EEEEELb0ELb1ELb0ELb0EEEvNS_9FwdParamsE,(.L_x_8336 - _ZN10layer_norm13ln_fwd_kernelINS_13Kernel_traitsIfffffjLj256ELj1ELj4ELj1ELj16ENS_18Kernel_traits_baseILj256EfffffjLj128EEEEELb0ELb1ELb0ELb0EEEvNS_9FwdParamsE)
        .other          _ZN10layer_norm13ln_fwd_kernelINS_13Kernel_traitsIfffffjLj256ELj1ELj4ELj1ELj16ENS_18Kernel_traits_baseILj256EfffffjLj128EEEEELb0ELb1ELb0ELb0EEEvNS_9FwdParamsE,@"STO_CUDA_ENTRY STV_DEFAULT"
_ZN10layer_norm13ln_fwd_kernelINS_13Kernel_traitsIfffffjLj256ELj1ELj4ELj1ELj16ENS_18Kernel_traits_baseILj256EfffffjLj128EEEEELb0ELb1ELb0ELb0EEEvNS_9FwdParamsE:
.text._ZN10layer_norm13ln_fwd_kernelINS_13Kernel_traitsIfffffjLj256ELj1ELj4ELj1ELj16ENS_18Kernel_traits_baseILj256EfffffjLj128EEEEELb0ELb1ELb0ELb0EEEvNS_9FwdParamsE:
        /* <DEDUP_REMOVED lines=18> */
[----:B------:R-:W-:Y:S01]  /*0120*/  HFMA2.MMA R8, -RZ, RZ, 0, 9.5367431640625e-07 ;  /* 0x00000010ff087435 */ /* 0x000fe200000001ff */
[C---:B------:R-:W-:Y:S01]  /*0130*/  LEA R12, P5, R3.reuse, c[0x0][0x1c8], 0x4 ;  /* 0x00007200030c7a11 */ /* 0x040fe200078a20ff */
[----:B------:R-:W-:Y:S01]  /*0140*/  CS2R R6, SRZ ;  /* 0x0000000000067805 */ /* 0x000fe2000001ff00 */
[----:B------:R-:W-:Y:S01]  /*0150*/  ISETP.NE.AND.EX P0, PT, RZ, c[0x0][0x21c], PT, P0 ;  /* 0x00008700ff007a0c */ /* 0x000fe20003f05300 */
[----:B------:R-:W-:Y:S01]  /*0160*/  CS2R R4, SRZ ;  /* 0x0000000000047805 */ /* 0x000fe2000001ff00 */
[----:B------:R-:W-:-:S05]  /*0170*/  LEA.HI.X R13, R3, c[0x0][0x1cc], RZ, 0x4, P5 ;  /* 0x00007300030d7a11 */ /* 0x000fca00028f24ff */
[C---:B------:R-:W-:Y:S01]  /*0180*/  IMAD.WIDE.U32 R8, R3.reuse, R8, c[0x0][0x1b0] ;  /* 0x00006c0003087625 */ /* 0x040fe200078e0008 */
[----:B------:R-:W5:Y:S05]  /*0190*/  LDG.E.128 R12, [R12.64] ;  /* 0x000000040c0c7981 */ /* 0x000f6a000c1e1d00 */
[C---:B------:R-:W-:Y:S01]  /*01a0*/  @P0 LEA R16, P4, R3.reuse, c[0x0][0x218], 0x4 ;  /* 0x0000860003100a11 */ /* 0x040fe200078820ff */
[----:B------:R-:W5:Y:S03]  /*01b0*/  LDG.E.128 R8, [R8.64] ;  /* 0x0000000408087981 */ /* 0x000f66000c1e1d00 */
[----:B------:R-:W-:-:S05]  /*01c0*/  @P0 LEA.HI.X R17, R3, c[0x0][0x21c], RZ, 0x4, P4 ;  /* 0x0000870003110a11 */ /* 0x000fca00020f24ff */
[----:B------:R0:W5:Y:S01]  /*01d0*/  @P0 LDG.E.128 R4, [R16.64] ;  /* 0x0000000410040981 */ /* 0x000162000c1e1d00 */
[----:B------:R-:W-:-:S03]  /*01e0*/  LOP3.LUT R3, R3, 0x20, RZ, 0xfc, !PT ;  /* 0x0000002003037812 */ /* 0x000fc600078efcff */
.L_x_7465:
[----:B------:R-:W-:Y:S05]  /*01f0*/  BSYNC B0 ;  /* 0x0000000000007941 */ /* 0x000fea0003800000 */
.L_x_7464:
[----:B------:R-:W-:Y:S01]  /*0200*/  BSSY B0, `(.L_x_7466) ;  /* 0x000000f000007945 */ /* 0x000fe20003800000 */
[----:B------:R-:W-:Y:S05]  /*0210*/  @!P2 BRA `(.L_x_7467) ;  /* 0x000000d00000a947 */ /* 0x000fea0003800000 */
[----:B------:R-:W-:Y:S01]  /*0220*/  ISETP.NE.U32.AND P0, PT, RZ, c[0x0][0x218], PT ;  /* 0x00008600ff007a0c */ /* 0x000fe20003f05070 */
[----:B------:R-:W-:Y:S01]  /*0230*/  CS2R R18, SRZ ;  /* 0x0000000000127805 */ /* 0x000fe2000001ff00 */
[----:B------:R-:W-:Y:S01]  /*0240*/  MOV R20, 0x10 ;  /* 0x0000001000147802 */ /* 0x000fe20000000f00 */
[----:B0-----:R-:W-:Y:S01]  /*0250*/  CS2R R16, SRZ ;  /* 0x0000000000107805 */ /* 0x001fe2000001ff00 */
[----:B------:R-:W-:Y:S02]  /*0260*/  ISETP.NE.AND.EX P0, PT, RZ, c[0x0][0x21c], PT, P0 ;  /* 0x00008700ff007a0c */ /* 0x000fe40003f05300 */
[C---:B------:R-:W-:Y:S01]  /*0270*/  LEA R24, P5, R3.reuse, c[0x0][0x1c8], 0x4 ;  /* 0x0000720003187a11 */ /* 0x040fe200078a20ff */
[----:B------:R-:W-:-:S03]  /*0280*/  IMAD.WIDE.U32 R20, R3, R20, c[0x0][0x1b0] ;  /* 0x00006c0003147625 */ /* 0x000fc600078e0014 */
[----:B------:R-:W-:-:S03]  /*0290*/  LEA.HI.X R25, R3, c[0x0][0x1cc], RZ, 0x4, P5 ;  /* 0x0000730003197a11 */ /* 0x000fc600028f24ff */
[----:B------:R-:W5:Y:S04]  /*02a0*/  LDG.E.128 R20, [R20.64] ;  /* 0x0000000414147981 */ /* 0x000f68000c1e1d00 */
[C---:B------:R-:W-:Y:S01]  /*02b0*/  @P0 LEA R28, P4, R3.reuse, c[0x0][0x218], 0x4 ;  /* 0x00008600031c0a11 */ /* 0x040fe200078820ff */
[----:B------:R-:W5:Y:S03]  /*02c0*/  LDG.E.128 R24, [R24.64] ;  /* 0x0000000418187981 */ /* 0x000f66000c1e1d00 */
[----:B------:R-:W-:-:S05]  /*02d0*/  @P0 LEA.HI.X R29, R3, c[0x0][0x21c], RZ, 0x4, P4 ;  /* 0x00008700031d0a11 */ /* 0x000fca00020f24ff */
[----:B------:R0:W5:Y:S04]  /*02e0*/  @P0 LDG.E.128 R16, [R28.64] ;  /* 0x000000041c100981 */ /* 0x000168000c1e1d00 */
.L_x_7467:
[----:B------:R-:W-:Y:S05]  /*02f0*/  BSYNC B0 ;  /* 0x0000000000007941 */ /* 0x000fea0003800000 */
.L_x_7466:
[----:B------:R-:W-:Y:S05]  /*0300*/  @P3 EXIT ;  /* 0x000000000000394d */ /* 0x000fea0003800000 */
[----:B------:R-:W-:Y:S02]  /*0310*/  ULDC.U8 UR6, c[0x0][0x1f0] ;  /* 0x00007c0000067ab9 */ /* 0x000fe40000000000 */
.L_x_7478:
[----:B------:R-:W-:Y:S01]  /*0320*/  ISETP.NE.U32.AND P0, PT, RZ, c[0x0][0x1c0], PT ;  /* 0x00007000ff007a0c */ /* 0x000fe20003f05070 */
[----:B------:R-:W-:-:S03]  /*0330*/  HFMA2.MMA R41, -RZ, RZ, 1.875, 0 ;  /* 0x3f800000ff297435 */ /* 0x000fc600000001ff */
[----:B------:R-:W-:-:S13]  /*0340*/  ISETP.NE.AND.EX P0, PT, RZ, c[0x0][0x1c4], PT, P0 ;  /* 0x00007100ff007a0c */ /* 0x000fda0003f05300 */
[----:B------:R-:W-:-:S05]  /*0350*/  @P0 MOV R43, 0x4 ;  /* 0x00000004002b0802 */ /* 0x000fca0000000f00 */
        /* <DEDUP_REMOVED lines=11> */
[----:B-1----:R-:W-:Y:S02]  /*0410*/  ISETP.NE.U32.AND P0, PT, RZ, c[0x0][0x180], PT ;  /* 0x00006000ff007a0c */ /* 0x002fe40003f05070 */
[----:B------:R-:W-:Y:S02]  /*0420*/  MOV R32, 0x10 ;  /* 0x0000001000207802 */ /* 0x000fe40000000f00 */
[----:B------:R-:W-:-:S03]  /*0430*/  ISETP.NE.AND.EX P0, PT, RZ, c[0x0][0x184], PT, P0 ;  /* 0x00006100ff007a0c */ /* 0x000fc60003f05300 */
[----:B------:R-:W-:-:S06]  /*0440*/  IMAD.WIDE.U32 R32, R3, R32, c[0x0][0x170] ;  /* 0x00005c0003207625 */ /* 0x000fcc00078e0020 */
[----:B------:R-:W2:Y:S04]  /*0450*/  LDG.E.128 R32, [R32.64] ;  /* 0x0000000420207981 */ /* 0x000ea8000c1e1d00 */
[----:B------:R-:W-:-:S04]  /*0460*/  @P0 LEA R44, P3, R3, c[0x0][0x180], 0x4 ;  /* 0x00006000032c0a11 */ /* 0x000fc800078620ff */
[----:B------:R-:W-:-:S05]  /*0470*/  @P0 LEA.HI.X R45, R3, c[0x0][0x184], RZ, 0x4, P3 ;  /* 0x00006100032d0a11 */ /* 0x000fca00018f24ff */
[----:B0-----:R0:W3:Y:S01]  /*0480*/  @P0 LDG.E.128 R28, [R44.64] ;  /* 0x000000042c1c0981 */ /* 0x0010e2000c1e1d00 */
[----:B------:R-:W-:-:S04]  /*0490*/  ISETP.NE.U32.AND P0, PT, RZ, c[0x0][0x180], PT ;  /* 0x00006000ff007a0c */ /* 0x000fc80003f05070 */
[----:B------:R-:W-:Y:S02]  /*04a0*/  ISETP.NE.AND.EX P0, PT, RZ, c[0x0][0x184], PT, P0 ;  /* 0x00006100ff007a0c */ /* 0x000fe40003f05300 */
[----:B------:R-:W-:-:S04]  /*04b0*/  LEA R42, P3, R3, c[0x0][0x188], 0x4 ;  /* 0x00006200032a7a11 */ /* 0x000fc800078620ff */
[C---:B------:R-:W-:Y:S02]  /*04c0*/  LEA.HI.X R43, R3.reuse, c[0x0][0x18c], RZ, 0x4, P3 ;  /* 0x00006300032b7a11 */ /* 0x040fe400018f24ff */
[----:B0-----:R-:W-:Y:S01]  /*04d0*/  IADD3 R44, R3, 0x20, RZ ;  /* 0x00000020032c7810 */ /* 0x001fe20007ffe0ff */
[-C--:B--2--5:R-:W-:Y:S02]  /*04e0*/  FMUL.FTZ R47, R32, R41.reuse ;  /* 0x00000029202f7220 */ /* 0x0a4fe40000410000 */
[-C--:B------:R-:W-:Y:S02]  /*04f0*/  FMUL.FTZ R46, R33, R41.reuse ;  /* 0x00000029212e7220 */ /* 0x080fe40000410000 */
[-C--:B------:R-:W-:Y:S02]  /*0500*/  FMUL.FTZ R49, R34, R41.reuse ;  /* 0x0000002922317220 */ /* 0x080fe40000410000 */
        /* <DEDUP_REMOVED lines=8> */
[----:B------:R-:W-:-:S05]  /*0590*/  @P0 FADD.FTZ R35, R31, R35 ;  /* 0x000000231f230221 */ /* 0x000fca0000010000 */
[----:B------:R0:W-:Y:S02]  /*05a0*/  STG.E.128 [R42.64], R32 ;  /* 0x000000202a007986 */ /* 0x0001e4000c101d04 */
.L_x_7469:
[----:B-1----:R-:W-:Y:S05]  /*05b0*/  BSYNC B0 ;  /* 0x0000000000007941 */ /* 0x002fea0003800000 */
.L_x_7468:
        /* <DEDUP_REMOVED lines=9> */
[----:B0-----:R-:W3:Y:S01]  /*0650*/  @P0 LDG.E.128 R28, [R46.64] ;  /* 0x000000042e1c0981 */ /* 0x001ee2000c1e1d00 */
        /* <DEDUP_REMOVED lines=17> */
.L_x_7471:
[----:B------:R-:W-:Y:S05]  /*0770*/  BSYNC B0 ;  /* 0x0000000000007941 */ /* 0x000fea0003800000 */
.L_x_7470:
[----:B0-----:R-:W-:Y:S01]  /*0780*/  FADD.FTZ R42, RZ, R32 ;  /* 0x00000020ff2a7221 */ /* 0x001fe20000010000 */
[----:B------:R-:W-:Y:S02]  /*0790*/  ISETP.GT.U32.AND P0, PT, R2, 0x3f, PT ;  /* 0x0000003f0200780c */ /* 0x000fe40003f04070 */
[----:B------:R-:W-:Y:S01]  /*07a0*/  ISETP.NE.AND P3, PT, R40, RZ, PT ;  /* 0x000000ff2800720c */ /* 0x000fe20003f65270 */
[----:B-----5:R-:W-:-:S04]  /*07b0*/  FADD.FTZ R41, R33, R42 ;  /* 0x0000002a21297221 */ /* 0x020fc80000010000 */
        /* <DEDUP_REMOVED lines=9> */
.L_x_7479:
        /* <DEDUP_REMOVED lines=37> */
.L_x_7480:
[----:B------:R-:W-:Y:S01]  /*0aa0*/  FMUL.FTZ R41, R40, R40 ;  /* 0x0000002828297220 */ /* 0x000fe20000410000 */
[----:B------:R-:W-:Y:S01]  /*0ab0*/  ISETP.NE.AND P0, PT, RZ, UR6, PT ;  /* 0x00000006ff007c0c */ /* 0x000fe2000bf05270 */
[----:B-1----:R-:W-:Y:S01]  /*0ac0*/  FADD.FTZ R44, R44, R47 ;  /* 0x0000002f2c2c7221 */ /* 0x002fe20000010000 */
[----:B------:R-:W-:Y:S01]  /*0ad0*/  MOV R43, c[0x0][0x1e0] ;  /* 0x00007800002b7a02 */ /* 0x000fe20000000f00 */
[----:B------:R-:W-:Y:S01]  /*0ae0*/  BSSY B0, `(.L_x_7474) ;  /* 0x000001d000007945 */ /* 0x000fe20003800000 */
[----:B------:R-:W-:Y:S02]  /*0af0*/  FSEL R42, R41, RZ, P0 ;  /* 0x000000ff292a7208 */ /* 0x000fe40000000000 */
[----:B0-----:R-:W-:Y:S01]  /*0b00*/  @!P3 MOV R47, 0x4 ;  /* 0x00000004002fb802 */ /* 0x001fe20000000f00 */
[----:B------:R-:W-:Y:S01]  /*0b10*/  FFMA.FTZ R41, R44, R43, c[0x0][0x228] ;  /* 0x00008a002c297623 */ /* 0x000fe2000001002b */
[----:B------:R-:W-:Y:S02]  /*0b20*/  @!P3 MOV R43, 0x4 ;  /* 0x00000004002bb802 */ /* 0x000fe40000000f00 */
[----:B------:R-:W-:Y:S01]  /*0b30*/  FSEL R45, R40, RZ, !P0 ;  /* 0x000000ff282d7208 */ /* 0x000fe20004000000 */
[----:B------:R-:W-:-:S02]  /*0b40*/  FADD.FTZ R41, R41, R42 ;  /* 0x0000002a29297221 */ /* 0x000fc40000010000 */
[C---:B------:R-:W-:Y:S02]  /*0b50*/  @!P3 IMAD.WIDE R42, R0.reuse, R43, c[0x0][0x1a0] ;  /* 0x00006800002ab625 */ /* 0x040fe400078e022b */
[----:B------:R-:W0:Y:S02]  /*0b60*/  MUFU.RSQ R44, R41 ;  /* 0x00000029002c7308 */ /* 0x000e240000001400 */
[----:B------:R-:W-:Y:S01]  /*0b70*/  @!P3 IMAD.WIDE R46, R0, R47, c[0x0][0x1a8] ;  /* 0x00006a00002eb625 */ /* 0x000fe200078e022f */
[----:B------:R1:W-:Y:S04]  /*0b80*/  @!P3 STG.E [R42.64], R40 ;  /* 0x000000282a00b986 */ /* 0x0003e8000c101904 */
[----:B0-----:R1:W-:Y:S01]  /*0b90*/  @!P3 STG.E [R46.64], R44 ;  /* 0x0000002c2e00b986 */ /* 0x0013e2000c101904 */
[----:B------:R-:W-:Y:S05]  /*0ba0*/  @!P1 BRA `(.L_x_7475) ;  /* 0x0000010000009947 */ /* 0x000fea0003800000 */
[--C-:B------:R-:W-:Y:S01]  /*0bb0*/  FADD.FTZ R41, R32, -R45.reuse ;  /* 0x8000002d20297221 */ /* 0x100fe20000010000 */
[----:B-1----:R-:W-:Y:S01]  /*0bc0*/  HFMA2.MMA R46, -RZ, RZ, 0, 9.5367431640625e-07 ;  /* 0x00000010ff2e7435 */ /* 0x002fe200000001ff */
        /* <DEDUP_REMOVED lines=14> */
.L_x_7475:
[----:B------:R-:W-:Y:S05]  /*0cb0*/  BSYNC B0 ;  /* 0x0000000000007941 */ /* 0x000fea0003800000 */
.L_x_7474:
[----:B------:R-:W-:Y:S01]  /*0cc0*/  BSSY B0, `(.L_x_7476) ;  /* 0x0000011000007945 */ /* 0x000fe20003800000 */
[----:B------:R-:W-:Y:S05]  /*0cd0*/  @!P2 BRA `(.L_x_7477) ;  /* 0x000000f00000a947 */ /* 0x000fea0003800000 */
[--C-:B0-----:R-:W-:Y:S01]  /*0ce0*/  FADD.FTZ R41, R36, -R45.reuse ;  /* 0x8000002d24297221 */ /* 0x101fe20000010000 */
[----:B-1----:R-:W-:Y:S01]  /*0cf0*/  MOV R40, 0x10 ;  /* 0x0000001000287802 */ /* 0x002fe20000000f00 */
        /* <DEDUP_REMOVED lines=13> */
.L_x_7477:
[----:B------:R-:W-:Y:S05]  /*0dd0*/  BSYNC B0 ;  /* 0x0000000000007941 */ /* 0x000fea0003800000 */
.L_x_7476:
[----:B------:R-:W-:-:S10]  /*0de0*/  HFMA2.MMA R3, -RZ, RZ, 0, 2.384185791015625e-07 ;  /* 0x00000004ff037435 */ /* 0x000fd400000001ff */
[----:B------:R-:W-:-:S05]  /*0df0*/  IMAD R0, R3, c[0x0][0x160], R0 ;  /* 0x0000580003007a24 */ /* 0x000fca00078e0200 */
[----:B------:R-:W-:-:S13]  /*0e00*/  ISETP.GE.AND P0, PT, R0, c[0x0][0x164], PT ;  /* 0x0000590000007a0c */ /* 0x000fda0003f06270 */
[----:B01----:R-:W-:Y:S05]  /*0e10*/  @!P0 BRA `(.L_x_7478) ;  /* 0xfffff50000008947 */ /* 0x003fea000383ffff */
[----:B------:R-:W-:Y:S05]  /*0e20*/  EXIT ;  /* 0x000000000000794d */ /* 0x000fea0003800000 */
.L_x_7472:
[----:B------:R-:W-:Y:S01]  /*0e30*/  HFMA2.MMA R45, -RZ, RZ, 0, 1.847743988037109375e-06 ;  /* 0x0000001fff2d7435 */ /* 0x000fe200000001ff */
[----:B------:R-:W-:Y:S02]  /*0e40*/  MOV R46, 0x1 ;  /* 0x00000001002e7802 */ /* 0x000fe40000000f00 */
[----:B------:R-:W-:Y:S02]  /*0e50*/  MOV R44, 0xffffffff ;  /* 0xffffffff002c7802 */ /* 0x000fe40000000f00 */
[----:B------:R-:W-:Y:S02]  /*0e60*/  MOV R42, 0xe80 ;  /* 0x00000e80002a7802 */ /* 0x000fe40000000f00 */
[----:B------:R-:W-:Y:S05]  /*0e70*/  CALL.REL.NOINC `($__internal_148_$__cuda_sm70_shflsync_bfly_p) ;  /* 0x000004a000007944 */ /* 0x000fea0003c00000 */
[----:B01----:R-:W-:Y:S05]  /*0e80*/  BRA `(.L_x_7479) ;  /* 0xfffff9c000007947 */ /* 0x003fea000383ffff */
.L_x_7473:
[----:B------:R-:W-:Y:S01]  /*0e90*/  HFMA2.MMA R46, -RZ, RZ, 0, 1.1920928955078125e-07 ;  /* 0x00000002ff2e7435 */ /* 0x000fe200000001ff */
[----:B------:R-:W-:Y:S02]  /*0ea0*/  MOV R45, 0x1f ;  /* 0x0000001f002d7802 */ /* 0x000fe40000000f00 */
[----:B------:R-:W-:Y:S02]  /*0eb0*/  MOV R44, 0xffffffff ;  /* 0xffffffff002c7802 */ /* 0x000fe40000000f00 */
[----:B------:R-:W-:-:S02]  /*0ec0*/  MOV R42, 0xee0 ;  /* 0x00000ee0002a7802 */ /* 0x000fc40000000f00 */
[----:B------:R-:W-:Y:S05]  /*0ed0*/  CALL.REL.NOINC `($__internal_148_$__cuda_sm70_shflsync_bfly_p) ;  /* 0x0000044000007944 */ /* 0x000fea0003c00000 */
[----:B0-----:R-:W-:Y:S01]  /*0ee0*/  HFMA2.MMA R46, -RZ, RZ, 0, 2.384185791015625e-07 ;  /* 0x00000004ff2e7435 */ /* 0x001fe200000001ff */
[----:B-1----:R-:W-:Y:S01]  /*0ef0*/  FADD.FTZ R41, R41, R44 ;  /* 0x0000002c29297221 */ /* 0x002fe20000010000 */
[----:B------:R-:W-:-:S02]  /*0f00*/  MOV R45, 0x1f ;  /* 0x0000001f002d7802 */ /* 0x000fc40000000f00 */
[----:B------:R-:W-:Y:S02]  /*0f10*/  MOV R44, 0xffffffff ;  /* 0xffffffff002c7802 */ /* 0x000fe40000000f00 */
[----:B------:R-:W-:Y:S02]  /*0f20*/  MOV R42, 0xf40 ;  /* 0x00000f40002a7802 */ /* 0x000fe40000000f00 */
[----:B------:R-:W-:Y:S05]  /*0f30*/  CALL.REL.NOINC `($__internal_148_$__cuda_sm70_shflsync_bfly_p) ;  /* 0x000003e000007944 */ /* 0x000fea0003c00000 */
[----:B0-----:R-:W-:Y:S01]  /*0f40*/  HFMA2.MMA R46, -RZ, RZ, 0, 4.76837158203125e-07 ;  /* 0x00000008ff2e7435 */ /* 0x001fe200000001ff */
[----:B-1----:R-:W-:Y:S01]  /*0f50*/  FADD.FTZ R41, R41, R44 ;  /* 0x0000002c29297221 */ /* 0x002fe20000010000 */
[----:B------:R-:W-:Y:S02]  /*0f60*/  MOV R45, 0x1f ;  /* 0x0000001f002d7802 */ /* 0x000fe40000000f00 */
[----:B------:R-:W-:Y:S02]  /*0f70*/  MOV R44, 0xffffffff ;  /* 0xffffffff002c7802 */ /* 0x000fe40000000f00 */
[----:B------:R-:W-:Y:S02]  /*0f80*/  MOV R42, 0xfa0 ;  /* 0x00000fa0002a7802 */ /* 0x000fe40000000f00 */
[----:B------:R-:W-:Y:S05]  /*0f90*/  CALL.REL.NOINC `($__internal_148_$__cuda_sm70_shflsync_bfly_p) ;  /* 0x0000038000007944 */ /* 0x000fea0003c00000 */
[----:B0-----:R-:W-:Y:S01]  /*0fa0*/  HFMA2.MMA R46, -RZ, RZ, 0, 9.5367431640625e-07 ;  /* 0x00000010ff2e7435 */ /* 0x001fe200000001ff */
[----:B-1----:R-:W-:Y:S01]  /*0fb0*/  FADD.FTZ R41, R41, R44 ;  /* 0x0000002c29297221 */ /* 0x002fe20000010000 */
[----:B------:R-:W-:-:S02]  /*0fc0*/  MOV R45, 0x1f ;  /* 0x0000001f002d7802 */ /* 0x000fc40000000f00 */
[----:B------:R-:W-:Y:S02]  /*0fd0*/  MOV R44, 0xffffffff ;  /* 0xffffffff002c7802 */ /* 0x000fe40000000f00 */
[----:B------:R-:W-:Y:S02]  /*0fe0*/  MOV R42, 0x1000 ;  /* 0x00001000002a7802 */ /* 0x000fe40000000f00 */
[----:B------:R-:W-:Y:S05]  /*0ff0*/  CALL.REL.NOINC `($__internal_148_$__cuda_sm70_shflsync_bfly_p) ;  /* 0x0000032000007944 */ /* 0x000fea0003c00000 */
[----:B-1----:R-:W-:Y:S01]  /*1000*/  FADD.FTZ R40, R41, R44 ;  /* 0x0000002c29287221 */ /* 0x002fe20000010000 */
[----:B0-----:R-:W-:-:S03]  /*1010*/  HFMA2.MMA R46, -RZ, RZ, 0, 5.9604644775390625e-08 ;  /* 0x00000001ff2e7435 */ /* 0x001fc600000001ff */
[----:B------:R-:W-:-:S04]  /*1020*/  FMUL.FTZ R40, R40, c[0x0][0x1e0] ;  /* 0x0000780028287a20 */ /* 0x000fc80000410000 */
[--C-:B------:R-:W-:Y:S02]  /*1030*/  FADD.FTZ R41, R32, -R40.reuse ;  /* 0x8000002820297221 */ /* 0x100fe40000010000 */
[--C-:B------:R-:W-:Y:S02]  /*1040*/  FADD.FTZ R42, R33, -R40.reuse ;  /* 0x80000028212a7221 */ /* 0x100fe40000010000 */
[----:B------:R-:W-:Y:S02]  /*1050*/  FFMA.FTZ R41, R41, R41, RZ ;  /* 0x0000002929297223 */ /* 0x000fe400000100ff */
[--C-:B------:R-:W-:Y:S02]  /*1060*/  FADD.FTZ R44, R34, -R40.reuse ;  /* 0x80000028222c7221 */ /* 0x100fe40000010000 */
[----:B------:R-:W-:Y:S02]  /*1070*/  FFMA.FTZ R41, R42, R42, R41 ;  /* 0x0000002a2a297223 */ /* 0x000fe40000010029 */
[----:B------:R-:W-:-:S02]  /*1080*/  FADD.FTZ R42, R35, -R40 ;  /* 0x80000028232a7221 */ /* 0x000fc40000010000 */
[----:B------:R-:W-:Y:S01]  /*1090*/  FFMA.FTZ R41, R44, R44, R41 ;  /* 0x0000002c2c297223 */ /* 0x000fe20000010029 */
[----:B------:R-:W-:Y:S01]  /*10a0*/  MOV R44, 0xffffffff ;  /* 0xffffffff002c7802 */ /* 0x000fe20000000f00 */
[--C-:B------:R-:W-:Y:S02]  /*10b0*/  FADD.FTZ R43, R37, -R40.reuse ;  /* 0x80000028252b7221 */ /* 0x100fe40000010000 */
[----:B------:R-:W-:Y:S02]  /*10c0*/  FFMA.FTZ R41, R42, R42, R41 ;  /* 0x0000002a2a297223 */ /* 0x000fe40000010029 */
[--C-:B------:R-:W-:Y:S02]  /*10d0*/  FADD.FTZ R42, R36, -R40.reuse ;  /* 0x80000028242a7221 */ /* 0x100fe40000010000 */
[----:B------:R-:W-:Y:S01]  /*10e0*/  FADD.FTZ R45, R38, -R40 ;  /* 0x80000028262d7221 */ /* 0x000fe20000010000 */
[----:B------:R-:W-:-:S05]  /*10f0*/  FSEL R41, R41, RZ, P1 ;  /* 0x000000ff29297208 */ /* 0x000fca0000800000 */
[----:B------:R-:W-:-:S04]  /*1100*/  FFMA.FTZ R42, R42, R42, R41 ;  /* 0x0000002a2a2a7223 */ /* 0x000fc80000010029 */
[----:B------:R-:W-:Y:S02]  /*1110*/  FFMA.FTZ R42, R43, R43, R42 ;  /* 0x0000002b2b2a7223 */ /* 0x000fe4000001002a */
[----:B------:R-:W-:Y:S02]  /*1120*/  FADD.FTZ R43, R39, -R40 ;  /* 0x80000028272b7221 */ /* 0x000fe40000010000 */
[----:B------:R-:W-:Y:S01]  /*1130*/  FFMA.FTZ R42, R45, R45, R42 ;  /* 0x0000002d2d2a7223 */ /* 0x000fe2000001002a */
[----:B------:R-:W-:-:S03]  /*1140*/  MOV R45, 0x1f ;  /* 0x0000001f002d7802 */ /* 0x000fc60000000f00 */
[----:B------:R-:W-:Y:S01]  /*1150*/  @P0 FFMA.FTZ R41, R43, R43, R42 ;  /* 0x0000002b2b290223 */ /* 0x000fe2000001002a */
[----:B------:R-:W-:Y:S02]  /*1160*/  MOV R42, 0x1180 ;  /* 0x00001180002a7802 */ /* 0x000fe40000000f00 */
[----:B------:R-:W-:Y:S05]  /*1170*/  CALL.REL.NOINC `($__internal_148_$__cuda_sm70_shflsync_bfly_p) ;  /* 0x000001a000007944 */ /* 0x000fea0003c00000 */
[----:B0-----:R-:W-:Y:S01]  /*1180*/  HFMA2.MMA R46, -RZ, RZ, 0, 1.1920928955078125e-07 ;  /* 0x00000002ff2e7435 */ /* 0x001fe200000001ff */
[----:B-1----:R-:W-:Y:S01]  /*1190*/  FADD.FTZ R41, R41, R44 ;  /* 0x0000002c29297221 */ /* 0x002fe20000010000 */
[----:B------:R-:W-:Y:S02]  /*11a0*/  MOV R45, 0x1f ;  /* 0x0000001f002d7802 */ /* 0x000fe40000000f00 */
[----:B------:R-:W-:Y:S02]  /*11b0*/  MOV R44, 0xffffffff ;  /* 0xffffffff002c7802 */ /* 0x000fe40000000f00 */
[----:B------:R-:W-:Y:S02]  /*11c0*/  MOV R42, 0x11e0 ;  /* 0x000011e0002a7802 */ /* 0x000fe40000000f00 */
[----:B------:R-:W-:Y:S05]  /*11d0*/  CALL.REL.NOINC `($__internal_148_$__cuda_sm70_shflsync_bfly_p) ;  /* 0x0000014000007944 */ /* 0x000fea0003c00000 */
[----:B0-----:R-:W-:Y:S01]  /*11e0*/  HFMA2.MMA R46, -RZ, RZ, 0, 2.384185791015625e-07 ;  /* 0x00000004ff2e7435 */ /* 0x001fe200000001ff */
[----:B-1----:R-:W-:Y:S01]  /*11f0*/  FADD.FTZ R41, R41, R44 ;  /* 0x0000002c29297221 */ /* 0x002fe20000010000 */
[----:B------:R-:W-:Y:S02]  /*1200*/  MOV R45, 0x1f ;  /* 0x0000001f002d7802 */ /* 0x000fe40000000f00 */
[----:B------:R-:W-:-:S02]  /*1210*/  MOV R44, 0xffffffff ;  /* 0xffffffff002c7802 */ /* 0x000fc40000000f00 */
        /* <DEDUP_REMOVED lines=8> */
[----:B-1----:R-:W-:Y:S01]  /*12a0*/  FADD.FTZ R47, R41, R44 ;  /* 0x0000002c292f7221 */ /* 0x002fe20000010000 */
[----:B0-----:R-:W-:Y:S01]  /*12b0*/  HFMA2.MMA R46, -RZ, RZ, 0, 9.5367431640625e-07 ;  /* 0x00000010ff2e7435 */ /* 0x001fe200000001ff */
[----:B------:R-:W-:Y:S02]  /*12c0*/  MOV R45, 0x1f ;  /* 0x0000001f002d7802 */ /* 0x000fe40000000f00 */
[----:B------:R-:W-:-:S02]  /*12d0*/  MOV R44, 0xffffffff ;  /* 0xffffffff002c7802 */ /* 0x000fc40000000f00 */
[----:B------:R-:W-:Y:S02]  /*12e0*/  MOV R41, R47 ;  /* 0x0000002f00297202 */ /* 0x000fe40000000f00 */
[----:B------:R-:W-:Y:S02]  /*12f0*/  MOV R42, 0x1310 ;  /* 0x00001310002a7802 */ /* 0x000fe40000000f00 */
[----:B------:R-:W-:Y:S05]  /*1300*/  CALL.REL.NOINC `($__internal_148_$__cuda_sm70_shflsync_bfly_p) ;  /* 0x0000001000007944 */ /* 0x000fea0003c00000 */
[----:B01----:R-:W-:Y:S05]  /*1310*/  BRA `(.L_x_7480) ;  /* 0xfffff78000007947 */ /* 0x003fea000383ffff */
        .weak           $__internal_148_$__cuda_sm70_shflsync_bfly_p
        .type           $__internal_148_$__cuda_sm70_shflsync_bfly_p,@function
        .size           $__internal_148_$__cuda_sm70_shflsync_bfly_p,(.L_x_8336 - $__internal_148_$__cuda_sm70_shflsync_bfly_p)
$__internal_148_$__cuda_sm70_shflsync_bfly_p:
[----:B------:R-:W-:Y:S01]  /*1320*/  HFMA2.MMA R43, -RZ, RZ, 0, 0 ;  /* 0x00000000ff2b7435 */ /* 0x000fe200000001ff */
[----:B------:R-:W-:Y:S04]  /*1330*/  WARPSYNC R44 ;  /* 0x0000002c00007348 */ /* 0x000fe80003800000 */
[----:B------:R0:W1:Y:S01]  /*1340*/  SHFL.BFLY PT, R44, R41, R46, R45 ;  /* 0x0c00002e292c7389 */ /* 0x00006200000e002d */
[----:B------:R-:W-:Y:S05]  /*1350*/  RET.REL.NODEC R42 `(_ZN10layer_norm13ln_fwd_kernelINS_13Kernel_traitsIfffffjLj256ELj1ELj4ELj1ELj16ENS_18Kernel_traits_baseILj256EfffffjLj128EEEEELb0ELb1ELb0ELb0EEEvNS_9FwdParamsE) ;  /* 0xffffeca02a007950 */ /* 0x000fea0003c3ffff */
.L_x_7481:
        /* <DEDUP_REMOVED lines=10> */
.L_x_8336:


//--------------------- .text._ZN10layer_norm13ln_fwd_kernelINS_13Kernel_traitsIfffffjLj256ELj1ELj4ELj1ELj16ENS_18Kernel_traits_baseILj256EfffffjLj128EEEEELb0ELb1ELb0ELb1EEEvNS_9FwdParamsE --------------------------
	.section	.text._ZN10layer_norm13ln_fwd_kernelINS_13Kernel_traitsIfffffjLj256ELj1ELj4ELj1ELj16ENS_18Kernel_traits_baseILj256EfffffjLj128EEEEELb0ELb1ELb0ELb1EEEvNS_9FwdParamsE,"ax",@progbits
	.sectioninfo	@"SHI_REGISTERS=56"
	.align	128
        .global         _ZN10layer_norm13ln_fwd_kernelINS_13Kernel_traitsIfffffjLj256ELj1ELj4ELj1ELj16ENS_18Kernel_traits_baseILj256EfffffjLj128EEEEELb0ELb1ELb0ELb1EEEvNS_9FwdParamsE
        .type           _ZN10layer_norm13ln_fwd_kernelINS_13Kernel_traitsIfffffjLj256ELj1ELj4ELj1ELj16ENS_18Kernel_traits_baseILj256EfffffjLj128EEEEELb0ELb1ELb0ELb1EEEvNS_9FwdParamsE,@function
        .size           _ZN10layer_norm13ln_fwd_kernelINS_13Kernel_traitsIfffffjLj256ELj1ELj4ELj1ELj16ENS_18Kernel_traits_baseILj256EfffffjLj128EEEEELb0ELb1ELb0ELb1EEEvNS_9FwdParamsE,(.L_x_8337 - _ZN10layer_norm13ln_fwd_kernelINS_13Kernel_traitsIfffffjLj256ELj1ELj4ELj1ELj16ENS_18Kernel_traits_baseILj256EfffffjLj128EEEEELb0ELb1ELb0ELb1EEEvNS_9FwdParamsE)
        .other          _ZN10layer_norm13ln_fwd_kernelINS_13Kernel_traitsIfffffjLj256ELj1ELj4ELj1ELj16ENS_18Kernel_traits_baseILj256EfffffjLj128EEEEELb0ELb1ELb0ELb1EEEvNS_9FwdParamsE,@"STO_CUDA_ENTRY STV_DEFAULT"
_ZN10layer_norm13ln_fwd_kernelINS_13Kernel_traitsIfffffjLj256ELj1ELj4ELj1ELj16ENS_18Kernel_traits_baseILj256EfffffjLj128EEEEELb0ELb1ELb0ELb1EEEvNS_9FwdParamsE:
.text._ZN10layer_norm13ln_fwd_kernelINS_13Kernel_traitsIfffffjLj256ELj1ELj4ELj1ELj16ENS_18Kernel_traits_baseILj256EfffffjLj128EEEEELb0ELb1ELb0ELb1EEEvNS_9FwdParamsE:
        /* <DEDUP_REMOVED lines=15> */
[----:B------:R-:W-:Y:S02]  /*00f0*/  LOP3.LUT R0, R3, 0x1f, RZ, 0xc0, !PT ;  /* 0x0000001f03007812 */ /* 0x000fe400078ec0ff */
[----:B------:R-:W-:Y:S02]  /*0100*/  IADD3.X R13, RZ, c[0x0][0x21c], RZ, P3, !PT ;  /* 0x00008700ff0d7a10 */ /* 0x000fe40001ffe4ff */
[----:B------:R-:W-:-:S02]  /*0110*/  ISETP.GE.AND P3, PT, R2, c[0x0][0x164], PT ;  /* 0x0000590002007a0c */ /* 0x000fc40003f66270 */
[----:B------:R-:W-:Y:S01]  /*0120*/  LEA R30, P1, R0, c[0x0][0x1c8], 0x4 ;  /* 0x00007200001e7a11 */ /* 0x000fe200078220ff */
[----:B------:R0:W5:Y:S01]  /*0130*/  @P0 LDG.E.128 R4, [R12.64] ;  /* 0x000000040c040981 */ /* 0x000162000c1e1d00 */
[----:B------:R-:W-:Y:S02]  /*0140*/  IADD3 R28, P2, R28, c[0x0][0x1b0], RZ ;  /* 0x00006c001c1c7a10 */ /* 0x000fe40007f5e0ff */
[----:B------:R-:W-:Y:S01]  /*0150*/  IADD3.X R31, RZ, c[0x0][0x1cc], RZ, P1, !PT ;  /* 0x00007300ff1f7a10 */ /* 0x000fe20000ffe4ff */
[----:B------:R0:W5:Y:S01]  /*0160*/  @P0 LDG.E.128 R8, [R12.64+0x200] ;  /* 0x000200040c080981 */ /* 0x000162000c1e1d00 */
[----:B------:R-:W-:-:S05]  /*0170*/  IADD3.X R29, RZ, c[0x0][0x1b4], RZ, P2, !PT ;  /* 0x00006d00ff1d7a10 */ /* 0x000fca00017fe4ff */
[----:B------:R-:W-:Y:S05]  /*0180*/  @P3 EXIT ;  /* 0x000000000000394d */ /* 0x000fea0003800000 */
[----:B0-----:R0:W5:Y:S04]  /*0190*/  LDG.E.128 R12, [R28.64] ;  /* 0x000000041c0c7981 */ /* 0x001168000c1e1d00 */
[----:B------:R0:W5:Y:S04]  /*01a0*/  LDG.E.128 R16, [R28.64+0x200] ;  /* 0x000200041c107981 */ /* 0x000168000c1e1d00 */
[----:B------:R0:W5:Y:S04]  /*01b0*/  LDG.E.128 R20, [R30.64] ;  /* 0x000000041e147981 */ /* 0x000168000c1e1d00 */
[----:B------:R0:W5:Y:S01]  /*01c0*/  LDG.E.128 R24, [R30.64+0x200] ;  /* 0x000200041e187981 */ /* 0x000162000c1e1d00 */
[----:B------:R-:W-:-:S03]  /*01d0*/  ULDC.U8 UR6, c[0x0][0x1f0] ;  /* 0x00007c0000067ab9 */ /* 0x000fc60000000000 */
.L_x_7484:
[----:B------:R-:W-:Y:S01]  /*01e0*/  ISETP.NE.U32.AND P1, PT, RZ, c[0x0][0x1c0], PT ;  /* 0x00007000ff007a0c */ /* 0x000fe20003f25070 */
[----:B------:R-:W-:Y:S01]  /*01f0*/  IMAD R3, R2, c[0x0][0x168], RZ ;  /* 0x00005a0002037a24 */ /* 0x000fe200078e02ff */
[----:B------:R-:W-:Y:S01]  /*0200*/  HFMA2.MMA R39, -RZ, RZ, 0, 9.5367431640625e-07 ;  /* 0x00000010ff277435 */ /* 0x000fe200000001ff */
[----:B------:R-:W-:-:S02]  /*0210*/  ISETP.NE.U32.AND P0, PT, RZ, c[0x0][0x180], PT ;  /* 0x00006000ff007a0c */ /* 0x000fc40003f05070 */
[----:B------:R-:W-:Y:S02]  /*0220*/  ISETP.NE.AND.EX P1, PT, RZ, c[0x0][0x1c4], PT, P1 ;  /* 0x00007100ff007a0c */ /* 0x000fe40003f25310 */
[----:B------:R-:W-:Y:S02]  /*0230*/  SHF.R.S32.HI R32, RZ, 0x1f, R3 ;  /* 0x0000001fff207819 */ /* 0x000fe40000011403 */
[----:B------:R-:W-:Y:S02]  /*0240*/  ISETP.NE.AND.EX P0, PT, RZ, c[0x0][0x184], PT, P0 ;  /* 0x00006100ff007a0c */ /* 0x000fe40003f05300 */
[----:B------:R-:W-:-:S04]  /*0250*/  LEA.HI R3, R32, R3, RZ, 0x2 ;  /* 0x0000000320037211 */ /* 0x000fc800078f10ff */
[----:B------:R-:W-:Y:S01]  /*0260*/  LEA.HI.SX32 R42, R3, R0, 0x1e ;  /* 0x00000000032a7211 */ /* 0x000fe200078ff2ff */
[----:B------:R-:W-:Y:S02]  /*0270*/  HFMA2.MMA R3, -RZ, RZ, 1.875, 0 ;  /* 0x3f800000ff037435 */ /* 0x000fe400000001ff */
[----:B------:R-:W-:Y:S02]  /*0280*/  @P1 MOV R37, 0x4 ;  /* 0x0000000400251802 */ /* 0x000fe40000000f00 */
[----:B------:R-:W-:-:S04]  /*0290*/  IMAD.WIDE.U32 R32, R42, R39, c[0x0][0x170] ;  /* 0x00005c002a207625 */ /* 0x000fc800078e0027 */
[----:B------:R-:W-:Y:S02]  /*02a0*/  @P1 IMAD.WIDE R36, R2, R37, c[0x0][0x1c0] ;  /* 0x0000700002241625 */ /* 0x000fe400078e0225 */
[----:B------:R-:W2:Y:S04]  /*02b0*/  LDG.E.128 R32, [R32.64] ;  /* 0x0000000420207981 */ /* 0x000ea8000c1e1d00 */
[----:B------:R-:W2:Y:S01]  /*02c0*/  @P1 LDG.E R3, [R36.64] ;  /* 0x0000000424031981 */ /* 0x000ea2000c1e1900 */
[----:B------:R-:W-:-:S05]  /*02d0*/  @P0 IMAD.WIDE.U32 R48, R42, R39, c[0x0][0x180] ;  /* 0x000060002a300625 */ /* 0x000fca00078e0027 */
[----:B0-----:R-:W3:Y:S01]  /*02e0*/  @P0 LDG.E.128 R28, [R48.64] ;  /* 0x00000004301c0981 */ /* 0x001ee2000c1e1d00 */
[----:B------:R-:W-:-:S04]  /*02f0*/  ISETP.NE.U32.AND P1, PT, RZ, c[0x0][0x180], PT ;  /* 0x00006000ff007a0c */ /* 0x000fc80003f25070 */
[----:B------:R-:W-:Y:S02]  /*0300*/  ISETP.NE.AND.EX P1, PT, RZ, c[0x0][0x184], PT, P1 ;  /* 0x00006100ff007a0c */ /* 0x000fe40003f25310 */
[C---:B------:R-:W-:Y:S01]  /*0310*/  IADD3 R41, R42.reuse, 0x20, RZ ;  /* 0x000000202a297810 */ /* 0x040fe20007ffe0ff */
[----:B------:R-:W-:-:S03]  /*0320*/  IMAD.WIDE.U32 R46, R42, R39, c[0x0][0x188] ;  /* 0x000062002a2e7625 */ /* 0x000fc600078e0027 */
[----:B------:R-:W-:Y:S01]  /*0330*/  @P0 LEA R44, P2, R41, c[0x0][0x180], 0x4 ;  /* 0x00006000292c0a11 */ /* 0x000fe200078420ff */
[-C--:B--2---:R-:W-:Y:S02]  /*0340*/  FMUL.FTZ R43, R32, R3.reuse ;  /* 0x00000003202b7220 */ /* 0x084fe40000410000 */
[-C--:B------:R-:W-:Y:S02]  /*0350*/  FMUL.FTZ R38, R33, R3.reuse ;  /* 0x0000000321267220 */ /* 0x080fe40000410000 */
[-C--:B------:R-:W-:Y:S02]  /*0360*/  FMUL.FTZ R45, R34, R3.reuse ;  /* 0x00000003222d7220 */ /* 0x080fe40000410000 */
[----:B------:R-:W-:Y:S02]  /*0370*/  FMUL.FTZ R40, R35, R3 ;  /* 0x0000000323287220 */ /* 0x000fe40000410000 */
[----:B-----5:R-:W-:Y:S02]  /*0380*/  FMUL.FTZ R32, R20, R43 ;  /* 0x0000002b14207220 */ /* 0x020fe40000410000 */
[----:B------:R-:W-:-:S02]  /*0390*/  FMUL.FTZ R33, R21, R38 ;  /* 0x0000002615217220 */ /* 0x000fc40000410000 */
[----:B------:R-:W-:Y:S02]  /*03a0*/  FMUL.FTZ R34, R22, R45 ;  /* 0x0000002d16227220 */ /* 0x000fe40000410000 */
[----:B------:R-:W-:Y:S02]  /*03b0*/  FMUL.FTZ R35, R23, R40 ;  /* 0x0000002817237220 */ /* 0x000fe40000410000 */
[----:B---3--:R-:W-:Y:S02]  /*03c0*/  @P1 FADD.FTZ R32, R28, R32 ;  /* 0x000000201c201221 */ /* 0x008fe40000010000 */
[----:B------:R-:W-:Y:S02]  /*03d0*/  @P1 FADD.FTZ R33, R29, R33 ;  /* 0x000000211d211221 */ /* 0x000fe40000010000 */
[----:B------:R-:W-:Y:S02]  /*03e0*/  @P1 FADD.FTZ R34, R30, R34 ;  /* 0x000000221e221221 */ /* 0x000fe40000010000 */
[----:B------:R-:W-:-:S02]  /*03f0*/  @P1 FADD.FTZ R35, R31, R35 ;  /* 0x000000231f231221 */ /* 0x000fc40000010000 */
[C---:B------:R-:W-:Y:S01]  /*0400*/  IMAD.WIDE.U32 R38, R41.reuse, R39, c[0x0][0x170] ;  /* 0x00005c0029267625 */ /* 0x040fe200078e0027 */
[----:B------:R-:W-:Y:S02]  /*0410*/  @P0 LEA.HI.X R45, R41, c[0x0][0x184], RZ, 0x4, P2 ;  /* 0x00006100292d0a11 */ /* 0x000fe400010f24ff */
[----:B------:R0:W-:Y:S01]  /*0420*/  STG.E.128 [R46.64], R32 ;  /* 0x000000202e007986 */ /* 0x0001e2000c101d04 */
[----:B------:R-:W-:-:S03]  /*0430*/  MOV R49, R28 ;  /* 0x0000001c00317202 */ /* 0x000fc60000000f00 */
[----:B------:R-:W2:Y:S01]  /*0440*/  LDG.E.128 R36, [R38.64] ;  /* 0x0000000426247981 */ /* 0x000ea2000c1e1d00 */
[----:B------:R-:W-:Y:S02]  /*0450*/  MOV R48, R29 ;  /* 0x0000001d00307202 */ /* 0x000fe40000000f00 */
[----:B------:R-:W-:Y:S02]  /*0460*/  MOV R43, R30 ;  /* 0x0000001e002b7202 */ /* 0x000fe40000000f00 */
[----:B------:R-:W-:Y:S02]  /*0470*/  MOV R40, R31 ;  /* 0x0000001f00287202 */ /* 0x000fe40000000f00 */
[----:B------:R1:W3:Y:S02]  /*0480*/  @P0 LDG.E.128 R28, [R44.64] ;  /* 0x000000042c1c0981 */ /* 0x0002e4000c1e1d00 */
[----:B-1----:R-:W-:-:S04]  /*0490*/  LEA R44, P2, R41, c[0x0][0x188], 0x4 ;  /* 0x00006200292c7a11 */ /* 0x002fc800078420ff */
[----:B------:R-:W-:Y:S01]  /*04a0*/  LEA.HI.X R45, R41, c[0x0][0x18c], RZ, 0x4, P2 ;  /* 0x00006300292d7a11 */ /* 0x000fe200010f24ff */
[-C--:B--2---:R-:W-:Y:S02]  /*04b0*/  FMUL.FTZ R50, R37, R3.reuse ;  /* 0x0000000325327220 */ /* 0x084fe40000410000 */
[-C--:B------:R-:W-:Y:S02]  /*04c0*/  FMUL.FTZ R51, R36, R3.reuse ;  /* 0x0000000324337220 */ /* 0x080fe40000410000 */
[----:B------:R-:W-:Y:S02]  /*04d0*/  FMUL.FTZ R37, R25, R50 ;  /* 0x0000003219257220 */ /* 0x000fe40000410000 */
[----:B0-----:R-:W-:Y:S01]  /*04e0*/  FMUL.FTZ R47, R38, R3 ;  /* 0x00000003262f7220 */ /* 0x001fe20000410000 */
[----:B---3--:R-:W-:Y:S01]  /*04f0*/  @P0 MOV R48, R29 ;  /* 0x0000001d00300202 */ /* 0x008fe20000000f00 */
[----:B------:R-:W-:Y:S01]  /*0500*/  FMUL.FTZ R46, R39, R3 ;  /* 0x00000003272e7220 */ /* 0x000fe20000410000 */
[----:B------:R-:W-:Y:S01]  /*0510*/  @P0 MOV R49, R28 ;  /* 0x0000001c00310202 */ /* 0x000fe20000000f00 */
[----:B------:R-:W-:Y:S01]  /*0520*/  FMUL.FTZ R36, R24, R51 ;  /* 0x0000003318247220 */ /* 0x000fe20000410000 */
[----:B------:R-:W-:Y:S01]  /*0530*/  @P0 MOV R43, R30 ;  /* 0x0000001e002b0202 */ /* 0x000fe20000000f00 */
[----:B------:R-:W-:Y:S01]  /*0540*/  @P1 FADD.FTZ R37, R37, R48 ;  /* 0x0000003025251221 */ /* 0x000fe20000010000 */
[----:B------:R-:W-:Y:S01]  /*0550*/  @P0 MOV R40, R31 ;  /* 0x0000001f00280202 */ /* 0x000fe20000000f00 */
[----:B------:R-:W-:-:S02]  /*0560*/  FMUL.FTZ R38, R26, R47 ;  /* 0x0000002f1a267220 */ /* 0x000fc40000410000 */
[----:B------:R-:W-:Y:S02]  /*0570*/  FMUL.FTZ R39, R27, R46 ;  /* 0x0000002e1b277220 */ /* 0x000fe40000410000 */
[----:B------:R-:W-:Y:S02]  /*0580*/  FADD.FTZ R48, RZ, R32 ;  /* 0x00000020ff307221 */ /* 0x000fe40000010000 */
        /* <DEDUP_REMOVED lines=14> */
.L_x_7485:
        /* <DEDUP_REMOVED lines=36> */
.L_x_7486:
[----:B------:R-:W-:Y:S01]  /*08b0*/  FMUL.FTZ R43, R47, R47 ;  /* 0x0000002f2f2b7220 */ /* 0x000fe20000410000 */
[----:B------:R-:W-:Y:S01]  /*08c0*/  ISETP.NE.AND P0, PT, RZ, UR6, PT ;  /* 0x00000006ff007c0c */ /* 0x000fe2000bf05270 */
[----:B01----:R-:W-:Y:S01]  /*08d0*/  FADD.FTZ R3, R40, R3 ;  /* 0x0000000328037221 */ /* 0x003fe20000010000 */
[----:B------:R-:W-:Y:S02]  /*08e0*/  MOV R44, c[0x0][0x1e0] ;  /* 0x00007800002c7a02 */ /* 0x000fe40000000f00 */
[----:B------:R-:W-:-:S03]  /*08f0*/  FSEL R43, R43, RZ, P0 ;  /* 0x000000ff2b2b7208 */ /* 0x000fc60000000000 */
[----:B------:R-:W-:Y:S01]  /*0900*/  FFMA.FTZ R40, R3, R44, c[0x0][0x228] ;  /* 0x00008a0003287623 */ /* 0x000fe2000001002c */
[----:B------:R-:W-:-:S03]  /*0910*/  HFMA2.MMA R3, -RZ, RZ, 0, 2.384185791015625e-07 ;  /* 0x00000004ff037435 */ /* 0x000fc600000001ff */
[----:B------:R-:W-:Y:S01]  /*0920*/  FADD.FTZ R40, R40, R43 ;  /* 0x0000002b28287221 */ /* 0x000fe20000010000 */
[----:B------:R-:W-:-:S05]  /*0930*/  FSEL R43, R47, RZ, !P0 ;  /* 0x000000ff2f2b7208 */ /* 0x000fca0004000000 */
[----:B------:R-:W0:Y:S01]  /*0940*/  MUFU.RSQ R40, R40 ;  /* 0x0000002800287308 */ /* 0x000e220000001400 */
[----:B------:R-:W-:-:S04]  /*0950*/  @!P1 IMAD.WIDE R44, R2, R3, c[0x0][0x1a0] ;  /* 0x00006800022c9625 */ /* 0x000fc800078e0203 */
        /* <DEDUP_REMOVED lines=36> */
.L_x_7482:
[----:B0-----:R-:W-:Y:S02]  /*0ba0*/  MOV R46, 0x1 ;  /* 0x00000001002e7802 */ /* 0x001fe40000000f00 */
[----:B------:R-:W-:Y:S02]  /*0bb0*/  MOV R43, 0x1f ;  /* 0x0000001f002b7802 */ /* 0x000fe40000000f00 */
[----:B------:R-:W-:Y:S02]  /*0bc0*/  MOV R40, 0xffffffff ;  /* 0xffffffff00287802 */ /* 0x000fe40000000f00 */
[----:B------:R-:W-:Y:S02]  /*0bd0*/  MOV R44, 0xbf0 ;  /* 0x00000bf0002c7802 */ /* 0x000fe40000000f00 */
[----:B------:R-:W-:Y:S05]  /*0be0*/  CALL.REL.NOINC `($__internal_149_$__cuda_sm70_shflsync_bfly_p) ;  /* 0x0000049000007944 */ /* 0x000fea0003c00000 */
[----:B01----:R-:W-:Y:S05]  /*0bf0*/  BRA `(.L_x_7485) ;  /* 0xfffffa7000007947 */ /* 0x003fea000383ffff */
.L_x_7483:
[----:B------:R-:W-:Y:S01]  /*0c00*/  HFMA2.MMA R46, -RZ, RZ, 0, 1.1920928955078125e-07 ;  /* 0x00000002ff2e7435 */ /* 0x000fe200000001ff */
[----:B0-----:R-:W-:Y:S02]  /*0c10*/  MOV R3, R48 ;  /* 0x0000003000037202 */ /* 0x001fe40000000f00 */
[----:B------:R-:W-:Y:S02]  /*0c20*/  MOV R43, 0x1f ;  /* 0x0000001f002b7802 */ /* 0x000fe40000000f00 */
[----:B------:R-:W-:-:S02]  /*0c30*/  MOV R40, 0xffffffff ;  /* 0xffffffff00287802 */ /* 0x000fc40000000f00 */
[----:B------:R-:W-:Y:S02]  /*0c40*/  MOV R44, 0xc60 ;  /* 0x00000c60002c7802 */ /* 0x000fe40000000f00 */
[----:B------:R-:W-:Y:S05]  /*0c50*/  CALL.REL.NOINC `($__internal_149_$__cuda_sm70_shflsync_bfly_p) ;  /* 0x0000042000007944 */ /* 0x000fea0003c00000 */
[----:B0-----:R-:W-:Y:S01]  /*0c60*/  HFMA2.MMA R46, -RZ, RZ, 0, 2.384185791015625e-07 ;  /* 0x00000004ff2e7435 */ /* 0x001fe200000001ff */
[----:B-1----:R-:W-:Y:S01]  /*0c70*/  FADD.FTZ R3, R48, R40 ;  /* 0x0000002830037221 */ /* 0x002fe20000010000 */
[----:B------:R-:W-:Y:S02]  /*0c80*/  MOV R43, 0x1f ;  /* 0x0000001f002b7802 */ /* 0x000fe40000000f00 */
[----:B------:R-:W-:Y:S02]  /*0c90*/  MOV R40, 0xffffffff ;  /* 0xffffffff00287802 */ /* 0x000fe40000000f00 */
[----:B------:R-:W-:Y:S02]  /*0ca0*/  MOV R44, 0xcc0 ;  /* 0x00000cc0002c7802 */ /* 0x000fe40000000f00 */
[----:B------:R-:W-:Y:S05]  /*0cb0*/  CALL.REL.NOINC `($__internal_149_$__cuda_sm70_shflsync_bfly_p) ;  /* 0x000003c000007944 */ /* 0x000fea0003c00000 */
[----:B0-----:R-:W-:Y:S01]  /*0cc0*/  HFMA2.MMA R46, -RZ, RZ, 0, 4.76837158203125e-07 ;  /* 0x00000008ff2e7435 */ /* 0x001fe200000001ff */
[----:B-1----:R-:W-:Y:S01]  /*0cd0*/  FADD.FTZ R3, R3, R40 ;  /* 0x0000002803037221 */ /* 0x002fe20000010000 */
[----:B------:R-:W-:Y:S02]  /*0ce0*/  MOV R43, 0x1f ;  /* 0x0000001f002b7802 */ /* 0x000fe40000000f00 */
[----:B------:R-:W-:-:S02]  /*0cf0*/  MOV R40, 0xffffffff ;  /* 0xffffffff00287802 */ /* 0x000fc40000000f00 */
[----:B------:R-:W-:Y:S02]  /*0d00*/  MOV R44, 0xd20 ;  /* 0x00000d20002c7802 */ /* 0x000fe40000000f00 */
[----:B------:R-:W-:Y:S05]  /*0d10*/  CALL.REL.NOINC `($__internal_149_$__cuda_sm70_shflsync_bfly_p) ;  /* 0x0000036000007944 */ /* 0x000fea0003c00000 */
[----:B0-----:R-:W-:Y:S01]  /*0d20*/  HFMA2.MMA R46, -RZ, RZ, 0, 9.5367431640625e-07 ;  /* 0x00000010ff2e7435 */ /* 0x001fe200000001ff */
[----:B-1----:R-:W-:Y:S01]  /*0d30*/  FADD.FTZ R3, R3, R40 ;  /* 0x0000002803037221 */ /* 0x002fe20000010000 */
[----:B------:R-:W-:Y:S02]  /*0d40*/  MOV R43, 0x1f ;  /* 0x0000001f002b7802 */ /* 0x000fe40000000f00 */
[----:B------:R-:W-:Y:S02]  /*0d50*/  MOV R40, 0xffffffff ;  /* 0xffffffff00287802 */ /* 0x000fe40000000f00 */
[----:B------:R-:W-:Y:S02]  /*0d60*/  MOV R44, 0xd80 ;  /* 0x00000d80002c7802 */ /* 0x000fe40000000f00 */
[----:B------:R-:W-:Y:S05]  /*0d70*/  CALL.REL.NOINC `($__internal_149_$__cuda_sm70_shflsync_bfly_p) ;  /* 0x0000030000007944 */ /* 0x000fea0003c00000 */
[----:B-1----:R-:W-:Y:S01]  /*0d80*/  FADD.FTZ R40, R3, R40 ;  /* 0x0000002803287221 */ /* 0x002fe20000010000 */
[----:B0-----:R-:W-:Y:S01]  /*0d90*/  HFMA2.MMA R46, -RZ, RZ, 0, 5.9604644775390625e-08 ;  /* 0x00000001ff2e7435 */ /* 0x001fe200000001ff */
[----:B------:R-:W-:Y:S02]  /*0da0*/  MOV R43, 0x1f ;  /* 0x0000001f002b7802 */ /* 0x000fe40000000f00 */
        /* <DEDUP_REMOVED lines=19> */
[----:B------:R-:W-:Y:S05]  /*0ee0*/  CALL.REL.NOINC `($__internal_149_$__cuda_sm70_shflsync_bfly_p) ;  /* 0x0000019000007944 */ /* 0x000fea0003c00000 */
[----:B0-----:R-:W-:Y:S01]  /*0ef0*/  HFMA2.MMA R46, -RZ, RZ, 0, 1.1920928955078125e-07 ;  /* 0x00000002ff2e7435 */ /* 0x001fe200000001ff */
[----:B-1----:R-:W-:Y:S01]  /*0f00*/  FADD.FTZ R3, R3, R40 ;  /* 0x0000002803037221 */ /* 0x002fe20000010000 */
[----:B------:R-:W-:Y:S02]  /*0f10*/  MOV R43, 0x1f ;  /* 0x0000001f002b7802 */ /* 0x000fe40000000f00 */
[----:B------:R-:W-:Y:S02]  /*0f20*/  MOV R40, 0xffffffff ;  /* 0xffffffff00287802 */ /* 0x000fe40000000f00 */
[----:B------:R-:W-:Y:S02]  /*0f30*/  MOV R44, 0xf50 ;  /* 0x00000f50002c7802 */ /* 0x000fe40000000f00 */
[----:B------:R-:W-:Y:S05]  /*0f40*/  CALL.REL.NOINC `($__internal_149_$__cuda_sm70_shflsync_bfly_p) ;  /* 0x0000013000007944 */ /* 0x000fea0003c00000 */
[----:B0-----:R-:W-:Y:S01]  /*0f50*/  HFMA2.MMA R46, -RZ, RZ, 0, 2.384185791015625e-07 ;  /* 0x00000004ff2e7435 */ /* 0x001fe200000001ff */
[----:B-1----:R-:W-:Y:S01]  /*0f60*/  FADD.FTZ R3, R3, R40 ;  /* 0x0000002803037221 */ /* 0x002fe20000010000 */
[----:B------:R-:W-:Y:S02]  /*0f70*/  MOV R43, 0x1f ;  /* 0x0000001f002b7802 */ /* 0x000fe40000000f00 */
[----:B------:R-:W-:-:S02]  /*0f80*/  MOV R40, 0xffffffff ;  /* 0xffffffff00287802 */ /* 0x000fc40000000f00 */
[----:B------:R-:W-:Y:S02]  /*0f90*/  MOV R44, 0xfb0 ;  /* 0x00000fb0002c7802 */ /* 0x000fe40000000f00 */
[----:B------:R-:W-:Y:S05]  /*0fa0*/  CALL.REL.NOINC `($__internal_149_$__cuda_sm70_shflsync_bfly_p) ;  /* 0x000000d000007944 */ /* 0x000fea0003c00000 */
[----:B0-----:R-:W-:Y:S01]  /*0fb0*/  HFMA2.MMA R46, -RZ, RZ, 0, 4.76837158203125e-07 ;  /* 0x00000008ff2e7435 */ /* 0x001fe200000001ff */
[----:B-1----:R-:W-:Y:S01]  /*0fc0*/  FADD.FTZ R3, R3, R40 ;  /* 0x0000002803037221 */ /* 0x002fe20000010000 */
[----:B------:R-:W-:Y:S02]  /*0fd0*/  MOV R43, 0x1f ;  /* 0x0000001f002b7802 */ /* 0x000fe40000000f00 */
[----:B------:R-:W-:Y:S02]  /*0fe0*/  MOV R40, 0xffffffff ;  /* 0xffffffff00287802 */ /* 0x000fe40000000f00 */
[----:B------:R-:W-:Y:S02]  /*0ff0*/  MOV R44, 0x1010 ;  /* 0x00001010002c7802 */ /* 0x000fe40000000f00 */
[----:B------:R-:W-:Y:S05]  /*1000*/  CALL.REL.NOINC `($__internal_149_$__cuda_sm70_shflsync_bfly_p) ;  /* 0x0000007000007944 */ /* 0x000fea0003c00000 */
[----:B0-----:R-:W-:Y:S01]  /*1010*/  HFMA2.MMA R46, -RZ, RZ, 0, 9.5367431640625e-07 ;  /* 0x00000010ff2e7435 */ /* 0x001fe200000001ff */
[----:B-1----:R-:W-:Y:S01]  /*1020*/  FADD.FTZ R3, R3, R40 ;  /* 0x0000002803037221 */ /* 0x002fe20000010000 */
[----:B------:R-:W-:Y:S02]  /*1030*/  MOV R43, 0x1f ;  /* 0x0000001f002b7802 */ /* 0x000fe40000000f00 */
[----:B------:R-:W-:-:S02]  /*1040*/  MOV R40, 0xffffffff ;  /* 0xffffffff00287802 */ /* 0x000fc40000000f00 */
[----:B------:R-:W-:Y:S02]  /*1050*/  MOV R44, 0x1070 ;  /* 0x00001070002c7802 */ /* 0x000fe40000000f00 */
[----:B------:R-:W-:Y:S05]  /*1060*/  CALL.REL.NOINC `($__internal_149_$__cuda_sm70_shflsync_bfly_p) ;  /* 0x0000001000007944 */ /* 0x000fea0003c00000 */
[----:B01----:R-:W-:Y:S05]  /*1070*/  BRA `(.L_x_7486) ;  /* 0xfffff83000007947 */ /* 0x003fea000383ffff */
        .weak           $__internal_149_$__cuda_sm70_shflsync_bfly_p
        .type           $__internal_149_$__cuda_sm70_shflsync_bfly_p,@function
        .size           $__internal_149_$__cuda_sm70_shflsync_bfly_p,(.L_x_8337 - $__internal_149_$__cuda_sm70_shflsync_bfly_p)
$__internal_149_$__cuda_sm70_shflsync_bfly_p:
[----:B------:R-:W-:Y:S01]  /*1080*/  HFMA2.MMA R45, -RZ, RZ, 0, 0 ;  /* 0x00000000ff2d7435 */ /* 0x000fe200000001ff */
[----:B------:R-:W-:Y:S04]  /*1090*/  WARPSYNC R40 ;  /* 0x0000002800007348 */ /* 0x000fe80003800000 */
[----:B------:R0:W1:Y:S01]  /*10a0*/  SHFL.BFLY PT, R40, R3, R46, R43 ;  /* 0x0c00002e03287389 */ /* 0x00006200000e002b */
[----:B------:R-:W-:Y:S05]  /*10b0*/  RET.REL.NODEC R44 `(_ZN10layer_norm13ln_fwd_kernelINS_13Kernel_traitsIfffffjLj256ELj1ELj4ELj1ELj16ENS_18Kernel_traits_baseILj256EfffffjLj128EEEEELb0ELb1ELb0ELb1EEEvNS_9FwdParamsE) ;  /* 0xffffef402c007950 */ /* 0x000fea0003c3ffff */
.L_x_7487:
        /* <DEDUP_REMOVED lines=12> */
.L_x_8337:


//--------------------- .text._ZN10layer_norm13ln_fwd_kernelINS_13Kernel_traitsIfffffjLj256ELj1ELj4ELj1ELj16ENS_18Kernel_traits_baseILj256EfffffjLj128EEEEELb0ELb1ELb1ELb0EEEvNS_9FwdParamsE --------------------------
	.section	.text._ZN10layer_norm13ln_fwd_kernelINS_13Kernel_traitsIfffffjLj256ELj1ELj4ELj1ELj16ENS_18Kernel_traits_baseILj256EfffffjLj128EEEEELb0ELb1ELb1ELb0EEEvNS_9FwdParamsE,"ax",@progbits
	.sectioninfo	@"SHI_REGISTERS=56"
	.align	128
        .global         _ZN10layer_norm13ln_fwd_kernelINS_13Kernel_traitsIfffffjLj256ELj1ELj4ELj1ELj16ENS_18Kernel_traits_baseILj256EfffffjLj128EEEEELb0ELb1ELb1ELb0EEEvNS_9FwdParamsE
        .type           _ZN10layer_norm13ln_fwd_kernelINS_13Kernel_traitsIfffffjLj256ELj1ELj4ELj1ELj16ENS_18Kernel_traits_baseILj256EfffffjLj128EEEEELb0ELb1ELb1ELb0EEEvNS_9FwdParamsE,@function
        .size           _ZN10layer_norm13ln_fwd_kernelINS_13Kernel_traitsIfffffjLj256ELj1ELj4ELj1ELj16ENS_18Kernel_traits_baseILj256EfffffjLj128EEEEELb0ELb1ELb1ELb0EEEvNS_9FwdParamsE,(.L_x_8338 - _ZN10layer_norm13ln_fwd_kernelINS_13Kernel_traitsIfffffjLj256ELj1ELj4ELj1ELj16ENS_18Kernel_traits_baseILj256EfffffjLj128EEEEELb0ELb1ELb1ELb0EEEvNS_9FwdParamsE)
        .other          _ZN10layer_norm13ln_fwd_kernelINS_13Kernel_traitsIfffffjLj256ELj1ELj4ELj1ELj16ENS_18Kernel_traits_baseILj256EfffffjLj128EEEEELb0ELb1ELb1ELb0EEEvNS_9FwdParamsE,@"STO_CUDA_ENTRY STV_DEFAULT"
_ZN10layer_norm13ln_fwd_kernelINS_13Kernel_traitsIfffffjLj256ELj1ELj4ELj1ELj16ENS_18Kernel_traits_baseILj256EfffffjLj128EEEEELb0ELb1ELb1ELb0EEEvNS_9FwdParamsE:
.text._ZN10layer_norm13ln_fwd_kernelINS_13Kernel_traitsIfffffjLj256ELj1ELj4ELj1ELj16ENS_18Kernel_traits_baseILj256EfffffjLj128EEEEELb0ELb1ELb1ELb0EEEvNS_9FwdParamsE:
        /* <DEDUP_REMOVED lines=31> */
.L_x_7489:
[----:B------:R-:W-:Y:S05]  /*01f0*/  BSYNC B0 ;  /* 0x0000000000007941 */ /* 0x000fea0003800000 */
.L_x_7488:
[----:B------:R-:W-:Y:S01]  /*0200*/  BSSY B0, `(.L_x_7490) ;  /* 0x000000f000007945 */ /* 0x000fe20003800000 */
[----:B------:R-:W-:Y:S05]  /*0210*/  @!P4 BRA `(.L_x_7491) ;  /* 0x000000d00000c947 */ /* 0x000fea0003800000 */
[----:B------:R-:W-:Y:S01]  /*0220*/  ISETP.NE.U32.AND P0, PT, RZ, c[0x0][0x218], PT ;  /* 0x00008600ff007a0c */ /* 0x000fe20003f05070 */
[----:B------:R-:W-:Y:S01]  /*0230*/  IMAD.MOV.U32 R20, RZ, RZ, 0x10 ;  /* 0x00000010ff147424 */ /* 0x000fe200078e00ff */
[C---:B------:R-:W-:Y:S01]  /*0240*/  LEA R24, P5, R3.reuse, c[0x0][0x1c8], 0x4 ;  /* 0x0000720003187a11 */ /* 0x040fe200078a20ff */
[----:B------:R-:W-:Y:S01]  /*0250*/  CS2R R18, SRZ ;  /* 0x0000000000127805 */ /* 0x000fe2000001ff00 */
[----:B------:R-:W-:Y:S01]  /*0260*/  ISETP.NE.AND.EX P0, PT, RZ, c[0x0][0x21c], PT, P0 ;  /* 0x00008700ff007a0c */ /* 0x000fe20003f05300 */
[C---:B------:R-:W-:Y:S01]  /*0270*/  IMAD.WIDE.U32 R20, R3.reuse, R20, c[0x0][0x1b0] ;  /* 0x00006c0003147625 */ /* 0x040fe200078e0014 */
[----:B------:R-:W-:Y:S01]  /*0280*/  LEA.HI.X R25, R3, c[0x0][0x1cc], RZ, 0x4, P5 ;  /* 0x0000730003197a11 */ /* 0x000fe200028f24ff */
[----:B0-----:R-:W-:-:S04]  /*0290*/  CS2R R16, SRZ ;  /* 0x0000000000107805 */ /* 0x001fc8000001ff00 */
[----:B------:R-:W5:Y:S04]  /*02a0*/  LDG.E.128 R20, [R20.64] ;  /* 0x0000000414147981 */ /* 0x000f68000c1e1d00 */
[----:B------:R-:W5:Y:S02]  /*02b0*/  LDG.E.128 R24, [R24.64] ;  /* 0x0000000418187981 */ /* 0x000f64000c1e1d00 */
[----:B------:R-:W-:-:S04]  /*02c0*/  @P0 LEA R28, P2, R3, c[0x0][0x218], 0x4 ;  /* 0x00008600031c0a11 */ /* 0x000fc800078420ff */
[----:B------:R-:W-:-:S05]  /*02d0*/  @P0 LEA.HI.X R29, R3, c[0x0][0x21c], RZ, 0x4, P2 ;  /* 0x00008700031d0a11 */ /* 0x000fca00010f24ff */
[----:B------:R0:W5:Y:S04]  /*02e0*/  @P0 LDG.E.128 R16, [R28.64] ;  /* 0x000000041c100981 */ /* 0x000168000c1e1d00 */
.L_x_7491:
[----:B------:R-:W-:Y:S05]  /*02f0*/  BSYNC B0 ;  /* 0x0000000000007941 */ /* 0x000fea0003800000 */
.L_x_7490:
[----:B------:R-:W-:Y:S05]  /*0300*/  @P1 EXIT ;  /* 0x000000000000194d */ /* 0x000fea0003800000 */
[----:B------:R-:W-:Y:S02]  /*0310*/  ULDC.U8 UR6, c[0x0][0x1f0] ;  /* 0x00007c0000067ab9 */ /* 0x000fe40000000000 */
.L_x_7519:
        /* <DEDUP_REMOVED lines=22> */
[----:B------:R-:W-:Y:S02]  /*0480*/  ISETP.NE.AND.EX P0, PT, RZ, c[0x0][0x184], PT, P0 ;  /* 0x00006100ff007a0c */ /* 0x000fe40003f05300 */
[----:B------:R-:W-:-:S11]  /*0490*/  @P5 MOV R46, 0x10 ;  /* 0x00000010002e5802 */ /* 0x000fd60000000f00 */
[----:B------:R-:W-:-:S05]  /*04a0*/  @P0 MOV R39, 0x10 ;  /* 0x0000001000270802 */ /* 0x000fca0000000f00 */
[----:B------:R-:W-:-:S05]  /*04b0*/  @P0 IMAD.WIDE.U32 R38, R50, R39, c[0x0][0x180] ;  /* 0x0000600032260625 */ /* 0x000fca00078e0027 */
[----:B0-----:R-:W2:Y:S01]  /*04c0*/  @P0 LDG.E.128 R28, [R38.64] ;  /* 0x00000004261c0981 */ /* 0x001ea2000c1e1d00 */
        /* <DEDUP_REMOVED lines=18> */
.L_x_7495:
[----:B0-----:R-:W-:Y:S05]  /*05f0*/  BSYNC B1 ;  /* 0x0000000000017941 */ /* 0x001fea0003800000 */
.L_x_7494:
[----:B------:R-:W-:Y:S01]  /*0600*/  BSSY B1, `(.L_x_7496) ;  /* 0x0000005000017945 */ /* 0x000fe20003800000 */
[----:B------:R-:W-:Y:S05]  /*0610*/  @!P6 BRA `(.L_x_7497) ;  /* 0x000000300000e947 */ /* 0x000fea0003800000 */
[----:B-----5:R-:W-:-:S04]  /*0620*/  FMUL.FTZ R38, R33, c[0x0][0x1ec] ;  /* 0x00007b0021267a20 */ /* 0x020fc80000410000 */
[----:B------:R-:W-:-:S04]  /*0630*/  FMUL.FTZ R37, R13, R38 ;  /* 0x000000260d257220 */ /* 0x000fc80000410000 */
[----:B------:R-:W-:Y:S02]  /*0640*/  @P0 FADD.FTZ R37, R29, R37 ;  /* 0x000000251d250221 */ /* 0x000fe40000010000 */
.L_x_7497:
[----:B------:R-:W-:Y:S05]  /*0650*/  BSYNC B1 ;  /* 0x0000000000017941 */ /* 0x000fea0003800000 */
.L_x_7496:
[----:B------:R-:W-:Y:S01]  /*0660*/  BSSY B1, `(.L_x_7498) ;  /* 0x0000007000017945 */ /* 0x000fe20003800000 */
[----:B------:R-:W-:Y:S01]  /*0670*/  IMAD.MOV.U32 R47, RZ, RZ, 0x10 ;  /* 0x00000010ff2f7424 */ /* 0x000fe200078e00ff */
[----:B------:R-:W-:Y:S01]  /*0680*/  @!P6 FSEL R38, R30, RZ, P2 ;  /* 0x000000ff1e26e208 */ /* 0x000fe20001000000 */
[----:B------:R-:W-:Y:S05]  /*0690*/  @!P6 BRA `(.L_x_7499) ;  /* 0x000000300000e947 */ /* 0x000fea0003800000 */
[----:B-----5:R-:W-:-:S04]  /*06a0*/  FMUL.FTZ R39, R34, c[0x0][0x1ec] ;  /* 0x00007b0022277a20 */ /* 0x020fc80000410000 */
[----:B------:R-:W-:-:S04]  /*06b0*/  FMUL.FTZ R38, R14, R39 ;  /* 0x000000270e267220 */ /* 0x000fc80000410000 */
[----:B------:R-:W-:Y:S02]  /*06c0*/  @P0 FADD.FTZ R38, R30, R38 ;  /* 0x000000261e260221 */ /* 0x000fe40000010000 */
.L_x_7499:
[----:B------:R-:W-:Y:S05]  /*06d0*/  BSYNC B1 ;  /* 0x0000000000017941 */ /* 0x000fea0003800000 */
.L_x_7498:
[----:B------:R-:W-:Y:S01]  /*06e0*/  BSSY B1, `(.L_x_7500) ;  /* 0x0000007000017945 */ /* 0x000fe20003800000 */
[----:B------:R-:W-:Y:S01]  /*06f0*/  IMAD.WIDE.U32 R46, R50, R47, c[0x0][0x188] ;  /* 0x00006200322e7625 */ /* 0x000fe200078e002f */
[----:B------:R-:W-:Y:S01]  /*0700*/  @!P6 FSEL R39, R31, RZ, P1 ;  /* 0x000000ff1f27e208 */ /* 0x000fe20000800000 */
[----:B------:R-:W-:Y:S05]  /*0710*/  @!P6 BRA `(.L_x_7501) ;  /* 0x000000300000e947 */ /* 0x000fea0003800000 */
[----:B-----5:R-:W-:-:S04]  /*0720*/  FMUL.FTZ R52, R35, c[0x0][0x1ec] ;  /* 0x00007b0023347a20 */ /* 0x020fc80000410000 */
[----:B------:R-:W-:-:S04]  /*0730*/  FMUL.FTZ R39, R15, R52 ;  /* 0x000000340f277220 */ /* 0x000fc80000410000 */
[----:B------:R-:W-:Y:S02]  /*0740*/  @P0 FADD.FTZ R39, R31, R39 ;  /* 0x000000271f270221 */ /* 0x000fe40000010000 */
.L_x_7501:
[----:B------:R-:W-:Y:S05]  /*0750*/  BSYNC B1 ;  /* 0x0000000000017941 */ /* 0x000fea0003800000 */
.L_x_7500:
[----:B------:R0:W-:Y:S01]  /*0760*/  STG.E.128 [R46.64], R36 ;  /* 0x000000242e007986 */ /* 0x0001e2000c101d04 */
[----:B------:R-:W-:Y:S02]  /*0770*/  IADD3 R49, R49, 0x20, RZ ;  /* 0x0000002031317810 */ /* 0x000fe40007ffe0ff */
[----:B------:R-:W-:Y:S02]  /*0780*/  IADD3 R50, R50, 0x20, RZ ;  /* 0x0000002032327810 */ /* 0x000fe40007ffe0ff */
.L_x_7493:
[----:B---3--:R-:W-:Y:S05]  /*0790*/  BSYNC B0 ;  /* 0x0000000000007941 */ /* 0x008fea0003800000 */
.L_x_7492:
[----:B------:R-:W-:Y:S01]  /*07a0*/  BSSY B0, `(.L_x_7502) ;  /* 0x0000032000007945 */ /* 0x000fe20003800000 */
[----:B------:R-:W-:Y:S05]  /*07b0*/  @!P4 BRA `(.L_x_7503) ;  /* 0x000003000000c947 */ /* 0x000fea0003800000 */
[----:B------:R-:W-:-:S04]  /*07c0*/  ISETP.NE.U32.AND P0, PT, RZ, c[0x0][0x180], PT ;  /* 0x00006000ff007a0c */ /* 0x000fc80003f05070 */
[----:B------:R-:W-:-:S13]  /*07d0*/  ISETP.NE.AND.EX P0, PT, RZ, c[0x0][0x184], PT, P0 ;  /* 0x00006100ff007a0c */ /* 0x000fda0003f05300 */
[----:B------:R-:W-:-:S05]  /*07e0*/  @P0 MOV R43, 0x10 ;  /* 0x00000010002b0802 */ /* 0x000fca0000000f00 */
[----:B------:R-:W-:-:S05]  /*07f0*/  @P0 IMAD.WIDE.U32 R42, R50, R43, c[0x0][0x180] ;  /* 0x00006000322a0625 */ /* 0x000fca00078e002b */
[----:B0-----:R-:W2:Y:S01]  /*0800*/  @P0 LDG.E.128 R28, [R42.64] ;  /* 0x000000042a1c0981 */ /* 0x001ea2000c1e1d00 */
[----:B------:R-:W-:Y:S02]  /*0810*/  ISETP.GT.AND P6, PT, R48, RZ, PT ;  /* 0x000000ff3000720c */ /* 0x000fe40003fc4270 */
[----:B------:R-:W-:Y:S01]  /*0820*/  @P5 MOV R46, 0x10 ;  /* 0x00000010002e5802 */ /* 0x000fe20000000f00 */
        /* <DEDUP_REMOVED lines=20> */
.L_x_7505:
[----:B0-----:R-:W-:Y:S05]  /*0970*/  BSYNC B1 ;  /* 0x0000000000017941 */ /* 0x001fea0003800000 */
.L_x_7504:
[----:B------:R-:W-:Y:S01]  /*0980*/  BSSY B1, `(.L_x_7506) ;  /* 0x0000005000017945 */ /* 0x000fe20003800000 */
[----:B------:R-:W-:Y:S05]  /*0990*/  @!P6 BRA `(.L_x_7507) ;  /* 0x000000300000e947 */ /* 0x000fea0003800000 */
[----:B-----5:R-:W-:-:S04]  /*09a0*/  FMUL.FTZ R46, R33, c[0x0][0x1ec] ;  /* 0x00007b00212e7a20 */ /* 0x020fc80000410000 */
[----:B------:R-:W-:-:S04]  /*09b0*/  FMUL.FTZ R41, R25, R46 ;  /* 0x0000002e19297220 */ /* 0x000fc80000410000 */
[----:B------:R-:W-:Y:S02]  /*09c0*/  @P0 FADD.FTZ R41, R29, R41 ;  /* 0x000000291d290221 */ /* 0x000fe40000010000 */
.L_x_7507:
[----:B------:R-:W-:Y:S05]  /*09d0*/  BSYNC B1 ;  /* 0x0000000000017941 */ /* 0x000fea0003800000 */
.L_x_7506:
[----:B------:R-:W-:Y:S01]  /*09e0*/  BSSY B1, `(.L_x_7508) ;  /* 0x0000005000017945 */ /* 0x000fe20003800000 */
[----:B------:R-:W-:Y:S05]  /*09f0*/  @!P6 BRA `(.L_x_7509) ;  /* 0x000000300000e947 */ /* 0x000fea0003800000 */
[----:B-----5:R-:W-:-:S04]  /*0a00*/  FMUL.FTZ R43, R34, c[0x0][0x1ec] ;  /* 0x00007b00222b7a20 */ /* 0x020fc80000410000 */
[----:B------:R-:W-:-:S04]  /*0a10*/  FMUL.FTZ R42, R26, R43 ;  /* 0x0000002b1a2a7220 */ /* 0x000fc80000410000 */
[----:B------:R-:W-:Y:S02]  /*0a20*/  @P0 FADD.FTZ R42, R30, R42 ;  /* 0x0000002a1e2a0221 */ /* 0x000fe40000010000 */
.L_x_7509:
[----:B------:R-:W-:Y:S05]  /*0a30*/  BSYNC B1 ;  /* 0x0000000000017941 */ /* 0x000fea0003800000 */
.L_x_7508:
[----:B------:R-:W-:Y:S01]  /*0a40*/  BSSY B1, `(.L_x_7510) ;  /* 0x0000006000017945 */ /* 0x000fe20003800000 */
[----:B------:R-:W-:Y:S01]  /*0a50*/  @!P6 FSEL R43, R31, RZ, P1 ;  /* 0x000000ff1f2be208 */ /* 0x000fe20000800000 */
[----:B------:R-:W-:Y:S05]  /*0a60*/  @!P6 BRA `(.L_x_7511) ;  /* 0x000000300000e947 */ /* 0x000fea0003800000 */
[----:B-----5:R-:W-:-:S04]  /*0a70*/  FMUL.FTZ R46, R35, c[0x0][0x1ec] ;  /* 0x00007b00232e7a20 */ /* 0x020fc80000410000 */
[----:B------:R-:W-:-:S04]  /*0a80*/  FMUL.FTZ R43, R27, R46 ;  /* 0x0000002e1b2b7220 */ /* 0x000fc80000410000 */
[----:B------:R-:W-:Y:S02]  /*0a90*/  @P0 FADD.FTZ R43, R31, R43 ;  /* 0x0000002b1f2b0221 */ /* 0x000fe40000010000 */
.L_x_7511:
[----:B------:R-:W-:Y:S05]  /*0aa0*/  BSYNC B1 ;  /* 0x0000000000017941 */ /* 0x000fea0003800000 */
.L_x_7510:
[----:B------:R0:W-:Y:S02]  /*0ab0*/  STG.E.128 [R50.64], R40 ;  /* 0x0000002832007986 */ /* 0x0001e4000c101d04 */
.L_x_7503:
[----:B------:R-:W-:Y:S05]  /*0ac0*/  BSYNC B0 ;  /* 0x0000000000007941 */ /* 0x000fea0003800000 */
.L_x_7502:
        /* <DEDUP_REMOVED lines=13> */
.L_x_7520:
        /* <DEDUP_REMOVED lines=37> */
.L_x_7521:
        /* <DEDUP_REMOVED lines=28> */
[----:B------:R-:W-:Y:S02]  /*0fb0*/  FMUL.FTZ R45, R51, R44 ;  /* 0x0000002c332d7220 */ /* 0x000fe40000410000 */
[--C-:B------:R-:W-:Y:S02]  /*0fc0*/  FADD.FTZ R44, R37, -R50.reuse ;  /* 0x80000032252c7221 */ /* 0x100fe40000010000 */
[----:B------:R-:W-:Y:S02]  /*0fd0*/  FADD.FTZ R52, R39, -R50 ;  /* 0x8000003227347221 */ /* 0x000fe40000010000 */
        /* <DEDUP_REMOVED lines=11> */
.L_x_7517:
[----:B------:R-:W-:Y:S05]  /*1090*/  BSYNC B1 ;  /* 0x0000000000017941 */ /* 0x000fea0003800000 */
.L_x_7516:
[----:B------:R-:W-:Y:S05]  /*10a0*/  @!P4 BRA `(.L_x_7515) ;  /* 0x000000f00000c947 */ /* 0x000fea0003800000 */
[--C-:B0-----:R-:W-:Y:S02]  /*10b0*/  FADD.FTZ R48, R42, -R50.reuse ;  /* 0x800000322a307221 */ /* 0x101fe40000010000 */
[--C-:B------:R-:W-:Y:S02]  /*10c0*/  FADD.FTZ R44, R40, -R50.reuse ;  /* 0x80000032282c7221 */ /* 0x100fe40000010000 */
[----:B------:R-:W-:Y:S01]  /*10d0*/  FMUL.FTZ R53, R51, R48 ;  /* 0x0000003033357220 */ /* 0x000fe20000410000 */
[----:B------:R-:W-:Y:S01]  /*10e0*/  HFMA2.MMA R48, -RZ, RZ, 0, 9.5367431640625e-07 ;  /* 0x00000010ff307435 */ /* 0x000fe200000001ff */
[--C-:B------:R-:W-:Y:S02]  /*10f0*/  FADD.FTZ R46, R41, -R50.reuse ;  /* 0x80000032292e7221 */ /* 0x100fe40000010000 */
[----:B------:R-:W-:Y:S02]  /*1100*/  FADD.FTZ R50, R43, -R50 ;  /* 0x800000322b327221 */ /* 0x000fe40000010000 */
[----:B------:R-:W-:-:S02]  /*1110*/  FMUL.FTZ R45, R51, R44 ;  /* 0x0000002c332d7220 */ /* 0x000fc40000410000 */
[C---:B------:R-:W-:Y:S02]  /*1120*/  FMUL.FTZ R46, R51.reuse, R46 ;  /* 0x0000002e332e7220 */ /* 0x040fe40000410000 */
[----:B------:R-:W-:Y:S02]  /*1130*/  FMUL.FTZ R50, R51, R50 ;  /* 0x0000003233327220 */ /* 0x000fe40000410000 */
[----:B------:R-:W-:Y:S02]  /*1140*/  FFMA.FTZ R44, R20, R45, R16 ;  /* 0x0000002d142c7223 */ /* 0x000fe40000010010 */
[----:B------:R-:W-:Y:S02]  /*1150*/  FFMA.FTZ R45, R21, R46, R17 ;  /* 0x0000002e152d7223 */ /* 0x000fe40000010011 */
[----:B------:R-:W-:-:S04]  /*1160*/  IMAD.WIDE.U32 R48, R3, R48, c[0x0][0x208] ;  /* 0x0000820003307625 */ /* 0x000fc800078e0030 */
[----:B------:R-:W-:Y:S02]  /*1170*/  FFMA.FTZ R47, R23, R50, R19 ;  /* 0x00000032172f7223 */ /* 0x000fe40000010013 */
[----:B------:R-:W-:-:S05]  /*1180*/  FFMA.FTZ R46, R22, R53, R18 ;  /* 0x00000035162e7223 */ /* 0x000fca0000010012 */
[----:B------:R0:W-:Y:S02]  /*1190*/  STG.E.128 [R48.64], R44 ;  /* 0x0000002c30007986 */ /* 0x0001e4000c101d04 */
.L_x_7515:
[----:B-1----:R-:W-:Y:S05]  /*11a0*/  BSYNC B0 ;  /* 0x0000000000007941 */ /* 0x002fea0003800000 */
.L_x_7514:
[----:B------:R-:W-:-:S04]  /*11b0*/  MOV R3, c[0x0][0x160] ;  /* 0x0000580000037a02 */ /* 0x000fc80000000f00 */
[----:B------:R-:W-:-:S04]  /*11c0*/  LEA R0, R3, R0, 0x2 ;  /* 0x0000000003007211 */ /* 0x000fc800078e10ff */
[----:B------:R-:W-:-:S13]  /*11d0*/  ISETP.GE.AND P0, PT, R0, c[0x0][0x164], PT ;  /* 0x0000590000007a0c */ /* 0x000fda0003f06270 */
[----:B0-----:R-:W-:Y:S01]  /*11e0*/  @P0 CALL.REL.NOINC `(.L_x_7518) ;  /* 0x0000001000000944 */ /* 0x001fe20003c00000 */
[----:B------:R-:W-:Y:S05]  /*11f0*/  BRA `(.L_x_7519) ;  /* 0xfffff12000007947 */ /* 0x000fea000383ffff */
.L_x_7518:
[----:B------:R-:W-:Y:S05]  /*1200*/  EXIT ;  /* 0x000000000000794d */ /* 0x000fea0003800000 */
.L_x_7512:
[----:B------:R-:W-:Y:S01]  /*1210*/  HFMA2.MMA R49, -RZ, RZ, 0, 1.847743988037109375e-06 ;  /* 0x0000001fff317435 */ /* 0x000fe200000001ff */
[----:B------:R-:W-:Y:S01]  /*1220*/  MOV R51, R47 ;  /* 0x0000002f00337202 */ /* 0x000fe20000000f00 */
[----:B------:R-:W-:Y:S01]  /*1230*/  IMAD.MOV.U32 R50, RZ, RZ, 0x1 ;  /* 0x00000001ff327424 */ /* 0x000fe200078e00ff */
[----:B------:R-:W-:Y:S02]  /*1240*/  MOV R48, 0xffffffff ;  /* 0xffffffff00307802 */ /* 0x000fe40000000f00 */
[----:B------:R-:W-:Y:S02]  /*1250*/  MOV R46, 0x1270 ;  /* 0x00001270002e7802 */ /* 0x000fe40000000f00 */
[----:B-----5:R-:W-:Y:S05]  /*1260*/  CALL.REL.NOINC `($__internal_150_$__cuda_sm70_shflsync_bfly_p) ;  /* 0x0000049000007944 */ /* 0x020fea0003c00000 */
[----:B01----:R-:W-:Y:S05]  /*1270*/  BRA `(.L_x_7520) ;  /* 0xfffff92000007947 */ /* 0x003fea000383ffff */
.L_x_7513:
[----:B------:R-:W-:Y:S01]  /*1280*/  HFMA2.MMA R50, -RZ, RZ, 0, 1.1920928955078125e-07 ;  /* 0x00000002ff327435 */ /* 0x000fe200000001ff */
[----:B------:R-:W-:Y:S01]  /*1290*/  MOV R49, 0x1f ;  /* 0x0000001f00317802 */ /* 0x000fe20000000f00 */
[----:B------:R-:W-:Y:S01]  /*12a0*/  IMAD.MOV.U32 R48, RZ, RZ, -0x1 ;  /* 0xffffffffff307424 */ /* 0x000fe200078e00ff */
[----:B------:R-:W-:-:S03]  /*12b0*/  MOV R46, 0x12d0 ;  /* 0x000012d0002e7802 */ /* 0x000fc60000000f00 */
[----:B0----5:R-:W-:Y:S05]  /*12c0*/  CALL.REL.NOINC `($__internal_150_$__cuda_sm70_shflsync_bfly_p) ;  /* 0x0000043000007944 */ /* 0x021fea0003c00000 */
[----:B01----:R-:W-:Y:S01]  /*12d0*/  FADD.FTZ R51, R51, R50 ;  /* 0x0000003233337221 */ /* 0x003fe20000010000 */
[----:B------:R-:W-:Y:S01]  /*12e0*/  HFMA2.MMA R50, -RZ, RZ, 0, 2.384185791015625e-07 ;  /* 0x00000004ff327435 */ /* 0x000fe200000001ff */
[----:B------:R-:W-:-:S02]  /*12f0*/  MOV R49, 0x1f ;  /* 0x0000001f00317802 */ /* 0x000fc40000000f00 */
[----:B------:R-:W-:Y:S02]  /*1300*/  MOV R48, 0xffffffff ;  /* 0xffffffff00307802 */ /* 0x000fe40000000f00 */
[----:B------:R-:W-:Y:S02]  /*1310*/  MOV R46, 0x1330 ;  /* 0x00001330002e7802 */ /* 0x000fe40000000f00 */
[----:B------:R-:W-:Y:S05]  /*1320*/  CALL.REL.NOINC `($__internal_150_$__cuda_sm70_shflsync_bfly_p) ;  /* 0x000003d000007944 */ /* 0x000fea0003c00000 */
[----:B01----:R-:W-:Y:S01]  /*1330*/  FADD.FTZ R51, R51, R50 ;  /* 0x0000003233337221 */ /* 0x003fe20000010000 */
[----:B------:R-:W-:Y:S01]  /*1340*/  HFMA2.MMA R50, -RZ, RZ, 0, 4.76837158203125e-07 ;  /* 0x00000008ff327435 */ /* 0x000fe200000001ff */
[----:B------:R-:W-:Y:S01]  /*1350*/  IMAD.MOV.U32 R49, RZ, RZ, 0x1f ;  /* 0x0000001fff317424 */ /* 0x000fe200078e00ff */
[----:B------:R-:W-:Y:S02]  /*1360*/  MOV R48, 0xffffffff ;  /* 0xffffffff00307802 */ /* 0x000fe40000000f00 */
[----:B------:R-:W-:Y:S02]  /*1370*/  MOV R46, 0x1390 ;  /* 0x00001390002e7802 */ /* 0x000fe40000000f00 */
[----:B------:R-:W-:Y:S05]  /*1380*/  CALL.REL.NOINC `($__internal_150_$__cuda_sm70_shflsync_bfly_p) ;  /* 0x0000037000007944 */ /* 0x000fea0003c00000 */
[----:B01----:R-:W-:Y:S01]  /*1390*/  FADD.FTZ R51, R51, R50 ;  /* 0x0000003233337221 */ /* 0x003fe20000010000 */
[----:B------:R-:W-:Y:S01]  /*13a0*/  HFMA2.MMA R50, -RZ, RZ, 0, 9.5367431640625e-07 ;  /* 0x00000010ff327435 */ /* 0x000fe200000001ff */
[----:B------:R-:W-:Y:S02]  /*13b0*/  MOV R49, 0x1f ;  /* 0x0000001f00317802 */ /* 0x000fe40000000f00 */
[----:B------:R-:W-:-:S02]  /*13c0*/  MOV R48, 0xffffffff ;  /* 0xffffffff00307802 */ /* 0x000fc40000000f00 */
[----:B------:R-:W-:Y:S02]  /*13d0*/  MOV R46, 0x13f0 ;  /* 0x000013f0002e7802 */ /* 0x000fe40000000f00 */
[----:B------:R-:W-:Y:S05]  /*13e0*/  CALL.REL.NOINC `($__internal_150_$__cuda_sm70_shflsync_bfly_p) ;  /* 0x0000031000007944 */ /* 0x000fea0003c00000 */
[----:B-1----:R-:W-:Y:S01]  /*13f0*/  FADD.FTZ R47, R51, R50 ;  /* 0x00000032332f7221 */ /* 0x002fe20000010000 */
[----:B0-----:R-:W-:Y:S01]  /*1400*/  MOV R48, 0xffffffff ;  /* 0xffffffff00307802 */ /* 0x001fe20000000f00 */
[----:B------:R-:W-:Y:S02]  /*1410*/  IMAD.MOV.U32 R50, RZ, RZ, 0x1 ;  /* 0x00000001ff327424 */ /* 0x000fe400078e00ff */
        /* <DEDUP_REMOVED lines=18> */
[----:B------:R-:W-:Y:S01]  /*1540*/  HFMA2.MMA R49, -RZ, RZ, 0, 1.847743988037109375e-06 ;  /* 0x0000001fff317435 */ /* 0x000fe200000001ff */
[----:B------:R-:W-:-:S05]  /*1550*/  MOV R46, 0x1570 ;  /* 0x00001570002e7802 */ /* 0x000fca0000000f00 */
[----:B------:R-:W-:Y:S05]  /*1560*/  CALL.REL.NOINC `($__internal_150_$__cuda_sm70_shflsync_bfly_p) ;  /* 0x0000019000007944 */ /* 0x000fea0003c00000 */
[----:B01----:R-:W-:Y:S01]  /*1570*/  FADD.FTZ R51, R51, R50 ;  /* 0x0000003233337221 */ /* 0x003fe20000010000 */
[----:B------:R-:W-:Y:S01]  /*1580*/  HFMA2.MMA R50, -RZ, RZ, 0, 1.1920928955078125e-07 ;  /* 0x00000002ff327435 */ /* 0x000fe200000001ff */
[----:B------:R-:W-:Y:S01]  /*1590*/  MOV R49, 0x1f ;  /* 0x0000001f00317802 */ /* 0x000fe20000000f00 */
[----:B------:R-:W-:Y:S01]  /*15a0*/  IMAD.MOV.U32 R48, RZ, RZ, -0x1 ;  /* 0xffffffffff307424 */ /* 0x000fe200078e00ff */
[----:B------:R-:W-:-:S03]  /*15b0*/  MOV R46, 0x15d0 ;  /* 0x000015d0002e7802 */ /* 0x000fc60000000f00 */
[----:B------:R-:W-:Y:S05]  /*15c0*/  CALL.REL.NOINC `($__internal_150_$__cuda_sm70_shflsync_bfly_p) ;  /* 0x0000013000007944 */ /* 0x000fea0003c00000 */
[----:B01----:R-:W-:Y:S01]  /*15d0*/  FADD.FTZ R51, R51, R50 ;  /* 0x0000003233337221 */ /* 0x003fe20000010000 */
[----:B------:R-:W-:Y:S01]  /*15e0*/  HFMA2.MMA R50, -RZ, RZ, 0, 2.384185791015625e-07 ;  /* 0x00000004ff327435 */ /* 0x000fe200000001ff */
[----:B------:R-:W-:Y:S02]  /*15f0*/  MOV R49, 0x1f ;  /* 0x0000001f00317802 */ /* 0x000fe40000000f00 */
[----:B------:R-:W-:-:S02]  /*1600*/  MOV R48, 0xffffffff ;  /* 0xffffffff00307802 */ /* 0x000fc40000000f00 */
[----:B------:R-:W-:Y:S02]  /*1610*/  MOV R46, 0x1630 ;  /* 0x00001630002e7802 */ /* 0x000fe40000000f00 */
[----:B------:R-:W-:Y:S05]  /*1620*/  CALL.REL.NOINC `($__internal_150_$__cuda_sm70_shflsync_bfly_p) ;  /* 0x000000d000007944 */ /* 0x000fea0003c00000 */
[----:B01----:R-:W-:Y:S01]  /*1630*/  FADD.FTZ R51, R51, R50 ;  /* 0x0000003233337221 */ /* 0x003fe20000010000 */
[----:B------:R-:W-:Y:S01]  /*1640*/  HFMA2.MMA R50, -RZ, RZ, 0, 4.76837158203125e-07 ;  /* 0x00000008ff327435 */ /* 0x000fe200000001ff */
[----:B------:R-:W-:Y:S01]  /*1650*/  MOV R49, 0x1f ;  /* 0x0000001f00317802 */ /* 0x000fe20000000f00 */
[----:B------:R-:W-:Y:S01]  /*1660*/  IMAD.MOV.U32 R48, RZ, RZ, -0x1 ;  /* 0xffffffffff307424 */ /* 0x000fe200078e00ff */
[----:B------:R-:W-:-:S03]  /*1670*/  MOV R46, 0x1690 ;  /* 0x00001690002e7802 */ /* 0x000fc60000000f00 */
[----:B------:R-:W-:Y:S05]  /*1680*/  CALL.REL.NOINC `($__internal_150_$__cuda_sm70_shflsync_bfly_p) ;  /* 0x0000007000007944 */ /* 0x000fea0003c00000 */
[----:B01----:R-:W-:Y:S01]  /*1690*/  FADD.FTZ R51, R51, R50 ;  /* 0x0000003233337221 */ /* 0x003fe20000010000 */
[----:B------:R-:W-:Y:S01]  /*16a0*/  HFMA2.MMA R50, -RZ, RZ, 0, 9.5367431640625e-07 ;  /* 0x00000010ff327435 */ /* 0x000fe200000001ff */
[----:B------:R-:W-:Y:S02]  /*16b0*/  MOV R49, 0x1f ;  /* 0x0000001f00317802 */ /* 0x000fe40000000f00 */
[----:B------:R-:W-:Y:S02]  /*16c0*/  MOV R48, 0xffffffff ;  /* 0xffffffff00307802 */ /* 0x000fe40000000f00 */
[----:B------:R-:W-:-:S02]  /*16d0*/  MOV R46, 0x16f0 ;  /* 0x000016f0002e7802 */ /* 0x000fc40000000f00 */
[----:B------:R-:W-:Y:S05]  /*16e0*/  CALL.REL.NOINC `($__internal_150_$__cuda_sm70_shflsync_bfly_p) ;  /* 0x0000001000007944 */ /* 0x000fea0003c00000 */
[----:B01----:R-:W-:Y:S05]  /*16f0*/  BRA `(.L_x_7521) ;  /* 0xfffff6f000007947 */ /* 0x003fea000383ffff */
        .weak           $__internal_150_$__cuda_sm70_shflsync_bfly_p
        .type           $__internal_150_$__cuda_sm70_shflsync_bfly_p,@function
        .size           $__internal_150_$__cuda_sm70_shflsync_bfly_p,(.L_x_8338 - $__internal_150_$__cuda_sm70_shflsync_bfly_p)
$__internal_150_$__cuda_sm70_shflsync_bfly_p:
[----:B------:R-:W-:Y:S01]  /*1700*/  HFMA2.MMA R53, -RZ, RZ, 0, 0 ;  /* 0x00000000ff357435 */ /* 0x000fe200000001ff */
[----:B------:R-:W-:Y:S01]  /*1710*/  MOV R52, R46 ;  /* 0x0000002e00347202 */ /* 0x000fe20000000f00 */
[----:B------:R-:W-:Y:S04]  /*1720*/  WARPSYNC R48 ;  /* 0x0000003000007348 */ /* 0x000fe80003800000 */
[----:B------:R0:W1:Y:S01]  /*1730*/  SHFL.BFLY PT, R50, R51, R50, R49 ;  /* 0x0c00003233327389 */ /* 0x00006200000e0031 */
[----:B------:R-:W-:Y:S05]  /*1740*/  RET.REL.NODEC R52 `(_ZN10layer_norm13ln_fwd_kernelINS_13Kernel_traitsIfffffjLj256ELj1ELj4ELj1ELj16ENS_18Kernel_traits_baseILj256EfffffjLj128EEEEELb0ELb1ELb1ELb0EEEvNS_9FwdParamsE) ;  /* 0xffffe8b034007950 */ /* 0x000fea0003c3ffff */
.L_x_7522:
        /* <DEDUP_REMOVED lines=11> */
.L_x_8338:


//--------------------- .text._ZN10layer_norm13ln_fwd_kernelINS_13Kernel_traitsIfffffjLj256ELj1ELj4ELj1ELj16ENS_18Kernel_traits_baseILj256EfffffjLj128EEEEELb0ELb1ELb1ELb1EEEvNS_9FwdParamsE --------------------------
	.section	.text._ZN10layer_norm13ln_fwd_kernelINS_13Kernel_traitsIfffffjLj256ELj1ELj4ELj1ELj16ENS_18Kernel_traits_baseILj256EfffffjLj128EEEEELb0ELb1ELb1ELb1EEEvNS_9FwdParamsE,"ax",@progbits
	.sectioninfo	@"SHI_REGISTERS=56"
	.align	128
        .global         _ZN10layer_norm13ln_fwd_kernelINS_13Kernel_traitsIfffffjLj256ELj1ELj4ELj1ELj16ENS_18Kernel_traits_baseILj256EfffffjLj128EEEEELb0ELb1ELb1ELb1EEEvNS_9FwdParamsE
        .type           _ZN10layer_norm13ln_fwd_kernelINS_13Kernel_traitsIfffffjLj256ELj1ELj4ELj1ELj16ENS_18Kernel_traits_baseILj256EfffffjLj128EEEEELb0ELb1ELb1ELb1EEEvNS_9FwdParamsE,@function
        .size           _ZN10layer_norm13ln_fwd_kernelINS_13Kernel_traitsIfffffjLj256ELj1ELj4ELj1ELj16ENS_18Kernel_traits_baseILj256EfffffjLj128EEEEELb0ELb1ELb1ELb1EEEvNS_9FwdParamsE,(.L_x_8339 - _ZN10layer_norm13ln_fwd_kernelINS_13Kernel_traitsIfffffjLj256ELj1ELj4ELj1ELj16ENS_18Kernel_traits_baseILj256EfffffjLj128EEEEELb0ELb1ELb1ELb1EEEvNS_9FwdParamsE)
        .other          _ZN10layer_norm13ln_fwd_kernelINS_13Kernel_traitsIfffffjLj256ELj1ELj4ELj1ELj16ENS_18Kernel_traits_baseILj256EfffffjLj128EEEEELb0ELb1ELb1ELb1EEEvNS_9FwdParamsE,@"STO_CUDA_ENTRY STV_DEFAULT"
_ZN10layer_norm13ln_fwd_kernelINS_13Kernel_traitsIfffffjLj256ELj1ELj4ELj1ELj16ENS_18Kernel_traits_baseILj256EfffffjLj128EEEEELb0ELb1ELb1ELb1EEEvNS_9FwdParamsE:
.text._ZN10layer_norm13ln_fwd_kernelINS_13Kernel_traitsIfffffjLj256ELj1ELj4ELj1ELj16ENS_18Kernel_traits_baseILj256EfffffjLj128EEEEELb0ELb1ELb1ELb1EEEvNS_9FwdParamsE:
        /* <DEDUP_REMOVED lines=15> */
[----:B------:R-:W-:Y:S02]  /*00f0*/  LEA R6, P3, R46, c[0x0][0x1c8], 0x4 ;  /* 0x000072002e067a11 */ /* 0x000fe400078620ff */
[----:B------:R-:W-:-:S02]  /*0100*/  IADD3 R4, P1, R0, c[0x0][0x218], RZ ;  /* 0x0000860000047a10 */ /* 0x000fc40007f3e0ff */
[----:B------:R-:W-:Y:S02]  /*0110*/  IADD3 R2, P2, R0, c[0x0][0x1b0], RZ ;  /* 0x00006c0000027a10 */ /* 0x000fe40007f5e0ff */
[----:B------:R-:W-:Y:S02]  /*0120*/  IADD3.X R5, RZ, c[0x0][0x21c], RZ, P1, !PT ;  /* 0x00008700ff057a10 */ /* 0x000fe40000ffe4ff */
[----:B------:R-:W-:Y:S02]  /*0130*/  ISETP.GE.AND P1, PT, R47, c[0x0][0x164], PT ;  /* 0x000059002f007a0c */ /* 0x000fe40003f26270 */
[----:B------:R-:W-:Y:S01]  /*0140*/  IADD3.X R7, RZ, c[0x0][0x1cc], RZ, P3, !PT ;  /* 0x00007300ff077a10 */ /* 0x000fe20001ffe4ff */
[----:B------:R0:W5:Y:S01]  /*0150*/  @P0 LDG.E.128 R40, [R4.64] ;  /* 0x0000000404280981 */ /* 0x000162000c1e1d00 */
[----:B------:R-:W-:-:S03]  /*0160*/  IADD3.X R3, RZ, c[0x0][0x1b4], RZ, P2, !PT ;  /* 0x00006d00ff037a10 */ /* 0x000fc600017fe4ff */
[----:B------:R0:W5:Y:S06]  /*0170*/  @P0 LDG.E.128 R36, [R4.64+0x200] ;  /* 0x0002000404240981 */ /* 0x00016c000c1e1d00 */
[----:B------:R-:W-:Y:S05]  /*0180*/  @P1 EXIT ;  /* 0x000000000000194d */ /* 0x000fea0003800000 */
[----:B------:R1:W5:Y:S04]  /*0190*/  LDG.E.128 R32, [R2.64] ;  /* 0x0000000402207981 */ /* 0x000368000c1e1d00 */
[----:B------:R1:W5:Y:S04]  /*01a0*/  LDG.E.128 R28, [R2.64+0x200] ;  /* 0x00020004021c7981 */ /* 0x000368000c1e1d00 */
[----:B------:R1:W5:Y:S04]  /*01b0*/  LDG.E.128 R24, [R6.64] ;  /* 0x0000000406187981 */ /* 0x000368000c1e1d00 */
[----:B------:R1:W5:Y:S01]  /*01c0*/  LDG.E.128 R20, [R6.64+0x200] ;  /* 0x0002000406147981 */ /* 0x000362000c1e1d00 */
[----:B------:R-:W-:-:S03]  /*01d0*/  ULDC.U8 UR6, c[0x0][0x1f0] ;  /* 0x00007c0000067ab9 */ /* 0x000fc60000000000 */
.L_x_7544:
[----:B-1----:R-:W-:-:S10]  /*01e0*/  HFMA2.MMA R6, -RZ, RZ, 0, 2.384185791015625e-07 ;  /* 0x00000004ff067435 */ /* 0x002fd400000001ff */
[----:B------:R-:W-:-:S05]  /*01f0*/  IMAD.WIDE R2, R47, R6, c[0x0][0x1d0] ;  /* 0x000074002f027625 */ /* 0x000fca00078e0206 */
[----:B------:R-:W2:Y:S01]  /*0200*/  LDG.E R0, [R2.64] ;  /* 0x0000000402007981 */ /* 0x000ea2000c1e1900 */
[----:B------:R-:W-:Y:S01]  /*0210*/  ISETP.NE.U32.AND P0, PT, RZ, c[0x0][0x180], PT ;  /* 0x00006000ff007a0c */ /* 0x000fe20003f05070 */
[----:B0-----:R-:W-:-:S03]  /*0220*/  IMAD R4, R47, c[0x0][0x168], RZ ;  /* 0x00005a002f047a24 */ /* 0x001fc600078e02ff */
[----:B------:R-:W-:Y:S02]  /*0230*/  ISETP.NE.AND.EX P0, PT, RZ, c[0x0][0x184], PT, P0 ;  /* 0x00006100ff007a0c */ /* 0x000fe40003f05300 */
[----:B------:R-:W-:-:S04]  /*0240*/  SHF.R.S32.HI R5, RZ, 0x1f, R4 ;  /* 0x0000001fff057819 */ /* 0x000fc80000011404 */
[----:B------:R-:W-:-:S04]  /*0250*/  LEA.HI R5, R5, R4, RZ, 0x2 ;  /* 0x0000000405057211 */ /* 0x000fc800078f10ff */
[----:B------:R-:W-:-:S03]  /*0260*/  LEA.HI.SX32 R7, R5, R46, 0x1e ;  /* 0x0000002e05077211 */ /* 0x000fc600078ff2ff */
[----:B------:R-:W-:-:S05]  /*0270*/  @P0 MOV R8, 0x10 ;  /* 0x0000001000080802 */ /* 0x000fca0000000f00 */
[----:B------:R-:W-:-:S05]  /*0280*/  @P0 IMAD.WIDE.U32 R8, R7, R8, c[0x0][0x180] ;  /* 0x0000600007080625 */ /* 0x000fca00078e0008 */
[----:B------:R0:W3:Y:S01]  /*0290*/  @P0 LDG.E.128 R16, [R8.64] ;  /* 0x0000000408100981 */ /* 0x0000e2000c1e1d00 */
[----:B------:R-:W-:Y:S01]  /*02a0*/  IMAD.WIDE R4, R47, R6, c[0x0][0x1d8] ;  /* 0x000076002f047625 */ /* 0x000fe200078e0206 */
[----:B------:R-:W-:Y:S01]  /*02b0*/  HFMA2.MMA R6, -RZ, RZ, 0, 0 ;  /* 0x00000000ff067435 */ /* 0x000fe200000001ff */
[----:B------:R-:W-:Y:S01]  /*02c0*/  IADD3 R49, R7, 0x20, RZ ;  /* 0x0000002007317810 */ /* 0x000fe20007ffe0ff */
[----:B------:R-:W-:Y:S02]  /*02d0*/  BSSY B0, `(.L_x_7523) ;  /* 0x000001f000007945 */ /* 0x000fe40003800000 */
[----:B-----5:R1:W5:Y:S01]  /*02e0*/  LDG.E R45, [R4.64] ;  /* 0x00000004042d7981 */ /* 0x020362000c1e1900 */
[C---:B--2---:R-:W-:Y:S02]  /*02f0*/  ISETP.GE.AND P5, PT, R0.reuse, 0x1, PT ;  /* 0x000000010000780c */ /* 0x044fe40003fa6270 */
[----:B------:R-:W-:-:S11]  /*0300*/  ISETP.GT.AND P6, PT, R0, RZ, PT ;  /* 0x000000ff0000720c */ /* 0x000fd60003fc4270 */
[----:B------:R-:W-:-:S05]  /*0310*/  @P5 IADD3 R2, R0, -0x1, RZ ;  /* 0xffffffff00025810 */ /* 0x000fca0007ffe0ff */
[----:B------:R-:W-:-:S05]  /*0320*/  @P5 IMAD R2, R2, c[0x0][0x168], RZ ;  /* 0x00005a0002025a24 */ /* 0x000fca00078e02ff */
[----:B------:R-:W-:-:S04]  /*0330*/  @P5 SHF.R.S32.HI R3, RZ, 0x1f, R2 ;  /* 0x0000001fff035819 */ /* 0x000fc80000011402 */
[----:B------:R-:W-:Y:S01]  /*0340*/  @P5 LEA.HI R3, R3, R2, RZ, 0x2 ;  /* 0x0000000203035211 */ /* 0x000fe200078f10ff */
[----:B------:R-:W-:-:S03]  /*0350*/  HFMA2.MMA R0, -RZ, RZ, 0, 9.5367431640625e-07 ;  /* 0x00000010ff007435 */ /* 0x000fc600000001ff */
[----:B------:R-:W-:Y:S02]  /*0360*/  @P5 LEA.HI.SX32 R6, R3, R46, 0x1e ;  /* 0x0000002e03065211 */ /* 0x000fe400078ff2ff */
[----:B------:R-:W-:Y:S02]  /*0370*/  @P5 MOV R3, 0x10 ;  /* 0x0000001000035802 */ /* 0x000fe40000000f00 */
[----:B------:R-:W-:Y:S02]  /*0380*/  @!P6 ISETP.NE.U32.AND P3, PT, RZ, c[0x0][0x180], PT ;  /* 0x00006000ff00ea0c */ /* 0x000fe40003f65070 */
[----:B------:R-:W-:Y:S01]  /*0390*/  @!P6 ISETP.NE.U32.AND P1, PT, RZ, c[0x0][0x180], PT ;  /* 0x00006000ff00ea0c */ /* 0x000fe20003f25070 */
[----:B0-----:R-:W-:Y:S01]  /*03a0*/  @P5 IMAD.WIDE.U32 R8, R6, R3, c[0x0][0x170] ;  /* 0x00005c0006085625 */ /* 0x001fe200078e0003 */
[----:B------:R-:W-:Y:S02]  /*03b0*/  @!P6 ISETP.NE.U32.AND P2, PT, RZ, c[0x0][0x180], PT ;  /* 0x00006000ff00ea0c */ /* 0x000fe40003f45070 */
[----:B------:R-:W-:-:S02]  /*03c0*/  @!P6 ISETP.NE.U32.AND P4, PT, RZ, c[0x0][0x180], PT ;  /* 0x00006000ff00ea0c */ /* 0x000fc40003f85070 */
[----:B------:R-:W-:Y:S01]  /*03d0*/  @!P6 ISETP.NE.AND.EX P1, PT, RZ, c[0x0][0x184], PT, P1 ;  /* 0x00006100ff00ea0c */ /* 0x000fe20003f25310 */
[----:B------:R0:W5:Y:S01]  /*03e0*/  @P5 LDG.E.128 R12, [R8.64] ;  /* 0x00000004080c5981 */ /* 0x000162000c1e1d00 */
[----:B------:R-:W-:Y:S01]  /*03f0*/  @!P6 ISETP.NE.AND.EX P2, PT, RZ, c[0x0][0x184], PT, P2 ;  /* 0x00006100ff00ea0c */ /* 0x000fe20003f45320 */
[-C--:B------:R-:W-:Y:S01]  /*0400*/  IMAD.WIDE.U32 R2, R7, R0.reuse, c[0x0][0x188] ;  /* 0x0000620007027625 */ /* 0x080fe200078e0000 */
[----:B------:R-:W-:Y:S02]  /*0410*/  @!P6 ISETP.NE.AND.EX P4, PT, RZ, c[0x0][0x184], PT, P4 ;  /* 0x00006100ff00ea0c */ /* 0x000fe40003f85340 */
[----:B------:R-:W-:Y:S01]  /*0420*/  @!P6 ISETP.NE.AND.EX P3, PT, RZ, c[0x0][0x184], PT, P3 ;  /* 0x00006100ff00ea0c */ /* 0x000fe20003f65330 */
[----:B-1----:R-:W-:Y:S01]  /*0430*/  @P0 IMAD.WIDE.U32 R4, R49, R0, c[0x0][0x180] ;  /* 0x0000600031040625 */ /* 0x002fe200078e0000 */
[----:B---3--:R-:W-:Y:S02]  /*0440*/  @!P6 FSEL R10, R18, RZ, P2 ;  /* 0x000000ff120ae208 */ /* 0x008fe40001000000 */
[----:B------:R-:W-:-:S02]  /*0450*/  @!P6 FSEL R11, R19, RZ, P4 ;  /* 0x000000ff130be208 */ /* 0x000fc40002000000 */
[----:B0-----:R-:W-:Y:S02]  /*0460*/  @!P6 FSEL R9, R17, RZ, P1 ;  /* 0x000000ff1109e208 */ /* 0x001fe40000800000 */
[----:B------:R-:W-:Y:S01]  /*0470*/  @!P6 FSEL R8, R16, RZ, P3 ;  /* 0x000000ff1008e208 */ /* 0x000fe20001800000 */
[----:B------:R-:W-:Y:S05]  /*0480*/  @!P6 BRA `(.L_x_7524) ;  /* 0x000000300000e947 */ /* 0x000fea0003800000 */
[----:B-----5:R-:W-:-:S04]  /*0490*/  FMUL.FTZ R7, R12, c[0x0][0x1ec] ;  /* 0x00007b000c077a20 */ /* 0x020fc80000410000 */
[----:B------:R-:W-:-:S04]  /*04a0*/  FMUL.FTZ R8, R24, R7 ;  /* 0x0000000718087220 */ /* 0x000fc80000410000 */
[----:B------:R-:W-:Y:S02]  /*04b0*/  @P0 FADD.FTZ R8, R16, R8 ;  /* 0x0000000810080221 */ /* 0x000fe40000010000 */
.L_x_7524:
[----:B------:R-:W-:Y:S05]  /*04c0*/  BSYNC B0 ;  /* 0x0000000000007941 */ /* 0x000fea0003800000 */
.L_x_7523:
[----:B------:R-:W-:Y:S01]  /*04d0*/  BSSY B0, `(.L_x_7525) ;  /* 0x0000005000007945 */ /* 0x000fe20003800000 */
[----:B------:R-:W-:Y:S05]  /*04e0*/  @!P6 BRA `(.L_x_7526) ;  /* 0x000000300000e947 */ /* 0x000fea0003800000 */
[----:B-----5:R-:W-:-:S04]  /*04f0*/  FMUL.FTZ R44, R13, c[0x0][0x1ec] ;  /* 0x00007b000d2c7a20 */ /* 0x020fc80000410000 */
[----:B------:R-:W-:-:S04]  /*0500*/  FMUL.FTZ R9, R25, R44 ;  /* 0x0000002c19097220 */ /* 0x000fc80000410000 */
[----:B------:R-:W-:Y:S02]  /*0510*/  @P0 FADD.FTZ R9, R17, R9 ;  /* 0x0000000911090221 */ /* 0x000fe40000010000 */
.L_x_7526:
[----:B------:R-:W-:Y:S05]  /*0520*/  BSYNC B0 ;  /* 0x0000000000007941 */ /* 0x000fea0003800000 */
.L_x_7525:
[----:B------:R-:W-:Y:S01]  /*0530*/  BSSY B0, `(.L_x_7527) ;  /* 0x0000005000007945 */ /* 0x000fe20003800000 */
[----:B------:R-:W-:Y:S05]  /*0540*/  @!P6 BRA `(.L_x_7528) ;  /* 0x000000300000e947 */ /* 0x000fea0003800000 */
[----:B-----5:R-:W-:-:S04]  /*0550*/  FMUL.FTZ R7, R14, c[0x0][0x1ec] ;  /* 0x00007b000e077a20 */ /* 0x020fc80000410000 */
[----:B------:R-:W-:-:S04]  /*0560*/  FMUL.FTZ R10, R26, R7 ;  /* 0x000000071a0a7220 */ /* 0x000fc80000410000 */
[----:B------:R-:W-:Y:S02]  /*0570*/  @P0 FADD.FTZ R10, R18, R10 ;  /* 0x0000000a120a0221 */ /* 0x000fe40000010000 */
.L_x_7528:
[----:B------:R-:W-:Y:S05]  /*0580*/  BSYNC B0 ;  /* 0x0000000000007941 */ /* 0x000fea0003800000 */
.L_x_7527:
[----:B------:R-:W-:Y:S01]  /*0590*/  BSSY B0, `(.L_x_7529) ;  /* 0x0000005000007945 */ /* 0x000fe20003800000 */
[----:B------:R-:W-:Y:S05]  /*05a0*/  @!P6 BRA `(.L_x_7530) ;  /* 0x000000300000e947 */ /* 0x000fea0003800000 */
[----:B-----5:R-:W-:-:S04]  /*05b0*/  FMUL.FTZ R44, R15, c[0x0][0x1ec] ;  /* 0x00007b000f2c7a20 */ /* 0x020fc80000410000 */
[----:B------:R-:W-:-:S04]  /*05c0*/  FMUL.FTZ R11, R27, R44 ;  /* 0x0000002c1b0b7220 */ /* 0x000fc80000410000 */
[----:B------:R-:W-:Y:S02]  /*05d0*/  @P0 FADD.FTZ R11, R19, R11 ;  /* 0x0000000b130b0221 */ /* 0x000fe40000010000 */
.L_x_7530:
[----:B------:R-:W-:Y:S05]  /*05e0*/  BSYNC B0 ;  /* 0x0000000000007941 */ /* 0x000fea0003800000 */
.L_x_7529:
        /* <DEDUP_REMOVED lines=15> */
[----:B------:R-:W-:Y:S02]  /*06e0*/  @!P6 FSEL R6, R18, RZ, P4 ;  /* 0x000000ff1206e208 */ /* 0x000fe40002000000 */
[----:B------:R-:W-:Y:S02]  /*06f0*/  @!P6 FSEL R7, R19, RZ, P1 ;  /* 0x000000ff1307e208 */ /* 0x000fe40000800000 */
[----:B------:R-:W-:Y:S01]  /*0700*/  @!P6 FSEL R4, R16, RZ, P2 ;  /* 0x000000ff1004e208 */ /* 0x000fe20001000000 */
[----:B------:R-:W-:Y:S05]  /*0710*/  @!P6 BRA `(.L_x_7532) ;  /* 0x000000300000e947 */ /* 0x000fea0003800000 */
[----:B0----5:R-:W-:-:S04]  /*0720*/  FMUL.FTZ R3, R12, c[0x0][0x1ec] ;  /* 0x00007b000c037a20 */ /* 0x021fc80000410000 */
[----:B------:R-:W-:-:S04]  /*0730*/  FMUL.FTZ R4, R20, R3 ;  /* 0x0000000314047220 */ /* 0x000fc80000410000 */
[----:B------:R-:W-:Y:S02]  /*0740*/  @P0 FADD.FTZ R4, R16, R4 ;  /* 0x0000000410040221 */ /* 0x000fe40000010000 */
.L_x_7532:
[----:B0-----:R-:W-:Y:S05]  /*0750*/  BSYNC B0 ;  /* 0x0000000000007941 */ /* 0x001fea0003800000 */
.L_x_7531:
[----:B------:R-:W-:Y:S01]  /*0760*/  BSSY B0, `(.L_x_7533) ;  /* 0x0000005000007945 */ /* 0x000fe20003800000 */
[----:B------:R-:W-:Y:S05]  /*0770*/  @!P6 BRA `(.L_x_7534) ;  /* 0x000000300000e947 */ /* 0x000fea0003800000 */
[----:B-----5:R-:W-:-:S04]  /*0780*/  FMUL.FTZ R2, R13, c[0x0][0x1ec] ;  /* 0x00007b000d027a20 */ /* 0x020fc80000410000 */
[----:B------:R-:W-:-:S04]  /*0790*/  FMUL.FTZ R5, R21, R2 ;  /* 0x0000000215057220 */ /* 0x000fc80000410000 */
[----:B------:R-:W-:Y:S02]  /*07a0*/  @P0 FADD.FTZ R5, R17, R5 ;  /* 0x0000000511050221 */ /* 0x000fe40000010000 */
.L_x_7534:
[----:B------:R-:W-:Y:S05]  /*07b0*/  BSYNC B0 ;  /* 0x0000000000007941 */ /* 0x000fea0003800000 */
.L_x_7533:
[----:B------:R-:W-:Y:S01]  /*07c0*/  BSSY B0, `(.L_x_7535) ;  /* 0x0000005000007945 */ /* 0x000fe20003800000 */
[----:B------:R-:W-:Y:S05]  /*07d0*/  @!P6 BRA `(.L_x_7536) ;  /* 0x000000300000e947 */ /* 0x000fea0003800000 */
[----:B-----5:R-:W-:-:S04]  /*07e0*/  FMUL.FTZ R3, R14, c[0x0][0x1ec] ;  /* 0x00007b000e037a20 */ /* 0x020fc80000410000 */
[----:B------:R-:W-:-:S04]  /*07f0*/  FMUL.FTZ R6, R22, R3 ;  /* 0x0000000316067220 */ /* 0x000fc80000410000 */
[----:B------:R-:W-:Y:S02]  /*0800*/  @P0 FADD.FTZ R6, R18, R6 ;  /* 0x0000000612060221 */ /* 0x000fe40000010000 */
.L_x_7536:
[----:B------:R-:W-:Y:S05]  /*0810*/  BSYNC B0 ;  /* 0x0000000000007941 */ /* 0x000fea0003800000 */
.L_x_7535:
[----:B------:R-:W-:Y:S01]  /*0820*/  BSSY B0, `(.L_x_7537) ;  /* 0x0000005000007945 */ /* 0x000fe20003800000 */
[----:B------:R-:W-:Y:S05]  /*0830*/  @!P6 BRA `(.L_x_7538) ;  /* 0x000000300000e947 */ /* 0x000fea0003800000 */
[----:B-----5:R-:W-:-:S04]  /*0840*/  FMUL.FTZ R2, R15, c[0x0][0x1ec] ;  /* 0x00007b000f027a20 */ /* 0x020fc80000410000 */
[----:B------:R-:W-:-:S04]  /*0850*/  FMUL.FTZ R7, R23, R2 ;  /* 0x0000000217077220 */ /* 0x000fc80000410000 */
[----:B------:R-:W-:Y:S02]  /*0860*/  @P0 FADD.FTZ R7, R19, R7 ;  /* 0x0000000713070221 */ /* 0x000fe40000010000 */
.L_x_7538:
[----:B------:R-:W-:Y:S05]  /*0870*/  BSYNC B0 ;  /* 0x0000000000007941 */ /* 0x000fea0003800000 */
.L_x_7537:
[----:B------:R-:W-:Y:S01]  /*0880*/  FADD.FTZ R2, RZ, R8 ;  /* 0x00000008ff027221 */ /* 0x000fe20000010000 */
[----:B------:R-:W-:Y:S02]  /*0890*/  ISETP.NE.AND P1, PT, R46, RZ, PT ;  /* 0x000000ff2e00720c */ /* 0x000fe40003f25270 */
[----:B------:R-:W-:Y:S01]  /*08a0*/  SHF.R.S32.HI R44, RZ, 0x1f, R47 ;  /* 0x0000001fff2c7819 */ /* 0x000fe2000001142f */
[----:B------:R-:W-:Y:S02]  /*08b0*/  FADD.FTZ R51, R2, R9 ;  /* 0x0000000902337221 */ /* 0x000fe40000010000 */
[----:B------:R-:W-:-:S04]  /*08c0*/  IMAD.WIDE.U32 R2, R49, R0, c[0x0][0x188] ;  /* 0x0000620031027625 */ /* 0x000fc800078e0000 */
[----:B------:R-:W-:Y:S01]  /*08d0*/  FADD.FTZ R0, R51, R10 ;  /* 0x0000000a33007221 */ /* 0x000fe20000010000 */
[----:B------:R0:W-:Y:S03]  /*08e0*/  STG.E.128 [R2.64], R4 ;  /* 0x0000000402007986 */ /* 0x0001e6000c101d04 */
[----:B------:R-:W-:-:S04]  /*08f0*/  FADD.FTZ R49, R0, R11 ;  /* 0x0000000b00317221 */ /* 0x000fc80000010000 */
[----:B------:R-:W-:-:S04]  /*0900*/  FADD.FTZ R0, R49, R4 ;  /* 0x0000000431007221 */ /* 0x000fc80000010000 */
[----:B------:R-:W-:-:S04]  /*0910*/  FADD.FTZ R49, R0, R5 ;  /* 0x0000000500317221 */ /* 0x000fc80000010000 */
[----:B------:R-:W-:-:S04]  /*0920*/  FADD.FTZ R0, R49, R6 ;  /* 0x0000000631007221 */ /* 0x000fc80000010000 */
[----:B------:R-:W-:Y:S01]  /*0930*/  FADD.FTZ R0, R0, R7 ;  /* 0x0000000700007221 */ /* 0x000fe20000010000 */
[----:B------:R-:W-:Y:S05]  /*0940*/  BRA.DIV ~URZ, `(.L_x_7539) ;  /* 0x000006127f007947 */ /* 0x000fea000b800000 */
[----:B0-----:R0:W1:Y:S02]  /*0950*/  SHFL.BFLY PT, R49, R0, 0x1, 0x1f ;  /* 0x0c201f0000317f89 */ /* 0x00106400000e0000 */
.L_x_7545:
        /* <DEDUP_REMOVED lines=36> */
.L_x_7546:
        /* <DEDUP_REMOVED lines=9> */
[C-C-:B------:R-:W-:Y:S02]  /*0c30*/  @!P1 LEA.HI.X R3, R47.reuse, c[0x0][0x1a4], R44.reuse, 0x2, P2 ;  /* 0x000069002f039a11 */ /* 0x140fe400010f142c */
[C---:B------:R-:W-:Y:S01]  /*0c40*/  @!P1 LEA R48, P2, R47.reuse, c[0x0][0x1a8], 0x2 ;  /* 0x00006a002f309a11 */ /* 0x040fe200078410ff */
[----:B------:R-:W0:Y:S02]  /*0c50*/  MUFU.RSQ R53, R0 ;  /* 0x0000000000357308 */ /* 0x000e240000001400 */
[----:B------:R1:W-:Y:S01]  /*0c60*/  @!P1 STG.E [R2.64], R51 ;  /* 0x0000003302009986 */ /* 0x0003e2000c101904 */
[----:B------:R-:W-:-:S05]  /*0c70*/  @!P1 LEA.HI.X R49, R47, c[0x0][0x1ac], R44, 0x2, P2 ;  /* 0x00006b002f319a11 */ /* 0x000fca00010f142c */
[----:B0-----:R1:W-:Y:S01]  /*0c80*/  @!P1 STG.E [R48.64], R53 ;  /* 0x0000003530009986 */ /* 0x0013e2000c101904 */
[----:B------:R-:W-:-:S13]  /*0c90*/  ISETP.GE.AND P1, PT, R45, 0x1, PT ;  /* 0x000000012d00780c */ /* 0x000fda0003f26270 */
[----:B------:R-:W-:Y:S05]  /*0ca0*/  @!P1 BRA `(.L_x_7542) ;  /* 0x0000024000009947 */ /* 0x000fea0003800000 */
[----:B-1----:R-:W-:Y:S02]  /*0cb0*/  FSEL R51, R51, RZ, !P0 ;  /* 0x000000ff33337208 */ /* 0x002fe40004000000 */
[----:B------:R-:W-:-:S03]  /*0cc0*/  IADD3 R45, R45, -0x1, RZ ;  /* 0xffffffff2d2d7810 */ /* 0x000fc60007ffe0ff */
[C---:B------:R-:W-:Y:S02]  /*0cd0*/  FADD.FTZ R8, -R51.reuse, R8 ;  /* 0x0000000833087221 */ /* 0x040fe40000010100 */
[C---:B------:R-:W-:Y:S02]  /*0ce0*/  FADD.FTZ R44, -R51.reuse, R5 ;  /* 0x00000005332c7221 */ /* 0x040fe40000010100 */
[----:B------:R-:W-:Y:S02]  /*0cf0*/  FADD.FTZ R2, -R51, R11 ;  /* 0x0000000b33027221 */ /* 0x000fe40000010100 */
[----:B------:R-:W-:Y:S02]  /*0d00*/  IMAD R5, R45, c[0x0][0x168], RZ ;  /* 0x00005a002d057a24 */ /* 0x000fe400078e02ff */
[----:B------:R-:W-:Y:S02]  /*0d10*/  FADD.FTZ R0, -R51, R9 ;  /* 0x0000000933007221 */ /* 0x000fe40000010100 */
[----:B------:R-:W-:-:S02]  /*0d20*/  FMUL.FTZ R9, R53, R8 ;  /* 0x0000000835097220 */ /* 0x000fc40000410000 */
[----:B------:R-:W-:Y:S01]  /*0d30*/  FMUL.FTZ R8, R53, R2 ;  /* 0x0000000235087220 */ /* 0x000fe20000410000 */
[----:B------:R-:W-:Y:S01]  /*0d40*/  SHF.R.S32.HI R2, RZ, 0x1f, R5 ;  /* 0x0000001fff027819 */ /* 0x000fe20000011405 */
[C---:B------:R-:W-:Y:S02]  /*0d50*/  FADD.FTZ R6, -R51.reuse, R6 ;  /* 0x0000000633067221 */ /* 0x040fe40000010100 */
[C---:B------:R-:W-:Y:S01]  /*0d60*/  FADD.FTZ R10, -R51.reuse, R10 ;  /* 0x0000000a330a7221 */ /* 0x040fe20000010100 */
[----:B------:R-:W-:Y:S01]  /*0d70*/  LEA.HI R5, R2, R5, RZ, 0x2 ;  /* 0x0000000502057211 */ /* 0x000fe200078f10ff */
[----:B------:R-:W-:Y:S01]  /*0d80*/  HFMA2.MMA R2, -RZ, RZ, 0, 9.5367431640625e-07 ;  /* 0x00000010ff027435 */ /* 0x000fe200000001ff */
[----:B------:R-:W-:Y:S02]  /*0d90*/  FADD.FTZ R48, -R51, R4 ;  /* 0x0000000433307221 */ /* 0x000fe40000010100 */
[----:B------:R-:W-:Y:S01]  /*0da0*/  LEA.HI.SX32 R49, R5, R46, 0x1e ;  /* 0x0000002e05317211 */ /* 0x000fe200078ff2ff */
[----:B------:R-:W-:-:S02]  /*0db0*/  FADD.FTZ R50, -R51, R7 ;  /* 0x0000000733327221 */ /* 0x000fc40000010100 */
[----:B------:R-:W-:Y:S01]  /*0dc0*/  FMUL.FTZ R4, R53, R0 ;  /* 0x0000000035047220 */ /* 0x000fe20000410000 */
[----:B------:R-:W-:Y:S01]  /*0dd0*/  IADD3 R51, R49, 0x20, RZ ;  /* 0x0000002031337810 */ /* 0x000fe20007ffe0ff */
        /* <DEDUP_REMOVED lines=9> */
[----:B------:R-:W-:Y:S02]  /*0e70*/  FFMA.FTZ R4, R32, R9, R40 ;  /* 0x0000000920047223 */ /* 0x000fe40000010028 */
[----:B------:R-:W-:-:S02]  /*0e80*/  FFMA.FTZ R8, R28, R3, R36 ;  /* 0x000000031c087223 */ /* 0x000fc40000010024 */
[----:B------:R-:W-:-:S04]  /*0e90*/  IMAD.WIDE.U32 R44, R49, R2, c[0x0][0x208] ;  /* 0x00008200312c7625 */ /* 0x000fc800078e0002 */
[----:B------:R-:W-:Y:S01]  /*0ea0*/  FFMA.FTZ R11, R31, R50, R39 ;  /* 0x000000321f0b7223 */ /* 0x000fe20000010027 */
[----:B------:R0:W-:Y:S01]  /*0eb0*/  STG.E.128 [R44.64], R4 ;  /* 0x000000042c007986 */ /* 0x0001e2000c101d04 */
[----:B------:R-:W-:Y:S02]  /*0ec0*/  FFMA.FTZ R9, R29, R0, R37 ;  /* 0x000000001d097223 */ /* 0x000fe40000010025 */
[----:B------:R-:W-:-:S05]  /*0ed0*/  IMAD.WIDE.U32 R2, R51, R2, c[0x0][0x208] ;  /* 0x0000820033027625 */ /* 0x000fca00078e0002 */
[----:B------:R0:W-:Y:S02]  /*0ee0*/  STG.E.128 [R2.64], R8 ;  /* 0x0000000802007986 */ /* 0x0001e4000c101d04 */
.L_x_7542:
[----:B-1----:R-:W-:Y:S05]  /*0ef0*/  BSYNC B0 ;  /* 0x0000000000007941 */ /* 0x002fea0003800000 */
.L_x_7541:
[----:B------:R-:W-:-:S04]  /*0f00*/  MOV R0, c[0x0][0x160] ;  /* 0x0000580000007a02 */ /* 0x000fc80000000f00 */
[----:B------:R-:W-:-:S04]  /*0f10*/  LEA R47, R0, R47, 0x2 ;  /* 0x0000002f002f7211 */ /* 0x000fc800078e10ff */
[----:B------:R-:W-:-:S13]  /*0f20*/  ISETP.GE.AND P0, PT, R47, c[0x0][0x164], PT ;  /* 0x000059002f007a0c */ /* 0x000fda0003f06270 */
[----:B0----5:R-:W-:Y:S01]  /*0f30*/  @P0 CALL.REL.NOINC `(.L_x_7543) ;  /* 0x0000001000000944 */ /* 0x021fe20003c00000 */
[----:B------:R-:W-:Y:S05]  /*0f40*/  BRA `(.L_x_7544) ;  /* 0xfffff29000007947 */ /* 0x000fea000383ffff */
.L_x_7543:
[----:B------:R-:W-:Y:S05]  /*0f50*/  EXIT ;  /* 0x000000000000794d */ /* 0x000fea0003800000 */
.L_x_7539:
[----:B0-----:R-:W-:Y:S01]  /*0f60*/  HFMA2.MMA R50, -RZ, RZ, 0, 5.9604644775390625e-08 ;  /* 0x00000001ff327435 */ /* 0x001fe200000001ff */
[----:B------:R-:W-:Y:S02]  /*0f70*/  MOV R48, 0x1f ;  /* 0x0000001f00307802 */ /* 0x000fe40000000f00 */
[----:B------:R-:W-:Y:S02]  /*0f80*/  MOV R49, 0xffffffff ;  /* 0xffffffff00317802 */ /* 0x000fe40000000f00 */
[----:B------:R-:W-:Y:S02]  /*0f90*/  MOV R2, 0xfb0 ;  /* 0x00000fb000027802 */ /* 0x000fe40000000f00 */
[----:B-----5:R-:W-:Y:S05]  /*0fa0*/  CALL.REL.NOINC `($__internal_151_$__cuda_sm70_shflsync_bfly_p) ;  /* 0x0000048000007944 */ /* 0x020fea0003c00000 */
[----:B01----:R-:W-:Y:S05]  /*0fb0*/  BRA `(.L_x_7545) ;  /* 0xfffff9a000007947 */ /* 0x003fea000383ffff */
.L_x_7540:
[----:B------:R-:W-:Y:S01]  /*0fc0*/  HFMA2.MMA R50, -RZ, RZ, 0, 1.1920928955078125e-07 ;  /* 0x00000002ff327435 */ /* 0x000fe200000001ff */
[----:B------:R-:W-:Y:S02]  /*0fd0*/  MOV R48, 0x1f ;  /* 0x0000001f00307802 */ /* 0x000fe40000000f00 */
[----:B------:R-:W-:Y:S02]  /*0fe0*/  MOV R49, 0xffffffff ;  /* 0xffffffff00317802 */ /* 0x000fe40000000f00 */
[----:B------:R-:W-:-:S02]  /*0ff0*/  MOV R2, 0x1010 ;  /* 0x0000101000027802 */ /* 0x000fc40000000f00 */
[----:B-----5:R-:W-:Y:S05]  /*1000*/  CALL.REL.NOINC `($__internal_151_$__cuda_sm70_shflsync_bfly_p) ;  /* 0x0000042000007944 */ /* 0x020fea0003c00000 */
[----:B0-----:R-:W-:Y:S01]  /*1010*/  HFMA2.MMA R50, -RZ, RZ, 0, 2.384185791015625e-07 ;  /* 0x00000004ff327435 */ /* 0x001fe200000001ff */
[----:B-1----:R-:W-:Y:S01]  /*1020*/  FADD.FTZ R0, R0, R49 ;  /* 0x0000003100007221 */ /* 0x002fe20000010000 */
[----:B------:R-:W-:-:S02]  /*1030*/  MOV R48, 0x1f ;  /* 0x0000001f00307802 */ /* 0x000fc40000000f00 */
[----:B------:R-:W-:Y:S02]  /*1040*/  MOV R49, 0xffffffff ;  /* 0xffffffff00317802 */ /* 0x000fe40000000f00 */
[----:B------:R-:W-:Y:S02]  /*1050*/  MOV R2, 0x1070 ;  /* 0x0000107000027802 */ /* 0x000fe40000000f00 */
[----:B------:R-:W-:Y:S05]  /*1060*/  CALL.REL.NOINC `($__internal_151_$__cuda_sm70_shflsync_bfly_p) ;  /* 0x000003c000007944 */ /* 0x000fea0003c00000 */
[----:B0-----:R-:W-:Y:S01]  /*1070*/  HFMA2.MMA R50, -RZ, RZ, 0, 4.76837158203125e-07 ;  /* 0x00000008ff327435 */ /* 0x001fe200000001ff */
[----:B-1----:R-:W-:Y:S01]  /*1080*/  FADD.FTZ R0, R0, R49 ;  /* 0x0000003100007221 */ /* 0x002fe20000010000 */
[----:B------:R-:W-:Y:S02]  /*1090*/  MOV R48, 0x1f ;  /* 0x0000001f00307802 */ /* 0x000fe40000000f00 */
[----:B------:R-:W-:Y:S02]  /*10a0*/  MOV R49, 0xffffffff ;  /* 0xffffffff00317802 */ /* 0x000fe40000000f00 */
[----:B------:R-:W-:Y:S02]  /*10b0*/  MOV R2, 0x10d0 ;  /* 0x000010d000027802 */ /* 0x000fe40000000f00 */
[----:B------:R-:W-:Y:S05]  /*10c0*/  CALL.REL.NOINC `($__internal_151_$__cuda_sm70_shflsync_bfly_p) ;  /* 0x0000036000007944 */ /* 0x000fea0003c00000 */
[----:B0-----:R-:W-:Y:S01]  /*10d0*/  HFMA2.MMA R50, -RZ, RZ, 0, 9.5367431640625e-07 ;  /* 0x00000010ff327435 */ /* 0x001fe200000001ff */
[----:B-1----:R-:W-:Y:S01]  /*10e0*/  FADD.FTZ R0, R0, R49 ;  /* 0x0000003100007221 */ /* 0x002fe20000010000 */
[----:B------:R-:W-:-:S02]  /*10f0*/  MOV R48, 0x1f ;  /* 0x0000001f00307802 */ /* 0x000fc40000000f00 */
[----:B------:R-:W-:Y:S02]  /*1100*/  MOV R49, 0xffffffff ;  /* 0xffffffff00317802 */ /* 0x000fe40000000f00 */
[----:B------:R-:W-:Y:S02]  /*1110*/  MOV R2, 0x1130 ;  /* 0x0000113000027802 */ /* 0x000fe40000000f00 */
[----:B------:R-:W-:Y:S05]  /*1120*/  CALL.REL.NOINC `($__internal_151_$__cuda_sm70_shflsync_bfly_p) ;  /* 0x0000030000007944 */ /* 0x000fea0003c00000 */
[----:B01----:R-:W-:Y:S01]  /*1130*/  FADD.FTZ R0, R0, R49 ;  /* 0x0000003100007221 */ /* 0x003fe20000010000 */
[----:B------:R-:W-:Y:S01]  /*1140*/  HFMA2.MMA R50, -RZ, RZ, 0, 5.9604644775390625e-08 ;  /* 0x00000001ff327435 */ /* 0x000fe200000001ff */
[----:B------:R-:W-:Y:S02]  /*1150*/  MOV R48, 0x1f ;  /* 0x0000001f00307802 */ /* 0x000fe40000000f00 */
[----:B------:R-:W-:Y:S01]  /*1160*/  FMUL.FTZ R51, R0, c[0x0][0x1e0] ;  /* 0x0000780000337a20 */ /* 0x000fe20000410000 */
[----:B------:R-:W-:Y:S02]  /*1170*/  MOV R49, 0xffffffff ;  /* 0xffffffff00317802 */ /* 0x000fe40000000f00 */
[----:B------:R-:W-:Y:S01]  /*1180*/  MOV R2, 0x12a0 ;  /* 0x000012a000027802 */ /* 0x000fe20000000f00 */
[----:B------:R-:W-:-:S02]  /*1190*/  FADD.FTZ R0, -R51, R8 ;  /* 0x0000000833007221 */ /* 0x000fc40000010100 */
        /* <DEDUP_REMOVED lines=15> */
[----:B------:R-:W-:Y:S05]  /*1290*/  CALL.REL.NOINC `($__internal_151_$__cuda_sm70_shflsync_bfly_p) ;  /* 0x0000019000007944 */ /* 0x000fea0003c00000 */
[----:B0-----:R-:W-:Y:S01]  /*12a0*/  HFMA2.MMA R50, -RZ, RZ, 0, 1.1920928955078125e-07 ;  /* 0x00000002ff327435 */ /* 0x001fe200000001ff */
[----:B-1----:R-:W-:Y:S01]  /*12b0*/  FADD.FTZ R0, R0, R49 ;  /* 0x0000003100007221 */ /* 0x002fe20000010000 */
[----:B------:R-:W-:Y:S02]  /*12c0*/  MOV R48, 0x1f ;  /* 0x0000001f00307802 */ /* 0x000fe40000000f00 */
[----:B------:R-:W-:Y:S02]  /*12d0*/  MOV R49, 0xffffffff ;  /* 0xffffffff00317802 */ /* 0x000fe40000000f00 */
[----:B------:R-:W-:Y:S02]  /*12e0*/  MOV R2, 0x1300 ;  /* 0x0000130000027802 */ /* 0x000fe40000000f00 */
[----:B------:R-:W-:Y:S05]  /*12f0*/  CALL.REL.NOINC `($__internal_151_$__cuda_sm70_shflsync_bfly_p) ;  /* 0x0000013000007944 */ /* 0x000fea0003c00000 */
[----:B0-----:R-:W-:Y:S01]  /*1300*/  HFMA2.MMA R50, -RZ, RZ, 0, 2.384185791015625e-07 ;  /* 0x00000004ff327435 */ /* 0x001fe200000001ff */
[----:B-1----:R-:W-:Y:S01]  /*1310*/  FADD.FTZ R0, R0, R49 ;  /* 0x0000003100007221 */ /* 0x002fe20000010000 */
[----:B------:R-:W-:Y:S02]  /*1320*/  MOV R48, 0x1f ;  /* 0x0000001f00307802 */ /* 0x000fe40000000f00 */
[----:B------:R-:W-:-:S02]  /*1330*/  MOV R49, 0xffffffff ;  /* 0xffffffff00317802 */ /* 0x000fc40000000f00 */
        /* <DEDUP_REMOVED lines=10> */
[----:B------:R-:W-:Y:S02]  /*13e0*/  MOV R48, 0x1f ;  /* 0x0000001f00307802 */ /* 0x000fe40000000f00 */
[----:B------:R-:W-:-:S02]  /*13f0*/  MOV R49, 0xffffffff ;  /* 0xffffffff00317802 */ /* 0x000fc40000000f00 */
[----:B------:R-:W-:Y:S02]  /*1400*/  MOV R2, 0x1420 ;  /* 0x0000142000027802 */ /* 0x000fe40000000f00 */
[----:B------:R-:W-:Y:S05]  /*1410*/  CALL.REL.NOINC `($__internal_151_$__cuda_sm70_shflsync_bfly_p) ;  /* 0x0000001000007944 */ /* 0x000fea0003c00000 */
[----:B01----:R-:W-:Y:S05]  /*1420*/  BRA `(.L_x_7546) ;  /* 0xfffff77000007947 */ /* 0x003fea000383ffff */
        .weak           $__internal_151_$__cuda_sm70_shflsync_bfly_p
        .type           $__internal_151_$__cuda_sm70_shflsync_bfly_p,@function
        .size           $__internal_151_$__cuda_sm70_shflsync_bfly_p,(.L_x_8339 - $__internal_151_$__cuda_sm70_shflsync_bfly_p)
$__internal_151_$__cuda_sm70_shflsync_bfly_p:
[----:B------:R-:W-:Y:S01]  /*1430*/  HFMA2.MMA R3, -RZ, RZ, 0, 0 ;  /* 0x00000000ff037435 */ /* 0x000fe200000001ff */
[----:B------:R-:W-:Y:S04]  /*1440*/  WARPSYNC R49 ;  /* 0x0000003100007348 */ /* 0x000fe80003800000 */
[----:B------:R0:W1:Y:S01]  /*1450*/  SHFL.BFLY PT, R49, R0, R50, R48 ;  /* 0x0c00003200317389 */ /* 0x00006200000e0030 */
[----:B------:R-:W-:Y:S05]  /*1460*/  RET.REL.NODEC R2 `(_ZN10layer_norm13ln_fwd_kernelINS_13Kernel_traitsIfffffjLj256ELj1ELj4ELj1ELj16ENS_18Kernel_traits_baseILj256EfffffjLj128EEEEELb0ELb1ELb1ELb1EEEvNS_9FwdParamsE) ;  /* 0xffffeb9002007950 */ /* 0x000fea0003c3ffff */
.L_x_7547:
        /* <DEDUP_REMOVED lines=9> */
.L_x_8339:


//--------------------- .text._ZN10layer_norm13ln_fwd_kernelINS_13Kernel_traitsIfffffjLj256ELj1ELj4ELj1ELj16ENS_18Kernel_traits_baseILj256EfffffjLj128EEEEELb1ELb0ELb0ELb0EEEvNS_9FwdParamsE --------------------------
	.section	.text._ZN10layer_norm13ln_fwd_kernelINS_13Kernel_traitsIfffffjLj256ELj1ELj4ELj1ELj16ENS_18Kernel_traits_baseILj256EfffffjLj128EEEEELb1ELb0ELb0ELb0EEEvNS_9FwdParamsE,"ax",@progbits
	.sectioninfo	@"SHI_REGISTERS=56"
	.align	128
        .global         _ZN10layer_norm13ln_fwd_kernelINS_13Kernel_traitsIfffffjLj256ELj1ELj4ELj1ELj16ENS_18Kernel_traits_baseILj256EfffffjLj128EEEEELb1ELb0ELb0ELb0EEEvNS_9FwdParamsE
        .type           _ZN10layer_norm13ln_fwd_kernelINS_13Kernel_traitsIfffffjLj256ELj1ELj4ELj1ELj16ENS_18Kernel_traits_baseILj256EfffffjLj128EEEEELb1ELb0ELb0ELb0EEEvNS_9FwdParamsE,@function
        .size           _ZN10layer_norm13ln_fwd_kernelINS_13Kernel_traitsIfffffjLj256ELj1ELj4ELj1ELj16ENS_18Kernel_traits_baseILj256EfffffjLj128EEEEELb1ELb0ELb0ELb0EEEvNS_9FwdParamsE,(.L_x_8340 - _ZN10layer_norm13ln_fwd_kernelINS_13Kernel_traitsIfffffjLj256ELj1ELj4ELj1ELj16ENS_18Kernel_traits_baseILj256EfffffjLj128EEEEELb1ELb0ELb0ELb0EEEvNS_9FwdParamsE)
        .other          _ZN10layer_norm13ln_fwd_kernelINS_13Kernel_traitsIfffffjLj256ELj1ELj4ELj1ELj16ENS_18Kernel_traits_baseILj256EfffffjLj128EEEEELb1ELb0ELb0ELb0EEEvNS_9FwdParamsE,@"STO_CUDA_ENTRY STV_DEFAULT"
_ZN10layer_norm13ln_fwd_kernelINS_13Kernel_traitsIfffffjLj256ELj1ELj4ELj1ELj16ENS_18Kernel_traits_baseILj256EfffffjLj128EEEEELb1ELb0ELb0ELb0EEEvNS_9FwdParamsE:
.text._ZN10layer_norm13ln_fwd_kernelINS_13Kernel_traitsIfffffjLj256ELj1ELj4ELj1ELj16ENS_18Kernel_traits_baseILj256EfffffjLj128EEEEELb1ELb0ELb0ELb0EEEvNS_9FwdParamsE:
        /* <DEDUP_REMOVED lines=29> */
[----:B------:R0:W2:Y:S02]  /*01d0*/  @P2 R2UR UR5, R5 ;  /* 0x00000000050523c2 */ /* 0x0000a400000e0000 */
[----:B012---:R-:W-:Y:S05]  /*01e0*/  @!P1 BRA `(.L_x_7549) ;  /* 0x000000b000009947 */ /* 0x007fea0003800000 */
        /* <DEDUP_REMOVED lines=11> */
.L_x_7549:
[----:B------:R-:W-:Y:S05]  /*02a0*/  BSYNC B0 ;  /* 0x0000000000007941 */ /* 0x000fea0003800000 */
.L_x_7548:
[----:B------:R-:W-:Y:S01]  /*02b0*/  BSSY B0, `(.L_x_7550) ;  /* 0x000000c000007945 */ /* 0x000fe20003800000 */
[----:B------:R-:W-:Y:S05]  /*02c0*/  @!P6 BRA `(.L_x_7551) ;  /* 0x000000a00000e947 */ /* 0x000fea0003800000 */
[----:B------:R-:W-:Y:S01]  /*02d0*/  ISETP.NE.U32.AND P0, PT, RZ, c[0x0][0x218], PT ;  /* 0x00008600ff007a0c */ /* 0x000fe20003f05070 */
[----:B------:R-:W-:Y:S01]  /*02e0*/  HFMA2.MMA R21, -RZ, RZ, 0, 9.5367431640625e-07 ;  /* 0x00000010ff157435 */ /* 0x000fe200000001ff */
[----:B------:R-:W-:Y:S01]  /*02f0*/  CS2R R18, SRZ ;  /* 0x0000000000127805 */ /* 0x000fe2000001ff00 */
[----:B------:R-:W-:Y:S01]  /*0300*/  CS2R R16, SRZ ;  /* 0x0000000000107805 */ /* 0x000fe2000001ff00 */
[----:B------:R-:W-:-:S07]  /*0310*/  ISETP.NE.AND.EX P0, PT, RZ, c[0x0][0x21c], PT, P0 ;  /* 0x00008700ff007a0c */ /* 0x000fce0003f05300 */
[----:B------:R-:W-:-:S06]  /*0320*/  IMAD.WIDE.U32 R20, R0, R21, c[0x0][0x1b0] ;  /* 0x00006c0000147625 */ /* 0x000fcc00078e0015 */
[C---:B0-----:R-:W-:Y:S01]  /*0330*/  @P0 LEA R4, P5, R0.reuse, c[0x0][0x218], 0x4 ;  /* 0x0000860000040a11 */ /* 0x041fe200078a20ff */
[----:B------:R-:W5:Y:S03]  /*0340*/  LDG.E.128 R20, [R20.64] ;  /* 0x0000000614147981 */ /* 0x000f66000c1e1d00 */
[----:B------:R-:W-:-:S05]  /*0350*/  @P0 LEA.HI.X R5, R0, c[0x0][0x21c], RZ, 0x4, P5 ;  /* 0x0000870000050a11 */ /* 0x000fca00028f24ff */
[----:B------:R0:W5:Y:S04]  /*0360*/  @P0 LDG.E.128 R16, [R4.64] ;  /* 0x0000000604100981 */ /* 0x000168000c1e1d00 */
.L_x_7551:
[----:B------:R-:W-:Y:S05]  /*0370*/  BSYNC B0 ;  /* 0x0000000000007941 */ /* 0x000fea0003800000 */
.L_x_7550:
[----:B------:R-:W-:Y:S01]  /*0380*/  @P2 IMAD.X R25, RZ, RZ, R3, P4 ;  /* 0x000000ffff192224 */ /* 0x000fe200020e0603 */
[----:B------:R-:W-:Y:S06]  /*0390*/  @P3 EXIT ;  /* 0x000000000000394d */ /* 0x000fec0003800000 */
[--C-:B0-----:R-:W-:Y:S01]  /*03a0*/  SHF.R.U64 R5, R24, 0x2, R25.reuse ;  /* 0x0000000218057819 */ /* 0x101fe20000001219 */
[----:B------:R-:W-:Y:S01]  /*03b0*/  IMAD.HI.U32 R3, R43, -0x326172a9, RZ ;  /* 0xcd9e8d572b037827 */ /* 0x000fe200078e00ff */
[----:B------:R-:W-:Y:S01]  /*03c0*/  SHF.R.U32.HI R4, RZ, 0x2, R25 ;  /* 0x00000002ff047819 */ /* 0x000fe20000011619 */
[----:B------:R-:W-:Y:S01]  /*03d0*/  UIADD3 UR10, UR5, -0x4498517b, URZ ;  /* 0xbb67ae85050a7890 */ /* 0x000fe2000fffe03f */
[----:B------:R-:W-:Y:S01]  /*03e0*/  BSSY B0, `(.L_x_7552) ;  /* 0x0000396000007945 */ /* 0x000fe20003800000 */
[----:B------:R-:W-:Y:S01]  /*03f0*/  IMAD.HI.U32 R0, R5, -0x2daee0ad, RZ ;  /* 0xd2511f5305007827 */ /* 0x000fe200078e00ff */
[----:B------:R-:W-:Y:S01]  /*0400*/  LOP3.LUT R3, R3, UR4, R4, 0x96, !PT ;  /* 0x0000000403037c12 */ /* 0x000fe2000f8e9604 */
[----:B------:R-:W-:Y:S01]  /*0410*/  UIADD3 UR9, UR4, -0x61c88647, URZ ;  /* 0x9e3779b904097890 */ /* 0x000fe2000fffe03f */
[----:B------:R-:W-:Y:S01]  /*0420*/  MOV R40, RZ ;  /* 0x000000ff00287202 */ /* 0x000fe20000000f00 */
[----:B------:R-:W-:Y:S01]  /*0430*/  IMAD R25, R5, -0x2daee0ad, RZ ;  /* 0xd2511f5305197824 */ /* 0x000fe200078e02ff */
[----:B------:R-:W-:Y:S01]  /*0440*/  LOP3.LUT R0, R0, UR5, RZ, 0x3c, !PT ;  /* 0x0000000500007c12 */ /* 0x000fe2000f8e3cff */
[----:B------:R-:W-:Y:S01]  /*0450*/  IMAD.HI.U32 R26, R3, -0x2daee0ad, RZ ;  /* 0xd2511f53031a7827 */ /* 0x000fe200078e00ff */
[----:B------:R-:W-:-:S02]  /*0460*/  UIADD3 UR11, UR4, 0x3c6ef372, URZ ;  /* 0x3c6ef372040b7890 */ /* 0x000fc4000fffe03f */
[----:B------:R-:W-:Y:S01]  /*0470*/  UIADD3 UR12, UR5, 0x76cf5d0a, URZ ;  /* 0x76cf5d0a050c7890 */ /* 0x000fe2000fffe03f */
[----:B------:R-:W-:Y:S01]  /*0480*/  IMAD R2, R43, -0x326172a9, RZ ;  /* 0xcd9e8d572b027824 */ /* 0x000fe200078e02ff */
[----:B------:R-:W-:Y:S01]  /*0490*/  LOP3.LUT R25, R26, UR10, R25, 0x96, !PT ;  /* 0x0000000a1a197c12 */ /* 0x000fe2000f8e9619 */
[C---:B------:R-:W-:Y:S01]  /*04a0*/  IMAD.HI.U32 R7, R0.reuse, -0x326172a9, RZ ;  /* 0xcd9e8d5700077827 */ /* 0x040fe200078e00ff */
[----:B------:R-:W-:Y:S02]  /*04b0*/  UIADD3 UR14, UR5, 0x32370b8f, URZ ;  /* 0x32370b8f050e7890 */ /* 0x000fe4000fffe03f */
[----:B------:R-:W-:Y:S01]  /*04c0*/  UIADD3 UR13, UR4, -0x255992d5, URZ ;  /* 0xdaa66d2b040d7890 */ /* 0x000fe2000fffe03f */
        /* <DEDUP_REMOVED lines=8> */
[----:B------:R-:W-:Y:S02]  /*0550*/  UIADD3 UR18, UR5, -0x56f99767, URZ ;  /* 0xa906689905127890 */ /* 0x000fe4000fffe03f */
        /* <DEDUP_REMOVED lines=14> */
[----:B------:R-:W-:-:S02]  /*0640*/  UIADD3 UR23, UR4, -0xe443238, URZ ;  /* 0xf1bbcdc804177890 */ /* 0x000fc4000fffe03f */
[----:B------:R-:W-:Y:S01]  /*0650*/  UIADD3 UR24, UR5, -0x24c28bd8, URZ ;  /* 0xdb3d742805187890 */ /* 0x000fe2000fffe03f */
[----:B------:R-:W-:Y:S01]  /*0660*/  IMAD R0, R0, -0x2daee0ad, RZ ;  /* 0xd2511f5300007824 */ /* 0x000fe200078e02ff */
[----:B------:R-:W-:Y:S01]  /*0670*/  LOP3.LUT R3, R26, UR15, R3, 0x96, !PT ;  /* 0x0000000f1a037c12 */ /* 0x000fe2000f8e9603 */
[----:B------:R-:W-:Y:S01]  /*0680*/  IMAD.HI.U32 R25, R2, -0x2daee0ad, RZ ;  /* 0xd2511f5302197827 */ /* 0x000fe200078e00ff */
[----:B------:R-:W-:Y:S02]  /*0690*/  UIADD3 UR25, UR5, -0x695add53, URZ ;  /* 0x96a522ad05197890 */ /* 0x000fe4000fffe03f */
[----:B------:R-:W-:Y:S01]  /*06a0*/  UIADD3 UR26, UR4, -0x700cb87f, URZ ;  /* 0x8ff34781041a7890 */ /* 0x000fe2000fffe03f */
[----:B------:R-:W-:Y:S01]  /*06b0*/  IMAD.HI.U32 R26, R3, -0x2daee0ad, RZ ;  /* 0xd2511f53031a7827 */ /* 0x000fe200078e00ff */
[----:B------:R-:W-:-:S03]  /*06c0*/  LOP3.LUT R0, R25, UR16, R0, 0x96, !PT ;  /* 0x0000001019007c12 */ /* 0x000fc6000f8e9600 */
        /* <DEDUP_REMOVED lines=21> */
[----:B------:R-:W-:-:S03]  /*0820*/  LOP3.LUT R25, R26, UR23, R25, 0x96, !PT ;  /* 0x000000171a197c12 */ /* 0x000fc6000f8e9619 */
        /* <DEDUP_REMOVED lines=8> */
[----:B------:R-:W-:Y:S02]  /*08b0*/  LOP3.LUT R7, R24, 0x3, RZ, 0xc0, !PT ;  /* 0x0000000318077812 */ /* 0x000fe400078ec0ff */
.L_x_7620:
[----:B------:R-:W-:Y:S01]  /*08c0*/  ISETP.NE.U32.AND P0, PT, RZ, c[0x0][0x1c0], PT ;  /* 0x00007000ff007a0c */ /* 0x000fe20003f05070 */
[----:B------:R-:W-:-:S03]  /*08d0*/  IMAD.MOV.U32 R38, RZ, RZ, 0x3f800000 ;  /* 0x3f800000ff267424 */ /* 0x000fc600078e00ff */
[----:B------:R-:W-:-:S13]  /*08e0*/  ISETP.NE.AND.EX P0, PT, RZ, c[0x0][0x1c4], PT, P0 ;  /* 0x00007100ff007a0c */ /* 0x000fda0003f05300 */
[----:B------:R-:W-:-:S04]  /*08f0*/  @P0 IMAD.MOV.U32 R36, RZ, RZ, 0x4 ;  /* 0x00000004ff240424 */ /* 0x000fc800078e00ff */
[----:B------:R-:W-:-:S05]  /*0900*/  @P0 IMAD.WIDE R36, R41, R36, c[0x0][0x1c0] ;  /* 0x0000700029240625 */ /* 0x000fca00078e0224 */
[----:B-----5:R0:W5:Y:S01]  /*0910*/  @P0 LDG.E R38, [R36.64] ;  /* 0x0000000624260981 */ /* 0x020162000c1e1900 */
        /* <DEDUP_REMOVED lines=9> */
[----:B0-----:R-:W-:Y:S01]  /*09b0*/  IMAD.MOV.U32 R28, RZ, RZ, 0x10 ;  /* 0x00000010ff1c7424 */ /* 0x001fe200078e00ff */
        /* <DEDUP_REMOVED lines=19> */
.L_x_7556:
[----:B0-----:R-:W-:Y:S02]  /*0af0*/  IMAD.MOV.U32 R51, RZ, RZ, R0 ;  /* 0x000000ffff337224 */ /* 0x001fe400078e0000 */
.L_x_7557:
[----:B------:R-:W-:Y:S05]  /*0b00*/  BSYNC B2 ;  /* 0x0000000000027941 */ /* 0x000fea0003800000 */
.L_x_7555:
        /* <DEDUP_REMOVED lines=16> */
.L_x_7561:
[----:B------:R-:W-:Y:S05]  /*0c10*/  BSYNC B3 ;  /* 0x0000000000037941 */ /* 0x000fea0003800000 */
.L_x_7560:
        /* <DEDUP_REMOVED lines=44> */
.L_x_7559:
[----:B------:R-:W-:Y:S05]  /*0ee0*/  BSYNC B2 ;  /* 0x0000000000027941 */ /* 0x000fea0003800000 */
.L_x_7558:
[----:B------:R-:W0:Y:S01]  /*0ef0*/  I2F.U32 R7, R51 ;  /* 0x0000003300077306 */ /* 0x000e220000201000 */
[----:B------:R-:W-:Y:S01]  /*0f00*/  HFMA2.MMA R50, -RZ, RZ, 0.1171875, 0 ;  /* 0x2f800000ff327435 */ /* 0x000fe200000001ff */
[----:B------:R-:W-:Y:S01]  /*0f10*/  ISETP.NE.U32.AND P0, PT, RZ, c[0x0][0x180], PT ;  /* 0x00006000ff007a0c */ /* 0x000fe20003f05070 */
[----:B-----5:R-:W-:Y:S01]  /*0f20*/  FMUL.FTZ R28, R28, R38 ;  /* 0x000000261c1c7220 */ /* 0x020fe20000410000 */
[----:B------:R-:W-:Y:S01]  /*0f30*/  ISETP.NE.AND P3, PT, R46, 0x1, PT ;  /* 0x000000012e00780c */ /* 0x000fe20003f65270 */
[----:B------:R-:W-:Y:S01]  /*0f40*/  BSSY B2, `(.L_x_7562) ;  /* 0x0000012000027945 */ /* 0x000fe20003800000 */
[----:B------:R-:W-:Y:S01]  /*0f50*/  ISETP.NE.AND.EX P0, PT, RZ, c[0x0][0x184], PT, P0 ;  /* 0x00006100ff007a0c */ /* 0x000fe20003f05300 */
[----:B------:R-:W-:Y:S01]  /*0f60*/  FMUL.FTZ R28, R28, c[0x0][0x1e8] ;  /* 0x00007a001c1c7a20 */ /* 0x000fe20000410000 */
[----:B------:R-:W-:-:S03]  /*0f70*/  IADD3 R36, R46, 0x1, RZ ;  /* 0x000000012e247810 */ /* 0x000fc60007ffe0ff */
        /* <DEDUP_REMOVED lines=13> */
.L_x_7563:
[----:B------:R-:W-:Y:S02]  /*1050*/  IMAD.MOV.U32 R7, RZ, RZ, R0 ;  /* 0x000000ffff077224 */ /* 0x000fe400078e0000 */
.L_x_7564:
[----:B------:R-:W-:Y:S05]  /*1060*/  BSYNC B2 ;  /* 0x0000000000027941 */ /* 0x000fea0003800000 */
.L_x_7562:
        /* <DEDUP_REMOVED lines=16> */
.L_x_7568:
[----:B------:R-:W-:Y:S05]  /*1170*/  BSYNC B3 ;  /* 0x0000000000037941 */ /* 0x000fea0003800000 */
.L_x_7567:
        /* <DEDUP_REMOVED lines=44> */
.L_x_7566:
[----:B------:R-:W-:Y:S05]  /*1440*/  BSYNC B2 ;  /* 0x0000000000027941 */ /* 0x000fea0003800000 */
.L_x_7565:
        /* <DEDUP_REMOVED lines=19> */
.L_x_7570:
[----:B------:R-:W-:Y:S02]  /*1580*/  IMAD.MOV.U32 R51, RZ, RZ, R0 ;  /* 0x000000ffff337224 */ /* 0x000fe400078e0000 */
.L_x_7571:
[----:B------:R-:W-:Y:S05]  /*1590*/  BSYNC B2 ;  /* 0x0000000000027941 */ /* 0x000fea0003800000 */
.L_x_7569:
        /* <DEDUP_REMOVED lines=16> */
.L_x_7575:
[----:B------:R-:W-:Y:S05]  /*16a0*/  BSYNC B3 ;  /* 0x0000000000037941 */ /* 0x000fea0003800000 */
.L_x_7574:
        /* <DEDUP_REMOVED lines=44> */
.L_x_7573:
[----:B------:R-:W-:Y:S05]  /*1970*/  BSYNC B2 ;  /* 0x0000000000027941 */ /* 0x000fea0003800000 */
.L_x_7572:
[----:B------:R-:W0:Y:S01]  /*1980*/  I2F.U32 R7, R51 ;  /* 0x0000003300077306 */ /* 0x000e220000201000 */
[----:B------:R-:W-:Y:S01]  /*1990*/  ISETP.NE.AND P5, PT, R37, 0x1, PT ;  /* 0x000000012500780c */ /* 0x000fe20003fa5270 */
[----:B------:R-:W-:Y:S01]  /*19a0*/  FMUL.FTZ R30, R30, R38 ;  /* 0x000000261e1e7220 */ /* 0x000fe20000410000 */
[----:B------:R-:W-:Y:S03]  /*19b0*/  BSSY B2, `(.L_x_7576) ;  /* 0x0000011000027945 */ /* 0x000fe60003800000 */
[----:B------:R-:W-:-:S02]  /*19c0*/  FMUL.FTZ R30, R30, c[0x0][0x1e8] ;  /* 0x00007a001e1e7a20 */ /* 0x000fc40000410000 */
        /* <DEDUP_REMOVED lines=14> */
.L_x_7577:
[----:B------:R-:W-:Y:S02]  /*1ab0*/  MOV R51, R0 ;  /* 0x0000000000337202 */ /* 0x000fe40000000f00 */
.L_x_7578:
[----:B------:R-:W-:Y:S05]  /*1ac0*/  BSYNC B2 ;  /* 0x0000000000027941 */ /* 0x000fea0003800000 */
.L_x_7576:
        /* <DEDUP_REMOVED lines=16> */
.L_x_7582:
[----:B------:R-:W-:Y:S05]  /*1bd0*/  BSYNC B3 ;  /* 0x0000000000037941 */ /* 0x000fea0003800000 */
.L_x_7581:
        /* <DEDUP_REMOVED lines=44> */
.L_x_7580:
[----:B------:R-:W-:Y:S05]  /*1ea0*/  BSYNC B2 ;  /* 0x0000000000027941 */ /* 0x000fea0003800000 */
.L_x_7579:
[----:B------:R-:W0:Y:S01]  /*1eb0*/  I2F.U32 R37, R51 ;  /* 0x0000003300257306 */ /* 0x000e220000201000 */
[----:B------:R-:W-:Y:S01]  /*1ec0*/  FMUL.FTZ R31, R31, R38 ;  /* 0x000000261f1f7220 */ /* 0x000fe20000410000 */
[----:B------:R-:W-:Y:S02]  /*1ed0*/  SEL R47, RZ, 0x100, P3 ;  /* 0x00000100ff2f7807 */ /* 0x000fe40001800000 */
[----:B------:R-:W-:Y:S01]  /*1ee0*/  SEL R48, RZ, 0x1, P2 ;  /* 0x00000001ff307807 */ /* 0x000fe20001000000 */
[----:B------:R-:W-:Y:S01]  /*1ef0*/  FMUL.FTZ R31, R31, c[0x0][0x1e8] ;  /* 0x00007a001f1f7a20 */ /* 0x000fe20000410000 */
[----:B------:R-:W-:Y:S01]  /*1f00*/  LEA R46, P3, R45, c[0x0][0x188], 0x4 ;  /* 0x000062002d2e7a11 */ /* 0x000fe200078620ff */
[----:B0-----:R-:W-:-:S05]  /*1f10*/  FFMA.FTZ R37, R37, R50, 1.1641532182693481445e-10 ;  /* 0x2f00000025257423 */ /* 0x001fca0000010032 */
[----:B------:R-:W-:Y:S02]  /*1f20*/  FSETP.GTU.FTZ.AND P5, PT, R37, c[0x0][0x1e4], PT ;  /* 0x0000790025007a0b */ /* 0x000fe40003fbc000 */
[----:B------:R-:W-:Y:S02]  /*1f30*/  SEL R37, RZ, 0x10000, P4 ;  /* 0x00010000ff257807 */ /* 0x000fe40002000000 */
[----:B------:R-:W-:Y:S02]  /*1f40*/  SEL R36, RZ, 0x1000000, P5 ;  /* 0x01000000ff247807 */ /* 0x000fe40002800000 */
[----:B------:R-:W-:Y:S02]  /*1f50*/  FSEL R31, R31, RZ, !P5 ;  /* 0x000000ff1f1f7208 */ /* 0x000fe40006800000 */
[----:B------:R-:W-:Y:S02]  /*1f60*/  IADD3 R37, R47, R36, R37 ;  /* 0x000000242f257210 */ /* 0x000fe40007ffe025 */
[----:B------:R-:W-:Y:S01]  /*1f70*/  LEA R36, P2, R45, c[0x0][0x190], 0x2 ;  /* 0x000064002d247a11 */ /* 0x000fe200078410ff */
[----:B------:R-:W-:Y:S01]  /*1f80*/  @P0 FADD.FTZ R31, R27, R31 ;  /* 0x0000001f1b1f0221 */ /* 0x000fe20000010000 */
[----:B------:R-:W-:Y:S01]  /*1f90*/  LEA.HI.X R47, R45, c[0x0][0x18c], RZ, 0x4, P3 ;  /* 0x000063002d2f7a11 */ /* 0x000fe200018f24ff */
[----:B------:R-:W-:Y:S01]  /*1fa0*/  IMAD.IADD R49, R37, 0x1, R48 ;  /* 0x0000000125317824 */ /* 0x000fe200078e0230 */
[----:B------:R-:W-:-:S02]  /*1fb0*/  LEA.HI.X R37, R45, c[0x0][0x194], RZ, 0x2, P2 ;  /* 0x000065002d257a11 */ /* 0x000fc400010f14ff */
[----:B------:R-:W-:Y:S01]  /*1fc0*/  IADD3 R48, R45, 0x20, RZ ;  /* 0x000000202d307810 */ /* 0x000fe20007ffe0ff */
[----:B------:R0:W-:Y:S04]  /*1fd0*/  STG.E.128 [R46.64], R28 ;  /* 0x0000001c2e007986 */ /* 0x0001e8000c101d06 */
[----:B------:R0:W-:Y:S02]  /*1fe0*/  STG.E [R36.64], R49 ;  /* 0x0000003124007986 */ /* 0x0001e4000c101906 */
.L_x_7554:
[----:B0-----:R-:W-:Y:S05]  /*1ff0*/  BSYNC B1 ;  /* 0x0000000000017941 */ /* 0x001fea0003800000 */
.L_x_7553:
        /* <DEDUP_REMOVED lines=23> */
.L_x_7586:
[----:B0-----:R-:W-:Y:S02]  /*2170*/  MOV R52, R0 ;  /* 0x0000000000347202 */ /* 0x001fe40000000f00 */
.L_x_7587:
[----:B------:R-:W-:Y:S05]  /*2180*/  BSYNC B2 ;  /* 0x0000000000027941 */ /* 0x000fea0003800000 */
.L_x_7585:
        /* <DEDUP_REMOVED lines=16> */
.L_x_7591:
[----:B------:R-:W-:Y:S05]  /*2290*/  BSYNC B3 ;  /* 0x0000000000037941 */ /* 0x000fea0003800000 */
.L_x_7590:
        /* <DEDUP_REMOVED lines=44> */
.L_x_7589:
[----:B------:R-:W-:Y:S05]  /*2560*/  BSYNC B2 ;  /* 0x0000000000027941 */ /* 0x000fea0003800000 */
.L_x_7588:
[----:B------:R-:W0:Y:S01]  /*2570*/  I2F.U32 R36, R52 ;  /* 0x0000003400247306 */ /* 0x000e220000201000 */
[----:B------:R-:W-:Y:S01]  /*2580*/  IMAD.MOV.U32 R49, RZ, RZ, 0x2f800000 ;  /* 0x2f800000ff317424 */ /* 0x000fe200078e00ff */
[----:B------:R-:W-:Y:S01]  /*2590*/  ISETP.NE.U32.AND P0, PT, RZ, c[0x0][0x180], PT ;  /* 0x00006000ff007a0c */ /* 0x000fe20003f05070 */
[----:B-----5:R-:W-:Y:S01]  /*25a0*/  FMUL.FTZ R32, R32, R38 ;  /* 0x0000002620207220 */ /* 0x020fe20000410000 */
[----:B------:R-:W-:Y:S01]  /*25b0*/  ISETP.NE.AND P3, PT, R46, 0x1, PT ;  /* 0x000000012e00780c */ /* 0x000fe20003f65270 */
[----:B------:R-:W-:Y:S01]  /*25c0*/  BSSY B2, `(.L_x_7592) ;  /* 0x0000012000027945 */ /* 0x000fe20003800000 */
[----:B------:R-:W-:Y:S01]  /*25d0*/  ISETP.NE.AND.EX P0, PT, RZ, c[0x0][0x184], PT, P0 ;  /* 0x00006100ff007a0c */ /* 0x000fe20003f05300 */
[----:B------:R-:W-:-:S02]  /*25e0*/  FMUL.FTZ R32, R32, c[0x0][0x1e8] ;  /* 0x00007a0020207a20 */ /* 0x000fc40000410000 */
        /* <DEDUP_REMOVED lines=14> */
.L_x_7593:
[----:B------:R-:W-:Y:S02]  /*26d0*/  IMAD.MOV.U32 R7, RZ, RZ, R0 ;  /* 0x000000ffff077224 */ /* 0x000fe400078e0000 */
.L_x_7594:
[----:B------:R-:W-:Y:S05]  /*26e0*/  BSYNC B2 ;  /* 0x0000000000027941 */ /* 0x000fea0003800000 */
.L_x_7592:
        /* <DEDUP_REMOVED lines=16> */
.L_x_7598:
[----:B------:R-:W-:Y:S05]  /*27f0*/  BSYNC B3 ;  /* 0x0000000000037941 */ /* 0x000fea0003800000 */
.L_x_7597:
        /* <DEDUP_REMOVED lines=44> */
.L_x_7596:
[----:B------:R-:W-:Y:S05]  /*2ac0*/  BSYNC B2 ;  /* 0x0000000000027941 */ /* 0x000fea0003800000 */
.L_x_7595:
        /* <DEDUP_REMOVED lines=19> */
.L_x_7600:
[----:B------:R-:W-:Y:S02]  /*2c00*/  MOV R52, R0 ;  /* 0x0000000000347202 */ /* 0x000fe40000000f00 */
.L_x_7601:
[----:B------:R-:W-:Y:S05]  /*2c10*/  BSYNC B2 ;  /* 0x0000000000027941 */ /* 0x000fea0003800000 */
.L_x_7599:
        /* <DEDUP_REMOVED lines=16> */
.L_x_7605:
[----:B------:R-:W-:Y:S05]  /*2d20*/  BSYNC B3 ;  /* 0x0000000000037941 */ /* 0x000fea0003800000 */
.L_x_7604:
        /* <DEDUP_REMOVED lines=44> */
.L_x_7603:
[----:B------:R-:W-:Y:S05]  /*2ff0*/  BSYNC B2 ;  /* 0x0000000000027941 */ /* 0x000fea0003800000 */
.L_x_7602:
        /* <DEDUP_REMOVED lines=19> */
.L_x_7607:
[----:B------:R-:W-:Y:S02]  /*3130*/  MOV R52, R0 ;  /* 0x0000000000347202 */ /* 0x000fe40000000f00 */
.L_x_7608:
[----:B------:R-:W-:Y:S05]  /*3140*/  BSYNC B2 ;  /* 0x0000000000027941 */ /* 0x000fea0003800000 */
.L_x_7606:
        /* <DEDUP_REMOVED lines=16> */
.L_x_7612:
[----:B------:R-:W-:Y:S05]  /*3250*/  BSYNC B3 ;  /* 0x0000000000037941 */ /* 0x000fea0003800000 */
.L_x_7611:
        /* <DEDUP_REMOVED lines=44> */
.L_x_7610:
[----:B------:R-:W-:Y:S05]  /*3520*/  BSYNC B2 ;  /* 0x0000000000027941 */ /* 0x000fea0003800000 */
.L_x_7609:
[----:B------:R-:W0:Y:S01]  /*3530*/  I2F.U32 R36, R52 ;  /* 0x0000003400247306 */ /* 0x000e220000201000 */
[----:B------:R-:W-:Y:S01]  /*3540*/  FMUL.FTZ R35, R35, R38 ;  /* 0x0000002623237220 */ /* 0x000fe20000410000 */
[----:B------:R-:W-:Y:S02]  /*3550*/  SEL R38, RZ, 0x10000, P4 ;  /* 0x00010000ff267807 */ /* 0x000fe40002000000 */
[----:B------:R-:W-:Y:S01]  /*3560*/  SEL R47, RZ, 0x100, P3 ;  /* 0x00000100ff2f7807 */ /* 0x000fe20001800000 */
[----:B------:R-:W-:Y:S01]  /*3570*/  FMUL.FTZ R35, R35, c[0x0][0x1e8] ;  /* 0x00007a0023237a20 */ /* 0x000fe20000410000 */
[----:B------:R-:W-:Y:S01]  /*3580*/  LEA R46, P3, R48, c[0x0][0x188], 0x4 ;  /* 0x00006200302e7a11 */ /* 0x000fe200078620ff */
[----:B0-----:R-:W-:Y:S01]  /*3590*/  FFMA.FTZ R36, R36, R49, 1.1641532182693481445e-10 ;  /* 0x2f00000024247423 */ /* 0x001fe20000010031 */
[----:B------:R-:W-:-:S04]  /*35a0*/  SEL R49, RZ, 0x1, P2 ;  /* 0x00000001ff317807 */ /* 0x000fc80001000000 */
[----:B------:R-:W-:Y:S02]  /*35b0*/  FSETP.GTU.FTZ.AND P5, PT, R36, c[0x0][0x1e4], PT ;  /* 0x0000790024007a0b */ /* 0x000fe40003fbc000 */
[C---:B------:R-:W-:Y:S02]  /*35c0*/  LEA R36, P4, R48.reuse, c[0x0][0x190], 0x2 ;  /* 0x0000640030247a11 */ /* 0x040fe400078810ff */
[----:B------:R-:W-:Y:S02]  /*35d0*/  SEL R37, RZ, 0x1000000, P5 ;  /* 0x01000000ff257807 */ /* 0x000fe40002800000 */
[----:B------:R-:W-:Y:S02]  /*35e0*/  FSEL R35, R35, RZ, !P5 ;  /* 0x000000ff23237208 */ /* 0x000fe40006800000 */
[----:B------:R-:W-:Y:S02]  /*35f0*/  IADD3 R38, R47, R37, R38 ;  /* 0x000000252f267210 */ /* 0x000fe40007ffe026 */
[C---:B------:R-:W-:Y:S01]  /*3600*/  LEA.HI.X R47, R48.reuse, c[0x0][0x18c], RZ, 0x4, P3 ;  /* 0x00006300302f7a11 */ /* 0x040fe200018f24ff */
[----:B------:R-:W-:Y:S01]  /*3610*/  @P0 FADD.FTZ R35, R27, R35 ;  /* 0x000000231b230221 */ /* 0x000fe20000010000 */
[----:B------:R-:W-:Y:S01]  /*3620*/  LEA.HI.X R37, R48, c[0x0][0x194], RZ, 0x2, P4 ;  /* 0x0000650030257a11 */ /* 0x000fe200020f14ff */
[----:B------:R-:W-:-:S03]  /*3630*/  IMAD.IADD R49, R38, 0x1, R49 ;  /* 0x0000000126317824 */ /* 0x000fc600078e0231 */
[----:B------:R0:W-:Y:S04]  /*3640*/  STG.E.128 [R46.64], R32 ;  /* 0x000000202e007986 */ /* 0x0001e8000c101d06 */
[----:B------:R0:W-:Y:S02]  /*3650*/  STG.E [R36.64], R49 ;  /* 0x0000003124007986 */ /* 0x0001e4000c101906 */
.L_x_7584:
[----:B------:R-:W-:Y:S05]  /*3660*/  BSYNC B1 ;  /* 0x0000000000017941 */ /* 0x000fea0003800000 */
.L_x_7583:
        /* <DEDUP_REMOVED lines=13> */
.L_x_7621:
        /* <DEDUP_REMOVED lines=37> */
.L_x_7622:
[----:B------:R-:W-:Y:S01]  /*3990*/  ULDC.U8 UR8, c[0x0][0x1f0] ;  /* 0x00007c0000087ab9 */ /* 0x000fe20000000000 */
[----:B------:R-:W-:Y:S01]  /*39a0*/  FMUL.FTZ R36, R47, R47 ;  /* 0x0000002f2f247220 */ /* 0x000fe20000410000 */
[----:B------:R-:W-:Y:S01]  /*39b0*/  MOV R46, c[0x0][0x1e0] ;  /* 0x00007800002e7a02 */ /* 0x000fe20000000f00 */
[----:B-1----:R-:W-:Y:S01]  /*39c0*/  FADD.FTZ R39, R39, R38 ;  /* 0x0000002627277221 */ /* 0x002fe20000010000 */
[----:B------:R-:W-:Y:S01]  /*39d0*/  ISETP.NE.AND P0, PT, RZ, UR8, PT ;  /* 0x00000008ff007c0c */ /* 0x000fe2000bf05270 */
[----:B0-----:R-:W-:Y:S01]  /*39e0*/  @!P2 IMAD.MOV.U32 R38, RZ, RZ, 0x4 ;  /* 0x00000004ff26a424 */ /* 0x001fe200078e00ff */
[----:B------:R-:W-:Y:S02]  /*39f0*/  BSSY B1, `(.L_x_7615) ;  /* 0x000001c000017945 */ /* 0x000fe40003800000 */
[----:B------:R-:W-:Y:S01]  /*3a00*/  FSEL R37, R36, RZ, P0 ;  /* 0x000000ff24257208 */ /* 0x000fe20000000000 */
[----:B------:R-:W-:Y:S01]  /*3a10*/  FFMA.FTZ R36, R39, R46, c[0x0][0x228] ;  /* 0x00008a0027247623 */ /* 0x000fe2000001002e */
[----:B------:R-:W-:Y:S01]  /*3a20*/  FSEL R48, R47, RZ, !P0 ;  /* 0x000000ff2f307208 */ /* 0x000fe20004000000 */
        /* <DEDUP_REMOVED lines=24> */
.L_x_7616:
[----:B------:R-:W-:Y:S05]  /*3bb0*/  BSYNC B1 ;  /* 0x0000000000017941 */ /* 0x000fea0003800000 */
.L_x_7615:
[----:B------:R-:W-:Y:S01]  /*3bc0*/  ISETP.NE.AND P0, PT, R44, RZ, PT ;  /* 0x000000ff2c00720c */ /* 0x000fe20003f05270 */
[----:B------:R-:W-:-:S12]  /*3bd0*/  BSSY B1, `(.L_x_7617) ;  /* 0x0000011000017945 */ /* 0x000fd80003800000 */
[----:B------:R-:W-:Y:S05]  /*3be0*/  @!P0 BRA `(.L_x_7618) ;  /* 0x000000f000008947 */ /* 0x000fea0003800000 */
[--C-:B0-----:R-:W-:Y:S01]  /*3bf0*/  FADD.FTZ R36, R32, -R48.reuse ;  /* 0x8000003020247221 */ /* 0x101fe20000010000 */
[----:B------:R-:W-:Y:S01]  /*3c00*/  HFMA2.MMA R50, -RZ, RZ, 0, 9.5367431640625e-07 ;  /* 0x00000010ff327435 */ /* 0x000fe200000001ff */
        /* <DEDUP_REMOVED lines=13> */
.L_x_7618:
[----:B------:R-:W-:Y:S05]  /*3ce0*/  BSYNC B1 ;  /* 0x0000000000017941 */ /* 0x000fea0003800000 */
.L_x_7617:
[----:B0-----:R-:W-:-:S04]  /*3cf0*/  IMAD.MOV.U32 R36, RZ, RZ, 0x4 ;  /* 0x00000004ff247424 */ /* 0x001fc800078e00ff */
[----:B------:R-:W-:-:S05]  /*3d00*/  IMAD R41, R36, c[0x0][0x160], R41 ;  /* 0x0000580024297a24 */ /* 0x000fca00078e0229 */
[----:B------:R-:W-:-:S13]  /*3d10*/  ISETP.GE.AND P0, PT, R41, c[0x0][0x164], PT ;  /* 0x0000590029007a0c */ /* 0x000fda0003f06270 */
[----:B------:R-:W-:Y:S01]  /*3d20*/  @P0 CALL.REL.NOINC `(.L_x_7619) ;  /* 0x0000001000000944 */ /* 0x000fe20003c00000 */
[----:B------:R-:W-:Y:S05]  /*3d30*/  BRA `(.L_x_7620) ;  /* 0xffffcb8000007947 */ /* 0x000fea000383ffff */
.L_x_7619:
[----:B------:R-:W-:Y:S05]  /*3d40*/  BSYNC B0 ;  /* 0x0000000000007941 */ /* 0x000fea0003800000 */
.L_x_7552:
[----:B------:R-:W-:Y:S05]  /*3d50*/  EXIT ;  /* 0x000000000000794d */ /* 0x000fea0003800000 */
.L_x_7613:
[----:B------:R-:W-:Y:S01]  /*3d60*/  HFMA2.MMA R46, -RZ, RZ, 0, 1.847743988037109375e-06 ;  /* 0x0000001fff2e7435 */ /* 0x000fe200000001ff */
[----:B-----5:R-:W-:Y:S01]  /*3d70*/  MOV R38, R47 ;  /* 0x0000002f00267202 */ /* 0x020fe20000000f00 */
[----:B------:R-:W-:Y:S01]  /*3d80*/  IMAD.MOV.U32 R48, RZ, RZ, 0x1 ;  /* 0x00000001ff307424 */ /* 0x000fe200078e00ff */
[----:B------:R-:W-:Y:S01]  /*3d90*/  MOV R36, 0x3dc0 ;  /* 0x00003dc000247802 */ /* 0x000fe20000000f00 */
[----:B------:R-:W-:Y:S02]  /*3da0*/  IMAD.MOV.U32 R39, RZ, RZ, -0x1 ;  /* 0xffffffffff277424 */ /* 0x000fe400078e00ff */
[----:B------:R-:W-:Y:S05]  /*3db0*/  CALL.REL.NOINC `($__internal_152_$__cuda_sm70_shflsync_bfly_p) ;  /* 0x000004a000007944 */ /* 0x000fea0003c00000 */
[----:B01----:R-:W-:Y:S05]  /*3dc0*/  BRA `(.L_x_7621) ;  /* 0xfffff97000007947 */ /* 0x003fea000383ffff */
.L_x_7614:
[----:B------:R-:W-:Y:S01]  /*3dd0*/  HFMA2.MMA R46, -RZ, RZ, 0, 1.847743988037109375e-06 ;  /* 0x0000001fff2e7435 */ /* 0x000fe200000001ff */
[----:B-----5:R-:W-:Y:S01]  /*3de0*/  MOV R38, R49 ;  /* 0x0000003100267202 */ /* 0x020fe20000000f00 */
[----:B------:R-:W-:Y:S01]  /*3df0*/  IMAD.MOV.U32 R48, RZ, RZ, 0x2 ;  /* 0x00000002ff307424 */ /* 0x000fe200078e00ff */
[----:B------:R-:W-:Y:S01]  /*3e00*/  MOV R36, 0x3e30 ;  /* 0x00003e3000247802 */ /* 0x000fe20000000f00 */
[----:B------:R-:W-:Y:S02]  /*3e10*/  IMAD.MOV.U32 R39, RZ, RZ, -0x1 ;  /* 0xffffffffff277424 */ /* 0x000fe400078e00ff */
[----:B0-----:R-:W-:Y:S05]  /*3e20*/  CALL.REL.NOINC `($__internal_152_$__cuda_sm70_shflsync_bfly_p) ;  /* 0x0000043000007944 */ /* 0x001fea0003c00000 */
[----:B01----:R-:W-:Y:S01]  /*3e30*/  FADD.FTZ R38, R49, R39 ;  /* 0x0000002731267221 */ /* 0x003fe20000010000 */
[----:B------:R-:W-:Y:S01]  /*3e40*/  MOV R48, 0x4 ;  /* 0x0000000400307802 */ /* 0x000fe20000000f00 */
[----:B------:R-:W-:Y:S01]  /*3e50*/  IMAD.MOV.U32 R46, RZ, RZ, 0x1f ;  /* 0x0000001fff2e7424 */ /* 0x000fe200078e00ff */
[----:B------:R-:W-:-:S02]  /*3e60*/  MOV R39, 0xffffffff ;  /* 0xffffffff00277802 */ /* 0x000fc40000000f00 */
[----:B------:R-:W-:Y:S02]  /*3e70*/  MOV R36, 0x3e90 ;  /* 0x00003e9000247802 */ /* 0x000fe40000000f00 */
[----:B------:R-:W-:Y:S05]  /*3e80*/  CALL.REL.NOINC `($__internal_152_$__cuda_sm70_shflsync_bfly_p) ;  /* 0x000003d000007944 */ /* 0x000fea0003c00000 */
[----:B0-----:R-:W-:Y:S01]  /*3e90*/  HFMA2.MMA R46, -RZ, RZ, 0, 1.847743988037109375e-06 ;  /* 0x0000001fff2e7435 */ /* 0x001fe200000001ff */
[----:B-1----:R-:W-:Y:S01]  /*3ea0*/  FADD.FTZ R38, R38, R39 ;  /* 0x0000002726267221 */ /* 0x002fe20000010000 */
[----:B------:R-:W-:Y:S01]  /*3eb0*/  MOV R36, 0x3ef0 ;  /* 0x00003ef000247802 */ /* 0x000fe20000000f00 */
[----:B------:R-:W-:Y:S02]  /*3ec0*/  IMAD.MOV.U32 R48, RZ, RZ, 0x8 ;  /* 0x00000008ff307424 */ /* 0x000fe400078e00ff */
[----:B------:R-:W-:Y:S02]  /*3ed0*/  IMAD.MOV.U32 R39, RZ, RZ, -0x1 ;  /* 0xffffffffff277424 */ /* 0x000fe400078e00ff */
[----:B------:R-:W-:Y:S05]  /*3ee0*/  CALL.REL.NOINC `($__internal_152_$__cuda_sm70_shflsync_bfly_p) ;  /* 0x0000037000007944 */ /* 0x000fea0003c00000 */
[----:B01----:R-:W-:Y:S01]  /*3ef0*/  FADD.FTZ R38, R38, R39 ;  /* 0x0000002726267221 */ /* 0x003fe20000010000 */
[----:B------:R-:W-:Y:S01]  /*3f00*/  MOV R48, 0x10 ;  /* 0x0000001000307802 */ /* 0x000fe20000000f00 */
[----:B------:R-:W-:Y:S01]  /*3f10*/  IMAD.MOV.U32 R46, RZ, RZ, 0x1f ;  /* 0x0000001fff2e7424 */ /* 0x000fe200078e00ff */
[----:B------:R-:W-:Y:S02]  /*3f20*/  MOV R39, 0xffffffff ;  /* 0xffffffff00277802 */ /* 0x000fe40000000f00 */
[----:B------:R-:W-:-:S02]  /*3f30*/  MOV R36, 0x3f50 ;  /* 0x00003f5000247802 */ /* 0x000fc40000000f00 */
[----:B------:R-:W-:Y:S05]  /*3f40*/  CALL.REL.NOINC `($__internal_152_$__cuda_sm70_shflsync_bfly_p) ;  /* 0x0000031000007944 */ /* 0x000fea0003c00000 */
        /* <DEDUP_REMOVED lines=23> */
[----:B------:R-:W-:Y:S05]  /*40c0*/  CALL.REL.NOINC `($__internal_152_$__cuda_sm70_shflsync_bfly_p) ;  /* 0x0000019000007944 */ /* 0x000fea0003c00000 */
[----:B01----:R-:W-:Y:S01]  /*40d0*/  FADD.FTZ R38, R38, R39 ;  /* 0x0000002726267221 */ /* 0x003fe20000010000 */
[----:B------:R-:W-:Y:S01]  /*40e0*/  MOV R48, 0x2 ;  /* 0x0000000200307802 */ /* 0x000fe20000000f00 */
[----:B------:R-:W-:Y:S01]  /*40f0*/  IMAD.MOV.U32 R46, RZ, RZ, 0x1f ;  /* 0x0000001fff2e7424 */ /* 0x000fe200078e00ff */
[----:B------:R-:W-:Y:S02]  /*4100*/  MOV R39, 0xffffffff ;  /* 0xffffffff00277802 */ /* 0x000fe40000000f00 */
[----:B------:R-:W-:Y:S02]  /*4110*/  MOV R36, 0x4130 ;  /* 0x0000413000247802 */ /* 0x000fe40000000f00 */
[----:B------:R-:W-:Y:S05]  /*4120*/  CALL.REL.NOINC `($__internal_152_$__cuda_sm70_shflsync_bfly_p) ;  /* 0x0000013000007944 */ /* 0x000fea0003c00000 */
[----:B0-----:R-:W-:Y:S01]  /*4130*/  HFMA2.MMA R46, -RZ, RZ, 0, 1.847743988037109375e-06 ;  /* 0x0000001fff2e7435 */ /* 0x001fe200000001ff */
[----:B-1----:R-:W-:Y:S01]  /*4140*/  FADD.FTZ R38, R38, R39 ;  /* 0x0000002726267221 */ /* 0x002fe20000010000 */
[----:B------:R-:W-:Y:S01]  /*4150*/  MOV R36, 0x4190 ;  /* 0x0000419000247802 */ /* 0x000fe20000000f00 */
[----:B------:R-:W-:Y:S02]  /*4160*/  IMAD.MOV.U32 R48, RZ, RZ, 0x4 ;  /* 0x00000004ff307424 */ /* 0x000fe400078e00ff */
[----:B------:R-:W-:-:S02]  /*4170*/  IMAD.MOV.U32 R39, RZ, RZ, -0x1 ;  /* 0xffffffffff277424 */ /* 0x000fc400078e00ff */
[----:B------:R-:W-:Y:S05]  /*4180*/  CALL.REL.NOINC `($__internal_152_$__cuda_sm70_shflsync_bfly_p) ;  /* 0x000000d000007944 */ /* 0x000fea0003c00000 */
        /* <DEDUP_REMOVED lines=12> */
[----:B01----:R-:W-:Y:S05]  /*4250*/  BRA `(.L_x_7622) ;  /* 0xfffff73000007947 */ /* 0x003fea000383ffff */
        .weak           $__internal_152_$__cuda_sm70_shflsync_bfly_p
        .type           $__internal_152_$__cuda_sm70_shflsync_bfly_p,@function
        .size           $__internal_152_$__cuda_sm70_shflsync_bfly_p,(.L_x_8340 - $__internal_152_$__cuda_sm70_shflsync_bfly_p)
$__internal_152_$__cuda_sm70_shflsync_bfly_p:
[----:B------:R-:W-:Y:S01]  /*4260*/  MOV R37, 0x0 ;  /* 0x0000000000257802 */ /* 0x000fe20000000f00 */
[----:B------:R-:W-:Y:S04]  /*4270*/  WARPSYNC R39 ;  /* 0x0000002700007348 */ /* 0x000fe80003800000 */
[----:B------:R0:W1:Y:S01]  /*4280*/  SHFL.BFLY PT, R39, R38, R48, R46 ;  /* 0x0c00003026277389 */ /* 0x00006200000e002e */
[----:B------:R-:W-:Y:S05]  /*4290*/  RET.REL.NODEC R36 `(_ZN10layer_norm13ln_fwd_kernelINS_13Kernel_traitsIfffffjLj256ELj1ELj4ELj1ELj16ENS_18Kernel_traits_baseILj256EfffffjLj128EEEEELb1ELb0ELb0ELb0EEEvNS_9FwdParamsE) ;  /* 0xffffbd6024007950 */ /* 0x000fea0003c3ffff */
.L_x_7623:
        /* <DEDUP_REMOVED lines=14> */
.L_x_8340:


//--------------------- .text._ZN10layer_norm13ln_fwd_kernelINS_13Kernel_traitsIfffffjLj256ELj1ELj4ELj1ELj16ENS_18Kernel_traits_baseILj256EfffffjLj128EEEEELb1ELb0ELb0ELb1EEEvNS_9FwdParamsE --------------------------
	.section	.text._ZN10layer_norm13ln_fwd_kernelINS_13Kernel_traitsIfffffjLj256ELj1ELj4ELj1ELj16ENS_18Kernel_traits_baseILj256EfffffjLj128EEEEELb1ELb0ELb0ELb1EEEvNS_9FwdParamsE,"ax",@progbits
	.sectioninfo	@"SHI_REGISTERS=55"
	.align	128
        .global         _ZN10layer_norm13ln_fwd_kernelINS_13Kernel_traitsIfffffjLj256ELj1ELj4ELj1ELj16ENS_18Kernel_traits_baseILj256EfffffjLj128EEEEELb1ELb0ELb0ELb1EEEvNS_9FwdParamsE
        .type           _ZN10layer_norm13ln_fwd_kernelINS_13Kernel_traitsIfffffjLj256ELj1ELj4ELj1ELj16ENS_18Kernel_traits_baseILj256EfffffjLj128EEEEELb1ELb0ELb0ELb1EEEvNS_9FwdParamsE,@function
        .size           _ZN10layer_norm13ln_fwd_kernelINS_13Kernel_traitsIfffffjLj256ELj1ELj4ELj1ELj16ENS_18Kernel_traits_baseILj256EfffffjLj128EEEEELb1ELb0ELb0ELb1EEEvNS_9FwdParamsE,(.L_x_8341 - _ZN10layer_norm13ln_fwd_kernelINS_13Kernel_traitsIfffffjLj256ELj1ELj4ELj1ELj16ENS_18Kernel_traits_baseILj256EfffffjLj128EEEEELb1ELb0ELb0ELb1EEEvNS_9FwdParamsE)
        .other          _ZN10layer_norm13ln_fwd_kernelINS_13Kernel_traitsIfffffjLj256ELj1ELj4ELj1ELj16ENS_18Kernel_traits_baseILj256EfffffjLj128EEEEELb1ELb0ELb0ELb1EEEvNS_9FwdParamsE,@"STO_CUDA_ENTRY STV_DEFAULT"
_ZN10layer_norm13ln_fwd_kernelINS_13Kernel_traitsIfffffjLj256ELj1ELj4ELj1ELj16ENS_18Kernel_traits_baseILj256EfffffjLj128EEEEELb1ELb0ELb0ELb1EEEvNS_9FwdParamsE:
.text._ZN10layer_norm13ln_fwd_kernelINS_13Kernel_traitsIfffffjLj256ELj1ELj4ELj1ELj16ENS_18Kernel_traits_baseILj256EfffffjLj128EEEEELb1ELb0ELb0ELb1EEEvNS_9FwdParamsE:
        /* <DEDUP_REMOVED lines=10> */
[----:B------:R-:W-:Y:S01]  /*00a0*/  CS2R R28, SRZ ;  /* 0x00000000001c7805 */ /* 0x000fe2000001ff00 */
[----:B------:R-:W-:Y:S01]  /*00b0*/  CS2R R30, SRZ ;  /* 0x00000000001e7805 */ /* 0x000fe2000001ff00 */
[----:B------:R-:W-:Y:S01]  /*00c0*/  CS2R R24, SRZ ;  /* 0x0000000000187805 */ /* 0x000fe2000001ff00 */
[----:B------:R-:W-:Y:S01]  /*00d0*/  CS2R R26, SRZ ;  /* 0x00000000001a7805 */ /* 0x000fe2000001ff00 */
[----:B------:R-:W-:-:S02]  /*00e0*/  IMAD.MOV.U32 R8, RZ, RZ, c[0x0][0x238] ;  /* 0x00008e00ff087624 */ /* 0x000fc400078e00ff */
[----:B------:R-:W2:Y:S01]  /*00f0*/  @P1 LDG.E.64 R2, [R2.64] ;  /* 0x0000000602021981 */ /* 0x000ea2000c1e1b00 */
[----:B------:R-:W-:-:S05]  /*0100*/  IMAD.MOV.U32 R9, RZ, RZ, c[0x0][0x23c] ;  /* 0x00008f00ff097624 */ /* 0x000fca00078e00ff */
[----:B------:R1:W5:Y:S01]  /*0110*/  @P1 LDG.E.64 R4, [R8.64] ;  /* 0x0000000608041981 */ /* 0x000362000c1e1b00 */
[----:B0-----:R-:W-:-:S03]  /*0120*/  SHF.L.U32 R0, R6, 0x4, RZ ;  /* 0x0000000406007819 */ /* 0x001fc600000006ff */
[----:B------:R-:W0:Y:S01]  /*0130*/  S2R R14, SR_CTAID.X ;  /* 0x00000000000e7919 */ /* 0x000e220000002500 */
[----:B------:R-:W-:Y:S02]  /*0140*/  SHF.R.U32.HI R7, RZ, 0x5, R6 ;  /* 0x00000005ff077819 */ /* 0x000fe40000011606 */
[----:B------:R-:W-:-:S04]  /*0150*/  LOP3.LUT R0, R0, 0x1f0, RZ, 0xc0, !PT ;  /* 0x000001f000007812 */ /* 0x000fc800078ec0ff */
[C---:B------:R-:W-:Y:S02]  /*0160*/  IADD3 R12, P4, R0.reuse, c[0x0][0x218], RZ ;  /* 0x00008600000c7a10 */ /* 0x040fe40007f9e0ff */
[----:B------:R-:W-:Y:S02]  /*0170*/  IADD3 R10, P3, R0, c[0x0][0x1b0], RZ ;  /* 0x00006c00000a7a10 */ /* 0x000fe40007f7e0ff */
[----:B------:R-:W-:-:S03]  /*0180*/  IADD3.X R13, RZ, c[0x0][0x21c], RZ, P4, !PT ;  /* 0x00008700ff0d7a10 */ /* 0x000fc600027fe4ff */
[----:B------:R-:W-:Y:S02]  /*0190*/  IMAD.X R11, RZ, RZ, c[0x0][0x1b4], P3 ;  /* 0x00006d00ff0b7624 */ /* 0x000fe400018e06ff */
        /* <DEDUP_REMOVED lines=17> */
[----:B------:R-:W-:Y:S01]  /*02b0*/  HFMA2.MMA R36, -RZ, RZ, 0, 0 ;  /* 0x00000000ff247435 */ /* 0x000fe200000001ff */
[----:B------:R-:W-:Y:S01]  /*02c0*/  IMAD.HI.U32 R0, R5, -0x2daee0ad, RZ ;  /* 0xd2511f5305007827 */ /* 0x000fe200078e00ff */
[----:B------:R-:W-:Y:S01]  /*02d0*/  LOP3.LUT R3, R3, UR4, R4, 0x96, !PT ;  /* 0x0000000403037c12 */ /* 0x000fe2000f8e9604 */
[----:B------:R-:W-:Y:S01]  /*02e0*/  UIADD3 UR10, UR4, 0x3c6ef372, URZ ;  /* 0x3c6ef372040a7890 */ /* 0x000fe2000fffe03f */
[----:B------:R-:W-:Y:S01]  /*02f0*/  BSSY B0, `(.L_x_7624) ;  /* 0x0000376000007945 */ /* 0x000fe20003800000 */
[----:B0-----:R-:W-:Y:S01]  /*0300*/  IMAD R10, R5, -0x2daee0ad, RZ ;  /* 0xd2511f53050a7824 */ /* 0x001fe200078e02ff */
[----:B------:R-:W-:Y:S01]  /*0310*/  LOP3.LUT R0, R0, UR5, RZ, 0x3c, !PT ;  /* 0x0000000500007c12 */ /* 0x000fe2000f8e3cff */
[----:B------:R-:W-:Y:S01]  /*0320*/  IMAD.HI.U32 R11, R3, -0x2daee0ad, RZ ;  /* 0xd2511f53030b7827 */ /* 0x000fe200078e00ff */
[----:B------:R-:W-:Y:S01]  /*0330*/  UIADD3 UR11, UR5, 0x76cf5d0a, URZ ;  /* 0x76cf5d0a050b7890 */ /* 0x000fe2000fffe03f */
[----:B------:R-:W-:Y:S01]  /*0340*/  LOP3.LUT R37, R8, 0x3, RZ, 0xc0, !PT ;  /* 0x0000000308257812 */ /* 0x000fe200078ec0ff */
        /* <DEDUP_REMOVED lines=9> */
[----:B------:R-:W-:Y:S02]  /*03e0*/  UIADD3 UR13, UR5, -0x126145ec, URZ ;  /* 0xed9eba14050d7890 */ /* 0x000fe4000fffe03f */
        /* <DEDUP_REMOVED lines=24> */
[----:B------:R-:W-:-:S02]  /*0570*/  UIADD3 UR26, UR4, -0x700cb87f, URZ ;  /* 0x8ff34781041a7890 */ /* 0x000fc4000fffe03f */
        /* <DEDUP_REMOVED lines=23> */
[----:B------:R-:W-:Y:S01]  /*06f0*/  IMAD.WIDE.U32 R2, R2, -0x2daee0ad, RZ ;  /* 0xd2511f5302027825 */ /* 0x000fe200078e00ff */
[----:B------:R-:W-:-:S04]  /*0700*/  LOP3.LUT R9, R10, UR25, R9, 0x96, !PT ;  /* 0x000000190a097c12 */ /* 0x000fc8000f8e9609 */
        /* <DEDUP_REMOVED lines=8> */
.L_x_7684:
[----:B------:R-:W0:Y:S01]  /*0790*/  S2R R40, SR_TID.X ;  /* 0x0000000000287919 */ /* 0x000e220000002100 */
[----:B------:R-:W-:Y:S01]  /*07a0*/  IMAD R8, R7, c[0x0][0x168], RZ ;  /* 0x00005a0007087a24 */ /* 0x000fe200078e02ff */
[----:B------:R-:W-:Y:S01]  /*07b0*/  ISETP.NE.U32.AND P1, PT, RZ, c[0x0][0x180], PT ;  /* 0x00006000ff007a0c */ /* 0x000fe20003f25070 */
[----:B------:R-:W-:Y:S01]  /*07c0*/  IMAD.MOV.U32 R34, RZ, RZ, 0x10 ;  /* 0x00000010ff227424 */ /* 0x000fe200078e00ff */
[----:B------:R-:W-:Y:S01]  /*07d0*/  ISETP.NE.U32.AND P0, PT, RZ, c[0x0][0x1c0], PT ;  /* 0x00007000ff007a0c */ /* 0x000fe20003f05070 */
[----:B------:R-:W-:Y:S01]  /*07e0*/  IMAD.MOV.U32 R41, RZ, RZ, 0x3f800000 ;  /* 0x3f800000ff297424 */ /* 0x000fe200078e00ff */
[----:B------:R-:W-:Y:S02]  /*07f0*/  SHF.R.S32.HI R9, RZ, 0x1f, R8 ;  /* 0x0000001fff097819 */ /* 0x000fe40000011408 */
[----:B------:R-:W-:-:S02]  /*0800*/  ISETP.NE.AND.EX P1, PT, RZ, c[0x0][0x184], PT, P1 ;  /* 0x00006100ff007a0c */ /* 0x000fc40003f25310 */
[----:B------:R-:W-:Y:S02]  /*0810*/  LEA.HI R9, R9, R8, RZ, 0x2 ;  /* 0x0000000809097211 */ /* 0x000fe400078f10ff */
[----:B------:R-:W-:Y:S02]  /*0820*/  ISETP.NE.AND.EX P0, PT, RZ, c[0x0][0x1c4], PT, P0 ;  /* 0x00007100ff007a0c */ /* 0x000fe40003f05300 */
[----:B0-----:R-:W-:-:S11]  /*0830*/  LOP3.LUT R40, R40, 0x1f, RZ, 0xc0, !PT ;  /* 0x0000001f28287812 */ /* 0x001fd600078ec0ff */
[----:B------:R-:W-:Y:S02]  /*0840*/  @P0 MOV R42, 0x4 ;  /* 0x00000004002a0802 */ /* 0x000fe40000000f00 */
[----:B------:R-:W-:-:S03]  /*0850*/  LEA.HI.SX32 R39, R9, R40, 0x1e ;  /* 0x0000002809277211 */ /* 0x000fc600078ff2ff */
[----:B------:R-:W-:-:S04]  /*0860*/  @P0 IMAD.WIDE R42, R7, R42, c[0x0][0x1c0] ;  /* 0x00007000072a0625 */ /* 0x000fc800078e022a */
[CC--:B------:R-:W-:Y:S01]  /*0870*/  IMAD.WIDE.U32 R8, R39.reuse, R34.reuse, c[0x0][0x170] ;  /* 0x00005c0027087625 */ /* 0x0c0fe200078e0022 */
[----:B-----5:R0:W5:Y:S03]  /*0880*/  @P0 LDG.E R41, [R42.64] ;  /* 0x000000062a290981 */ /* 0x020166000c1e1900 */
[----:B------:R-:W-:Y:S02]  /*0890*/  @P1 IMAD.WIDE.U32 R32, R39, R34, c[0x0][0x180] ;  /* 0x0000600027201625 */ /* 0x000fe400078e0022 */
[----:B------:R-:W5:Y:S04]  /*08a0*/  LDG.E.128 R8, [R8.64] ;  /* 0x0000000608087981 */ /* 0x000f68000c1e1d00 */
        /* <DEDUP_REMOVED lines=13> */
.L_x_7626:
[----:B0-----:R-:W-:Y:S02]  /*0980*/  IMAD.MOV.U32 R35, RZ, RZ, R0 ;  /* 0x000000ffff237224 */ /* 0x001fe400078e0000 */
.L_x_7627:
[----:B------:R-:W-:Y:S05]  /*0990*/  BSYNC B1 ;  /* 0x0000000000017941 */ /* 0x000fea0003800000 */
.L_x_7625:
        /* <DEDUP_REMOVED lines=16> */
.L_x_7631:
[----:B------:R-:W-:Y:S05]  /*0aa0*/  BSYNC B2 ;  /* 0x0000000000027941 */ /* 0x000fea0003800000 */
.L_x_7630:
        /* <DEDUP_REMOVED lines=44> */
.L_x_7629:
[----:B------:R-:W-:Y:S05]  /*0d70*/  BSYNC B1 ;  /* 0x0000000000017941 */ /* 0x000fea0003800000 */
.L_x_7628:
        /* <DEDUP_REMOVED lines=22> */
.L_x_7633:
[----:B------:R-:W-:Y:S02]  /*0ee0*/  MOV R35, R0 ;  /* 0x0000000000237202 */ /* 0x000fe40000000f00 */
.L_x_7634:
[----:B------:R-:W-:Y:S05]  /*0ef0*/  BSYNC B1 ;  /* 0x0000000000017941 */ /* 0x000fea0003800000 */
.L_x_7632:
        /* <DEDUP_REMOVED lines=16> */
.L_x_7638:
[----:B------:R-:W-:Y:S05]  /*1000*/  BSYNC B2 ;  /* 0x0000000000027941 */ /* 0x000fea0003800000 */
.L_x_7637:
        /* <DEDUP_REMOVED lines=44> */
.L_x_7636:
[----:B------:R-:W-:Y:S05]  /*12d0*/  BSYNC B1 ;  /* 0x0000000000017941 */ /* 0x000fea0003800000 */
.L_x_7635:
        /* <DEDUP_REMOVED lines=19> */
.L_x_7640:
[----:B------:R-:W-:Y:S02]  /*1410*/  MOV R35, R0 ;  /* 0x0000000000237202 */ /* 0x000fe40000000f00 */
.L_x_7641:
[----:B------:R-:W-:Y:S05]  /*1420*/  BSYNC B1 ;  /* 0x0000000000017941 */ /* 0x000fea0003800000 */
.L_x_7639:
        /* <DEDUP_REMOVED lines=16> */
.L_x_7645:
[----:B------:R-:W-:Y:S05]  /*1530*/  BSYNC B2 ;  /* 0x0000000000027941 */ /* 0x000fea0003800000 */
.L_x_7644:
        /* <DEDUP_REMOVED lines=44> */
.L_x_7643:
[----:B------:R-:W-:Y:S05]  /*1800*/  BSYNC B1 ;  /* 0x0000000000017941 */ /* 0x000fea0003800000 */
.L_x_7642:
        /* <DEDUP_REMOVED lines=19> */
.L_x_7647:
[----:B------:R-:W-:Y:S02]  /*1940*/  MOV R35, R0 ;  /* 0x0000000000237202 */ /* 0x000fe40000000f00 */
.L_x_7648:
[----:B------:R-:W-:Y:S05]  /*1950*/  BSYNC B1 ;  /* 0x0000000000017941 */ /* 0x000fea0003800000 */
.L_x_7646:
        /* <DEDUP_REMOVED lines=16> */
.L_x_7652:
[----:B------:R-:W-:Y:S05]  /*1a60*/  BSYNC B2 ;  /* 0x0000000000027941 */ /* 0x000fea0003800000 */
.L_x_7651:
        /* <DEDUP_REMOVED lines=44> */
.L_x_7650:
[----:B------:R-:W-:Y:S05]  /*1d30*/  BSYNC B1 ;  /* 0x0000000000017941 */ /* 0x000fea0003800000 */
.L_x_7649:
[----:B------:R-:W0:Y:S01]  /*1d40*/  I2F.U32 R33, R35 ;  /* 0x0000002300217306 */ /* 0x000e220000201000 */
[----:B------:R-:W-:Y:S01]  /*1d50*/  FMUL.FTZ R11, R11, R41 ;  /* 0x000000290b0b7220 */ /* 0x000fe20000410000 */
[----:B------:R-:W-:Y:S01]  /*1d60*/  SEL R37, RZ, 0x100, P3 ;  /* 0x00000100ff257807 */ /* 0x000fe20001800000 */
[----:B------:R-:W-:Y:S01]  /*1d70*/  IMAD.MOV.U32 R44, RZ, RZ, 0x4 ;  /* 0x00000004ff2c7424 */ /* 0x000fe200078e00ff */
[----:B------:R-:W-:Y:S01]  /*1d80*/  IADD3 R47, R39, 0x20, RZ ;  /* 0x00000020272f7810 */ /* 0x000fe20007ffe0ff */
[----:B------:R-:W-:-:S02]  /*1d90*/  FMUL.FTZ R11, R11, c[0x0][0x1e8] ;  /* 0x00007a000b0b7a20 */ /* 0x000fc40000410000 */
[----:B------:R-:W-:-:S04]  /*1da0*/  IMAD.WIDE.U32 R48, R39, R34, c[0x0][0x188] ;  /* 0x0000620027307625 */ /* 0x000fc800078e0022 */
[----:B------:R-:W-:-:S04]  /*1db0*/  IMAD.WIDE.U32 R44, R39, R44, c[0x0][0x190] ;  /* 0x00006400272c7625 */ /* 0x000fc800078e002c */
        /* <DEDUP_REMOVED lines=8> */
[----:B------:R-:W-:-:S02]  /*1e40*/  @P1 LEA R42, P2, R47, c[0x0][0x180], 0x4 ;  /* 0x000060002f2a1a11 */ /* 0x000fc400078420ff */
[----:B------:R-:W-:Y:S01]  /*1e50*/  IADD3 R37, R32, R33, RZ ;  /* 0x0000002120257210 */ /* 0x000fe20007ffe0ff */
[C---:B------:R-:W-:Y:S01]  /*1e60*/  IMAD.WIDE.U32 R32, R47.reuse, R34, c[0x0][0x170] ;  /* 0x00005c002f207625 */ /* 0x040fe200078e0022 */
        /* <DEDUP_REMOVED lines=17> */
.L_x_7654:
[----:B0-----:R-:W-:Y:S02]  /*1f80*/  MOV R37, R0 ;  /* 0x0000000000257202 */ /* 0x001fe40000000f00 */
.L_x_7655:
[----:B------:R-:W-:Y:S05]  /*1f90*/  BSYNC B1 ;  /* 0x0000000000017941 */ /* 0x000fea0003800000 */
.L_x_7653:
        /* <DEDUP_REMOVED lines=16> */
.L_x_7659:
[----:B------:R-:W-:Y:S05]  /*20a0*/  BSYNC B2 ;  /* 0x0000000000027941 */ /* 0x000fea0003800000 */
.L_x_7658:
        /* <DEDUP_REMOVED lines=44> */
.L_x_7657:
[----:B------:R-:W-:Y:S05]  /*2370*/  BSYNC B1 ;  /* 0x0000000000017941 */ /* 0x000fea0003800000 */
.L_x_7656:
[----:B------:R-:W0:Y:S01]  /*2380*/  I2F.U32 R37, R37 ;  /* 0x0000002500257306 */ /* 0x000e220000201000 */
[----:B-----5:R-:W-:Y:S01]  /*2390*/  FMUL.FTZ R42, R32, R41 ;  /* 0x00000029202a7220 */ /* 0x020fe20000410000 */
[----:B------:R-:W-:Y:S01]  /*23a0*/  ISETP.NE.AND P2, PT, R51, 0x1, PT ;  /* 0x000000013300780c */ /* 0x000fe20003f45270 */
[----:B------:R-:W-:Y:S02]  /*23b0*/  BSSY B1, `(.L_x_7660) ;  /* 0x0000011000017945 */ /* 0x000fe40003800000 */
[----:B------:R-:W-:-:S02]  /*23c0*/  FMUL.FTZ R42, R42, c[0x0][0x1e8] ;  /* 0x00007a002a2a7a20 */ /* 0x000fc40000410000 */
        /* <DEDUP_REMOVED lines=14> */
.L_x_7661:
[----:B------:R-:W-:Y:S02]  /*24b0*/  MOV R37, R0 ;  /* 0x0000000000257202 */ /* 0x000fe40000000f00 */
.L_x_7662:
[----:B------:R-:W-:Y:S05]  /*24c0*/  BSYNC B1 ;  /* 0x0000000000017941 */ /* 0x000fea0003800000 */
.L_x_7660:
        /* <DEDUP_REMOVED lines=16> */
.L_x_7666:
[----:B------:R-:W-:Y:S05]  /*25d0*/  BSYNC B2 ;  /* 0x0000000000027941 */ /* 0x000fea0003800000 */
.L_x_7665:
        /* <DEDUP_REMOVED lines=44> */
.L_x_7664:
[----:B------:R-:W-:Y:S05]  /*28a0*/  BSYNC B1 ;  /* 0x0000000000017941 */ /* 0x000fea0003800000 */
.L_x_7663:
[----:B------:R-:W0:Y:S01]  /*28b0*/  I2F.U32 R37, R37 ;  /* 0x0000002500257306 */ /* 0x000e220000201000 */
[----:B------:R-:W-:Y:S01]  /*28c0*/  FMUL.FTZ R43, R33, R41 ;  /* 0x00000029212b7220 */ /* 0x000fe20000410000 */
        /* <DEDUP_REMOVED lines=17> */
.L_x_7668:
[----:B------:R-:W-:Y:S02]  /*29e0*/  MOV R50, R0 ;  /* 0x0000000000327202 */ /* 0x000fe40000000f00 */
.L_x_7669:
[----:B------:R-:W-:Y:S05]  /*29f0*/  BSYNC B1 ;  /* 0x0000000000017941 */ /* 0x000fea0003800000 */
.L_x_7667:
        /* <DEDUP_REMOVED lines=16> */
.L_x_7673:
[----:B------:R-:W-:Y:S05]  /*2b00*/  BSYNC B2 ;  /* 0x0000000000027941 */ /* 0x000fea0003800000 */
.L_x_7672:
        /* <DEDUP_REMOVED lines=44> */
.L_x_7671:
[----:B------:R-:W-:Y:S05]  /*2dd0*/  BSYNC B1 ;  /* 0x0000000000017941 */ /* 0x000fea0003800000 */
.L_x_7670:
        /* <DEDUP_REMOVED lines=19> */
.L_x_7675:
[----:B------:R-:W-:Y:S02]  /*2f10*/  MOV R50, R0 ;  /* 0x0000000000327202 */ /* 0x000fe40000000f00 */
.L_x_7676:
[----:B------:R-:W-:Y:S05]  /*2f20*/  BSYNC B1 ;  /* 0x0000000000017941 */ /* 0x000fea0003800000 */
.L_x_7674:
        /* <DEDUP_REMOVED lines=16> */
.L_x_7680:
[----:B------:R-:W-:Y:S05]  /*3030*/  BSYNC B2 ;  /* 0x0000000000027941 */ /* 0x000fea0003800000 */
.L_x_7679:
        /* <DEDUP_REMOVED lines=44> */
.L_x_7678:
[----:B------:R-:W-:Y:S05]  /*3300*/  BSYNC B1 ;  /* 0x0000000000017941 */ /* 0x000fea0003800000 */
.L_x_7677:
[----:B------:R0:W1:Y:S01]  /*3310*/  I2F.U32 R43, R50 ;  /* 0x00000032002b7306 */ /* 0x0000620000201000 */
[----:B------:R-:W-:Y:S01]  /*3320*/  FMUL.FTZ R35, R35, R41 ;  /* 0x0000002923237220 */ /* 0x000fe20000410000 */
[----:B------:R-:W-:Y:S02]  /*3330*/  SEL R48, RZ, 0x100, P2 ;  /* 0x00000100ff307807 */ /* 0x000fe40001000000 */
[----:B------:R-:W-:Y:S01]  /*3340*/  SHF.R.U32.HI R41, RZ, 0x1c, R47 ;  /* 0x0000001cff297819 */ /* 0x000fe2000001162f */
[----:B------:R-:W-:Y:S01]  /*3350*/  FMUL.FTZ R35, R35, c[0x0][0x1e8] ;  /* 0x00007a0023237a20 */ /* 0x000fe20000410000 */
[----:B------:R-:W-:-:S02]  /*3360*/  SEL R49, RZ, 0x1, P1 ;  /* 0x00000001ff317807 */ /* 0x000fc40000800000 */
[----:B------:R-:W-:Y:S01]  /*3370*/  ISETP.NE.AND P1, PT, R40, RZ, PT ;  /* 0x000000ff2800720c */ /* 0x000fe20003f25270 */
[----:B0-----:R-:W-:-:S04]  /*3380*/  FADD.FTZ R50, RZ, R8 ;  /* 0x00000008ff327221 */ /* 0x001fc80000010000 */
[----:B------:R-:W-:Y:S02]  /*3390*/  FADD.FTZ R51, R9, R50 ;  /* 0x0000003209337221 */ /* 0x000fe40000010000 */
[----:B-1----:R-:W-:Y:S02]  /*33a0*/  FFMA.FTZ R43, R43, R46, 1.1641532182693481445e-10 ;  /* 0x2f0000002b2b7423 */ /* 0x002fe4000001002e */
[----:B------:R-:W-:-:S03]  /*33b0*/  IMAD.SHL.U32 R46, R47, 0x10, RZ ;  /* 0x000000102f2e7824 */ /* 0x000fc600078e00ff */
[----:B------:R-:W-:Y:S02]  /*33c0*/  FSETP.GTU.FTZ.AND P4, PT, R43, c[0x0][0x1e4], PT ;  /* 0x000079002b007a0b */ /* 0x000fe40003f9c000 */
[----:B------:R-:W-:Y:S02]  /*33d0*/  SEL R43, RZ, 0x10000, P3 ;  /* 0x00010000ff2b7807 */ /* 0x000fe40001800000 */
[----:B------:R-:W-:Y:S02]  /*33e0*/  FSEL R35, R35, RZ, !P4 ;  /* 0x000000ff23237208 */ /* 0x000fe40006000000 */
[----:B------:R-:W-:Y:S02]  /*33f0*/  SEL R42, RZ, 0x1000000, P4 ;  /* 0x01000000ff2a7807 */ /* 0x000fe40002000000 */
[----:B------:R-:W-:Y:S01]  /*3400*/  IADD3 R44, P5, R46, c[0x0][0x188], RZ ;  /* 0x000062002e2c7a10 */ /* 0x000fe20007fbe0ff */
[----:B------:R-:W-:Y:S01]  /*3410*/  @P0 FADD.FTZ R35, R15, R35 ;  /* 0x000000230f230221 */ /* 0x000fe20000010000 */
[----:B------:R-:W-:-:S02]  /*3420*/  IADD3 R48, R48, R42, R43 ;  /* 0x0000002a30307210 */ /* 0x000fc40007ffe02b */
[----:B------:R-:W-:Y:S02]  /*3430*/  LEA R42, P0, R47, c[0x0][0x190], 0x2 ;  /* 0x000064002f2a7a11 */ /* 0x000fe400078010ff */
[----:B------:R-:W-:Y:S02]  /*3440*/  IADD3.X R45, R41, c[0x0][0x18c], RZ, P5, !PT ;  /* 0x00006300292d7a10 */ /* 0x000fe40002ffe4ff */
[----:B------:R-:W-:Y:S02]  /*3450*/  LEA.HI.X R43, R47, c[0x0][0x194], RZ, 0x2, P0 ;  /* 0x000065002f2b7a11 */ /* 0x000fe400000f14ff */
[----:B------:R-:W-:Y:S01]  /*3460*/  IADD3 R49, R48, R49, RZ ;  /* 0x0000003130317210 */ /* 0x000fe20007ffe0ff */
[----:B------:R0:W-:Y:S01]  /*3470*/  STG.E.128 [R44.64], R32 ;  /* 0x000000202c007986 */ /* 0x0001e2000c101d06 */
[----:B------:R-:W-:-:S03]  /*3480*/  FADD.FTZ R48, R10, R51 ;  /* 0x000000330a307221 */ /* 0x000fc60000010000 */
        /* <DEDUP_REMOVED lines=8> */
.L_x_7685:
        /* <DEDUP_REMOVED lines=36> */
.L_x_7686:
[----:B------:R-:W-:Y:S01]  /*3750*/  FMUL.FTZ R42, R49, R49 ;  /* 0x00000031312a7220 */ /* 0x000fe20000410000 */
[----:B------:R-:W-:Y:S01]  /*3760*/  ISETP.NE.AND P0, PT, RZ, UR8, PT ;  /* 0x00000008ff007c0c */ /* 0x000fe2000bf05270 */
[----:B------:R-:W-:Y:S01]  /*3770*/  IMAD.MOV.U32 R45, RZ, RZ, c[0x0][0x1e0] ;  /* 0x00007800ff2d7624 */ /* 0x000fe200078e00ff */
[----:B------:R-:W-:Y:S01]  /*3780*/  MOV R44, 0x4 ;  /* 0x00000004002c7802 */ /* 0x000fe20000000f00 */
[----:B01----:R-:W-:Y:S01]  /*3790*/  FADD.FTZ R40, R47, R40 ;  /* 0x000000282f287221 */ /* 0x003fe20000010000 */
[----:B------:R-:W-:Y:S02]  /*37a0*/  FSEL R43, R42, RZ, P0 ;  /* 0x000000ff2a2b7208 */ /* 0x000fe40000000000 */
[----:B------:R-:W-:Y:S01]  /*37b0*/  FSEL R47, R49, RZ, !P0 ;  /* 0x000000ff312f7208 */ /* 0x000fe20004000000 */
[----:B------:R-:W-:-:S04]  /*37c0*/  FFMA.FTZ R40, R40, R45, c[0x0][0x228] ;  /* 0x00008a0028287623 */ /* 0x000fc8000001002d */
[----:B------:R-:W-:Y:S01]  /*37d0*/  FADD.FTZ R45, R40, R43 ;  /* 0x0000002b282d7221 */ /* 0x000fe20000010000 */
[----:B------:R-:W-:Y:S01]  /*37e0*/  IADD3 R40, P0, R46, c[0x0][0x208], RZ ;  /* 0x000082002e287a10 */ /* 0x000fe20007f1e0ff */
[----:B------:R-:W-:-:S03]  /*37f0*/  @!P1 IMAD.WIDE R42, R7, R44, c[0x0][0x1a0] ;  /* 0x00006800072a9625 */ /* 0x000fc600078e022c */
[----:B------:R-:W-:Y:S01]  /*3800*/  IADD3.X R41, R41, c[0x0][0x20c], RZ, P0, !PT ;  /* 0x0000830029297a10 */ /* 0x000fe200007fe4ff */
[----:B------:R-:W0:Y:S01]  /*3810*/  MUFU.RSQ R45, R45 ;  /* 0x0000002d002d7308 */ /* 0x000e220000001400 */
[--C-:B------:R-:W-:Y:S01]  /*3820*/  FADD.FTZ R8, R8, -R47.reuse ;  /* 0x8000002f08087221 */ /* 0x100fe20000010000 */
[----:B------:R1:W-:Y:S01]  /*3830*/  @!P1 STG.E [R42.64], R49 ;  /* 0x000000312a009986 */ /* 0x0003e2000c101906 */
[--C-:B------:R-:W-:Y:S02]  /*3840*/  FADD.FTZ R10, R10, -R47.reuse ;  /* 0x8000002f0a0a7221 */ /* 0x100fe40000010000 */
[--C-:B------:R-:W-:Y:S02]  /*3850*/  FADD.FTZ R52, R32, -R47.reuse ;  /* 0x8000002f20347221 */ /* 0x100fe40000010000 */
[--C-:B------:R-:W-:Y:S02]  /*3860*/  FADD.FTZ R34, R34, -R47.reuse ;  /* 0x8000002f22227221 */ /* 0x100fe40000010000 */
[----:B------:R-:W-:-:S02]  /*3870*/  FADD.FTZ R48, R9, -R47 ;  /* 0x8000002f09307221 */ /* 0x000fc40000010000 */
[--C-:B------:R-:W-:Y:S02]  /*3880*/  FADD.FTZ R50, R11, -R47.reuse ;  /* 0x8000002f0b327221 */ /* 0x100fe40000010000 */
[----:B------:R-:W-:Y:S02]  /*3890*/  IMAD.MOV.U32 R46, RZ, RZ, 0x10 ;  /* 0x00000010ff2e7424 */ /* 0x000fe400078e00ff */
[--C-:B------:R-:W-:Y:S02]  /*38a0*/  FADD.FTZ R32, R33, -R47.reuse ;  /* 0x8000002f21207221 */ /* 0x100fe40000010000 */
[----:B------:R-:W-:Y:S02]  /*38b0*/  FADD.FTZ R35, R35, -R47 ;  /* 0x8000002f23237221 */ /* 0x000fe40000010000 */
[C---:B0-----:R-:W-:Y:S02]  /*38c0*/  FMUL.FTZ R33, R45.reuse, R8 ;  /* 0x000000082d217220 */ /* 0x041fe40000410000 */
[----:B------:R-:W-:-:S02]  /*38d0*/  FMUL.FTZ R9, R45, R10 ;  /* 0x0000000a2d097220 */ /* 0x000fc40000410000 */
[----:B-1----:R-:W-:Y:S02]  /*38e0*/  FMUL.FTZ R49, R45, R34 ;  /* 0x000000222d317220 */ /* 0x002fe40000410000 */
[----:B------:R-:W-:-:S04]  /*38f0*/  IMAD.WIDE.U32 R42, R39, R46, c[0x0][0x208] ;  /* 0x00008200272a7625 */ /* 0x000fc800078e002e */
[C---:B------:R-:W-:Y:S02]  /*3900*/  FMUL.FTZ R48, R45.reuse, R48 ;  /* 0x000000302d307220 */ /* 0x040fe40000410000 */
[C---:B------:R-:W-:Y:S02]  /*3910*/  FMUL.FTZ R50, R45.reuse, R50 ;  /* 0x000000322d327220 */ /* 0x040fe40000410000 */
[C---:B------:R-:W-:Y:S02]  /*3920*/  FMUL.FTZ R32, R45.reuse, R32 ;  /* 0x000000202d207220 */ /* 0x040fe40000410000 */
        /* <DEDUP_REMOVED lines=18> */
.L_x_7683:
[----:B------:R-:W-:Y:S05]  /*3a50*/  BSYNC B0 ;  /* 0x0000000000007941 */ /* 0x000fea0003800000 */
.L_x_7624:
[----:B------:R-:W-:Y:S05]  /*3a60*/  EXIT ;  /* 0x000000000000794d */ /* 0x000fea0003800000 */
.L_x_7681:
[----:B-1----:R-:W-:Y:S01]  /*3a70*/  HFMA2.MMA R47, -RZ, RZ, 0, 5.9604644775390625e-08 ;  /* 0x00000001ff2f7435 */ /* 0x002fe200000001ff */
[----:B------:R-:W-:Y:S01]  /*3a80*/  IMAD.MOV.U32 R45, RZ, RZ, 0x1f ;  /* 0x0000001fff2d7424 */ /* 0x000fe200078e00ff */
[----:B------:R-:W-:Y:S02]  /*3a90*/  MOV R44, 0xffffffff ;  /* 0xffffffff002c7802 */ /* 0x000fe40000000f00 */
[----:B------:R-:W-:Y:S02]  /*3aa0*/  MOV R42, 0x3ac0 ;  /* 0x00003ac0002a7802 */ /* 0x000fe40000000f00 */
[----:B------:R-:W-:Y:S05]  /*3ab0*/  CALL.REL.NOINC `($__internal_153_$__cuda_sm70_shflsync_bfly_p) ;  /* 0x000004a000007944 */ /* 0x000fea0003c00000 */
[----:B01----:R-:W-:Y:S05]  /*3ac0*/  BRA `(.L_x_7685) ;  /* 0xfffffa4000007947 */ /* 0x003fea000383ffff */
.L_x_7682:
[----:B------:R-:W-:Y:S01]  /*3ad0*/  HFMA2.MMA R47, -RZ, RZ, 0, 1.1920928955078125e-07 ;  /* 0x00000002ff2f7435 */ /* 0x000fe200000001ff */
[----:B0-----:R-:W-:Y:S01]  /*3ae0*/  IMAD.MOV.U32 R40, RZ, RZ, R51 ;  /* 0x000000ffff287224 */ /* 0x001fe200078e0033 */
[----:B------:R-:W-:Y:S01]  /*3af0*/  MOV R44, 0xffffffff ;  /* 0xffffffff002c7802 */ /* 0x000fe20000000f00 */
[----:B------:R-:W-:Y:S01]  /*3b00*/  IMAD.MOV.U32 R45, RZ, RZ, 0x1f ;  /* 0x0000001fff2d7424 */ /* 0x000fe200078e00ff */
[----:B------:R-:W-:Y:S02]  /*3b10*/  MOV R42, 0x3b30 ;  /* 0x00003b30002a7802 */ /* 0x000fe40000000f00 */
[----:B------:R-:W-:Y:S05]  /*3b20*/  CALL.REL.NOINC `($__internal_153_$__cuda_sm70_shflsync_bfly_p) ;  /* 0x0000043000007944 */ /* 0x000fea0003c00000 */
[----:B0-----:R-:W-:Y:S01]  /*3b30*/  HFMA2.MMA R45, -RZ, RZ, 0, 1.847743988037109375e-06 ;  /* 0x0000001fff2d7435 */ /* 0x001fe200000001ff */
[----:B-1----:R-:W-:Y:S01]  /*3b40*/  FADD.FTZ R40, R51, R44 ;  /* 0x0000002c33287221 */ /* 0x002fe20000010000 */
[----:B------:R-:W-:Y:S01]  /*3b50*/  MOV R42, 0x3b90 ;  /* 0x00003b90002a7802 */ /* 0x000fe20000000f00 */
[----:B------:R-:W-:-:S02]  /*3b60*/  IMAD.MOV.U32 R47, RZ, RZ, 0x4 ;  /* 0x00000004ff2f7424 */ /* 0x000fc400078e00ff */
[----:B------:R-:W-:Y:S02]  /*3b70*/  IMAD.MOV.U32 R44, RZ, RZ, -0x1 ;  /* 0xffffffffff2c7424 */ /* 0x000fe400078e00ff */
[----:B------:R-:W-:Y:S05]  /*3b80*/  CALL.REL.NOINC `($__internal_153_$__cuda_sm70_shflsync_bfly_p) ;  /* 0x000003d000007944 */ /* 0x000fea0003c00000 */
[----:B01----:R-:W-:Y:S01]  /*3b90*/  FADD.FTZ R40, R40, R44 ;  /* 0x0000002c28287221 */ /* 0x003fe20000010000 */
[----:B------:R-:W-:Y:S01]  /*3ba0*/  MOV R47, 0x8 ;  /* 0x00000008002f7802 */ /* 0x000fe20000000f00 */
[----:B------:R-:W-:Y:S01]  /*3bb0*/  IMAD.MOV.U32 R45, RZ, RZ, 0x1f ;  /* 0x0000001fff2d7424 */ /* 0x000fe200078e00ff */
[----:B------:R-:W-:Y:S02]  /*3bc0*/  MOV R44, 0xffffffff ;  /* 0xffffffff002c7802 */ /* 0x000fe40000000f00 */
[----:B------:R-:W-:Y:S02]  /*3bd0*/  MOV R42, 0x3bf0 ;  /* 0x00003bf0002a7802 */ /* 0x000fe40000000f00 */
[----:B------:R-:W-:Y:S05]  /*3be0*/  CALL.REL.NOINC `($__internal_153_$__cuda_sm70_shflsync_bfly_p) ;  /* 0x0000037000007944 */ /* 0x000fea0003c00000 */
[----:B0-----:R-:W-:Y:S01]  /*3bf0*/  HFMA2.MMA R45, -RZ, RZ, 0, 1.847743988037109375e-06 ;  /* 0x0000001fff2d7435 */ /* 0x001fe200000001ff */
[----:B-1----:R-:W-:Y:S01]  /*3c00*/  FADD.FTZ R40, R40, R44 ;  /* 0x0000002c28287221 */ /* 0x002fe20000010000 */
[----:B------:R-:W-:Y:S01]  /*3c10*/  MOV R42, 0x3c50 ;  /* 0x00003c50002a7802 */ /* 0x000fe20000000f00 */
[----:B------:R-:W-:Y:S02]  /*3c20*/  IMAD.MOV.U32 R47, RZ, RZ, 0x10 ;  /* 0x00000010ff2f7424 */ /* 0x000fe400078e00ff */
[----:B------:R-:W-:-:S02]  /*3c30*/  IMAD.MOV.U32 R44, RZ, RZ, -0x1 ;  /* 0xffffffffff2c7424 */ /* 0x000fc400078e00ff */
[----:B------:R-:W-:Y:S05]  /*3c40*/  CALL.REL.NOINC `($__internal_153_$__cuda_sm70_shflsync_bfly_p) ;  /* 0x0000031000007944 */ /* 0x000fea0003c00000 */
        /* <DEDUP_REMOVED lines=41> */
[----:B01----:R-:W-:Y:S01]  /*3ee0*/  FADD.FTZ R40, R40, R44 ;  /* 0x0000002c28287221 */ /* 0x003fe20000010000 */
[----:B------:R-:W-:Y:S01]  /*3ef0*/  MOV R47, 0x10 ;  /* 0x00000010002f7802 */ /* 0x000fe20000000f00 */
[----:B------:R-:W-:Y:S01]  /*3f00*/  IMAD.MOV.U32 R45, RZ, RZ, 0x1f ;  /* 0x0000001fff2d7424 */ /* 0x000fe200078e00ff */
[----:B------:R-:W-:-:S02]  /*3f10*/  MOV R44, 0xffffffff ;  /* 0xffffffff002c7802 */ /* 0x000fc40000000f00 */
[----:B------:R-:W-:Y:S02]  /*3f20*/  MOV R42, 0x3f40 ;  /* 0x00003f40002a7802 */ /* 0x000fe40000000f00 */
[----:B------:R-:W-:Y:S05]  /*3f30*/  CALL.REL.NOINC `($__internal_153_$__cuda_sm70_shflsync_bfly_p) ;  /* 0x0000002000007944 */ /* 0x000fea0003c00000 */
[----:B01----:R-:W-:Y:S01]  /*3f40*/  IMAD.MOV.U32 R47, RZ, RZ, R44 ;  /* 0x000000ffff2f7224 */ /* 0x003fe200078e002c */
[----:B------:R-:W-:Y:S05]  /*3f50*/  BRA `(.L_x_7686) ;  /* 0xfffff7f000007947 */ /* 0x000fea000383ffff */
        .weak           $__internal_153_$__cuda_sm70_shflsync_bfly_p
        .type           $__internal_153_$__cuda_sm70_shflsync_bfly_p,@function
        .size           $__internal_153_$__cuda_sm70_shflsync_bfly_p,(.L_x_8341 - $__internal_153_$__cuda_sm70_shflsync_bfly_p)
$__internal_153_$__cuda_sm70_shflsync_bfly_p:
[----:B------:R-:W-:Y:S01]  /*3f60*/  HFMA2.MMA R43, -RZ, RZ, 0, 0 ;  /* 0x00000000ff2b7435 */ /* 0x000fe200000001ff */
[----:B------:R-:W-:Y:S04]  /*3f70*/  WARPSYNC R44 ;  /* 0x0000002c00007348 */ /* 0x000fe80003800000 */
[----:B------:R0:W1:Y:S01]  /*3f80*/  SHFL.BFLY PT, R44, R40, R47, R45 ;  /* 0x0c00002f282c7389 */ /* 0x00006200000e002d */
[----:B------:R-:W-:Y:S05]  /*3f90*/  RET.REL.NODEC R42 `(_ZN10layer_norm13ln_fwd_kernelINS_13Kernel_traitsIfffffjLj256ELj1ELj4ELj1ELj16ENS_18Kernel_traits_baseILj256EfffffjLj128EEEEELb1ELb0ELb0ELb1EEEvNS_9FwdParamsE) ;  /* 0xffffc0602a007950 */ /* 0x000fea0003c3ffff */
.L_x_7687:
        /* <DEDUP_REMOVED lines=14> */
.L_x_8341:


//--------------------- .text._ZN10layer_norm13ln_fwd_kernelINS_13Kernel_traitsIfffffjLj256ELj1ELj4ELj1ELj16ENS_18Kernel_traits_baseILj256EfffffjLj128EEEEELb1ELb0ELb1ELb0EEEvNS_9FwdParamsE --------------------------
	.section	.text._ZN10layer_norm13ln_fwd_kernelINS_13Kernel_traitsIfffffjLj256ELj1ELj4ELj1ELj16ENS_18Kernel_traits_baseILj256EfffffjLj128EEEEELb1ELb0ELb1ELb0EEEvNS_9FwdParamsE,"ax",@progbits
	.sectioninfo	@"SHI_REGISTERS=62"
	.align	128
        .global         _ZN10layer_norm13ln_fwd_kernelINS_13Kernel_traitsIfffffjLj256ELj1ELj4ELj1ELj16ENS_18Kernel_traits_baseILj256EfffffjLj128EEEEELb1ELb0ELb1ELb0EEEvNS_9FwdParamsE
        .type           _ZN10layer_norm13ln_fwd_kernelINS_13Kernel_traitsIfffffjLj256ELj1ELj4ELj1ELj16ENS_18Kernel_traits_baseILj256EfffffjLj128EEEEELb1ELb0ELb1ELb0EEEvNS_9FwdParamsE,@function
        .size           _ZN10layer_norm13ln_fwd_kernelINS_13Kernel_traitsIfffffjLj256ELj1ELj4ELj1ELj16ENS_18Kernel_traits_baseILj256EfffffjLj128EEEEELb1ELb0ELb1ELb0EEEvNS_9FwdParamsE,(.L_x_8342 - _ZN10layer_norm13ln_fwd_kernelINS_13Kernel_traitsIfffffjLj256ELj1ELj4ELj1ELj16ENS_18Kernel_traits_baseILj256EfffffjLj128EEEEELb1ELb0ELb1ELb0EEEvNS_9FwdParamsE)
        .other          _ZN10layer_norm13ln_fwd_kernelINS_13Kernel_traitsIfffffjLj256ELj1ELj4ELj1ELj16ENS_18Kernel_traits_baseILj256EfffffjLj128EEEEELb1ELb0ELb1ELb0EEEvNS_9FwdParamsE,@"STO_CUDA_ENTRY STV_DEFAULT"
_ZN10layer_norm13ln_fwd_kernelINS_13Kernel_traitsIfffffjLj256ELj1ELj4ELj1ELj16ENS_18Kernel_traits_baseILj256EfffffjLj128EEEEELb1ELb0ELb1ELb0EEEvNS_9FwdParamsE:
.text._ZN10layer_norm13ln_fwd_kernelINS_13Kernel_traitsIfffffjLj256ELj1ELj4ELj1ELj16ENS_18Kernel_traits_baseILj256EfffffjLj128EEEEELb1ELb0ELb1ELb0EEEvNS_9FwdParamsE:
        /* <DEDUP_REMOVED lines=41> */
.L_x_7689:
[----:B------:R-:W-:Y:S05]  /*0290*/  BSYNC B0 ;  /* 0x0000000000007941 */ /* 0x000fea0003800000 */
.L_x_7688:
        /* <DEDUP_REMOVED lines=12> */
.L_x_7691:
[----:B------:R-:W-:Y:S05]  /*0360*/  BSYNC B0 ;  /* 0x0000000000007941 */ /* 0x000fea0003800000 */
.L_x_7690:
[----:B------:R-:W-:Y:S01]  /*0370*/  @P1 IMAD.X R25, RZ, RZ, R7, P5 ;  /* 0x000000ffff191224 */ /* 0x000fe200028e0607 */
[----:B------:R-:W-:Y:S06]  /*0380*/  @P4 EXIT ;  /* 0x000000000000494d */ /* 0x000fec0003800000 */
[--C-:B------:R-:W-:Y:S01]  /*0390*/  SHF.R.U64 R6, R24, 0x2, R25.reuse ;  /* 0x0000000218067819 */ /* 0x100fe20000001219 */
[C---:B------:R-:W-:Y:S01]  /*03a0*/  IMAD.HI.U32 R0, R5.reuse, -0x326172a9, RZ ;  /* 0xcd9e8d5705007827 */ /* 0x040fe200078e00ff */
[----:B------:R-:W-:Y:S01]  /*03b0*/  SHF.R.U32.HI R7, RZ, 0x2, R25 ;  /* 0x00000002ff077819 */ /* 0x000fe20000011619 */
[----:B------:R-:W-:Y:S01]  /*03c0*/  UIADD3 UR10, UR5, -0x4498517b, URZ ;  /* 0xbb67ae85050a7890 */ /* 0x000fe2000fffe03f */
[----:B------:R-:W-:Y:S01]  /*03d0*/  BSSY B0, `(.L_x_7692) ;  /* 0x00003e3000007945 */ /* 0x000fe20003800000 */
[----:B0-----:R-:W-:Y:S01]  /*03e0*/  IMAD.HI.U32 R2, R6, -0x2daee0ad, RZ ;  /* 0xd2511f5306027827 */ /* 0x001fe200078e00ff */
[----:B------:R-:W-:Y:S01]  /*03f0*/  LOP3.LUT R0, R0, UR4, R7, 0x96, !PT ;  /* 0x0000000400007c12 */ /* 0x000fe2000f8e9607 */
[----:B------:R-:W-:Y:S01]  /*0400*/  UIADD3 UR9, UR4, -0x61c88647, URZ ;  /* 0x9e3779b904097890 */ /* 0x000fe2000fffe03f */
[----:B------:R-:W-:Y:S01]  /*0410*/  LOP3.LUT R49, R24, 0x3, RZ, 0xc0, !PT ;  /* 0x0000000318317812 */ /* 0x000fe200078ec0ff */
[----:B------:R-:W-:Y:S01]  /*0420*/  IMAD R25, R6, -0x2daee0ad, RZ ;  /* 0xd2511f5306197824 */ /* 0x000fe200078e02ff */
[----:B------:R-:W-:Y:S01]  /*0430*/  LOP3.LUT R2, R2, UR5, RZ, 0x3c, !PT ;  /* 0x0000000502027c12 */ /* 0x000fe2000f8e3cff */
[----:B------:R-:W-:Y:S01]  /*0440*/  IMAD.HI.U32 R28, R0, -0x2daee0ad, RZ ;  /* 0xd2511f53001c7827 */ /* 0x000fe200078e00ff */
[----:B------:R-:W-:Y:S01]  /*0450*/  UIADD3 UR11, UR4, 0x3c6ef372, URZ ;  /* 0x3c6ef372040b7890 */ /* 0x000fe2000fffe03f */
[----:B------:R-:W-:Y:S01]  /*0460*/  MOV R45, RZ ;  /* 0x000000ff002d7202 */ /* 0x000fe20000000f00 */
        /* <DEDUP_REMOVED lines=10> */
[----:B------:R-:W-:Y:S01]  /*0510*/  UIADD3 UR16, UR5, -0x126145ec, URZ ;  /* 0xed9eba1405107890 */ /* 0x000fe2000fffe03f */
        /* <DEDUP_REMOVED lines=56> */
[----:B------:R-:W-:Y:S02]  /*08a0*/  IMAD R50, R25, -0x2daee0ad, RZ ;  /* 0xd2511f5319327824 */ /* 0x000fe400078e02ff */
.L_x_7778:
[----:B------:R-:W-:-:S04]  /*08b0*/  IMAD.MOV.U32 R43, RZ, RZ, 0x4 ;  /* 0x00000004ff2b7424 */ /* 0x000fc800078e00ff */
[----:B------:R-:W-:-:S05]  /*08c0*/  IMAD.WIDE R54, R44, R43, c[0x0][0x1d0] ;  /* 0x000074002c367625 */ /* 0x000fca00078e022b */
[----:B------:R0:W2:Y:S04]  /*08d0*/  LDG.E R42, [R54.64] ;  /* 0x00000006362a7981 */ /* 0x0000a8000c1e1900 */
[----:B------:R-:W1:Y:S01]  /*08e0*/  S2R R53, SR_TID.X ;  /* 0x0000000000357919 */ /* 0x000e620000002100 */
[C---:B------:R-:W-:Y:S02]  /*08f0*/  IMAD R56, R44.reuse, c[0x0][0x168], RZ ;  /* 0x00005a002c387a24 */ /* 0x040fe400078e02ff */
[----:B------:R-:W-:Y:S01]  /*0900*/  IMAD.WIDE R40, R44, R43, c[0x0][0x1d8] ;  /* 0x000076002c287625 */ /* 0x000fe200078e022b */
[----:B------:R-:W-:Y:S04]  /*0910*/  BSSY B1, `(.L_x_7693) ;  /* 0x0000195000017945 */ /* 0x000fe80003800000 */
[----:B-----5:R1:W5:Y:S01]  /*0920*/  LDG.E R52, [R40.64] ;  /* 0x0000000628347981 */ /* 0x020362000c1e1900 */
[----:B0-----:R-:W-:Y:S01]  /*0930*/  IMAD.MOV.U32 R54, RZ, RZ, RZ ;  /* 0x000000ffff367224 */ /* 0x001fe200078e00ff */
[----:B-1----:R-:W-:-:S02]  /*0940*/  LOP3.LUT R40, R53, 0x1f, RZ, 0xc0, !PT ;  /* 0x0000001f35287812 */ /* 0x002fc400078ec0ff */
        /* <DEDUP_REMOVED lines=9> */
[----:B------:R-:W-:Y:S01]  /*09e0*/  SHF.R.S32.HI R57, RZ, 0x1f, R44 ;  /* 0x0000001fff397819 */ /* 0x000fe2000001142c */
[----:B------:R-:W-:Y:S05]  /*09f0*/  @!P2 BRA `(.L_x_7694) ;  /* 0x000018600000a947 */ /* 0x000fea0003800000 */
[----:B------:R-:W-:Y:S01]  /*0a00*/  ISETP.NE.U32.AND P0, PT, RZ, c[0x0][0x180], PT ;  /* 0x00006000ff007a0c */ /* 0x000fe20003f05070 */
[----:B------:R-:W-:-:S03]  /*0a10*/  @P4 IMAD.MOV.U32 R41, RZ, RZ, 0x10 ;  /* 0x00000010ff294424 */ /* 0x000fc600078e00ff */
[----:B------:R-:W-:Y:S01]  /*0a20*/  ISETP.NE.AND.EX P0, PT, RZ, c[0x0][0x184], PT, P0 ;  /* 0x00006100ff007a0c */ /* 0x000fe20003f05300 */
[----:B------:R-:W-:-:S05]  /*0a30*/  @P4 IMAD.WIDE.U32 R40, R54, R41, c[0x0][0x170] ;  /* 0x00005c0036284625 */ /* 0x000fca00078e0029 */
[----:B------:R0:W5:Y:S07]  /*0a40*/  @P4 LDG.E.128 R28, [R40.64] ;  /* 0x00000006281c4981 */ /* 0x00016e000c1e1d00 */
        /* <DEDUP_REMOVED lines=22> */
.L_x_7698:
[----:B------:R-:W-:Y:S02]  /*0bb0*/  MOV R56, R2 ;  /* 0x0000000200387202 */ /* 0x000fe40000000f00 */
.L_x_7699:
[----:B------:R-:W-:Y:S05]  /*0bc0*/  BSYNC B3 ;  /* 0x0000000000037941 */ /* 0x000fea0003800000 */
.L_x_7697:
        /* <DEDUP_REMOVED lines=16> */
.L_x_7703:
[----:B------:R-:W-:Y:S05]  /*0cd0*/  BSYNC B4 ;  /* 0x0000000000047941 */ /* 0x000fea0003800000 */
.L_x_7702:
        /* <DEDUP_REMOVED lines=43> */
.L_x_7701:
[----:B------:R-:W-:Y:S05]  /*0f90*/  BSYNC B3 ;  /* 0x0000000000037941 */ /* 0x000fea0003800000 */
.L_x_7700:
        /* <DEDUP_REMOVED lines=9> */
.L_x_7696:
[----:B0-----:R-:W-:Y:S05]  /*1030*/  BSYNC B2 ;  /* 0x0000000000027941 */ /* 0x001fea0003800000 */
.L_x_7695:
        /* <DEDUP_REMOVED lines=18> */
.L_x_7707:
[----:B------:R-:W-:Y:S02]  /*1160*/  IMAD.MOV.U32 R49, RZ, RZ, R2 ;  /* 0x000000ffff317224 */ /* 0x000fe400078e0002 */
.L_x_7708:
[----:B------:R-:W-:Y:S05]  /*1170*/  BSYNC B3 ;  /* 0x0000000000037941 */ /* 0x000fea0003800000 */
.L_x_7706:
        /* <DEDUP_REMOVED lines=16> */
.L_x_7712:
[----:B------:R-:W-:Y:S05]  /*1280*/  BSYNC B4 ;  /* 0x0000000000047941 */ /* 0x000fea0003800000 */
.L_x_7711:
        /* <DEDUP_REMOVED lines=43> */
.L_x_7710:
[----:B------:R-:W-:Y:S05]  /*1540*/  BSYNC B3 ;  /* 0x0000000000037941 */ /* 0x000fea0003800000 */
.L_x_7709:
        /* <DEDUP_REMOVED lines=9> */
.L_x_7705:
[----:B------:R-:W-:Y:S05]  /*15e0*/  BSYNC B2 ;  /* 0x0000000000027941 */ /* 0x000fea0003800000 */
.L_x_7704:
        /* <DEDUP_REMOVED lines=18> */
.L_x_7716:
[----:B------:R-:W-:Y:S02]  /*1710*/  IMAD.MOV.U32 R56, RZ, RZ, R2 ;  /* 0x000000ffff387224 */ /* 0x000fe400078e0002 */
.L_x_7717:
[----:B------:R-:W-:Y:S05]  /*1720*/  BSYNC B3 ;  /* 0x0000000000037941 */ /* 0x000fea0003800000 */
.L_x_7715:
        /* <DEDUP_REMOVED lines=16> */
.L_x_7721:
[----:B------:R-:W-:Y:S05]  /*1830*/  BSYNC B4 ;  /* 0x0000000000047941 */ /* 0x000fea0003800000 */
.L_x_7720:
        /* <DEDUP_REMOVED lines=43> */
.L_x_7719:
[----:B------:R-:W-:Y:S05]  /*1af0*/  BSYNC B3 ;  /* 0x0000000000037941 */ /* 0x000fea0003800000 */
.L_x_7718:
        /* <DEDUP_REMOVED lines=9> */
.L_x_7714:
[----:B------:R-:W-:Y:S05]  /*1b90*/  BSYNC B2 ;  /* 0x0000000000027941 */ /* 0x000fea0003800000 */
.L_x_7713:
        /* <DEDUP_REMOVED lines=18> */
.L_x_7725:
[----:B------:R-:W-:Y:S02]  /*1cc0*/  MOV R56, R2 ;  /* 0x0000000200387202 */ /* 0x000fe40000000f00 */
.L_x_7726:
[----:B------:R-:W-:Y:S05]  /*1cd0*/  BSYNC B3 ;  /* 0x0000000000037941 */ /* 0x000fea0003800000 */
.L_x_7724:
        /* <DEDUP_REMOVED lines=16> */
.L_x_7730:
[----:B------:R-:W-:Y:S05]  /*1de0*/  BSYNC B4 ;  /* 0x0000000000047941 */ /* 0x000fea0003800000 */
.L_x_7729:
        /* <DEDUP_REMOVED lines=42> */
.L_x_7728:
[----:B------:R-:W-:Y:S05]  /*2090*/  BSYNC B3 ;  /* 0x0000000000037941 */ /* 0x000fea0003800000 */
.L_x_7727:
        /* <DEDUP_REMOVED lines=8> */
[----:B------:R-:W-:Y:S02]  /*2120*/  @P0 FADD.FTZ R35, R27, R35 ;  /* 0x000000231b230221 */ /* 0x000fe40000010000 */
.L_x_7723:
[----:B------:R-:W-:Y:S05]  /*2130*/  BSYNC B2 ;  /* 0x0000000000027941 */ /* 0x000fea0003800000 */
.L_x_7722:
        /* <DEDUP_REMOVED lines=15> */
.L_x_7732:
[----:B------:R-:W-:Y:S05]  /*2230*/  BSYNC B2 ;  /* 0x0000000000027941 */ /* 0x000fea0003800000 */
.L_x_7731:
[----:B------:R-:W-:Y:S02]  /*2240*/  IADD3 R55, R55, 0x20, RZ ;  /* 0x0000002037377810 */ /* 0x000fe40007ffe0ff */
[----:B------:R-:W-:Y:S02]  /*2250*/  IADD3 R54, R54, 0x20, RZ ;  /* 0x0000002036367810 */ /* 0x000fe40007ffe0ff */
.L_x_7694:
[----:B------:R-:W-:Y:S05]  /*2260*/  BSYNC B1 ;  /* 0x0000000000017941 */ /* 0x000fea0003800000 */
.L_x_7693:
        /* <DEDUP_REMOVED lines=29> */
.L_x_7738:
[----:B------:R-:W-:Y:S02]  /*2440*/  IMAD.MOV.U32 R42, RZ, RZ, R2 ;  /* 0x000000ffff2a7224 */ /* 0x000fe400078e0002 */
.L_x_7739:
[----:B------:R-:W-:Y:S05]  /*2450*/  BSYNC B3 ;  /* 0x0000000000037941 */ /* 0x000fea0003800000 */
.L_x_7737:
        /* <DEDUP_REMOVED lines=16> */
.L_x_7743:
[----:B------:R-:W-:Y:S05]  /*2560*/  BSYNC B4 ;  /* 0x0000000000047941 */ /* 0x000fea0003800000 */
.L_x_7742:
        /* <DEDUP_REMOVED lines=43> */
.L_x_7741:
[----:B------:R-:W-:Y:S05]  /*2820*/  BSYNC B3 ;  /* 0x0000000000037941 */ /* 0x000fea0003800000 */
.L_x_7740:
        /* <DEDUP_REMOVED lines=9> */
.L_x_7736:
[----:B0-----:R-:W-:Y:S05]  /*28c0*/  BSYNC B2 ;  /* 0x0000000000027941 */ /* 0x001fea0003800000 */
.L_x_7735:
        /* <DEDUP_REMOVED lines=18> */
.L_x_7747:
[----:B------:R-:W-:Y:S02]  /*29f0*/  IMAD.MOV.U32 R42, RZ, RZ, R2 ;  /* 0x000000ffff2a7224 */ /* 0x000fe400078e0002 */
.L_x_7748:
[----:B------:R-:W-:Y:S05]  /*2a00*/  BSYNC B3 ;  /* 0x0000000000037941 */ /* 0x000fea0003800000 */
.L_x_7746:
        /* <DEDUP_REMOVED lines=16> */
.L_x_7752:
[----:B------:R-:W-:Y:S05]  /*2b10*/  BSYNC B4 ;  /* 0x0000000000047941 */ /* 0x000fea0003800000 */
.L_x_7751:
        /* <DEDUP_REMOVED lines=43> */
.L_x_7750:
[----:B------:R-:W-:Y:S05]  /*2dd0*/  BSYNC B3 ;  /* 0x0000000000037941 */ /* 0x000fea0003800000 */
.L_x_7749:
        /* <DEDUP_REMOVED lines=9> */
.L_x_7745:
[----:B------:R-:W-:Y:S05]  /*2e70*/  BSYNC B2 ;  /* 0x0000000000027941 */ /* 0x000fea0003800000 */
.L_x_7744:
        /* <DEDUP_REMOVED lines=18> */
.L_x_7756:
[----:B------:R-:W-:Y:S02]  /*2fa0*/  MOV R42, R2 ;  /* 0x00000002002a7202 */ /* 0x000fe40000000f00 */
.L_x_7757:
[----:B------:R-:W-:Y:S05]  /*2fb0*/  BSYNC B3 ;  /* 0x0000000000037941 */ /* 0x000fea0003800000 */
.L_x_7755:
        /* <DEDUP_REMOVED lines=16> */
.L_x_7761:
[----:B------:R-:W-:Y:S05]  /*30c0*/  BSYNC B4 ;  /* 0x0000000000047941 */ /* 0x000fea0003800000 */
.L_x_7760:
        /* <DEDUP_REMOVED lines=43> */
.L_x_7759:
[----:B------:R-:W-:Y:S05]  /*3380*/  BSYNC B3 ;  /* 0x0000000000037941 */ /* 0x000fea0003800000 */
.L_x_7758:
        /* <DEDUP_REMOVED lines=9> */
.L_x_7754:
[----:B------:R-:W-:Y:S05]  /*3420*/  BSYNC B2 ;  /* 0x0000000000027941 */ /* 0x000fea0003800000 */
.L_x_7753:
        /* <DEDUP_REMOVED lines=18> */
.L_x_7765:
[----:B------:R-:W-:Y:S02]  /*3550*/  IMAD.MOV.U32 R42, RZ, RZ, R2 ;  /* 0x000000ffff2a7224 */ /* 0x000fe400078e0002 */
.L_x_7766:
[----:B------:R-:W-:Y:S05]  /*3560*/  BSYNC B3 ;  /* 0x0000000000037941 */ /* 0x000fea0003800000 */
.L_x_7764:
        /* <DEDUP_REMOVED lines=16> */
.L_x_7770:
[----:B------:R-:W-:Y:S05]  /*3670*/  BSYNC B4 ;  /* 0x0000000000047941 */ /* 0x000fea0003800000 */
.L_x_7769:
        /* <DEDUP_REMOVED lines=42> */
.L_x_7768:
[----:B------:R-:W-:Y:S05]  /*3920*/  BSYNC B3 ;  /* 0x0000000000037941 */ /* 0x000fea0003800000 */
.L_x_7767:
        /* <DEDUP_REMOVED lines=9> */
.L_x_7763:
[----:B------:R-:W-:Y:S05]  /*39c0*/  BSYNC B2 ;  /* 0x0000000000027941 */ /* 0x000fea0003800000 */
.L_x_7762:
[----:B------:R-:W-:-:S04]  /*39d0*/  IMAD.MOV.U32 R40, RZ, RZ, 0x10 ;  /* 0x00000010ff287424 */ /* 0x000fc800078e00ff */
[----:B------:R-:W-:-:S05]  /*39e0*/  IMAD.WIDE.U32 R40, R55, R40, c[0x0][0x188] ;  /* 0x0000620037287625 */ /* 0x000fca00078e0028 */
[----:B------:R0:W-:Y:S01]  /*39f0*/  STG.E.128 [R40.64], R36 ;  /* 0x0000002428007986 */ /* 0x0001e2000c101d06 */
[----:B------:R-:W-:Y:S05]  /*3a00*/  @!P4 BRA `(.L_x_7734) ;  /* 0x000000a00000c947 */ /* 0x000fea0003800000 */
[----:B0-----:R-:W-:Y:S01]  /*3a10*/  SHF.L.U32 R41, R48, 0x10, RZ ;  /* 0x0000001030297819 */ /* 0x001fe200000006ff */
[----:B------:R-:W-:Y:S01]  /*3a20*/  IMAD.WIDE.U32 R54, R54, R43, c[0x0][0x190] ;  /* 0x0000640036367625 */ /* 0x000fe200078e002b */
[----:B------:R-:W-:Y:S02]  /*3a30*/  LOP3.LUT R40, R51, 0xffff, RZ, 0xc0, !PT ;  /* 0x0000ffff33287812 */ /* 0x000fe400078ec0ff */
[----:B------:R-:W-:-:S05]  /*3a40*/  LOP3.LUT R41, R41, 0xff0000, RZ, 0xc0, !PT ;  /* 0x00ff000029297812 */ /* 0x000fca00078ec0ff */
[----:B------:R-:W-:Y:S01]  /*3a50*/  IMAD R40, R40, 0x1000000, R41 ;  /* 0x0100000028287824 */ /* 0x000fe200078e0229 */
[----:B------:R-:W-:-:S05]  /*3a60*/  LOP3.LUT R41, R47, 0xff, RZ, 0xc0, !PT ;  /* 0x000000ff2f297812 */ /* 0x000fca00078ec0ff */
[----:B------:R-:W-:Y:S01]  /*3a70*/  IMAD R40, R41, 0x100, R40 ;  /* 0x0000010029287824 */ /* 0x000fe200078e0228 */
[----:B------:R-:W-:-:S04]  /*3a80*/  LOP3.LUT R41, R46, 0xff, RZ, 0xc0, !PT ;  /* 0x000000ff2e297812 */ /* 0x000fc800078ec0ff */
[----:B------:R-:W-:-:S05]  /*3a90*/  IADD3 R41, R40, R41, RZ ;  /* 0x0000002928297210 */ /* 0x000fca0007ffe0ff */
[----:B------:R0:W-:Y:S02]  /*3aa0*/  STG.E [R54.64], R41 ;  /* 0x0000002936007986 */ /* 0x0001e4000c101906 */
.L_x_7734:
[----:B------:R-:W-:Y:S05]  /*3ab0*/  BSYNC B1 ;  /* 0x0000000000017941 */ /* 0x000fea0003800000 */
.L_x_7733:
        /* <DEDUP_REMOVED lines=13> */
.L_x_7779:
        /* <DEDUP_REMOVED lines=37> */
.L_x_7780:
[----:B------:R-:W-:Y:S01]  /*3de0*/  ULDC.U8 UR8, c[0x0][0x1f0] ;  /* 0x00007c0000087ab9 */ /* 0x000fe20000000000 */
[----:B------:R-:W-:Y:S01]  /*3df0*/  FMUL.FTZ R40, R59, R59 ;  /* 0x0000003b3b287220 */ /* 0x000fe20000410000 */
[----:B------:R-:W-:Y:S01]  /*3e00*/  ISETP.NE.AND P1, PT, RZ, UR8, PT ;  /* 0x00000008ff007c0c */ /* 0x000fe2000bf25270 */
[----:B-1----:R-:W-:Y:S01]  /*3e10*/  FADD.FTZ R55, R55, R42 ;  /* 0x0000002a37377221 */ /* 0x002fe20000010000 */
[----:B------:R-:W-:Y:S01]  /*3e20*/  BSSY B1, `(.L_x_7773) ;  /* 0x0000038000017945 */ /* 0x000fe20003800000 */
[----:B0-----:R-:W-:Y:S01]  /*3e30*/  IMAD.MOV.U32 R42, RZ, RZ, c[0x0][0x1e0] ;  /* 0x00007800ff2a7624 */ /* 0x001fe200078e00ff */
        /* <DEDUP_REMOVED lines=37> */
.L_x_7776:
[----:B------:R-:W-:Y:S05]  /*4090*/  BSYNC B2 ;  /* 0x0000000000027941 */ /* 0x000fea0003800000 */
.L_x_7775:
        /* <DEDUP_REMOVED lines=16> */
.L_x_7774:
[----:B-1----:R-:W-:Y:S05]  /*41a0*/  BSYNC B1 ;  /* 0x0000000000017941 */ /* 0x002fea0003800000 */
.L_x_7773:
[----:B0-----:R-:W-:-:S04]  /*41b0*/  IMAD.MOV.U32 R41, RZ, RZ, c[0x0][0x160] ;  /* 0x00005800ff297624 */ /* 0x001fc800078e00ff */
[----:B------:R-:W-:-:S05]  /*41c0*/  IMAD R44, R41, 0x4, R44 ;  /* 0x00000004292c7824 */ /* 0x000fca00078e022c */
[----:B------:R-:W-:-:S13]  /*41d0*/  ISETP.GE.AND P0, PT, R44, c[0x0][0x164], PT ;  /* 0x000059002c007a0c */ /* 0x000fda0003f06270 */
[----:B------:R-:W-:Y:S01]  /*41e0*/  @P0 CALL.REL.NOINC `(.L_x_7777) ;  /* 0x0000001000000944 */ /* 0x000fe20003c00000 */
[----:B------:R-:W-:Y:S05]  /*41f0*/  BRA `(.L_x_7778) ;  /* 0xffffc6b000007947 */ /* 0x000fea000383ffff */
.L_x_7777:
[----:B------:R-:W-:Y:S05]  /*4200*/  BSYNC B0 ;  /* 0x0000000000007941 */ /* 0x000fea0003800000 */
.L_x_7692:
[----:B------:R-:W-:Y:S05]  /*4210*/  EXIT ;  /* 0x000000000000794d */ /* 0x000fea0003800000 */
.L_x_7771:
[----:B------:R-:W-:Y:S01]  /*4220*/  MOV R42, R43 ;  /* 0x0000002b002a7202 */ /* 0x000fe20000000f00 */
[----:B------:R-:W-:Y:S01]  /*4230*/  IMAD.MOV.U32 R56, RZ, RZ, 0x1 ;  /* 0x00000001ff387424 */ /* 0x000fe200078e00ff */
[----:B------:R-:W-:Y:S01]  /*4240*/  MOV R55, 0xffffffff ;  /* 0xffffffff00377802 */ /* 0x000fe20000000f00 */
[----:B------:R-:W-:Y:S01]  /*4250*/  IMAD.MOV.U32 R54, RZ, RZ, 0x1f ;  /* 0x0000001fff367424 */ /* 0x000fe200078e00ff */
[----:B------:R-:W-:Y:S02]  /*4260*/  MOV R40, 0x4280 ;  /* 0x0000428000287802 */ /* 0x000fe40000000f00 */
[----:B-----5:R-:W-:Y:S05]  /*4270*/  CALL.REL.NOINC `($__internal_154_$__cuda_sm70_shflsync_bfly_p) ;  /* 0x000004a000007944 */ /* 0x020fea0003c00000 */
[----:B01----:R-:W-:Y:S05]  /*4280*/  BRA `(.L_x_7779) ;  /* 0xfffff90000007947 */ /* 0x003fea000383ffff */
.L_x_7772:
[----:B------:R-:W-:Y:S01]  /*4290*/  HFMA2.MMA R54, -RZ, RZ, 0, 1.847743988037109375e-06 ;  /* 0x0000001fff367435 */ /* 0x000fe200000001ff */
[----:B------:R-:W-:Y:S01]  /*42a0*/  IMAD.MOV.U32 R42, RZ, RZ, R58 ;  /* 0x000000ffff2a7224 */ /* 0x000fe200078e003a */
[----:B------:R-:W-:Y:S01]  /*42b0*/  MOV R40, 0x42f0 ;  /* 0x000042f000287802 */ /* 0x000fe20000000f00 */
[----:B------:R-:W-:Y:S02]  /*42c0*/  IMAD.MOV.U32 R56, RZ, RZ, 0x2 ;  /* 0x00000002ff387424 */ /* 0x000fe400078e00ff */
[----:B------:R-:W-:Y:S02]  /*42d0*/  IMAD.MOV.U32 R55, RZ, RZ, -0x1 ;  /* 0xffffffffff377424 */ /* 0x000fe400078e00ff */
[----:B0----5:R-:W-:Y:S05]  /*42e0*/  CALL.REL.NOINC `($__internal_154_$__cuda_sm70_shflsync_bfly_p) ;  /* 0x0000043000007944 */ /* 0x021fea0003c00000 */
[----:B01----:R-:W-:Y:S01]  /*42f0*/  FADD.FTZ R42, R58, R55 ;  /* 0x000000373a2a7221 */ /* 0x003fe20000010000 */
[----:B------:R-:W-:Y:S01]  /*4300*/  MOV R54, 0x1f ;  /* 0x0000001f00367802 */ /* 0x000fe20000000f00 */
[----:B------:R-:W-:Y:S01]  /*4310*/  IMAD.MOV.U32 R56, RZ, RZ, 0x4 ;  /* 0x00000004ff387424 */ /* 0x000fe200078e00ff */
[----:B------:R-:W-:Y:S01]  /*4320*/  MOV R40, 0x4350 ;  /* 0x0000435000287802 */ /* 0x000fe20000000f00 */
[----:B------:R-:W-:-:S02]  /*4330*/  IMAD.MOV.U32 R55, RZ, RZ, -0x1 ;  /* 0xffffffffff377424 */ /* 0x000fc400078e00ff */
[----:B------:R-:W-:Y:S05]  /*4340*/  CALL.REL.NOINC `($__internal_154_$__cuda_sm70_shflsync_bfly_p) ;  /* 0x000003d000007944 */ /* 0x000fea0003c00000 */
[----:B0-----:R-:W-:Y:S01]  /*4350*/  HFMA2.MMA R54, -RZ, RZ, 0, 1.847743988037109375e-06 ;  /* 0x0000001fff367435 */ /* 0x001fe200000001ff */
[----:B-1----:R-:W-:Y:S01]  /*4360*/  FADD.FTZ R42, R42, R55 ;  /* 0x000000372a2a7221 */ /* 0x002fe20000010000 */
[----:B------:R-:W-:Y:S01]  /*4370*/  MOV R40, 0x43b0 ;  /* 0x000043b000287802 */ /* 0x000fe20000000f00 */
[----:B------:R-:W-:-:S02]  /*4380*/  IMAD.MOV.U32 R56, RZ, RZ, 0x8 ;  /* 0x00000008ff387424 */ /* 0x000fc400078e00ff */
[----:B------:R-:W-:Y:S02]  /*4390*/  IMAD.MOV.U32 R55, RZ, RZ, -0x1 ;  /* 0xffffffffff377424 */ /* 0x000fe400078e00ff */
[----:B------:R-:W-:Y:S05]  /*43a0*/  CALL.REL.NOINC `($__internal_154_$__cuda_sm70_shflsync_bfly_p) ;  /* 0x0000037000007944 */ /* 0x000fea0003c00000 */
[----:B01----:R-:W-:Y:S01]  /*43b0*/  FADD.FTZ R42, R42, R55 ;  /* 0x000000372a2a7221 */ /* 0x003fe20000010000 */
[----:B------:R-:W-:Y:S01]  /*43c0*/  MOV R54, 0x1f ;  /* 0x0000001f00367802 */ /* 0x000fe20000000f00 */
[----:B------:R-:W-:Y:S01]  /*43d0*/  IMAD.MOV.U32 R56, RZ, RZ, 0x10 ;  /* 0x00000010ff387424 */ /* 0x000fe200078e00ff */
[----:B------:R-:W-:Y:S01]  /*43e0*/  MOV R40, 0x4410 ;  /* 0x0000441000287802 */ /* 0x000fe20000000f00 */
[----:B------:R-:W-:Y:S02]  /*43f0*/  IMAD.MOV.U32 R55, RZ, RZ, -0x1 ;  /* 0xffffffffff377424 */ /* 0x000fe400078e00ff */
[----:B------:R-:W-:Y:S05]  /*4400*/  CALL.REL.NOINC `($__internal_154_$__cuda_sm70_shflsync_bfly_p) ;  /* 0x0000031000007944 */ /* 0x000fea0003c00000 */
[----:B-1----:R-:W-:Y:S01]  /*4410*/  FADD.FTZ R55, R42, R55 ;  /* 0x000000372a377221 */ /* 0x002fe20000010000 */
[----:B0-----:R-:W-:Y:S01]  /*4420*/  HFMA2.MMA R54, -RZ, RZ, 0, 1.847743988037109375e-06 ;  /* 0x0000001fff367435 */ /* 0x001fe200000001ff */
[----:B------:R-:W-:Y:S02]  /*4430*/  IMAD.MOV.U32 R56, RZ, RZ, 0x1 ;  /* 0x00000001ff387424 */ /* 0x000fe400078e00ff */
[----:B------:R-:W-:Y:S02]  /*4440*/  FMUL.FTZ R59, R55, c[0x0][0x1e0] ;  /* 0x00007800373b7a20 */ /* 0x000fe40000410000 */
[----:B------:R-:W-:-:S02]  /*4450*/  IMAD.MOV.U32 R55, RZ, RZ, -0x1 ;  /* 0xffffffffff377424 */ /* 0x000fc400078e00ff */
        /* <DEDUP_REMOVED lines=18> */
[----:B------:R-:W-:Y:S05]  /*4580*/  CALL.REL.NOINC `($__internal_154_$__cuda_sm70_shflsync_bfly_p) ;  /* 0x0000019000007944 */ /* 0x000fea0003c00000 */
[----:B01----:R-:W-:Y:S01]  /*4590*/  FADD.FTZ R42, R42, R55 ;  /* 0x000000372a2a7221 */ /* 0x003fe20000010000 */
[----:B------:R-:W-:Y:S01]  /*45a0*/  MOV R54, 0x1f ;  /* 0x0000001f00367802 */ /* 0x000fe20000000f00 */
[----:B------:R-:W-:Y:S01]  /*45b0*/  IMAD.MOV.U32 R56, RZ, RZ, 0x2 ;  /* 0x00000002ff387424 */ /* 0x000fe200078e00ff */
[----:B------:R-:W-:Y:S01]  /*45c0*/  MOV R40, 0x45f0 ;  /* 0x000045f000287802 */ /* 0x000fe20000000f00 */
[----:B------:R-:W-:Y:S02]  /*45d0*/  IMAD.MOV.U32 R55, RZ, RZ, -0x1 ;  /* 0xffffffffff377424 */ /* 0x000fe400078e00ff */
[----:B------:R-:W-:Y:S05]  /*45e0*/  CALL.REL.NOINC `($__internal_154_$__cuda_sm70_shflsync_bfly_p) ;  /* 0x0000013000007944 */ /* 0x000fea0003c00000 */
[----:B0-----:R-:W-:Y:S01]  /*45f0*/  HFMA2.MMA R54, -RZ, RZ, 0, 1.847743988037109375e-06 ;  /* 0x0000001fff367435 */ /* 0x001fe200000001ff */
[----:B-1----:R-:W-:Y:S01]  /*4600*/  FADD.FTZ R42, R42, R55 ;  /* 0x000000372a2a7221 */ /* 0x002fe20000010000 */
[----:B------:R-:W-:Y:S01]  /*4610*/  MOV R40, 0x4650 ;  /* 0x0000465000287802 */ /* 0x000fe20000000f00 */
[----:B------:R-:W-:Y:S02]  /*4620*/  IMAD.MOV.U32 R56, RZ, RZ, 0x4 ;  /* 0x00000004ff387424 */ /* 0x000fe400078e00ff */
[----:B------:R-:W-:-:S02]  /*4630*/  IMAD.MOV.U32 R55, RZ, RZ, -0x1 ;  /* 0xffffffffff377424 */ /* 0x000fc400078e00ff */
[----:B------:R-:W-:Y:S05]  /*4640*/  CALL.REL.NOINC `($__internal_154_$__cuda_sm70_shflsync_bfly_p) ;  /* 0x000000d000007944 */ /* 0x000fea0003c00000 */
        /* <DEDUP_REMOVED lines=12> */
[----:B01----:R-:W-:Y:S05]  /*4710*/  BRA `(.L_x_7780) ;  /* 0xfffff6c000007947 */ /* 0x003fea000383ffff */
        .weak           $__internal_154_$__cuda_sm70_shflsync_bfly_p
        .type           $__internal_154_$__cuda_sm70_shflsync_bfly_p,@function
        .size           $__internal_154_$__cuda_sm70_shflsync_bfly_p,(.L_x_8342 - $__internal_154_$__cuda_sm70_shflsync_bfly_p)
$__internal_154_$__cuda_sm70_shflsync_bfly_p:
[----:B------:R-:W-:Y:S01]  /*4720*/  MOV R41, 0x0 ;  /* 0x0000000000297802 */ /* 0x000fe20000000f00 */
[----:B------:R-:W-:Y:S04]  /*4730*/  WARPSYNC R55 ;  /* 0x0000003700007348 */ /* 0x000fe80003800000 */
[----:B------:R0:W1:Y:S01]  /*4740*/  SHFL.BFLY PT, R55, R42, R56, R54 ;  /* 0x0c0000382a377389 */ /* 0x00006200000e0036 */
[----:B------:R-:W-:Y:S05]  /*4750*/  RET.REL.NODEC R40 `(_ZN10layer_norm13ln_fwd_kernelINS_13Kernel_traitsIfffffjLj256ELj1ELj4ELj1ELj16ENS_18Kernel_traits_baseILj256EfffffjLj128EEEEELb1ELb0ELb1ELb0EEEvNS_9FwdParamsE) ;  /* 0xffffb8a028007950 */ /* 0x000fea0003c3ffff */
.L_x_7781:
        /* <DEDUP_REMOVED lines=10> */
.L_x_8342:


//--------------------- .text._ZN10layer_norm13ln_fwd_kernelINS_13Kernel_traitsIfffffjLj256ELj1ELj4ELj1ELj16ENS_18Kernel_traits_baseILj256EfffffjLj128EEEEELb1ELb0ELb1ELb1EEEvNS_9FwdParamsE --------------------------
	.section	.text._ZN10layer_norm13ln_fwd_kernelINS_13Kernel_traitsIfffffjLj256ELj1ELj4ELj1ELj16ENS_18Kernel_traits_baseILj256EfffffjLj128EEEEELb1ELb0ELb1ELb1EEEvNS_9FwdParamsE,"ax",@progbits
	.sectioninfo	@"SHI_REGISTERS=60"
	.align	128
        .global         _ZN10layer_norm13ln_fwd_kernelINS_13Kernel_traitsIfffffjLj256ELj1ELj4ELj1ELj16ENS_18Kernel_traits_baseILj256EfffffjLj128EEEEELb1ELb0ELb1ELb1EEEvNS_9FwdParamsE
        .type           _ZN10layer_norm13ln_fwd_kernelINS_13Kernel_traitsIfffffjLj256ELj1ELj4ELj1ELj16ENS_18Kernel_traits_baseILj256EfffffjLj128EEEEELb1ELb0ELb1ELb1EEEvNS_9FwdParamsE,@function
        .size           _ZN10layer_norm13ln_fwd_kernelINS_13Kernel_traitsIfffffjLj256ELj1ELj4ELj1ELj16ENS_18Kernel_traits_baseILj256EfffffjLj128EEEEELb1ELb0ELb1ELb1EEEvNS_9FwdParamsE,(.L_x_8343 - _ZN10layer_norm13ln_fwd_kernelINS_13Kernel_traitsIfffffjLj256ELj1ELj4ELj1ELj16ENS_18Kernel_traits_baseILj256EfffffjLj128EEEEELb1ELb0ELb1ELb1EEEvNS_9FwdParamsE)
        .other          _ZN10layer_norm13ln_fwd_kernelINS_13Kernel_traitsIfffffjLj256ELj1ELj4ELj1ELj16ENS_18Kernel_traits_baseILj256EfffffjLj128EEEEELb1ELb0ELb1ELb1EEEvNS_9FwdParamsE,@"STO_CUDA_ENTRY STV_DEFAULT"
_ZN10layer_norm13ln_fwd_kernelINS_13Kernel_traitsIfffffjLj256ELj1ELj4ELj1ELj16ENS_18Kernel_traits_baseILj256EfffffjLj128EEEEELb1ELb0ELb1ELb1EEEvNS_9FwdParamsE:
.text._ZN10layer_norm13ln_fwd_kernelINS_13Kernel_traitsIfffffjLj256ELj1ELj4ELj1ELj16ENS_18Kernel_traits_baseILj256EfffffjLj128EEEEELb1ELb0ELb1ELb1EEEvNS_9FwdParamsE:
        /* <DEDUP_REMOVED lines=13> */
[----:B------:R-:W-:-:S03]  /*00d0*/  IMAD.MOV.U32 R6, RZ, RZ, c[0x0][0x238] ;  /* 0x00008e00ff067624 */ /* 0x000fc600078e00ff */
[----:B------:R-:W2:Y:S01]  /*00e0*/  @P1 LDG.E.64 R2, [R2.64] ;  /* 0x0000000602021981 */ /* 0x000ea2000c1e1b00 */
[----:B------:R-:W-:-:S05]  /*00f0*/  IMAD.MOV.U32 R7, RZ, RZ, c[0x0][0x23c] ;  /* 0x00008f00ff077624 */ /* 0x000fca00078e00ff */
[----:B------:R1:W5:Y:S01]  /*0100*/  @P1 LDG.E.64 R4, [R6.64] ;  /* 0x0000000606041981 */ /* 0x000362000c1e1b00 */
[----:B0-----:R-:W-:-:S03]  /*0110*/  SHF.L.U32 R12, R26, 0x4, RZ ;  /* 0x000000041a0c7819 */ /* 0x001fc600000006ff */
[----:B------:R-:W0:Y:S01]  /*0120*/  S2R R27, SR_CTAID.X ;  /* 0x00000000001b7919 */ /* 0x000e220000002500 */
[----:B------:R-:W-:Y:S02]  /*0130*/  SHF.R.U32.HI R0, RZ, 0x5, R26 ;  /* 0x00000005ff007819 */ /* 0x000fe4000001161a */
[----:B------:R-:W-:Y:S02]  /*0140*/  LOP3.LUT R24, R12, 0x1f0, RZ, 0xc0, !PT ;  /* 0x000001f00c187812 */ /* 0x000fe400078ec0ff */
[----:B------:R-:W-:Y:S02]  /*0150*/  CS2R R12, SRZ ;  /* 0x00000000000c7805 */ /* 0x000fe4000001ff00 */
[C---:B------:R-:W-:Y:S02]  /*0160*/  IADD3 R16, P4, R24.reuse, c[0x0][0x218], RZ ;  /* 0x0000860018107a10 */ /* 0x040fe40007f9e0ff */
[----:B------:R-:W-:-:S03]  /*0170*/  IADD3 R24, P3, R24, c[0x0][0x1b0], RZ ;  /* 0x00006c0018187a10 */ /* 0x000fc60007f7e0ff */
[----:B------:R-:W-:Y:S01]  /*0180*/  IMAD.X R17, RZ, RZ, c[0x0][0x21c], P4 ;  /* 0x00008700ff117624 */ /* 0x000fe200020e06ff */
[----:B------:R-:W-:-:S04]  /*0190*/  IADD3.X R25, RZ, c[0x0][0x1b4], RZ, P3, !PT ;  /* 0x00006d00ff197a10 */ /* 0x000fc80001ffe4ff */
        /* <DEDUP_REMOVED lines=21> */
[----:B------:R-:W-:Y:S01]  /*02f0*/  IMAD R26, R3, -0x2daee0ad, RZ ;  /* 0xd2511f53031a7824 */ /* 0x000fe200078e02ff */
[----:B------:R-:W-:Y:S01]  /*0300*/  LOP3.LUT R7, R7, UR5, RZ, 0x3c, !PT ;  /* 0x0000000507077c12 */ /* 0x000fe2000f8e3cff */
[----:B------:R-:W-:Y:S01]  /*0310*/  IMAD.HI.U32 R27, R5, -0x2daee0ad, RZ ;  /* 0xd2511f53051b7827 */ /* 0x000fe200078e00ff */
[----:B------:R-:W-:Y:S02]  /*0320*/  UIADD3 UR16, UR5, 0x76cf5d0a, URZ ;  /* 0x76cf5d0a05107890 */ /* 0x000fe4000fffe03f */
[----:B------:R-:W-:Y:S01]  /*0330*/  UIADD3 UR18, UR5, 0x32370b8f, URZ ;  /* 0x32370b8f05127890 */ /* 0x000fe2000fffe03f */
[----:B0-----:R-:W-:Y:S01]  /*0340*/  IMAD R24, R2, -0x326172a9, RZ ;  /* 0xcd9e8d5702187824 */ /* 0x001fe200078e02ff */
        /* <DEDUP_REMOVED lines=58> */
[----:B------:R-:W-:Y:S01]  /*06f0*/  IMAD.HI.U32 R5, R26, -0x2daee0ad, RZ ;  /* 0xd2511f531a057827 */ /* 0x000fe200078e00ff */
[----:B------:R-:W-:Y:S02]  /*0700*/  LOP3.LUT R7, R45, UR12, R7, 0x96, !PT ;  /* 0x0000000c2d077c12 */ /* 0x000fe4000f8e9607 */
[----:B------:R-:W-:Y:S01]  /*0710*/  LOP3.LUT R45, R6, 0x3, RZ, 0xc0, !PT ;  /* 0x00000003062d7812 */ /* 0x000fe200078ec0ff */
[----:B------:R-:W-:Y:S01]  /*0720*/  IMAD R41, R24, -0x326172a9, RZ ;  /* 0xcd9e8d5718297824 */ /* 0x000fe200078e02ff */
[----:B------:R-:W-:Y:S01]  /*0730*/  LOP3.LUT R44, R5, UR25, R44, 0x96, !PT ;  /* 0x00000019052c7c12 */ /* 0x000fe2000f8e962c */
[----:B------:R-:W-:-:S04]  /*0740*/  IMAD.WIDE.U32 R46, R7, -0x326172a9, RZ ;  /* 0xcd9e8d57072e7825 */ /* 0x000fc800078e00ff */
[----:B------:R-:W-:Y:S01]  /*0750*/  IMAD.MOV.U32 R5, RZ, RZ, RZ ;  /* 0x000000ffff057224 */ /* 0x000fe200078e00ff */
[----:B------:R-:W-:Y:S01]  /*0760*/  LOP3.LUT R41, R47, UR26, R41, 0x96, !PT ;  /* 0x0000001a2f297c12 */ /* 0x000fe2000f8e9629 */
[----:B------:R-:W-:Y:S02]  /*0770*/  IMAD R48, R26, -0x2daee0ad, RZ ;  /* 0xd2511f531a307824 */ /* 0x000fe400078e02ff */
.L_x_7864:
[----:B------:R-:W-:-:S10]  /*0780*/  HFMA2.MMA R57, -RZ, RZ, 0, 2.384185791015625e-07 ;  /* 0x00000004ff397435 */ /* 0x000fd400000001ff */
        /* <DEDUP_REMOVED lines=9> */
[----:B------:R-:W-:Y:S01]  /*0820*/  @P0 IMAD.MOV.U32 R38, RZ, RZ, 0x10 ;  /* 0x00000010ff260424 */ /* 0x000fe200078e00ff */
[----:B0-----:R-:W-:-:S04]  /*0830*/  LOP3.LUT R34, R55, 0x1f, RZ, 0xc0, !PT ;  /* 0x0000001f37227812 */ /* 0x001fc800078ec0ff */
[----:B------:R-:W-:-:S05]  /*0840*/  LEA.HI.SX32 R51, R35, R34, 0x1e ;  /* 0x0000002223337211 */ /* 0x000fca00078ff2ff */
[----:B------:R-:W-:-:S05]  /*0850*/  @P0 IMAD.WIDE.U32 R38, R51, R38, c[0x0][0x180] ;  /* 0x0000600033260625 */ /* 0x000fca00078e0026 */
[----:B------:R-:W3:Y:S01]  /*0860*/  @P0 LDG.E.128 R24, [R38.64] ;  /* 0x0000000626180981 */ /* 0x000ee2000c1e1d00 */
[----:B--2---:R-:W-:-:S13]  /*0870*/  ISETP.GE.AND P2, PT, R32, 0x1, PT ;  /* 0x000000012000780c */ /* 0x004fda0003f46270 */
[----:B------:R-:W-:Y:S02]  /*0880*/  @P2 IADD3 R36, R32, -0x1, RZ ;  /* 0xffffffff20242810 */ /* 0x000fe40007ffe0ff */
[----:B------:R-:W-:-:S03]  /*0890*/  @P2 MOV R35, 0x10 ;  /* 0x0000001000232802 */ /* 0x000fc60000000f00 */
[----:B------:R-:W-:-:S05]  /*08a0*/  @P2 IMAD R36, R36, c[0x0][0x168], RZ ;  /* 0x00005a0024242a24 */ /* 0x000fca00078e02ff */
[----:B------:R-:W-:-:S04]  /*08b0*/  @P2 SHF.R.S32.HI R33, RZ, 0x1f, R36 ;  /* 0x0000001fff212819 */ /* 0x000fc80000011424 */
[----:B------:R-:W-:-:S04]  /*08c0*/  @P2 LEA.HI R33, R33, R36, RZ, 0x2 ;  /* 0x0000002421212211 */ /* 0x000fc800078f10ff */
[----:B------:R-:W-:Y:S01]  /*08d0*/  @P2 LEA.HI.SX32 R50, R33, R34, 0x1e ;  /* 0x0000002221322211 */ /* 0x000fe200078ff2ff */
[----:B------:R-:W-:-:S04]  /*08e0*/  IMAD.WIDE R36, R0, R57, c[0x0][0x1d8] ;  /* 0x0000760000247625 */ /* 0x000fc800078e0239 */
[----:B------:R-:W-:Y:S01]  /*08f0*/  @P2 IMAD.WIDE.U32 R34, R50, R35, c[0x0][0x170] ;  /* 0x00005c0032222625 */ /* 0x000fe200078e0023 */
[----:B-----5:R0:W5:Y:S04]  /*0900*/  LDG.E R54, [R36.64] ;  /* 0x0000000624367981 */ /* 0x020168000c1e1900 */
        /* <DEDUP_REMOVED lines=21> */
.L_x_7786:
[----:B------:R-:W-:Y:S02]  /*0a60*/  IMAD.MOV.U32 R42, RZ, RZ, R46 ;  /* 0x000000ffff2a7224 */ /* 0x000fe400078e002e */
.L_x_7787:
[----:B------:R-:W-:Y:S05]  /*0a70*/  BSYNC B2 ;  /* 0x0000000000027941 */ /* 0x000fea0003800000 */
.L_x_7785:
        /* <DEDUP_REMOVED lines=16> */
.L_x_7791:
[----:B------:R-:W-:Y:S05]  /*0b80*/  BSYNC B3 ;  /* 0x0000000000037941 */ /* 0x000fea0003800000 */
.L_x_7790:
        /* <DEDUP_REMOVED lines=43> */
.L_x_7789:
[----:B------:R-:W-:Y:S05]  /*0e40*/  BSYNC B2 ;  /* 0x0000000000027941 */ /* 0x000fea0003800000 */
.L_x_7788:
        /* <DEDUP_REMOVED lines=9> */
.L_x_7784:
[----:B0-----:R-:W-:Y:S05]  /*0ee0*/  BSYNC B1 ;  /* 0x0000000000017941 */ /* 0x001fea0003800000 */
.L_x_7783:
        /* <DEDUP_REMOVED lines=18> */
.L_x_7795:
[----:B------:R-:W-:Y:S02]  /*1010*/  IMAD.MOV.U32 R52, RZ, RZ, R46 ;  /* 0x000000ffff347224 */ /* 0x000fe400078e002e */
.L_x_7796:
[----:B------:R-:W-:Y:S05]  /*1020*/  BSYNC B2 ;  /* 0x0000000000027941 */ /* 0x000fea0003800000 */
.L_x_7794:
        /* <DEDUP_REMOVED lines=16> */
.L_x_7800:
[----:B------:R-:W-:Y:S05]  /*1130*/  BSYNC B3 ;  /* 0x0000000000037941 */ /* 0x000fea0003800000 */
.L_x_7799:
        /* <DEDUP_REMOVED lines=43> */
.L_x_7798:
[----:B------:R-:W-:Y:S05]  /*13f0*/  BSYNC B2 ;  /* 0x0000000000027941 */ /* 0x000fea0003800000 */
.L_x_7797:
        /* <DEDUP_REMOVED lines=9> */
.L_x_7793:
[----:B------:R-:W-:Y:S05]  /*1490*/  BSYNC B1 ;  /* 0x0000000000017941 */ /* 0x000fea0003800000 */
.L_x_7792:
        /* <DEDUP_REMOVED lines=18> */
.L_x_7804:
[----:B------:R-:W-:Y:S02]  /*15c0*/  MOV R42, R46 ;  /* 0x0000002e002a7202 */ /* 0x000fe40000000f00 */
.L_x_7805:
[----:B------:R-:W-:Y:S05]  /*15d0*/  BSYNC B2 ;  /* 0x0000000000027941 */ /* 0x000fea0003800000 */
.L_x_7803:
        /* <DEDUP_REMOVED lines=16> */
.L_x_7809:
[----:B------:R-:W-:Y:S05]  /*16e0*/  BSYNC B3 ;  /* 0x0000000000037941 */ /* 0x000fea0003800000 */
.L_x_7808:
        /* <DEDUP_REMOVED lines=43> */
.L_x_7807:
[----:B------:R-:W-:Y:S05]  /*19a0*/  BSYNC B2 ;  /* 0x0000000000027941 */ /* 0x000fea0003800000 */
.L_x_7806:
        /* <DEDUP_REMOVED lines=9> */
.L_x_7802:
[----:B------:R-:W-:Y:S05]  /*1a40*/  BSYNC B1 ;  /* 0x0000000000017941 */ /* 0x000fea0003800000 */
.L_x_7801:
        /* <DEDUP_REMOVED lines=18> */
.L_x_7813:
[----:B------:R-:W-:Y:S02]  /*1b70*/  IMAD.MOV.U32 R52, RZ, RZ, R46 ;  /* 0x000000ffff347224 */ /* 0x000fe400078e002e */
.L_x_7814:
[----:B------:R-:W-:Y:S05]  /*1b80*/  BSYNC B2 ;  /* 0x0000000000027941 */ /* 0x000fea0003800000 */
.L_x_7812:
        /* <DEDUP_REMOVED lines=16> */
.L_x_7818:
[----:B------:R-:W-:Y:S05]  /*1c90*/  BSYNC B3 ;  /* 0x0000000000037941 */ /* 0x000fea0003800000 */
.L_x_7817:
        /* <DEDUP_REMOVED lines=42> */
.L_x_7816:
[----:B------:R-:W-:Y:S05]  /*1f40*/  BSYNC B2 ;  /* 0x0000000000027941 */ /* 0x000fea0003800000 */
.L_x_7815:
        /* <DEDUP_REMOVED lines=9> */
.L_x_7811:
[----:B------:R-:W-:Y:S05]  /*1fe0*/  BSYNC B1 ;  /* 0x0000000000017941 */ /* 0x000fea0003800000 */
.L_x_7810:
[----:B------:R-:W-:Y:S01]  /*1ff0*/  IMAD.MOV.U32 R52, RZ, RZ, 0x10 ;  /* 0x00000010ff347424 */ /* 0x000fe200078e00ff */
[C---:B------:R-:W-:Y:S01]  /*2000*/  IADD3 R43, R51.reuse, 0x20, RZ ;  /* 0x00000020332b7810 */ /* 0x040fe20007ffe0ff */
[----:B------:R-:W-:Y:S01]  /*2010*/  BSSY B1, `(.L_x_7819) ;  /* 0x0000010000017945 */ /* 0x000fe20003800000 */
[----:B------:R-:W-:Y:S01]  /*2020*/  IADD3 R42, R50, 0x20, RZ ;  /* 0x00000020322a7810 */ /* 0x000fe20007ffe0ff */
[----:B------:R-:W-:-:S04]  /*2030*/  IMAD.WIDE.U32 R36, R51, R52, c[0x0][0x188] ;  /* 0x0000620033247625 */ /* 0x000fc800078e0034 */
[----:B------:R-:W-:Y:S01]  /*2040*/  @P0 IMAD.WIDE.U32 R38, R43, R52, c[0x0][0x180] ;  /* 0x000060002b260625 */ /* 0x000fe200078e0034 */
[----:B------:R0:W-:Y:S01]  /*2050*/  STG.E.128 [R36.64], R32 ;  /* 0x0000002024007986 */ /* 0x0001e2000c101d06 */
[----:B------:R-:W-:Y:S05]  /*2060*/  @!P2 BRA `(.L_x_7820) ;  /* 0x000000a00000a947 */ /* 0x000fea0003800000 */
[----:B0-----:R-:W-:Y:S02]  /*2070*/  SHF.L.U32 R37, R40, 0x10, RZ ;  /* 0x0000001028257819 */ /* 0x001fe400000006ff */
[----:B------:R-:W-:Y:S02]  /*2080*/  LOP3.LUT R36, R47, 0xffff, RZ, 0xc0, !PT ;  /* 0x0000ffff2f247812 */ /* 0x000fe400078ec0ff */
[----:B------:R-:W-:-:S05]  /*2090*/  LOP3.LUT R37, R37, 0xff0000, RZ, 0xc0, !PT ;  /* 0x00ff000025257812 */ /* 0x000fca00078ec0ff */
[----:B------:R-:W-:Y:S01]  /*20a0*/  IMAD R36, R36, 0x1000000, R37 ;  /* 0x0100000024247824 */ /* 0x000fe200078e0225 */
[----:B------:R-:W-:-:S05]  /*20b0*/  LOP3.LUT R37, R7, 0xff, RZ, 0xc0, !PT ;  /* 0x000000ff07257812 */ /* 0x000fca00078ec0ff */
[----:B------:R-:W-:Y:S01]  /*20c0*/  IMAD R36, R37, 0x100, R36 ;  /* 0x0000010025247824 */ /* 0x000fe200078e0224 */
[----:B------:R-:W-:-:S04]  /*20d0*/  LOP3.LUT R37, R6, 0xff, RZ, 0xc0, !PT ;  /* 0x000000ff06257812 */ /* 0x000fc800078ec0ff */
[----:B------:R-:W-:Y:S01]  /*20e0*/  IADD3 R49, R36, R37, RZ ;  /* 0x0000002524317210 */ /* 0x000fe20007ffe0ff */
[----:B------:R-:W-:-:S05]  /*20f0*/  IMAD.WIDE.U32 R36, R50, R57, c[0x0][0x190] ;  /* 0x0000640032247625 */ /* 0x000fca00078e0039 */
[----:B------:R0:W-:Y:S02]  /*2100*/  STG.E [R36.64], R49 ;  /* 0x0000003124007986 */ /* 0x0001e4000c101906 */
.L_x_7820:
[----:B------:R-:W-:Y:S05]  /*2110*/  BSYNC B1 ;  /* 0x0000000000017941 */ /* 0x000fea0003800000 */
.L_x_7819:
[----:B------:R-:W-:Y:S01]  /*2120*/  @P2 IMAD.WIDE.U32 R50, R42, R52, c[0x0][0x170] ;  /* 0x00005c002a322625 */ /* 0x000fe200078e0034 */
[----:B------:R-:W2:Y:S04]  /*2130*/  @P0 LDG.E.128 R24, [R38.64] ;  /* 0x0000000626180981 */ /* 0x000ea8000c1e1d00 */
[----:B-----5:R1:W5:Y:S01]  /*2140*/  @P2 LDG.E.128 R28, [R50.64] ;  /* 0x00000006321c2981 */ /* 0x020362000c1e1d00 */
[----:B------:R-:W-:Y:S01]  /*2150*/  @!P3 ISETP.NE.U32.AND P1, PT, RZ, c[0x0][0x180], PT ;  /* 0x00006000ff00ba0c */ /* 0x000fe20003f25070 */
[----:B------:R-:W-:Y:S01]  /*2160*/  BSSY B1, `(.L_x_7821) ;  /* 0x0000059000017945 */ /* 0x000fe20003800000 */
[----:B0-----:R-:W-:Y:S02]  /*2170*/  @!P3 IMAD.MOV.U32 R49, RZ, RZ, R45 ;  /* 0x000000ffff31b224 */ /* 0x001fe400078e002d */
        /* <DEDUP_REMOVED lines=15> */
.L_x_7824:
[----:B------:R-:W-:Y:S02]  /*2270*/  IMAD.MOV.U32 R50, RZ, RZ, R46 ;  /* 0x000000ffff327224 */ /* 0x000fe400078e002e */
.L_x_7825:
[----:B------:R-:W-:Y:S05]  /*2280*/  BSYNC B2 ;  /* 0x0000000000027941 */ /* 0x000fea0003800000 */
.L_x_7823:
        /* <DEDUP_REMOVED lines=16> */
.L_x_7829:
[----:B------:R-:W-:Y:S05]  /*2390*/  BSYNC B3 ;  /* 0x0000000000037941 */ /* 0x000fea0003800000 */
.L_x_7828:
        /* <DEDUP_REMOVED lines=42> */
[----:B------:R-:W-:Y:S02]  /*2640*/  IMAD.MOV.U32 R49, RZ, RZ, RZ ;  /* 0x000000ffff317224 */ /* 0x000fe400078e00ff */
.L_x_7827:
[----:B------:R-:W-:Y:S05]  /*2650*/  BSYNC B2 ;  /* 0x0000000000027941 */ /* 0x000fea0003800000 */
.L_x_7826:
        /* <DEDUP_REMOVED lines=9> */
.L_x_7822:
[----:B-1----:R-:W-:Y:S05]  /*26f0*/  BSYNC B1 ;  /* 0x0000000000017941 */ /* 0x002fea0003800000 */
.L_x_7821:
        /* <DEDUP_REMOVED lines=18> */
.L_x_7833:
[----:B------:R-:W-:Y:S02]  /*2820*/  IMAD.MOV.U32 R56, RZ, RZ, R46 ;  /* 0x000000ffff387224 */ /* 0x000fe400078e002e */
.L_x_7834:
[----:B------:R-:W-:Y:S05]  /*2830*/  BSYNC B2 ;  /* 0x0000000000027941 */ /* 0x000fea0003800000 */
.L_x_7832:
        /* <DEDUP_REMOVED lines=16> */
.L_x_7838:
[----:B------:R-:W-:Y:S05]  /*2940*/  BSYNC B3 ;  /* 0x0000000000037941 */ /* 0x000fea0003800000 */
.L_x_7837:
        /* <DEDUP_REMOVED lines=43> */
.L_x_7836:
[----:B------:R-:W-:Y:S05]  /*2c00*/  BSYNC B2 ;  /* 0x0000000000027941 */ /* 0x000fea0003800000 */
.L_x_7835:
        /* <DEDUP_REMOVED lines=9> */
.L_x_7831:
[----:B------:R-:W-:Y:S05]  /*2ca0*/  BSYNC B1 ;  /* 0x0000000000017941 */ /* 0x000fea0003800000 */
.L_x_7830:
        /* <DEDUP_REMOVED lines=18> */
.L_x_7842:
[----:B------:R-:W-:Y:S02]  /*2dd0*/  MOV R50, R46 ;  /* 0x0000002e00327202 */ /* 0x000fe40000000f00 */
.L_x_7843:
[----:B------:R-:W-:Y:S05]  /*2de0*/  BSYNC B2 ;  /* 0x0000000000027941 */ /* 0x000fea0003800000 */
.L_x_7841:
        /* <DEDUP_REMOVED lines=16> */
.L_x_7847:
[----:B------:R-:W-:Y:S05]  /*2ef0*/  BSYNC B3 ;  /* 0x0000000000037941 */ /* 0x000fea0003800000 */
.L_x_7846:
        /* <DEDUP_REMOVED lines=43> */
.L_x_7845:
[----:B------:R-:W-:Y:S05]  /*31b0*/  BSYNC B2 ;  /* 0x0000000000027941 */ /* 0x000fea0003800000 */
.L_x_7844:
        /* <DEDUP_REMOVED lines=8> */
[----:B------:R-:W-:Y:S02]  /*3240*/  @P0 FADD.FTZ R38, R26, R38 ;  /* 0x000000261a260221 */ /* 0x000fe40000010000 */
.L_x_7840:
[----:B------:R-:W-:Y:S05]  /*3250*/  BSYNC B1 ;  /* 0x0000000000017941 */ /* 0x000fea0003800000 */
.L_x_7839:
        /* <DEDUP_REMOVED lines=18> */
.L_x_7851:
[----:B------:R-:W-:Y:S02]  /*3380*/  IMAD.MOV.U32 R56, RZ, RZ, R46 ;  /* 0x000000ffff387224 */ /* 0x000fe400078e002e */
.L_x_7852:
[----:B------:R-:W-:Y:S05]  /*3390*/  BSYNC B2 ;  /* 0x0000000000027941 */ /* 0x000fea0003800000 */
.L_x_7850:
        /* <DEDUP_REMOVED lines=16> */
.L_x_7856:
[----:B------:R-:W-:Y:S05]  /*34a0*/  BSYNC B3 ;  /* 0x0000000000037941 */ /* 0x000fea0003800000 */
.L_x_7855:
        /* <DEDUP_REMOVED lines=42> */
.L_x_7854:
[----:B------:R-:W-:Y:S05]  /*3750*/  BSYNC B2 ;  /* 0x0000000000027941 */ /* 0x000fea0003800000 */
.L_x_7853:
        /* <DEDUP_REMOVED lines=9> */
.L_x_7849:
[----:B------:R-:W-:Y:S05]  /*37f0*/  BSYNC B1 ;  /* 0x0000000000017941 */ /* 0x000fea0003800000 */
.L_x_7848:
[----:B------:R-:W-:Y:S01]  /*3800*/  FADD.FTZ R50, RZ, R32 ;  /* 0x00000020ff327221 */ /* 0x000fe20000010000 */
[----:B------:R-:W-:Y:S01]  /*3810*/  BSSY B1, `(.L_x_7857) ;  /* 0x0000015000017945 */ /* 0x000fe20003800000 */
[----:B------:R-:W-:Y:S02]  /*3820*/  LOP3.LUT P0, RZ, R55, 0x1f, RZ, 0xc0, !PT ;  /* 0x0000001f37ff7812 */ /* 0x000fe4000780c0ff */
        /* <DEDUP_REMOVED lines=8> */
[----:B------:R-:W-:Y:S05]  /*38b0*/  @!P2 BRA `(.L_x_7858) ;  /* 0x000000a00000a947 */ /* 0x000fea0003800000 */
[----:B------:R-:W-:Y:S01]  /*38c0*/  IMAD.U32 R49, R40, 0x10000, RZ ;  /* 0x0001000028317824 */ /* 0x000fe200078e00ff */
[----:B------:R-:W-:-:S04]  /*38d0*/  LOP3.LUT R43, R47, 0xffff, RZ, 0xc0, !PT ;  /* 0x0000ffff2f2b7812 */ /* 0x000fc800078ec0ff */
[----:B0-----:R-:W-:Y:S02]  /*38e0*/  LOP3.LUT R50, R49, 0xff0000, RZ, 0xc0, !PT ;  /* 0x00ff000031327812 */ /* 0x001fe400078ec0ff */
[----:B------:R-:W-:Y:S02]  /*38f0*/  LOP3.LUT R49, R6, 0xff, RZ, 0xc0, !PT ;  /* 0x000000ff06317812 */ /* 0x000fe400078ec0ff */
[----:B------:R-:W-:Y:S02]  /*3900*/  LEA R43, R43, R50, 0x18 ;  /* 0x000000322b2b7211 */ /* 0x000fe400078ec0ff */
[----:B------:R-:W-:-:S05]  /*3910*/  LOP3.LUT R50, R7, 0xff, RZ, 0xc0, !PT ;  /* 0x000000ff07327812 */ /* 0x000fca00078ec0ff */
[----:B------:R-:W-:Y:S02]  /*3920*/  IMAD R50, R50, 0x100, R43 ;  /* 0x0000010032327824 */ /* 0x000fe400078e022b */
[----:B------:R-:W-:-:S03]  /*3930*/  IMAD.WIDE.U32 R42, R42, R57, c[0x0][0x190] ;  /* 0x000064002a2a7625 */ /* 0x000fc600078e0039 */
[----:B------:R-:W-:-:S05]  /*3940*/  IADD3 R49, R50, R49, RZ ;  /* 0x0000003132317210 */ /* 0x000fca0007ffe0ff */
[----:B------:R0:W-:Y:S02]  /*3950*/  STG.E [R42.64], R49 ;  /* 0x000000312a007986 */ /* 0x0001e4000c101906 */
.L_x_7858:
[----:B------:R-:W-:Y:S05]  /*3960*/  BSYNC B1 ;  /* 0x0000000000017941 */ /* 0x000fea0003800000 */
.L_x_7857:
[----:B0-----:R-:W-:Y:S01]  /*3970*/  FADD.FTZ R50, R52, R39 ;  /* 0x0000002734327221 */ /* 0x001fe20000010000 */
[----:B------:R-:W-:Y:S05]  /*3980*/  BRA.DIV ~URZ, `(.L_x_7859) ;  /* 0x000006327f007947 */ /* 0x000fea000b800000 */
[----:B------:R0:W1:Y:S02]  /*3990*/  SHFL.BFLY PT, R51, R50, 0x1, 0x1f ;  /* 0x0c201f0032337f89 */ /* 0x00006400000e0000 */
.L_x_7865:
        /* <DEDUP_REMOVED lines=36> */
.L_x_7866:
        /* <DEDUP_REMOVED lines=22> */
[C---:B------:R-:W-:Y:S01]  /*3d40*/  FADD.FTZ R32, -R49.reuse, R32 ;  /* 0x0000002031207221 */ /* 0x040fe20000010100 */
[----:B------:R-:W-:Y:S01]  /*3d50*/  SHF.R.S32.HI R33, RZ, 0x1f, R54 ;  /* 0x0000001fff217819 */ /* 0x000fe20000011436 */
[----:B------:R-:W-:-:S02]  /*3d60*/  FADD.FTZ R50, -R49, R35 ;  /* 0x0000002331327221 */ /* 0x000fc40000010100 */
[----:B------:R-:W-:Y:S01]  /*3d70*/  FADD.FTZ R52, -R49, R37 ;  /* 0x0000002531347221 */ /* 0x000fe20000010100 */
[----:B------:R-:W-:Y:S01]  /*3d80*/  LEA.HI R33, R33, R54, RZ, 0x2 ;  /* 0x0000003621217211 */ /* 0x000fe200078f10ff */
[----:B------:R-:W-:Y:S01]  /*3d90*/  FMUL.FTZ R37, R57, R32 ;  /* 0x0000002039257220 */ /* 0x000fe20000410000 */
[----:B------:R-:W-:Y:S01]  /*3da0*/  LOP3.LUT R54, R55, 0x1f, RZ, 0xc0, !PT ;  /* 0x0000001f37367812 */ /* 0x000fe200078ec0ff */
[C---:B------:R-:W-:Y:S02]  /*3db0*/  FMUL.FTZ R42, R57.reuse, R42 ;  /* 0x0000002a392a7220 */ /* 0x040fe40000410000 */
[----:B------:R-:W-:Y:S01]  /*3dc0*/  FMUL.FTZ R32, R57, R50 ;  /* 0x0000003239207220 */ /* 0x000fe20000410000 */
[----:B------:R-:W-:Y:S01]  /*3dd0*/  LEA.HI.SX32 R50, R33, R54, 0x1e ;  /* 0x0000003621327211 */ /* 0x000fe200078ff2ff */
[C---:B------:R-:W-:Y:S02]  /*3de0*/  FADD.FTZ R34, -R49.reuse, R34 ;  /* 0x0000002231227221 */ /* 0x040fe40000010100 */
[----:B------:R-:W-:-:S02]  /*3df0*/  FADD.FTZ R36, -R49, R36 ;  /* 0x0000002431247221 */ /* 0x000fc40000010100 */
[C---:B------:R-:W-:Y:S02]  /*3e00*/  FADD.FTZ R38, -R49.reuse, R38 ;  /* 0x0000002631267221 */ /* 0x040fe40000010100 */
[----:B------:R-:W-:Y:S02]  /*3e10*/  FADD.FTZ R56, -R49, R39 ;  /* 0x0000002731387221 */ /* 0x000fe40000010100 */
[----:B------:R-:W-:Y:S01]  /*3e20*/  FFMA.FTZ R33, R17, R42, R9 ;  /* 0x0000002a11217223 */ /* 0x000fe20000010009 */
[----:B------:R-:W-:Y:S01]  /*3e30*/  IADD3 R42, R50, 0x20, RZ ;  /* 0x00000020322a7810 */ /* 0x000fe20007ffe0ff */
        /* <DEDUP_REMOVED lines=13> */
[----:B------:R-:W-:Y:S02]  /*3f10*/  FFMA.FTZ R37, R21, R52, R13 ;  /* 0x0000003415257223 */ /* 0x000fe4000001000d */
[----:B------:R-:W-:-:S05]  /*3f20*/  IMAD.WIDE.U32 R42, R42, R53, c[0x0][0x208] ;  /* 0x000082002a2a7625 */ /* 0x000fca00078e0035 */
[----:B------:R0:W-:Y:S02]  /*3f30*/  STG.E.128 [R42.64], R36 ;  /* 0x000000242a007986 */ /* 0x0001e4000c101d06 */
.L_x_7862:
[----:B0-----:R-:W-:Y:S05]  /*3f40*/  BSYNC B1 ;  /* 0x0000000000017941 */ /* 0x001fea0003800000 */
.L_x_7861:
[----:B------:R-:W-:-:S05]  /*3f50*/  IMAD.MOV.U32 R33, RZ, RZ, c[0x0][0x160] ;  /* 0x00005800ff217624 */ /* 0x000fca00078e00ff */
[----:B------:R-:W-:-:S04]  /*3f60*/  LEA R0, R33, R0, 0x2 ;  /* 0x0000000021007211 */ /* 0x000fc800078e10ff */
[----:B------:R-:W-:-:S13]  /*3f70*/  ISETP.GE.AND P0, PT, R0, c[0x0][0x164], PT ;  /* 0x0000590000007a0c */ /* 0x000fda0003f06270 */
[----:B-----5:R-:W-:Y:S01]  /*3f80*/  @P0 CALL.REL.NOINC `(.L_x_7863) ;  /* 0x0000001000000944 */ /* 0x020fe20003c00000 */
[----:B------:R-:W-:Y:S05]  /*3f90*/  BRA `(.L_x_7864) ;  /* 0xffffc7e000007947 */ /* 0x000fea000383ffff */
.L_x_7863:
[----:B------:R-:W-:Y:S05]  /*3fa0*/  BSYNC B0 ;  /* 0x0000000000007941 */ /* 0x000fea0003800000 */
.L_x_7782:
[----:B------:R-:W-:Y:S05]  /*3fb0*/  EXIT ;  /* 0x000000000000794d */ /* 0x000fea0003800000 */
.L_x_7859:
[----:B------:R-:W-:Y:S01]  /*3fc0*/  HFMA2.MMA R52, -RZ, RZ, 0, 1.847743988037109375e-06 ;  /* 0x0000001fff347435 */ /* 0x000fe200000001ff */
[----:B------:R-:W-:Y:S01]  /*3fd0*/  IMAD.MOV.U32 R56, RZ, RZ, 0x1 ;  /* 0x00000001ff387424 */ /* 0x000fe200078e00ff */
[----:B------:R-:W-:Y:S01]  /*3fe0*/  MOV R42, 0x4010 ;  /* 0x00004010002a7802 */ /* 0x000fe20000000f00 */
[----:B------:R-:W-:-:S03]  /*3ff0*/  IMAD.MOV.U32 R51, RZ, RZ, -0x1 ;  /* 0xffffffffff337424 */ /* 0x000fc600078e00ff */
[----:B-----5:R-:W-:Y:S05]  /*4000*/  CALL.REL.NOINC `($__internal_155_$__cuda_sm70_shflsync_bfly_p) ;  /* 0x0000049000007944 */ /* 0x020fea0003c00000 */
[----:B01----:R-:W-:Y:S05]  /*4010*/  BRA `(.L_x_7865) ;  /* 0xfffff98000007947 */ /* 0x003fea000383ffff */
.L_x_7860:
[----:B------:R-:W-:Y:S01]  /*4020*/  HFMA2.MMA R52, -RZ, RZ, 0, 1.847743988037109375e-06 ;  /* 0x0000001fff347435 */ /* 0x000fe200000001ff */
[----:B0-----:R-:W-:Y:S01]  /*4030*/  MOV R50, R57 ;  /* 0x0000003900327202 */ /* 0x001fe20000000f00 */
[----:B------:R-:W-:Y:S01]  /*4040*/  IMAD.MOV.U32 R56, RZ, RZ, 0x2 ;  /* 0x00000002ff387424 */ /* 0x000fe200078e00ff */
[----:B------:R-:W-:Y:S01]  /*4050*/  MOV R42, 0x4080 ;  /* 0x00004080002a7802 */ /* 0x000fe20000000f00 */
[----:B------:R-:W-:Y:S02]  /*4060*/  IMAD.MOV.U32 R51, RZ, RZ, -0x1 ;  /* 0xffffffffff337424 */ /* 0x000fe400078e00ff */
[----:B-----5:R-:W-:Y:S05]  /*4070*/  CALL.REL.NOINC `($__internal_155_$__cuda_sm70_shflsync_bfly_p) ;  /* 0x0000042000007944 */ /* 0x020fea0003c00000 */
[----:B01----:R-:W-:Y:S01]  /*4080*/  FADD.FTZ R50, R57, R51 ;  /* 0x0000003339327221 */ /* 0x003fe20000010000 */
[----:B------:R-:W-:Y:S01]  /*4090*/  MOV R56, 0x4 ;  /* 0x0000000400387802 */ /* 0x000fe20000000f00 */
[----:B------:R-:W-:Y:S01]  /*40a0*/  IMAD.MOV.U32 R52, RZ, RZ, 0x1f ;  /* 0x0000001fff347424 */ /* 0x000fe200078e00ff */
[----:B------:R-:W-:-:S02]  /*40b0*/  MOV R51, 0xffffffff ;  /* 0xffffffff00337802 */ /* 0x000fc40000000f00 */
[----:B------:R-:W-:Y:S02]  /*40c0*/  MOV R42, 0x40e0 ;  /* 0x000040e0002a7802 */ /* 0x000fe40000000f00 */
[----:B------:R-:W-:Y:S05]  /*40d0*/  CALL.REL.NOINC `($__internal_155_$__cuda_sm70_shflsync_bfly_p) ;  /* 0x000003c000007944 */ /* 0x000fea0003c00000 */
[----:B0-----:R-:W-:Y:S01]  /*40e0*/  HFMA2.MMA R52, -RZ, RZ, 0, 1.847743988037109375e-06 ;  /* 0x0000001fff347435 */ /* 0x001fe200000001ff */
[----:B-1----:R-:W-:Y:S01]  /*40f0*/  FADD.FTZ R50, R50, R51 ;  /* 0x0000003332327221 */ /* 0x002fe20000010000 */
[----:B------:R-:W-:Y:S01]  /*4100*/  MOV R42, 0x4140 ;  /* 0x00004140002a7802 */ /* 0x000fe20000000f00 */
[----:B------:R-:W-:Y:S02]  /*4110*/  IMAD.MOV.U32 R56, RZ, RZ, 0x8 ;  /* 0x00000008ff387424 */ /* 0x000fe400078e00ff */
[----:B------:R-:W-:Y:S02]  /*4120*/  IMAD.MOV.U32 R51, RZ, RZ, -0x1 ;  /* 0xffffffffff337424 */ /* 0x000fe400078e00ff */
[----:B------:R-:W-:Y:S05]  /*4130*/  CALL.REL.NOINC `($__internal_155_$__cuda_sm70_shflsync_bfly_p) ;  /* 0x0000036000007944 */ /* 0x000fea0003c00000 */
[----:B01----:R-:W-:Y:S01]  /*4140*/  FADD.FTZ R50, R50, R51 ;  /* 0x0000003332327221 */ /* 0x003fe20000010000 */
[----:B------:R-:W-:Y:S01]  /*4150*/  MOV R56, 0x10 ;  /* 0x0000001000387802 */ /* 0x000fe20000000f00 */
[----:B------:R-:W-:Y:S01]  /*4160*/  IMAD.MOV.U32 R52, RZ, RZ, 0x1f ;  /* 0x0000001fff347424 */ /* 0x000fe200078e00ff */
[----:B------:R-:W-:Y:S02]  /*4170*/  MOV R51, 0xffffffff ;  /* 0xffffffff00337802 */ /* 0x000fe40000000f00 */
[----:B------:R-:W-:-:S02]  /*4180*/  MOV R42, 0x41a0 ;  /* 0x000041a0002a7802 */ /* 0x000fc40000000f00 */
[----:B------:R-:W-:Y:S05]  /*4190*/  CALL.REL.NOINC `($__internal_155_$__cuda_sm70_shflsync_bfly_p) ;  /* 0x0000030000007944 */ /* 0x000fea0003c00000 */
        /* <DEDUP_REMOVED lines=22> */
[----:B------:R-:W-:Y:S05]  /*4300*/  CALL.REL.NOINC `($__internal_155_$__cuda_sm70_shflsync_bfly_p) ;  /* 0x0000019000007944 */ /* 0x000fea0003c00000 */
        /* <DEDUP_REMOVED lines=18> */
[----:B0-----:R-:W-:Y:S01]  /*4430*/  HFMA2.MMA R52, -RZ, RZ, 0, 1.847743988037109375e-06 ;  /* 0x0000001fff347435 */ /* 0x001fe200000001ff */
[----:B-1----:R-:W-:Y:S01]  /*4440*/  FADD.FTZ R50, R50, R51 ;  /* 0x0000003332327221 */ /* 0x002fe20000010000 */
[----:B------:R-:W-:Y:S01]  /*4450*/  MOV R42, 0x4490 ;  /* 0x00004490002a7802 */ /* 0x000fe20000000f00 */
[----:B------:R-:W-:-:S02]  /*4460*/  IMAD.MOV.U32 R56, RZ, RZ, 0x10 ;  /* 0x00000010ff387424 */ /* 0x000fc400078e00ff */
[----:B------:R-:W-:Y:S02]  /*4470*/  IMAD.MOV.U32 R51, RZ, RZ, -0x1 ;  /* 0xffffffffff337424 */ /* 0x000fe400078e00ff */
[----:B------:R-:W-:Y:S05]  /*4480*/  CALL.REL.NOINC `($__internal_155_$__cuda_sm70_shflsync_bfly_p) ;  /* 0x0000001000007944 */ /* 0x000fea0003c00000 */
[----:B01----:R-:W-:Y:S05]  /*4490*/  BRA `(.L_x_7866) ;  /* 0xfffff74000007947 */ /* 0x003fea000383ffff */
        .weak           $__internal_155_$__cuda_sm70_shflsync_bfly_p
        .type           $__internal_155_$__cuda_sm70_shflsync_bfly_p,@function
        .size           $__internal_155_$__cuda_sm70_shflsync_bfly_p,(.L_x_8343 - $__internal_155_$__cuda_sm70_shflsync_bfly_p)
$__internal_155_$__cuda_sm70_shflsync_bfly_p:
[----:B------:R-:W-:Y:S01]  /*44a0*/  MOV R43, 0x0 ;  /* 0x00000000002b7802 */ /* 0x000fe20000000f00 */
[----:B------:R-:W-:Y:S04]  /*44b0*/  WARPSYNC R51 ;  /* 0x0000003300007348 */ /* 0x000fe80003800000 */
[----:B------:R0:W1:Y:S01]  /*44c0*/  SHFL.BFLY PT, R51, R50, R56, R52 ;  /* 0x0c00003832337389 */ /* 0x00006200000e0034 */
[----:B------:R-:W-:Y:S05]  /*44d0*/  RET.REL.NODEC R42 `(_ZN10layer_norm13ln_fwd_kernelINS_13Kernel_traitsIfffffjLj256ELj1ELj4ELj1ELj16ENS_18Kernel_traits_baseILj256EfffffjLj128EEEEELb1ELb0ELb1ELb1EEEvNS_9FwdParamsE) ;  /* 0xffffbb202a007950 */ /* 0x000fea0003c3ffff */
.L_x_7867:
        /* <DEDUP_REMOVED lines=10> */
.L_x_8343:


//--------------------- .text._ZN10layer_norm13ln_fwd_kernelINS_13Kernel_traitsIfffffjLj256ELj1ELj4ELj1ELj16ENS_18Kernel_traits_baseILj256EfffffjLj128EEEEELb1ELb1ELb0ELb0EEEvNS_9FwdParamsE --------------------------
	.section	.text._ZN10layer_norm13ln_fwd_kernelINS_13Kernel_traitsIfffffjLj256ELj1ELj4ELj1ELj16ENS_18Kernel_traits_baseILj256EfffffjLj128EEEEELb1ELb1ELb0ELb0EEEvNS_9FwdParamsE,"ax",@progbits
	.sectioninfo	@"SHI_REGISTERS=64"
	.align	128
        .global         _ZN10layer_norm13ln_fwd_kernelINS_13Kernel_traitsIfffffjLj256ELj1ELj4ELj1ELj16ENS_18Kernel_traits_baseILj256EfffffjLj128EEEEELb1ELb1ELb0ELb0EEEvNS_9FwdParamsE
        .type           _ZN10layer_norm13ln_fwd_kernelINS_13Kernel_traitsIfffffjLj256ELj1ELj4ELj1ELj16ENS_18Kernel_traits_baseILj256EfffffjLj128EEEEELb1ELb1ELb0ELb0EEEvNS_9FwdParamsE,@function
        .size           _ZN10layer_norm13ln_fwd_kernelINS_13Kernel_traitsIfffffjLj256ELj1ELj4ELj1ELj16ENS_18Kernel_traits_baseILj256EfffffjLj128EEEEELb1ELb1ELb0ELb0EEEvNS_9FwdParamsE,(.L_x_8344 - _ZN10layer_norm13ln_fwd_kernelINS_13Kernel_traitsIfffffjLj256ELj1ELj4ELj1ELj16ENS_18Kernel_traits_baseILj256EfffffjLj128EEEEELb1ELb1ELb0ELb0EEEvNS_9FwdParamsE)
        .other          _ZN10layer_norm13ln_fwd_kernelINS_13Kernel_traitsIfffffjLj256ELj1ELj4ELj1ELj16ENS_18Kernel_traits_baseILj256EfffffjLj128EEEEELb1ELb1ELb0ELb0EEEvNS_9FwdParamsE,@"STO_CUDA_ENTRY STV_DEFAULT"
_ZN10layer_norm13ln_fwd_kernelINS_13Kernel_traitsIfffffjLj256ELj1ELj4ELj1ELj16ENS_18Kernel_traits_baseILj256EfffffjLj128EEEEELb1ELb1ELb0ELb0EEEvNS_9FwdParamsE:
.text._ZN10layer_norm13ln_fwd_kernelINS_13Kernel_traitsIfffffjLj256ELj1ELj4ELj1ELj16ENS_18Kernel_traits_baseILj256EfffffjLj128EEEEELb1ELb1ELb0ELb0EEEvNS_9FwdParamsE:
[----:B------:R-:W-:Y:S02]  /*0000*/  IMAD.MOV.U32 R1, RZ, RZ, c[0x0][0x28] ;  /* 0x00000a00ff017624 */ /* 0x000fe400078e00ff */
[----:B------:R-:W-:Y:S02]  /*0010*/  ULDC.U8 UR4, c[0x0][0x244] ;  /* 0x0000910000047ab9 */ /* 0x000fe40000000000 */
[----:B------:R-:W-:Y:S02]  /*0020*/  UISETP.NE.AND UP0, UPT, UR4, URZ, UPT ;  /* 0x0000003f0400728c */ /* 0x000fe4000bf05270 */
[----:B------:R-:W-:Y:S02]  /*0030*/  ULDC UR8, c[0x0][0x238] ;  /* 0x00008e0000087ab9 */ /* 0x000fe40000000800 */
[----:B------:R-:W-:Y:S02]  /*0040*/  ULDC UR9, c[0x0][0x23c] ;  /* 0x00008f0000097ab9 */ /* 0x000fe40000000800 */
[----:B------:R-:W-:Y:S01]  /*0050*/  PLOP3.LUT P0, PT, PT, PT, UP0, 0x80, 0x0 ;  /* 0x000000000000781c */ /* 0x000fe20003f0f008 */
[----:B------:R-:W-:Y:S02]  /*0060*/  ULDC.64 UR12, c[0x0][0x230] ;  /* 0x00008c00000c7ab9 */ /* 0x000fe40000000a00 */
[----:B------:R-:W-:Y:S01]  /*0070*/  IMAD.U32 R2, RZ, RZ, UR12 ;  /* 0x0000000cff027e24 */ /* 0x000fe2000f8e00ff */
[----:B------:R-:W-:Y:S01]  /*0080*/  MOV R3, UR13 ;  /* 0x0000000d00037c02 */ /* 0x000fe20008000f00 */
[----:B------:R-:W-:-:S02]  /*0090*/  @UP0 UMOV UR4, UR8 ;  /* 0x0000000800040c82 */ /* 0x000fc40008000000 */
[----:B------:R-:W-:Y:S01]  /*00a0*/  @UP0 UMOV UR5, UR9 ;  /* 0x0000000900050c82 */ /* 0x000fe20008000000 */
[----:B------:R-:W-:Y:S01]  /*00b0*/  IMAD.U32 R4, RZ, RZ, UR4 ;  /* 0x00000004ff047e24 */ /* 0x000fe2000f8e00ff */
[----:B------:R-:W-:Y:S01]  /*00c0*/  ULDC.64 UR10, c[0x0][0x118] ;  /* 0x00004600000a7ab9 */ /* 0x000fe20000000a00 */
[----:B------:R-:W-:-:S03]  /*00d0*/  IMAD.U32 R5, RZ, RZ, UR5 ;  /* 0x00000005ff057e24 */ /* 0x000fc6000f8e00ff */
        /* <DEDUP_REMOVED lines=27> */
[----:B--2---:R-:W-:Y:S01]  /*0290*/  @UP0 UIADD3.X UR9, URZ, UR5, URZ, UP1, !UPT ;  /* 0x000000053f090290 */ /* 0x004fe20008ffe43f */
[----:B---34-:R-:W-:Y:S06]  /*02a0*/  @!P1 BRA `(.L_x_7869) ;  /* 0x000000e000009947 */ /* 0x018fec0003800000 */
[----:B------:R-:W-:Y:S01]  /*02b0*/  ISETP.NE.U32.AND P0, PT, RZ, c[0x0][0x218], PT ;  /* 0x00008600ff007a0c */ /* 0x000fe20003f05070 */
[----:B------:R-:W-:Y:S01]  /*02c0*/  IMAD.MOV.U32 R13, RZ, RZ, 0x10 ;  /* 0x00000010ff0d7424 */ /* 0x000fe200078e00ff */
[C---:B------:R-:W-:Y:S01]  /*02d0*/  LEA R16, P3, R6.reuse, c[0x0][0x1c8], 0x4 ;  /* 0x0000720006107a11 */ /* 0x040fe200078620ff */
[----:B------:R-:W-:Y:S01]  /*02e0*/  CS2R R10, SRZ ;  /* 0x00000000000a7805 */ /* 0x000fe2000001ff00 */
[----:B------:R-:W-:Y:S01]  /*02f0*/  ISETP.NE.AND.EX P0, PT, RZ, c[0x0][0x21c], PT, P0 ;  /* 0x00008700ff007a0c */ /* 0x000fe20003f05300 */
[C---:B------:R-:W-:Y:S01]  /*0300*/  IMAD.WIDE.U32 R12, R6.reuse, R13, c[0x0][0x1b0] ;  /* 0x00006c00060c7625 */ /* 0x040fe200078e000d */
[----:B------:R-:W-:Y:S01]  /*0310*/  LEA.HI.X R17, R6, c[0x0][0x1cc], RZ, 0x4, P3 ;  /* 0x0000730006117a11 */ /* 0x000fe200018f24ff */
[----:B------:R-:W-:-:S04]  /*0320*/  CS2R R8, SRZ ;  /* 0x0000000000087805 */ /* 0x000fc8000001ff00 */
[----:B------:R-:W5:Y:S04]  /*0330*/  LDG.E.128 R12, [R12.64] ;  /* 0x0000000a0c0c7981 */ /* 0x000f68000c1e1d00 */
[----:B------:R-:W5:Y:S02]  /*0340*/  LDG.E.128 R16, [R16.64] ;  /* 0x0000000a10107981 */ /* 0x000f64000c1e1d00 */
[----:B------:R-:W-:-:S04]  /*0350*/  @P0 LEA R2, P2, R6, c[0x0][0x218], 0x4 ;  /* 0x0000860006020a11 */ /* 0x000fc800078420ff */
[----:B------:R-:W-:-:S05]  /*0360*/  @P0 LEA.HI.X R3, R6, c[0x0][0x21c], RZ, 0x4, P2 ;  /* 0x0000870006030a11 */ /* 0x000fca00010f24ff */
[----:B------:R0:W5:Y:S01]  /*0370*/  @P0 LDG.E.128 R8, [R2.64] ;  /* 0x0000000a02080981 */ /* 0x000162000c1e1d00 */
[----:B------:R-:W-:-:S03]  /*0380*/  LOP3.LUT R6, R6, 0x20, RZ, 0xfc, !PT ;  /* 0x0000002006067812 */ /* 0x000fc600078efcff */
.L_x_7869:
[----:B------:R-:W-:Y:S05]  /*0390*/  BSYNC B0 ;  /* 0x0000000000007941 */ /* 0x000fea0003800000 */
.L_x_7868:
[----:B------:R-:W-:Y:S01]  /*03a0*/  BSSY B0, `(.L_x_7870) ;  /* 0x000000f000007945 */ /* 0x000fe20003800000 */
        /* <DEDUP_REMOVED lines=10> */
[C---:B0-----:R-:W-:Y:S01]  /*0450*/  @P0 LEA R2, P2, R6.reuse, c[0x0][0x218], 0x4 ;  /* 0x0000860006020a11 */ /* 0x041fe200078420ff */
[----:B------:R-:W5:Y:S03]  /*0460*/  LDG.E.128 R24, [R24.64] ;  /* 0x0000000a18187981 */ /* 0x000f66000c1e1d00 */
[----:B------:R-:W-:-:S05]  /*0470*/  @P0 LEA.HI.X R3, R6, c[0x0][0x21c], RZ, 0x4, P2 ;  /* 0x0000870006030a11 */ /* 0x000fca00010f24ff */
[----:B------:R0:W5:Y:S04]  /*0480*/  @P0 LDG.E.128 R20, [R2.64] ;  /* 0x0000000a02140981 */ /* 0x000168000c1e1d00 */
.L_x_7871:
[----:B------:R-:W-:Y:S05]  /*0490*/  BSYNC B0 ;  /* 0x0000000000007941 */ /* 0x000fea0003800000 */
.L_x_7870:
[----:B------:R-:W-:Y:S01]  /*04a0*/  ISETP.GE.AND P0, PT, R51, c[0x0][0x164], PT ;  /* 0x0000590033007a0c */ /* 0x000fe20003f06270 */
[----:B------:R-:W-:-:S12]  /*04b0*/  UIADD3 UR15, UR13, 0x76cf5d0a, URZ ;  /* 0x76cf5d0a0d0f7890 */ /* 0x000fd8000fffe03f */
[----:B------:R-:W-:Y:S05]  /*04c0*/  @P0 EXIT ;  /* 0x000000000000094d */ /* 0x000fea0003800000 */
[----:B------:R-:W-:Y:S01]  /*04d0*/  USHF.R.U64 UR14, UR8, 0x2, UR9 ;  /* 0x00000002080e7899 */ /* 0x000fe20008001209 */
[----:B0-----:R-:W-:Y:S01]  /*04e0*/  IMAD.HI.U32 R2, R49, -0x326172a9, RZ ;  /* 0xcd9e8d5731027827 */ /* 0x001fe200078e00ff */
[----:B------:R-:W-:Y:S01]  /*04f0*/  USHF.R.U32.HI UR7, URZ, 0x2, UR9 ;  /* 0x000000023f077899 */ /* 0x000fe20008011609 */
[----:B------:R-:W-:Y:S01]  /*0500*/  BSSY B0, `(.L_x_7872) ;  /* 0x00003a0000007945 */ /* 0x000fe20003800000 */
[----:B------:R-:W-:Y:S01]  /*0510*/  UIMAD.WIDE.U32 UR4, UR14, -0x2daee0ad, URZ ;  /* 0xd2511f530e0478a5 */ /* 0x000fe2000f8e003f */
[----:B------:R-:W-:Y:S01]  /*0520*/  IMAD.U32 R3, RZ, RZ, UR12 ;  /* 0x0000000cff037e24 */ /* 0x000fe2000f8e00ff */
[----:B------:R-:W-:Y:S02]  /*0530*/  UIMAD UR9, UR14, -0x2daee0ad, URZ ;  /* 0xd2511f530e0978a4 */ /* 0x000fe4000f8e023f */
[----:B------:R-:W-:Y:S02]  /*0540*/  ULOP3.LUT UR6, UR5, UR13, URZ, 0x3c, !UPT ;  /* 0x0000000d05067292 */ /* 0x000fe4000f8e3c3f */
[----:B------:R-:W-:Y:S01]  /*0550*/  LOP3.LUT R2, R2, UR7, R3, 0x96, !PT ;  /* 0x0000000702027c12 */ /* 0x000fe2000f8e9603 */
[----:B------:R-:W-:Y:S01]  /*0560*/  UIADD3 UR20, UR13, -0x4498517b, URZ ;  /* 0xbb67ae850d147890 */ /* 0x000fe2000fffe03f */
[----:B------:R-:W-:Y:S01]  /*0570*/  IMAD.U32 R4, RZ, RZ, UR9 ;  /* 0x00000009ff047e24 */ /* 0x000fe2000f8e00ff */
[----:B------:R-:W-:-:S02]  /*0580*/  UIMAD.WIDE.U32 UR4, UR6, -0x326172a9, URZ ;  /* 0xcd9e8d57060478a5 */ /* 0x000fc4000f8e003f */
[C---:B------:R-:W-:Y:S01]  /*0590*/  IMAD.HI.U32 R3, R2.reuse, -0x2daee0ad, RZ ;  /* 0xd2511f5302037827 */ /* 0x040fe200078e00ff */
[----:B------:R-:W-:Y:S02]  /*05a0*/  UIADD3 UR9, UR12, -0x61c88647, URZ ;  /* 0x9e3779b90c097890 */ /* 0x000fe4000fffe03f */
[----:B------:R-:W-:Y:S01]  /*05b0*/  UIMAD UR6, UR6, -0x326172a9, URZ ;  /* 0xcd9e8d57060678a4 */ /* 0x000fe2000f8e023f */
[----:B------:R-:W-:Y:S01]  /*05c0*/  MOV R6, UR5 ;  /* 0x0000000500067c02 */ /* 0x000fe20008000f00 */
[----:B------:R-:W-:Y:S01]  /*05d0*/  UIADD3 UR5, UR12, 0x3c6ef372, URZ ;  /* 0x3c6ef3720c057890 */ /* 0x000fe2000fffe03f */
[----:B------:R-:W-:Y:S01]  /*05e0*/  LOP3.LUT R4, R3, UR20, R4, 0x96, !PT ;  /* 0x0000001403047c12 */ /* 0x000fe2000f8e9604 */
[----:B------:R-:W-:Y:S01]  /*05f0*/  IMAD R3, R49, -0x326172a9, RZ ;  /* 0xcd9e8d5731037824 */ /* 0x000fe200078e02ff */
[----:B------:R-:W-:Y:S01]  /*0600*/  UIADD3 UR21, UR13, 0x32370b8f, URZ ;  /* 0x32370b8f0d157890 */ /* 0x000fe2000fffe03f */
[----:B------:R-:W-:Y:S01]  /*0610*/  IMAD R2, R2, -0x2daee0ad, RZ ;  /* 0xd2511f5302027824 */ /* 0x000fe200078e02ff */
[----:B------:R-:W-:Y:S01]  /*0620*/  UIADD3 UR22, UR12, 0x78dde6e4, URZ ;  /* 0x78dde6e40c167890 */ /* 0x000fe2000fffe03f */
[----:B------:R-:W-:Y:S01]  /*0630*/  IMAD.HI.U32 R5, R4, -0x326172a9, RZ ;  /* 0xcd9e8d5704057827 */ /* 0x000fe200078e00ff */
[----:B------:R-:W-:Y:S01]  /*0640*/  LOP3.LUT R3, R6, UR9, R3, 0x96, !PT ;  /* 0x0000000906037c12 */ /* 0x000fe2000f8e9603 */
[----:B------:R-:W-:-:S02]  /*0650*/  UIADD3 UR24, UR13, -0x56f99767, URZ ;  /* 0xa90668990d187890 */ /* 0x000fc4000fffe03f */
[----:B------:R-:W-:Y:S01]  /*0660*/  IMAD.U32 R6, RZ, RZ, UR6 ;  /* 0x00000006ff067e24 */ /* 0x000fe2000f8e00ff */
[----:B------:R-:W-:Y:S01]  /*0670*/  UIADD3 UR6, UR12, -0x255992d5, URZ ;  /* 0xdaa66d2b0c067890 */ /* 0x000fe2000fffe03f */
[----:B------:R-:W-:Y:S01]  /*0680*/  IMAD.HI.U32 R7, R3, -0x2daee0ad, RZ ;  /* 0xd2511f5303077827 */ /* 0x000fe200078e00ff */
[----:B------:R-:W-:Y:S02]  /*0690*/  UIADD3 UR23, UR12, 0x1715609d, URZ ;  /* 0x1715609d0c177890 */ /* 0x000fe4000fffe03f */
[----:B------:R-:W-:Y:S01]  /*06a0*/  LOP3.LUT R5, R5, UR5, R6, 0x96, !PT ;  /* 0x0000000505057c12 */ /* 0x000fe2000f8e9606 */
        /* <DEDUP_REMOVED lines=12> */
[----:B------:R-:W-:Y:S01]  /*0770*/  IMAD.HI.U32 R7, R6, -0x326172a9, RZ ;  /* 0xcd9e8d5706077827 */ /* 0x000fe200078e00ff */
[----:B------:R-:W-:Y:S02]  /*0780*/  UIADD3 UR29, UR12, -0x700cb87f, URZ ;  /* 0x8ff347810c1d7890 */ /* 0x000fe4000fffe03f */
[----:B------:R-:W-:Y:S01]  /*0790*/  ULOP3.LUT UR4, UR8, 0x3, URZ, 0xc0, !UPT ;  /* 0x0000000308047892 */ /* 0x000fe2000f8ec03f */
        /* <DEDUP_REMOVED lines=26> */
[----:B------:R-:W-:Y:S02]  /*0940*/  LOP3.LUT R50, R6, UR28, R5, 0x96, !PT ;  /* 0x0000001c06327c12 */ /* 0x000fe4000f8e9605 */
[----:B------:R-:W-:Y:S01]  /*0950*/  MOV R6, UR14 ;  /* 0x0000000e00067c02 */ /* 0x000fe20008000f00 */
[----:B------:R-:W-:Y:S01]  /*0960*/  IMAD.U32 R48, RZ, RZ, UR4 ;  /* 0x00000004ff307e24 */ /* 0x000fe2000f8e00ff */
[----:B------:R-:W-:Y:S01]  /*0970*/  LOP3.LUT R4, R3, UR18, R7, 0x96, !PT ;  /* 0x0000001203047c12 */ /* 0x000fe2000f8e9607 */
[----:B------:R-:W-:-:S04]  /*0980*/  IMAD.HI.U32 R3, R50, -0x2daee0ad, RZ ;  /* 0xd2511f5332037827 */ /* 0x000fc800078e00ff */
[----:B------:R-:W-:Y:S01]  /*0990*/  IMAD R7, R32, -0x326172a9, RZ ;  /* 0xcd9e8d5720077824 */ /* 0x000fe200078e02ff */
[----:B------:R-:W-:Y:S01]  /*09a0*/  LOP3.LUT R2, R3, UR19, R2, 0x96, !PT ;  /* 0x0000001303027c12 */ /* 0x000fe2000f8e9602 */
[----:B------:R-:W-:-:S04]  /*09b0*/  IMAD.WIDE.U32 R4, R4, -0x326172a9, RZ ;  /* 0xcd9e8d5704047825 */ /* 0x000fc800078e00ff */
[----:B------:R-:W-:Y:S01]  /*09c0*/  IMAD R50, R50, -0x2daee0ad, RZ ;  /* 0xd2511f5332327824 */ /* 0x000fe200078e02ff */
[----:B------:R-:W-:Y:S01]  /*09d0*/  LOP3.LUT R3, R5, UR29, R7, 0x96, !PT ;  /* 0x0000001d05037c12 */ /* 0x000fe2000f8e9607 */
[----:B------:R-:W-:Y:S02]  /*09e0*/  IMAD.MOV.U32 R5, RZ, RZ, RZ ;  /* 0x000000ffff057224 */ /* 0x000fe400078e00ff */
[----:B------:R-:W-:Y:S02]  /*09f0*/  IMAD.U32 R7, RZ, RZ, UR7 ;  /* 0x00000007ff077e24 */ /* 0x000fe4000f8e00ff */
.L_x_7940:
[----:B------:R-:W-:Y:S01]  /*0a00*/  ISETP.NE.U32.AND P0, PT, RZ, c[0x0][0x1c0], PT ;  /* 0x00007000ff007a0c */ /* 0x000fe20003f05070 */
[----:B------:R-:W-:-:S03]  /*0a10*/  IMAD.MOV.U32 R46, RZ, RZ, 0x3f800000 ;  /* 0x3f800000ff2e7424 */ /* 0x000fc600078e00ff */
[----:B------:R-:W-:-:S13]  /*0a20*/  ISETP.NE.AND.EX P0, PT, RZ, c[0x0][0x1c4], PT, P0 ;  /* 0x00007100ff007a0c */ /* 0x000fda0003f05300 */
[----:B------:R-:W-:-:S05]  /*0a30*/  @P0 MOV R44, 0x4 ;  /* 0x00000004002c0802 */ /* 0x000fca0000000f00 */
        /* <DEDUP_REMOVED lines=31> */
.L_x_7876:
[----:B0-----:R-:W-:Y:S02]  /*0c30*/  IMAD.MOV.U32 R58, RZ, RZ, R4 ;  /* 0x000000ffff3a7224 */ /* 0x001fe400078e0004 */
.L_x_7877:
[----:B------:R-:W-:Y:S05]  /*0c40*/  BSYNC B2 ;  /* 0x0000000000027941 */ /* 0x000fea0003800000 */
.L_x_7875:
        /* <DEDUP_REMOVED lines=16> */
.L_x_7881:
[----:B------:R-:W-:Y:S05]  /*0d50*/  BSYNC B3 ;  /* 0x0000000000037941 */ /* 0x000fea0003800000 */
.L_x_7880:
        /* <DEDUP_REMOVED lines=44> */
.L_x_7879:
[----:B------:R-:W-:Y:S05]  /*1020*/  BSYNC B2 ;  /* 0x0000000000027941 */ /* 0x000fea0003800000 */
.L_x_7878:
        /* <DEDUP_REMOVED lines=23> */
.L_x_7883:
[----:B------:R-:W-:Y:S02]  /*11a0*/  MOV R48, R4 ;  /* 0x0000000400307202 */ /* 0x000fe40000000f00 */
.L_x_7884:
[----:B------:R-:W-:Y:S05]  /*11b0*/  BSYNC B2 ;  /* 0x0000000000027941 */ /* 0x000fea0003800000 */
.L_x_7882:
        /* <DEDUP_REMOVED lines=16> */
.L_x_7888:
[----:B------:R-:W-:Y:S05]  /*12c0*/  BSYNC B3 ;  /* 0x0000000000037941 */ /* 0x000fea0003800000 */
.L_x_7887:
        /* <DEDUP_REMOVED lines=42> */
[----:B------:R-:W-:Y:S01]  /*1570*/  LOP3.LUT R2, R45, UR19, R2, 0x96, !PT ;  /* 0x000000132d027c12 */ /* 0x000fe2000f8e9602 */
[----:B------:R-:W-:Y:S02]  /*1580*/  IMAD.MOV.U32 R50, RZ, RZ, R44 ;  /* 0x000000ffff327224 */ /* 0x000fe400078e002c */
.L_x_7886:
[----:B------:R-:W-:Y:S05]  /*1590*/  BSYNC B2 ;  /* 0x0000000000027941 */ /* 0x000fea0003800000 */
.L_x_7885:
        /* <DEDUP_REMOVED lines=20> */
.L_x_7890:
[----:B------:R-:W-:Y:S02]  /*16e0*/  IMAD.MOV.U32 R57, RZ, RZ, R4 ;  /* 0x000000ffff397224 */ /* 0x000fe400078e0004 */
.L_x_7891:
[----:B------:R-:W-:Y:S05]  /*16f0*/  BSYNC B2 ;  /* 0x0000000000027941 */ /* 0x000fea0003800000 */
.L_x_7889:
        /* <DEDUP_REMOVED lines=16> */
.L_x_7895:
[----:B------:R-:W-:Y:S05]  /*1800*/  BSYNC B3 ;  /* 0x0000000000037941 */ /* 0x000fea0003800000 */
.L_x_7894:
        /* <DEDUP_REMOVED lines=44> */
.L_x_7893:
[----:B------:R-:W-:Y:S05]  /*1ad0*/  BSYNC B2 ;  /* 0x0000000000027941 */ /* 0x000fea0003800000 */
.L_x_7892:
        /* <DEDUP_REMOVED lines=20> */
.L_x_7897:
[----:B------:R-:W-:Y:S02]  /*1c20*/  IMAD.MOV.U32 R57, RZ, RZ, R4 ;  /* 0x000000ffff397224 */ /* 0x000fe400078e0004 */
.L_x_7898:
[----:B------:R-:W-:Y:S05]  /*1c30*/  BSYNC B2 ;  /* 0x0000000000027941 */ /* 0x000fea0003800000 */
.L_x_7896:
        /* <DEDUP_REMOVED lines=16> */
.L_x_7902:
[----:B------:R-:W-:Y:S05]  /*1d40*/  BSYNC B3 ;  /* 0x0000000000037941 */ /* 0x000fea0003800000 */
.L_x_7901:
        /* <DEDUP_REMOVED lines=44> */
.L_x_7900:
[----:B------:R-:W-:Y:S05]  /*2010*/  BSYNC B2 ;  /* 0x0000000000027941 */ /* 0x000fea0003800000 */
.L_x_7899:
[----:B------:R-:W0:Y:S01]  /*2020*/  I2F.U32 R45, R57 ;  /* 0x00000039002d7306 */ /* 0x000e220000201000 */
[----:B------:R-:W-:Y:S01]  /*2030*/  FMUL.FTZ R39, R39, R46 ;  /* 0x0000002e27277220 */ /* 0x000fe20000410000 */
[----:B------:R-:W-:Y:S02]  /*2040*/  SEL R54, RZ, 0x10000, P4 ;  /* 0x00010000ff367807 */ /* 0x000fe40002000000 */
[----:B------:R-:W-:Y:S01]  /*2050*/  SEL R55, RZ, 0x100, P3 ;  /* 0x00000100ff377807 */ /* 0x000fe20001800000 */
[----:B------:R-:W-:Y:S01]  /*2060*/  FMUL.FTZ R39, R39, c[0x0][0x1e8] ;  /* 0x00007a0027277a20 */ /* 0x000fe20000410000 */
[----:B------:R-:W-:Y:S01]  /*2070*/  SEL R58, RZ, 0x1, P2 ;  /* 0x00000001ff3a7807 */ /* 0x000fe20001000000 */
[----:B0-----:R-:W-:Y:S01]  /*2080*/  FFMA.FTZ R45, R45, R56, 1.1641532182693481445e-10 ;  /* 0x2f0000002d2d7423 */ /* 0x001fe20000010038 */
[----:B------:R-:W-:-:S04]  /*2090*/  LEA R56, P2, R53, c[0x0][0x188], 0x4 ;  /* 0x0000620035387a11 */ /* 0x000fc800078420ff */
[----:B------:R-:W-:Y:S02]  /*20a0*/  FSETP.GTU.FTZ.AND P5, PT, R45, c[0x0][0x1e4], PT ;  /* 0x000079002d007a0b */ /* 0x000fe40003fbc000 */
[----:B------:R-:W-:Y:S02]  /*20b0*/  LEA.HI.X R57, R53, c[0x0][0x18c], RZ, 0x4, P2 ;  /* 0x0000630035397a11 */ /* 0x000fe400010f24ff */
[----:B------:R-:W-:Y:S02]  /*20c0*/  FSEL R44, R39, RZ, !P5 ;  /* 0x000000ff272c7208 */ /* 0x000fe40006800000 */
[----:B------:R-:W-:-:S03]  /*20d0*/  SEL R45, RZ, 0x1000000, P5 ;  /* 0x01000000ff2d7807 */ /* 0x000fc60002800000 */
[----:B------:R-:W-:Y:S01]  /*20e0*/  FMUL.FTZ R39, R19, R44 ;  /* 0x0000002c13277220 */ /* 0x000fe20000410000 */
[----:B------:R-:W-:Y:S02]  /*20f0*/  IADD3 R45, R55, R45, R54 ;  /* 0x0000002d372d7210 */ /* 0x000fe40007ffe036 */
[----:B------:R-:W-:Y:S01]  /*2100*/  LEA R44, P3, R53, c[0x0][0x190], 0x2 ;  /* 0x00006400352c7a11 */ /* 0x000fe200078610ff */
[----:B------:R-:W-:Y:S01]  /*2110*/  @P0 FADD.FTZ R39, R35, R39 ;  /* 0x0000002723270221 */ /* 0x000fe20000010000 */
[----:B------:R-:W-:Y:S02]  /*2120*/  IADD3 R55, R45, R58, RZ ;  /* 0x0000003a2d377210 */ /* 0x000fe40007ffe0ff */
[C---:B------:R-:W-:Y:S02]  /*2130*/  LEA.HI.X R45, R53.reuse, c[0x0][0x194], RZ, 0x2, P3 ;  /* 0x00006500352d7a11 */ /* 0x040fe400018f14ff */
[----:B------:R0:W-:Y:S01]  /*2140*/  STG.E.128 [R56.64], R36 ;  /* 0x0000002438007986 */ /* 0x0001e2000c101d0a */
[----:B------:R-:W-:-:S03]  /*2150*/  IADD3 R54, R53, 0x20, RZ ;  /* 0x0000002035367810 */ /* 0x000fc60007ffe0ff */
[----:B------:R0:W-:Y:S04]  /*2160*/  STG.E [R44.64], R55 ;  /* 0x000000372c007986 */ /* 0x0001e8000c10190a */
.L_x_7874:
[----:B0-----:R-:W-:Y:S05]  /*2170*/  BSYNC B1 ;  /* 0x0000000000017941 */ /* 0x001fea0003800000 */
.L_x_7873:
        /* <DEDUP_REMOVED lines=23> */
.L_x_7906:
[----:B0-----:R-:W-:Y:S02]  /*22f0*/  IMAD.MOV.U32 R60, RZ, RZ, R4 ;  /* 0x000000ffff3c7224 */ /* 0x001fe400078e0004 */
.L_x_7907:
[----:B------:R-:W-:Y:S05]  /*2300*/  BSYNC B2 ;  /* 0x0000000000027941 */ /* 0x000fea0003800000 */
.L_x_7905:
        /* <DEDUP_REMOVED lines=16> */
.L_x_7911:
[----:B------:R-:W-:Y:S05]  /*2410*/  BSYNC B3 ;  /* 0x0000000000037941 */ /* 0x000fea0003800000 */
.L_x_7910:
        /* <DEDUP_REMOVED lines=44> */
.L_x_7909:
[----:B------:R-:W-:Y:S05]  /*26e0*/  BSYNC B2 ;  /* 0x0000000000027941 */ /* 0x000fea0003800000 */
.L_x_7908:
[----:B------:R-:W0:Y:S01]  /*26f0*/  I2F.U32 R44, R60 ;  /* 0x0000003c002c7306 */ /* 0x000e220000201000 */
[----:B------:R-:W-:Y:S01]  /*2700*/  HFMA2.MMA R55, -RZ, RZ, 0.1171875, 0 ;  /* 0x2f800000ff377435 */ /* 0x000fe200000001ff */
[----:B-----5:R-:W-:Y:S01]  /*2710*/  FMUL.FTZ R40, R40, R46 ;  /* 0x0000002e28287220 */ /* 0x020fe20000410000 */
[----:B------:R-:W-:Y:S01]  /*2720*/  ISETP.NE.U32.AND P0, PT, RZ, c[0x0][0x180], PT ;  /* 0x00006000ff007a0c */ /* 0x000fe20003f05070 */
[----:B------:R-:W-:Y:S01]  /*2730*/  BSSY B2, `(.L_x_7912) ;  /* 0x0000014000027945 */ /* 0x000fe20003800000 */
[----:B------:R-:W-:Y:S01]  /*2740*/  ISETP.NE.AND P3, PT, R56, 0x1, PT ;  /* 0x000000013800780c */ /* 0x000fe20003f65270 */
[----:B------:R-:W-:Y:S01]  /*2750*/  FMUL.FTZ R40, R40, c[0x0][0x1e8] ;  /* 0x00007a0028287a20 */ /* 0x000fe20000410000 */
[----:B------:R-:W-:-:S04]  /*2760*/  ISETP.NE.AND.EX P0, PT, RZ, c[0x0][0x184], PT, P0 ;  /* 0x00006100ff007a0c */ /* 0x000fc80003f05300 */
        /* <DEDUP_REMOVED lines=15> */
.L_x_7913:
[----:B------:R-:W-:Y:S02]  /*2860*/  MOV R48, R4 ;  /* 0x0000000400307202 */ /* 0x000fe40000000f00 */
.L_x_7914:
[----:B------:R-:W-:Y:S05]  /*2870*/  BSYNC B2 ;  /* 0x0000000000027941 */ /* 0x000fea0003800000 */
.L_x_7912:
        /* <DEDUP_REMOVED lines=16> */
.L_x_7918:
[----:B------:R-:W-:Y:S05]  /*2980*/  BSYNC B3 ;  /* 0x0000000000037941 */ /* 0x000fea0003800000 */
.L_x_7917:
        /* <DEDUP_REMOVED lines=44> */
.L_x_7916:
[----:B------:R-:W-:Y:S05]  /*2c50*/  BSYNC B2 ;  /* 0x0000000000027941 */ /* 0x000fea0003800000 */
.L_x_7915:
        /* <DEDUP_REMOVED lines=20> */
.L_x_7920:
[----:B------:R-:W-:Y:S02]  /*2da0*/  MOV R60, R4 ;  /* 0x00000004003c7202 */ /* 0x000fe40000000f00 */
.L_x_7921:
[----:B------:R-:W-:Y:S05]  /*2db0*/  BSYNC B2 ;  /* 0x0000000000027941 */ /* 0x000fea0003800000 */
.L_x_7919:
        /* <DEDUP_REMOVED lines=16> */
.L_x_7925:
[----:B------:R-:W-:Y:S05]  /*2ec0*/  BSYNC B3 ;  /* 0x0000000000037941 */ /* 0x000fea0003800000 */
.L_x_7924:
        /* <DEDUP_REMOVED lines=44> */
.L_x_7923:
[----:B------:R-:W-:Y:S05]  /*3190*/  BSYNC B2 ;  /* 0x0000000000027941 */ /* 0x000fea0003800000 */
.L_x_7922:
        /* <DEDUP_REMOVED lines=20> */
.L_x_7927:
[----:B------:R-:W-:Y:S02]  /*32e0*/  MOV R58, R4 ;  /* 0x00000004003a7202 */ /* 0x000fe40000000f00 */
.L_x_7928:
[----:B------:R-:W-:Y:S05]  /*32f0*/  BSYNC B2 ;  /* 0x0000000000027941 */ /* 0x000fea0003800000 */
.L_x_7926:
        /* <DEDUP_REMOVED lines=16> */
.L_x_7932:
[----:B------:R-:W-:Y:S05]  /*3400*/  BSYNC B3 ;  /* 0x0000000000037941 */ /* 0x000fea0003800000 */
.L_x_7931:
        /* <DEDUP_REMOVED lines=44> */
.L_x_7930:
[----:B------:R-:W-:Y:S05]  /*36d0*/  BSYNC B2 ;  /* 0x0000000000027941 */ /* 0x000fea0003800000 */
.L_x_7929:
        /* <DEDUP_REMOVED lines=8> */
[----:B------:R-:W-:Y:S02]  /*3760*/  LEA.HI.X R57, R54, c[0x0][0x18c], RZ, 0x4, P3 ;  /* 0x0000630036397a11 */ /* 0x000fe400018f24ff */
[----:B------:R-:W-:-:S02]  /*3770*/  FSEL R46, R43, RZ, !P5 ;  /* 0x000000ff2b2e7208 */ /* 0x000fc40006800000 */
[----:B------:R-:W-:-:S03]  /*3780*/  SEL R44, RZ, 0x1000000, P5 ;  /* 0x01000000ff2c7807 */ /* 0x000fc60002800000 */
[----:B------:R-:W-:Y:S01]  /*3790*/  FMUL.FTZ R43, R31, R46 ;  /* 0x0000002e1f2b7220 */ /* 0x000fe20000410000 */
[----:B------:R-:W-:Y:S02]  /*37a0*/  IADD3 R55, R55, R44, R45 ;  /* 0x0000002c37377210 */ /* 0x000fe40007ffe02d */
[----:B------:R-:W-:Y:S01]  /*37b0*/  SEL R46, RZ, 0x1, P2 ;  /* 0x00000001ff2e7807 */ /* 0x000fe20001000000 */
[----:B------:R-:W-:Y:S01]  /*37c0*/  @P0 FADD.FTZ R43, R35, R43 ;  /* 0x0000002b232b0221 */ /* 0x000fe20000010000 */
[----:B------:R-:W-:-:S03]  /*37d0*/  LEA R44, P4, R54, c[0x0][0x190], 0x2 ;  /* 0x00006400362c7a11 */ /* 0x000fc600078810ff */
[----:B------:R-:W-:Y:S01]  /*37e0*/  IMAD.IADD R55, R55, 0x1, R46 ;  /* 0x0000000137377824 */ /* 0x000fe200078e022e */
[----:B------:R-:W-:Y:S01]  /*37f0*/  LEA.HI.X R45, R54, c[0x0][0x194], RZ, 0x2, P4 ;  /* 0x00006500362d7a11 */ /* 0x000fe200020f14ff */
[----:B------:R0:W-:Y:S04]  /*3800*/  STG.E.128 [R56.64], R40 ;  /* 0x0000002838007986 */ /* 0x0001e8000c101d0a */
[----:B------:R0:W-:Y:S04]  /*3810*/  STG.E [R44.64], R55 ;  /* 0x000000372c007986 */ /* 0x0001e8000c10190a */
.L_x_7904:
[----:B------:R-:W-:Y:S05]  /*3820*/  BSYNC B1 ;  /* 0x0000000000017941 */ /* 0x000fea0003800000 */
.L_x_7903:
        /* <DEDUP_REMOVED lines=13> */
.L_x_7941:
        /* <DEDUP_REMOVED lines=37> */
.L_x_7942:
        /* <DEDUP_REMOVED lines=34> */
.L_x_7936:
[----:B------:R-:W-:Y:S05]  /*3d70*/  BSYNC B1 ;  /* 0x0000000000017941 */ /* 0x000fea0003800000 */
.L_x_7935:
        /* <DEDUP_REMOVED lines=18> */
.L_x_7938:
[----:B------:R-:W-:Y:S05]  /*3ea0*/  BSYNC B1 ;  /* 0x0000000000017941 */ /* 0x000fea0003800000 */
.L_x_7937:
[----:B0-----:R-:W-:-:S04]  /*3eb0*/  IMAD.MOV.U32 R44, RZ, RZ, 0x4 ;  /* 0x00000004ff2c7424 */ /* 0x001fc800078e00ff */
[----:B------:R-:W-:-:S05]  /*3ec0*/  IMAD R51, R44, c[0x0][0x160], R51 ;  /* 0x000058002c337a24 */ /* 0x000fca00078e0233 */
[----:B------:R-:W-:-:S13]  /*3ed0*/  ISETP.GE.AND P0, PT, R51, c[0x0][0x164], PT ;  /* 0x0000590033007a0c */ /* 0x000fda0003f06270 */
[----:B------:R-:W-:Y:S01]  /*3ee0*/  @P0 CALL.REL.NOINC `(.L_x_7939) ;  /* 0x0000001000000944 */ /* 0x000fe20003c00000 */
[----:B------:R-:W-:Y:S05]  /*3ef0*/  BRA `(.L_x_7940) ;  /* 0xffffcb0000007947 */ /* 0x000fea000383ffff */
.L_x_7939:
[----:B------:R-:W-:Y:S05]  /*3f00*/  BSYNC B0 ;  /* 0x0000000000007941 */ /* 0x000fea0003800000 */
.L_x_7872:
[----:B------:R-:W-:Y:S05]  /*3f10*/  EXIT ;  /* 0x000000000000794d */ /* 0x000fea0003800000 */
.L_x_7933:
[----:B------:R-:W-:Y:S01]  /*3f20*/  HFMA2.MMA R54, -RZ, RZ, 0, 1.847743988037109375e-06 ;  /* 0x0000001fff367435 */ /* 0x000fe200000001ff */
[----:B-----5:R-:W-:Y:S01]  /*3f30*/  MOV R46, R55 ;  /* 0x00000037002e7202 */ /* 0x020fe20000000f00 */
[----:B------:R-:W-:Y:S01]  /*3f40*/  IMAD.MOV.U32 R56, RZ, RZ, 0x1 ;  /* 0x00000001ff387424 */ /* 0x000fe200078e00ff */
[----:B------:R-:W-:Y:S01]  /*3f50*/  MOV R44, 0x3f80 ;  /* 0x00003f80002c7802 */ /* 0x000fe20000000f00 */
[----:B------:R-:W-:Y:S02]  /*3f60*/  IMAD.MOV.U32 R47, RZ, RZ, -0x1 ;  /* 0xffffffffff2f7424 */ /* 0x000fe400078e00ff */
[----:B------:R-:W-:Y:S05]  /*3f70*/  CALL.REL.NOINC `($__internal_156_$__cuda_sm70_shflsync_bfly_p) ;  /* 0x000004a000007944 */ /* 0x000fea0003c00000 */
[----:B01----:R-:W-:Y:S05]  /*3f80*/  BRA `(.L_x_7941) ;  /* 0xfffff97000007947 */ /* 0x003fea000383ffff */
.L_x_7934:
[----:B------:R-:W-:Y:S01]  /*3f90*/  HFMA2.MMA R54, -RZ, RZ, 0, 1.847743988037109375e-06 ;  /* 0x0000001fff367435 */ /* 0x000fe200000001ff */
[----:B-----5:R-:W-:Y:S01]  /*3fa0*/  MOV R46, R57 ;  /* 0x00000039002e7202 */ /* 0x020fe20000000f00 */
[----:B------:R-:W-:Y:S01]  /*3fb0*/  IMAD.MOV.U32 R56, RZ, RZ, 0x2 ;  /* 0x00000002ff387424 */ /* 0x000fe200078e00ff */
[----:B------:R-:W-:Y:S01]  /*3fc0*/  MOV R44, 0x3ff0 ;  /* 0x00003ff0002c7802 */ /* 0x000fe20000000f00 */
[----:B------:R-:W-:Y:S02]  /*3fd0*/  IMAD.MOV.U32 R47, RZ, RZ, -0x1 ;  /* 0xffffffffff2f7424 */ /* 0x000fe400078e00ff */
[----:B0-----:R-:W-:Y:S05]  /*3fe0*/  CALL.REL.NOINC `($__internal_156_$__cuda_sm70_shflsync_bfly_p) ;  /* 0x0000043000007944 */ /* 0x001fea0003c00000 */
[----:B01----:R-:W-:Y:S01]  /*3ff0*/  FADD.FTZ R46, R57, R47 ;  /* 0x0000002f392e7221 */ /* 0x003fe20000010000 */
[----:B------:R-:W-:Y:S01]  /*4000*/  MOV R56, 0x4 ;  /* 0x0000000400387802 */ /* 0x000fe20000000f00 */
[----:B------:R-:W-:Y:S01]  /*4010*/  IMAD.MOV.U32 R54, RZ, RZ, 0x1f ;  /* 0x0000001fff367424 */ /* 0x000fe200078e00ff */
[----:B------:R-:W-:-:S02]  /*4020*/  MOV R47, 0xffffffff ;  /* 0xffffffff002f7802 */ /* 0x000fc40000000f00 */
[----:B------:R-:W-:Y:S02]  /*4030*/  MOV R44, 0x4050 ;  /* 0x00004050002c7802 */ /* 0x000fe40000000f00 */
[----:B------:R-:W-:Y:S05]  /*4040*/  CALL.REL.NOINC `($__internal_156_$__cuda_sm70_shflsync_bfly_p) ;  /* 0x000003d000007944 */ /* 0x000fea0003c00000 */
[----:B0-----:R-:W-:Y:S01]  /*4050*/  HFMA2.MMA R54, -RZ, RZ, 0, 1.847743988037109375e-06 ;  /* 0x0000001fff367435 */ /* 0x001fe200000001ff */
[----:B-1----:R-:W-:Y:S01]  /*4060*/  FADD.FTZ R46, R46, R47 ;  /* 0x0000002f2e2e7221 */ /* 0x002fe20000010000 */
[----:B------:R-:W-:Y:S01]  /*4070*/  MOV R44, 0x40b0 ;  /* 0x000040b0002c7802 */ /* 0x000fe20000000f00 */
[----:B------:R-:W-:Y:S02]  /*4080*/  IMAD.MOV.U32 R56, RZ, RZ, 0x8 ;  /* 0x00000008ff387424 */ /* 0x000fe400078e00ff */
[----:B------:R-:W-:Y:S02]  /*4090*/  IMAD.MOV.U32 R47, RZ, RZ, -0x1 ;  /* 0xffffffffff2f7424 */ /* 0x000fe400078e00ff */
[----:B------:R-:W-:Y:S05]  /*40a0*/  CALL.REL.NOINC `($__internal_156_$__cuda_sm70_shflsync_bfly_p) ;  /* 0x0000037000007944 */ /* 0x000fea0003c00000 */
[----:B01----:R-:W-:Y:S01]  /*40b0*/  FADD.FTZ R46, R46, R47 ;  /* 0x0000002f2e2e7221 */ /* 0x003fe20000010000 */
[----:B------:R-:W-:Y:S01]  /*40c0*/  MOV R56, 0x10 ;  /* 0x0000001000387802 */ /* 0x000fe20000000f00 */
[----:B------:R-:W-:Y:S01]  /*40d0*/  IMAD.MOV.U32 R54, RZ, RZ, 0x1f ;  /* 0x0000001fff367424 */ /* 0x000fe200078e00ff */
[----:B------:R-:W-:Y:S02]  /*40e0*/  MOV R47, 0xffffffff ;  /* 0xffffffff002f7802 */ /* 0x000fe40000000f00 */
[----:B------:R-:W-:-:S02]  /*40f0*/  MOV R44, 0x4110 ;  /* 0x00004110002c7802 */ /* 0x000fc40000000f00 */
[----:B------:R-:W-:Y:S05]  /*4100*/  CALL.REL.NOINC `($__internal_156_$__cuda_sm70_shflsync_bfly_p) ;  /* 0x0000031000007944 */ /* 0x000fea0003c00000 */
        /* <DEDUP_REMOVED lines=23> */
[----:B------:R-:W-:Y:S05]  /*4280*/  CALL.REL.NOINC `($__internal_156_$__cuda_sm70_shflsync_bfly_p) ;  /* 0x0000019000007944 */ /* 0x000fea0003c00000 */
[----:B01----:R-:W-:Y:S01]  /*4290*/  FADD.FTZ R46, R46, R47 ;  /* 0x0000002f2e2e7221 */ /* 0x003fe20000010000 */
[----:B------:R-:W-:Y:S01]  /*42a0*/  MOV R56, 0x2 ;  /* 0x0000000200387802 */ /* 0x000fe20000000f00 */
[----:B------:R-:W-:Y:S01]  /*42b0*/  IMAD.MOV.U32 R54, RZ, RZ, 0x1f ;  /* 0x0000001fff367424 */ /* 0x000fe200078e00ff */
[----:B------:R-:W-:Y:S02]  /*42c0*/  MOV R47, 0xffffffff ;  /* 0xffffffff002f7802 */ /* 0x000fe40000000f00 */
[----:B------:R-:W-:Y:S02]  /*42d0*/  MOV R44, 0x42f0 ;  /* 0x000042f0002c7802 */ /* 0x000fe40000000f00 */
[----:B------:R-:W-:Y:S05]  /*42e0*/  CALL.REL.NOINC `($__internal_156_$__cuda_sm70_shflsync_bfly_p) ;  /* 0x0000013000007944 */ /* 0x000fea0003c00000 */
[----:B0-----:R-:W-:Y:S01]  /*42f0*/  HFMA2.MMA R54, -RZ, RZ, 0, 1.847743988037109375e-06 ;  /* 0x0000001fff367435 */ /* 0x001fe200000001ff */
[----:B-1----:R-:W-:Y:S01]  /*4300*/  FADD.FTZ R46, R46, R47 ;  /* 0x0000002f2e2e7221 */ /* 0x002fe20000010000 */
[----:B------:R-:W-:Y:S01]  /*4310*/  MOV R44, 0x4350 ;  /* 0x00004350002c7802 */ /* 0x000fe20000000f00 */
[----:B------:R-:W-:Y:S02]  /*4320*/  IMAD.MOV.U32 R56, RZ, RZ, 0x4 ;  /* 0x00000004ff387424 */ /* 0x000fe400078e00ff */
[----:B------:R-:W-:-:S02]  /*4330*/  IMAD.MOV.U32 R47, RZ, RZ, -0x1 ;  /* 0xffffffffff2f7424 */ /* 0x000fc400078e00ff */
[----:B------:R-:W-:Y:S05]  /*4340*/  CALL.REL.NOINC `($__internal_156_$__cuda_sm70_shflsync_bfly_p) ;  /* 0x000000d000007944 */ /* 0x000fea0003c00000 */
        /* <DEDUP_REMOVED lines=12> */
[----:B01----:R-:W-:Y:S05]  /*4410*/  BRA `(.L_x_7942) ;  /* 0xfffff73000007947 */ /* 0x003fea000383ffff */
        .weak           $__internal_156_$__cuda_sm70_shflsync_bfly_p
        .type           $__internal_156_$__cuda_sm70_shflsync_bfly_p,@function
        .size           $__internal_156_$__cuda_sm70_shflsync_bfly_p,(.L_x_8344 - $__internal_156_$__cuda_sm70_shflsync_bfly_p)
$__internal_156_$__cuda_sm70_shflsync_bfly_p:
[----:B------:R-:W-:Y:S01]  /*4420*/  MOV R45, 0x0 ;  /* 0x00000000002d7802 */ /* 0x000fe20000000f00 */
[----:B------:R-:W-:Y:S04]  /*4430*/  WARPSYNC R47 ;  /* 0x0000002f00007348 */ /* 0x000fe80003800000 */
[----:B------:R0:W1:Y:S01]  /*4440*/  SHFL.BFLY PT, R47, R46, R56, R54 ;  /* 0x0c0000382e2f7389 */ /* 0x00006200000e0036 */
[----:B------:R-:W-:Y:S05]  /*4450*/  RET.REL.NODEC R44 `(_ZN10layer_norm13ln_fwd_kernelINS_13Kernel_traitsIfffffjLj256ELj1ELj4ELj1ELj16ENS_18Kernel_traits_baseILj256EfffffjLj128EEEEELb1ELb1ELb0ELb0EEEvNS_9FwdParamsE) ;  /* 0xffffbba02c007950 */ /* 0x000fea0003c3ffff */
.L_x_7943:
        /* <DEDUP_REMOVED lines=10> */
.L_x_8344:


//--------------------- .text._ZN10layer_norm13ln_fwd_kernelINS_13Kernel_traitsIfffffjLj256ELj1ELj4ELj1ELj16ENS_18Kernel_traits_baseILj256EfffffjLj128EEEEELb1ELb1ELb0ELb1EEEvNS_9FwdParamsE --------------------------
	.section	.text._ZN10layer_norm13ln_fwd_kernelINS_13Kernel_traitsIfffffjLj256ELj1ELj4ELj1ELj16ENS_18Kernel_traits_baseILj256EfffffjLj128EEEEELb1ELb1ELb0ELb1EEEvNS_9FwdParamsE,"ax",@progbits
	.sectioninfo	@"SHI_REGISTERS=63"
	.align	128
        .global         _ZN10layer_norm13ln_fwd_kernelINS_13Kernel_traitsIfffffjLj256ELj1ELj4ELj1ELj16ENS_18Kernel_traits_baseILj256EfffffjLj128EEEEELb1ELb1ELb0ELb1EEEvNS_9FwdParamsE
        .type           _ZN10layer_norm13ln_fwd_kernelINS_13Kernel_traitsIfffffjLj256ELj1ELj4ELj1ELj16ENS_18Kernel_traits_baseILj256EfffffjLj128EEEEELb1ELb1ELb0ELb1EEEvNS_9FwdParamsE,@function
        .size           _ZN10layer_norm13ln_fwd_kernelINS_13Kernel_traitsIfffffjLj256ELj1ELj4ELj1ELj16ENS_18Kernel_traits_baseILj256EfffffjLj128EEEEELb1ELb1ELb0ELb1EEEvNS_9FwdParamsE,(.L_x_8345 - _ZN10layer_norm13ln_fwd_kernelINS_13Kernel_traitsIfffffjLj256ELj1ELj4ELj1ELj16ENS_18Kernel_traits_baseILj256EfffffjLj128EEEEELb1ELb1ELb0ELb1EEEvNS_9FwdParamsE)
        .other          _ZN10layer_norm13ln_fwd_kernelINS_13Kernel_traitsIfffffjLj256ELj1ELj4ELj1ELj16ENS_18Kernel_traits_baseILj256EfffffjLj128EEEEELb1ELb1ELb0ELb1EEEvNS_9FwdParamsE,@"STO_CUDA_ENTRY STV_DEFAULT"
_ZN10layer_norm13ln_fwd_kernelINS_13Kernel_traitsIfffffjLj256ELj1ELj4ELj1ELj16ENS_18Kernel_traits_baseILj256EfffffjLj128EEEEELb1ELb1ELb0ELb1EEEvNS_9FwdParamsE:
.text._ZN10layer_norm13ln_fwd_kernelINS_13Kernel_traitsIfffffjLj256ELj1ELj4ELj1ELj16ENS_18Kernel_traits_baseILj256EfffffjLj128EEEEELb1ELb1ELb0ELb1EEEvNS_9FwdParamsE:
[----:B------:R-:W-:Y:S02]  /*0000*/  MOV R1, c[0x0][0x28] ;  /* 0x00000a0000017a02 */ /* 0x000fe40000000f00 */
[----:B------:R-:W-:Y:S02]  /*0010*/  ULDC.U8 UR4, c[0x0][0x244] ;  /* 0x0000910000047ab9 */ /* 0x000fe40000000000 */
[----:B------:R-:W-:Y:S01]  /*0020*/  ISETP.NE.AND P1, PT, RZ, UR4, PT ;  /* 0x00000004ff007c0c */ /* 0x000fe2000bf25270 */
[----:B------:R-:W-:Y:S02]  /*0030*/  ULDC.64 UR4, c[0x0][0x230] ;  /* 0x00008c0000047ab9 */ /* 0x000fe40000000a00 */
[----:B------:R-:W-:Y:S01]  /*0040*/  IMAD.U32 R2, RZ, RZ, UR4 ;  /* 0x00000004ff027e24 */ /* 0x000fe2000f8e00ff */
[----:B------:R-:W-:Y:S01]  /*0050*/  MOV R3, UR5 ;  /* 0x0000000500037c02 */ /* 0x000fe20008000f00 */
[----:B------:R-:W-:-:S08]  /*0060*/  ULDC.64 UR6, c[0x0][0x118] ;  /* 0x0000460000067ab9 */ /* 0x000fd00000000a00 */
[----:B------:R-:W2:Y:S01]  /*0070*/  @P1 LDG.E.64 R2, [R2.64] ;  /* 0x0000000602021981 */ /* 0x000ea2000c1e1b00 */
[----:B------:R-:W-:Y:S01]  /*0080*/  IMAD.MOV.U32 R8, RZ, RZ, c[0x0][0x238] ;  /* 0x00008e00ff087624 */ /* 0x000fe200078e00ff */
[----:B------:R-:W-:Y:S02]  /*0090*/  MOV R9, c[0x0][0x23c] ;  /* 0x00008f0000097a02 */ /* 0x000fe40000000f00 */
[----:B------:R-:W0:Y:S01]  /*00a0*/  S2R R12, SR_TID.X ;  /* 0x00000000000c7919 */ /* 0x000e220000002100 */
[----:B------:R-:W-:Y:S01]  /*00b0*/  ISETP.NE.U32.AND P0, PT, RZ, c[0x0][0x218], PT ;  /* 0x00008600ff007a0c */ /* 0x000fe20003f05070 */
[----:B------:R-:W-:Y:S01]  /*00c0*/  CS2R R36, SRZ ;  /* 0x0000000000247805 */ /* 0x000fe2000001ff00 */
[----:B------:R-:W-:Y:S01]  /*00d0*/  CS2R R38, SRZ ;  /* 0x0000000000267805 */ /* 0x000fe2000001ff00 */
[----:B------:R-:W-:Y:S01]  /*00e0*/  CS2R R32, SRZ ;  /* 0x0000000000207805 */ /* 0x000fe2000001ff00 */
[----:B------:R-:W-:Y:S01]  /*00f0*/  ISETP.NE.AND.EX P0, PT, RZ, c[0x0][0x21c], PT, P0 ;  /* 0x00008700ff007a0c */ /* 0x000fe20003f05300 */
[----:B------:R-:W-:Y:S01]  /*0100*/  CS2R R34, SRZ ;  /* 0x0000000000227805 */ /* 0x000fe2000001ff00 */
[----:B------:R1:W5:Y:S04]  /*0110*/  @P1 LDG.E.64 R4, [R8.64] ;  /* 0x0000000608041981 */ /* 0x000368000c1e1b00 */
[----:B------:R-:W3:Y:S01]  /*0120*/  S2R R13, SR_CTAID.X ;  /* 0x00000000000d7919 */ /* 0x000ee20000002500 */
[----:B0-----:R-:W-:Y:S01]  /*0130*/  IMAD.SHL.U32 R0, R12, 0x10, RZ ;  /* 0x000000100c007824 */ /* 0x001fe200078e00ff */
[----:B------:R-:W-:-:S04]  /*0140*/  SHF.R.U32.HI R45, RZ, 0x5, R12 ;  /* 0x00000005ff2d7819 */ /* 0x000fc8000001160c */
[----:B------:R-:W-:Y:S02]  /*0150*/  LOP3.LUT R6, R0, 0x1f0, RZ, 0xc0, !PT ;  /* 0x000001f000067812 */ /* 0x000fe400078ec0ff */
[----:B------:R-:W-:Y:S02]  /*0160*/  LOP3.LUT R0, R12, 0x1f, RZ, 0xc0, !PT ;  /* 0x0000001f0c007812 */ /* 0x000fe400078ec0ff */
[----:B---3--:R-:W-:Y:S02]  /*0170*/  LEA R45, R13, R45, 0x2 ;  /* 0x0000002d0d2d7211 */ /* 0x008fe400078e10ff */
[----:B------:R-:W-:-:S04]  /*0180*/  LEA R10, P4, R0, c[0x0][0x1c8], 0x4 ;  /* 0x00007200000a7a11 */ /* 0x000fc800078820ff */
[----:B------:R-:W-:Y:S01]  /*0190*/  IADD3.X R11, RZ, c[0x0][0x1cc], RZ, P4, !PT ;  /* 0x00007300ff0b7a10 */ /* 0x000fe200027fe4ff */
[----:B--2---:R0:W2:Y:S02]  /*01a0*/  @P1 R2UR UR4, R2 ;  /* 0x00000000020413c2 */ /* 0x0040a400000e0000 */
[----:B0-----:R-:W-:-:S06]  /*01b0*/  IADD3 R2, P2, R6, c[0x0][0x218], RZ ;  /* 0x0000860006027a10 */ /* 0x001fcc0007f5e0ff */
[----:B------:R0:W3:Y:S01]  /*01c0*/  @P1 R2UR UR5, R3 ;  /* 0x00000000030513c2 */ /* 0x0000e200000e0000 */
[----:B------:R-:W-:-:S05]  /*01d0*/  IADD3 R6, P3, R6, c[0x0][0x1b0], RZ ;  /* 0x00006c0006067a10 */ /* 0x000fca0007f7e0ff */
[----:B------:R-:W-:Y:S02]  /*01e0*/  IMAD.X R7, RZ, RZ, c[0x0][0x1b4], P3 ;  /* 0x00006d00ff077624 */ /* 0x000fe400018e06ff */
[----:B0-----:R-:W-:Y:S01]  /*01f0*/  IMAD.X R3, RZ, RZ, c[0x0][0x21c], P2 ;  /* 0x00008700ff037624 */ /* 0x001fe200010e06ff */
[----:B------:R-:W-:-:S04]  /*0200*/  ISETP.GE.AND P2, PT, R45, c[0x0][0x164], PT ;  /* 0x000059002d007a0c */ /* 0x000fc80003f46270 */
[----:B------:R1:W5:Y:S04]  /*0210*/  @P0 LDG.E.128 R36, [R2.64] ;  /* 0x0000000602240981 */ /* 0x000368000c1e1d00 */
[----:B------:R1:W5:Y:S05]  /*0220*/  @P0 LDG.E.128 R32, [R2.64+0x200] ;  /* 0x0002000602200981 */ /* 0x00036a000c1e1d00 */
[----:B--23--:R-:W-:Y:S05]  /*0230*/  @P2 EXIT ;  /* 0x000000000000294d */ /* 0x00cfea0003800000 */
[----:B-1---5:R-:W-:Y:S01]  /*0240*/  @P1 IADD3 R8, P0, R4, c[0x0][0x240], RZ ;  /* 0x0000900004081a10 */ /* 0x022fe20007f1e0ff */
[----:B------:R0:W5:Y:S03]  /*0250*/  LDG.E.128 R20, [R10.64] ;  /* 0x000000060a147981 */ /* 0x000166000c1e1d00 */
[----:B------:R-:W-:Y:S01]  /*0260*/  @P1 IADD3.X R9, RZ, R5, RZ, P0, !PT ;  /* 0x00000005ff091210 */ /* 0x000fe200007fe4ff */
[----:B------:R-:W-:Y:S01]  /*0270*/  IMAD R2, R13, c[0x0][0x0], R12 ;  /* 0x000000000d027a24 */ /* 0x000fe200078e020c */
[----:B------:R0:W5:Y:S02]  /*0280*/  LDG.E.128 R16, [R10.64+0x200] ;  /* 0x000200060a107981 */ /* 0x000164000c1e1d00 */
[--C-:B------:R-:W-:Y:S01]  /*0290*/  SHF.R.U64 R3, R8, 0x2, R9.reuse ;  /* 0x0000000208037819 */ /* 0x100fe20000001209 */
[----:B------:R-:W-:Y:S01]  /*02a0*/  IMAD.HI.U32 R5, R2, -0x326172a9, RZ ;  /* 0xcd9e8d5702057827 */ /* 0x000fe200078e00ff */
[----:B------:R-:W-:Y:S01]  /*02b0*/  SHF.R.U32.HI R4, RZ, 0x2, R9 ;  /* 0x00000002ff047819 */ /* 0x000fe20000011609 */
[----:B------:R1:W5:Y:S02]  /*02c0*/  LDG.E.128 R28, [R6.64] ;  /* 0x00000006061c7981 */ /* 0x000364000c1e1d00 */
[----:B------:R-:W-:Y:S01]  /*02d0*/  IMAD.HI.U32 R9, R3, -0x2daee0ad, RZ ;  /* 0xd2511f5303097827 */ /* 0x000fe200078e00ff */
[----:B------:R-:W-:Y:S01]  /*02e0*/  LOP3.LUT R5, R5, UR4, R4, 0x96, !PT ;  /* 0x0000000405057c12 */ /* 0x000fe2000f8e9604 */
[----:B------:R-:W-:Y:S01]  /*02f0*/  UIADD3 UR9, UR5, -0x4498517b, URZ ;  /* 0xbb67ae8505097890 */ /* 0x000fe2000fffe03f */
[----:B------:R1:W5:Y:S02]  /*0300*/  LDG.E.128 R24, [R6.64+0x200] ;  /* 0x0002000606187981 */ /* 0x000364000c1e1d00 */
[----:B------:R-:W-:Y:S01]  /*0310*/  LOP3.LUT R9, R9, UR5, RZ, 0x3c, !PT ;  /* 0x0000000509097c12 */ /* 0x000fe2000f8e3cff */
[----:B------:R-:W-:Y:S01]  /*0320*/  UIADD3 UR18, UR4, -0x61c88647, URZ ;  /* 0x9e3779b904127890 */ /* 0x000fe2000fffe03f */
[----:B0-----:R-:W-:-:S02]  /*0330*/  IMAD R10, R3, -0x2daee0ad, RZ ;  /* 0xd2511f53030a7824 */ /* 0x001fc400078e02ff */
[----:B------:R-:W-:-:S04]  /*0340*/  IMAD.HI.U32 R11, R5, -0x2daee0ad, RZ ;  /* 0xd2511f53050b7827 */ /* 0x000fc800078e00ff */
[----:B-1----:R-:W-:Y:S02]  /*0350*/  IMAD R6, R2, -0x326172a9, RZ ;  /* 0xcd9e8d5702067824 */ /* 0x002fe400078e02ff */
        /* <DEDUP_REMOVED lines=52> */
[----:B------:R-:W-:Y:S01]  /*06a0*/  UIADD3 UR16, UR5, -0x24c28bd8, URZ ;  /* 0xdb3d742805107890 */ /* 0x000fe2000fffe03f */
[----:B------:R-:W-:Y:S02]  /*06b0*/  IMAD R5, R5, -0x326172a9, RZ ;  /* 0xcd9e8d5705057824 */ /* 0x000fe400078e02ff */
[----:B------:R-:W-:-:S04]  /*06c0*/  IMAD.HI.U32 R10, R11, -0x326172a9, RZ ;  /* 0xcd9e8d570b0a7827 */ /* 0x000fc800078e00ff */
[----:B------:R-:W-:Y:S02]  /*06d0*/  IMAD R9, R9, -0x2daee0ad, RZ ;  /* 0xd2511f5309097824 */ /* 0x000fe400078e02ff */
[----:B------:R-:W-:Y:S01]  /*06e0*/  IMAD.WIDE.U32 R6, R7, -0x2daee0ad, RZ ;  /* 0xd2511f5307067825 */ /* 0x000fe200078e00ff */
[----:B------:R-:W-:Y:S01]  /*06f0*/  LOP3.LUT R46, R10, UR25, R5, 0x96, !PT ;  /* 0x000000190a2e7c12 */ /* 0x000fe2000f8e9605 */
[----:B------:R-:W-:-:S03]  /*0700*/  UIADD3 UR17, UR5, -0x695add53, URZ ;  /* 0x96a522ad05117890 */ /* 0x000fc6000fffe03f */
[----:B------:R-:W-:Y:S01]  /*0710*/  LOP3.LUT R9, R7, UR16, R9, 0x96, !PT ;  /* 0x0000001007097c12 */ /* 0x000fe2000f8e9609 */
[----:B------:R-:W-:Y:S01]  /*0720*/  UIADD3 UR26, UR4, -0x700cb87f, URZ ;  /* 0x8ff34781041a7890 */ /* 0x000fe2000fffe03f */
[----:B------:R-:W-:Y:S02]  /*0730*/  IMAD R7, R11, -0x326172a9, RZ ;  /* 0xcd9e8d570b077824 */ /* 0x000fe400078e02ff */
[----:B------:R-:W-:-:S04]  /*0740*/  IMAD.HI.U32 R5, R46, -0x2daee0ad, RZ ;  /* 0xd2511f532e057827 */ /* 0x000fc800078e00ff */
[----:B------:R-:W-:Y:S01]  /*0750*/  IMAD.WIDE.U32 R10, R9, -0x326172a9, RZ ;  /* 0xcd9e8d57090a7825 */ /* 0x000fe200078e00ff */
[----:B------:R-:W-:Y:S01]  /*0760*/  LOP3.LUT R5, R5, UR17, R6, 0x96, !PT ;  /* 0x0000001105057c12 */ /* 0x000fe2000f8e9606 */
[----:B------:R-:W-:Y:S03]  /*0770*/  BSSY B0, `(.L_x_7944) ;  /* 0x0000331000007945 */ /* 0x000fe60003800000 */
[----:B------:R-:W-:Y:S01]  /*0780*/  LOP3.LUT R6, R11, UR26, R7, 0x96, !PT ;  /* 0x0000001a0b067c12 */ /* 0x000fe2000f8e9607 */
[----:B------:R-:W-:Y:S01]  /*0790*/  HFMA2.MMA R7, -RZ, RZ, 0, 0 ;  /* 0x00000000ff077435 */ /* 0x000fe200000001ff */
[----:B------:R-:W-:Y:S01]  /*07a0*/  IMAD.MOV.U32 R44, RZ, RZ, R10 ;  /* 0x000000ffff2c7224 */ /* 0x000fe200078e000a */
[----:B------:R-:W-:Y:S01]  /*07b0*/  LOP3.LUT R47, R8, 0x3, RZ, 0xc0, !PT ;  /* 0x00000003082f7812 */ /* 0x000fe200078ec0ff */
[----:B------:R-:W-:Y:S01]  /*07c0*/  IMAD R46, R46, -0x2daee0ad, RZ ;  /* 0xd2511f532e2e7824 */ /* 0x000fe200078e02ff */
[----:B------:R-:W-:-:S02]  /*07d0*/  ULDC.U8 UR8, c[0x0][0x1f0] ;  /* 0x00007c0000087ab9 */ /* 0x000fc40000000000 */
.L_x_8004:
[----:B------:R-:W-:Y:S01]  /*07e0*/  IMAD R8, R45, c[0x0][0x168], RZ ;  /* 0x00005a002d087a24 */ /* 0x000fe200078e02ff */
[----:B------:R-:W-:Y:S01]  /*07f0*/  ISETP.NE.U32.AND P1, PT, RZ, c[0x0][0x180], PT ;  /* 0x00006000ff007a0c */ /* 0x000fe20003f25070 */
[----:B------:R-:W-:Y:S01]  /*0800*/  IMAD.MOV.U32 R41, RZ, RZ, 0x10 ;  /* 0x00000010ff297424 */ /* 0x000fe200078e00ff */
[----:B------:R-:W-:Y:S01]  /*0810*/  ISETP.NE.U32.AND P0, PT, RZ, c[0x0][0x1c0], PT ;  /* 0x00007000ff007a0c */ /* 0x000fe20003f05070 */
[----:B------:R-:W-:Y:S01]  /*0820*/  IMAD.MOV.U32 R49, RZ, RZ, 0x3f800000 ;  /* 0x3f800000ff317424 */ /* 0x000fe200078e00ff */
[----:B------:R-:W-:-:S02]  /*0830*/  SHF.R.S32.HI R9, RZ, 0x1f, R8 ;  /* 0x0000001fff097819 */ /* 0x000fc40000011408 */
[----:B------:R-:W-:Y:S02]  /*0840*/  ISETP.NE.AND.EX P1, PT, RZ, c[0x0][0x184], PT, P1 ;  /* 0x00006100ff007a0c */ /* 0x000fe40003f25310 */
[----:B------:R-:W-:Y:S02]  /*0850*/  LEA.HI R9, R9, R8, RZ, 0x2 ;  /* 0x0000000809097211 */ /* 0x000fe400078f10ff */
[----:B------:R-:W-:Y:S02]  /*0860*/  ISETP.NE.AND.EX P0, PT, RZ, c[0x0][0x1c4], PT, P0 ;  /* 0x00007100ff007a0c */ /* 0x000fe40003f05300 */
[----:B------:R-:W-:-:S05]  /*0870*/  LEA.HI.SX32 R48, R9, R0, 0x1e ;  /* 0x0000000009307211 */ /* 0x000fca00078ff2ff */
[----:B------:R-:W-:-:S04]  /*0880*/  IMAD.WIDE.U32 R8, R48, R41, c[0x0][0x170] ;  /* 0x00005c0030087625 */ /* 0x000fc800078e0029 */
[----:B------:R-:W-:Y:S02]  /*0890*/  @P1 IMAD.WIDE.U32 R42, R48, R41, c[0x0][0x180] ;  /* 0x00006000302a1625 */ /* 0x000fe400078e0029 */
[----:B-----5:R-:W5:Y:S01]  /*08a0*/  LDG.E.128 R8, [R8.64] ;  /* 0x0000000608087981 */ /* 0x020f62000c1e1d00 */
        /* <DEDUP_REMOVED lines=16> */
.L_x_7946:
[----:B0-----:R-:W-:Y:S02]  /*09b0*/  IMAD.MOV.U32 R40, RZ, RZ, R44 ;  /* 0x000000ffff287224 */ /* 0x001fe400078e002c */
.L_x_7947:
[----:B------:R-:W-:Y:S05]  /*09c0*/  BSYNC B1 ;  /* 0x0000000000017941 */ /* 0x000fea0003800000 */
.L_x_7945:
        /* <DEDUP_REMOVED lines=16> */
.L_x_7951:
[----:B------:R-:W-:Y:S05]  /*0ad0*/  BSYNC B2 ;  /* 0x0000000000027941 */ /* 0x000fea0003800000 */
.L_x_7950:
        /* <DEDUP_REMOVED lines=43> */
.L_x_7949:
[----:B------:R-:W-:Y:S05]  /*0d90*/  BSYNC B1 ;  /* 0x0000000000017941 */ /* 0x000fea0003800000 */
.L_x_7948:
        /* <DEDUP_REMOVED lines=23> */
.L_x_7953:
[----:B------:R-:W-:Y:S02]  /*0f10*/  IMAD.MOV.U32 R40, RZ, RZ, R44 ;  /* 0x000000ffff287224 */ /* 0x000fe400078e002c */
.L_x_7954:
[----:B------:R-:W-:Y:S05]  /*0f20*/  BSYNC B1 ;  /* 0x0000000000017941 */ /* 0x000fea0003800000 */
.L_x_7952:
        /* <DEDUP_REMOVED lines=16> */
.L_x_7958:
[----:B------:R-:W-:Y:S05]  /*1030*/  BSYNC B2 ;  /* 0x0000000000027941 */ /* 0x000fea0003800000 */
.L_x_7957:
        /* <DEDUP_REMOVED lines=43> */
.L_x_7956:
[----:B------:R-:W-:Y:S05]  /*12f0*/  BSYNC B1 ;  /* 0x0000000000017941 */ /* 0x000fea0003800000 */
.L_x_7955:
        /* <DEDUP_REMOVED lines=20> */
.L_x_7960:
[----:B------:R-:W-:Y:S02]  /*1440*/  MOV R40, R44 ;  /* 0x0000002c00287202 */ /* 0x000fe40000000f00 */
.L_x_7961:
[----:B------:R-:W-:Y:S05]  /*1450*/  BSYNC B1 ;  /* 0x0000000000017941 */ /* 0x000fea0003800000 */
.L_x_7959:
        /* <DEDUP_REMOVED lines=16> */
.L_x_7965:
[----:B------:R-:W-:Y:S05]  /*1560*/  BSYNC B2 ;  /* 0x0000000000027941 */ /* 0x000fea0003800000 */
.L_x_7964:
        /* <DEDUP_REMOVED lines=43> */
.L_x_7963:
[----:B------:R-:W-:Y:S05]  /*1820*/  BSYNC B1 ;  /* 0x0000000000017941 */ /* 0x000fea0003800000 */
.L_x_7962:
        /* <DEDUP_REMOVED lines=20> */
.L_x_7967:
[----:B------:R-:W-:Y:S02]  /*1970*/  IMAD.MOV.U32 R40, RZ, RZ, R44 ;  /* 0x000000ffff287224 */ /* 0x000fe400078e002c */
.L_x_7968:
[----:B------:R-:W-:Y:S05]  /*1980*/  BSYNC B1 ;  /* 0x0000000000017941 */ /* 0x000fea0003800000 */
.L_x_7966:
        /* <DEDUP_REMOVED lines=16> */
.L_x_7972:
[----:B------:R-:W-:Y:S05]  /*1a90*/  BSYNC B2 ;  /* 0x0000000000027941 */ /* 0x000fea0003800000 */
.L_x_7971:
        /* <DEDUP_REMOVED lines=43> */
.L_x_7970:
[----:B------:R-:W-:Y:S05]  /*1d50*/  BSYNC B1 ;  /* 0x0000000000017941 */ /* 0x000fea0003800000 */
.L_x_7969:
[----:B------:R0:W1:Y:S01]  /*1d60*/  I2F.U32 R43, R40 ;  /* 0x00000028002b7306 */ /* 0x0000620000201000 */
[----:B------:R-:W-:Y:S01]  /*1d70*/  FMUL.FTZ R11, R11, R49 ;  /* 0x000000310b0b7220 */ /* 0x000fe20000410000 */
[----:B------:R-:W-:Y:S01]  /*1d80*/  SEL R50, RZ, 0x10000, P4 ;  /* 0x00010000ff327807 */ /* 0x000fe20002000000 */
[----:B------:R-:W-:Y:S01]  /*1d90*/  IMAD.MOV.U32 R55, RZ, RZ, 0x4 ;  /* 0x00000004ff377424 */ /* 0x000fe200078e00ff */
[----:B------:R-:W-:Y:S01]  /*1da0*/  SEL R51, RZ, 0x100, P3 ;  /* 0x00000100ff337807 */ /* 0x000fe20001800000 */
[----:B------:R-:W-:Y:S01]  /*1db0*/  FMUL.FTZ R11, R11, c[0x0][0x1e8] ;  /* 0x00007a000b0b7a20 */ /* 0x000fe20000410000 */
[----:B------:R-:W-:Y:S01]  /*1dc0*/  SEL R54, RZ, 0x1, P2 ;  /* 0x00000001ff367807 */ /* 0x000fe20001000000 */
[C---:B------:R-:W-:Y:S01]  /*1dd0*/  IMAD.WIDE.U32 R56, R48.reuse, R41, c[0x0][0x188] ;  /* 0x0000620030387625 */ /* 0x040fe200078e0029 */
[----:B------:R-:W-:-:S05]  /*1de0*/  IADD3 R53, R48, 0x20, RZ ;  /* 0x0000002030357810 */ /* 0x000fca0007ffe0ff */
[----:B0-----:R-:W-:-:S04]  /*1df0*/  IMAD.WIDE.U32 R40, R53, R41, c[0x0][0x170] ;  /* 0x00005c0035287625 */ /* 0x001fc800078e0029 */
[----:B-1----:R-:W-:-:S05]  /*1e00*/  FFMA.FTZ R43, R43, R52, 1.1641532182693481445e-10 ;  /* 0x2f0000002b2b7423 */ /* 0x002fca0000010034 */
[----:B------:R-:W-:-:S04]  /*1e10*/  FSETP.GTU.FTZ.AND P5, PT, R43, c[0x0][0x1e4], PT ;  /* 0x000079002b007a0b */ /* 0x000fc80003fbc000 */
[----:B------:R-:W-:Y:S02]  /*1e20*/  FSEL R42, R11, RZ, !P5 ;  /* 0x000000ff0b2a7208 */ /* 0x000fe40006800000 */
[----:B------:R-:W-:-:S03]  /*1e30*/  SEL R43, RZ, 0x1000000, P5 ;  /* 0x01000000ff2b7807 */ /* 0x000fc60002800000 */
[----:B------:R-:W-:Y:S01]  /*1e40*/  FMUL.FTZ R11, R23, R42 ;  /* 0x0000002a170b7220 */ /* 0x000fe20000410000 */
[----:B------:R-:W-:Y:S02]  /*1e50*/  IADD3 R43, R51, R43, R50 ;  /* 0x0000002b332b7210 */ /* 0x000fe40007ffe032 */
[----:B------:R-:W-:Y:S01]  /*1e60*/  @P1 LEA R50, P2, R53, c[0x0][0x180], 0x4 ;  /* 0x0000600035321a11 */ /* 0x000fe200078420ff */
[----:B------:R-:W-:Y:S01]  /*1e70*/  @P0 FADD.FTZ R11, R15, R11 ;  /* 0x0000000b0f0b0221 */ /* 0x000fe20000010000 */
[----:B------:R-:W-:Y:S01]  /*1e80*/  IADD3 R59, R43, R54, RZ ;  /* 0x000000362b3b7210 */ /* 0x000fe20007ffe0ff */
[----:B------:R-:W-:Y:S01]  /*1e90*/  IMAD.WIDE.U32 R54, R48, R55, c[0x0][0x190] ;  /* 0x0000640030367625 */ /* 0x000fe200078e0037 */
[----:B------:R-:W-:Y:S02]  /*1ea0*/  @P1 LEA.HI.X R51, R53, c[0x0][0x184], RZ, 0x4, P2 ;  /* 0x0000610035331a11 */ /* 0x000fe400010f24ff */
        /* <DEDUP_REMOVED lines=16> */
.L_x_7974:
[----:B0-----:R-:W-:Y:S02]  /*1fb0*/  MOV R58, R44 ;  /* 0x0000002c003a7202 */ /* 0x001fe40000000f00 */
.L_x_7975:
[----:B------:R-:W-:Y:S05]  /*1fc0*/  BSYNC B1 ;  /* 0x0000000000017941 */ /* 0x000fea0003800000 */
.L_x_7973:
        /* <DEDUP_REMOVED lines=16> */
.L_x_7979:
[----:B------:R-:W-:Y:S05]  /*20d0*/  BSYNC B2 ;  /* 0x0000000000027941 */ /* 0x000fea0003800000 */
.L_x_7978:
        /* <DEDUP_REMOVED lines=43> */
.L_x_7977:
[----:B------:R-:W-:Y:S05]  /*2390*/  BSYNC B1 ;  /* 0x0000000000017941 */ /* 0x000fea0003800000 */
.L_x_7976:
[----:B------:R-:W0:Y:S01]  /*23a0*/  I2F.U32 R47, R58 ;  /* 0x0000003a002f7306 */ /* 0x000e220000201000 */
[----:B-----5:R-:W-:Y:S01]  /*23b0*/  FMUL.FTZ R40, R40, R49 ;  /* 0x0000003128287220 */ /* 0x020fe20000410000 */
        /* <DEDUP_REMOVED lines=18> */
.L_x_7981:
[----:B------:R-:W-:Y:S02]  /*24e0*/  IMAD.MOV.U32 R58, RZ, RZ, R44 ;  /* 0x000000ffff3a7224 */ /* 0x000fe400078e002c */
.L_x_7982:
[----:B------:R-:W-:Y:S05]  /*24f0*/  BSYNC B1 ;  /* 0x0000000000017941 */ /* 0x000fea0003800000 */
.L_x_7980:
        /* <DEDUP_REMOVED lines=16> */
.L_x_7986:
[----:B------:R-:W-:Y:S05]  /*2600*/  BSYNC B2 ;  /* 0x0000000000027941 */ /* 0x000fea0003800000 */
.L_x_7985:
        /* <DEDUP_REMOVED lines=43> */
.L_x_7984:
[----:B------:R-:W-:Y:S05]  /*28c0*/  BSYNC B1 ;  /* 0x0000000000017941 */ /* 0x000fea0003800000 */
.L_x_7983:
        /* <DEDUP_REMOVED lines=20> */
.L_x_7988:
[----:B------:R-:W-:Y:S02]  /*2a10*/  MOV R58, R44 ;  /* 0x0000002c003a7202 */ /* 0x000fe40000000f00 */
.L_x_7989:
[----:B------:R-:W-:Y:S05]  /*2a20*/  BSYNC B1 ;  /* 0x0000000000017941 */ /* 0x000fea0003800000 */
.L_x_7987:
        /* <DEDUP_REMOVED lines=16> */
.L_x_7993:
[----:B------:R-:W-:Y:S05]  /*2b30*/  BSYNC B2 ;  /* 0x0000000000027941 */ /* 0x000fea0003800000 */
.L_x_7992:
        /* <DEDUP_REMOVED lines=43> */
.L_x_7991:
[----:B------:R-:W-:Y:S05]  /*2df0*/  BSYNC B1 ;  /* 0x0000000000017941 */ /* 0x000fea0003800000 */
.L_x_7990:
        /* <DEDUP_REMOVED lines=20> */
.L_x_7995:
[----:B------:R-:W-:Y:S02]  /*2f40*/  IMAD.MOV.U32 R58, RZ, RZ, R44 ;  /* 0x000000ffff3a7224 */ /* 0x000fe400078e002c */
.L_x_7996:
[----:B------:R-:W-:Y:S05]  /*2f50*/  BSYNC B1 ;  /* 0x0000000000017941 */ /* 0x000fea0003800000 */
.L_x_7994:
        /* <DEDUP_REMOVED lines=16> */
.L_x_8000:
[----:B------:R-:W-:Y:S05]  /*3060*/  BSYNC B2 ;  /* 0x0000000000027941 */ /* 0x000fea0003800000 */
.L_x_7999:
        /* <DEDUP_REMOVED lines=43> */
.L_x_7998:
[----:B------:R-:W-:Y:S05]  /*3320*/  BSYNC B1 ;  /* 0x0000000000017941 */ /* 0x000fea0003800000 */
.L_x_7997:
[----:B------:R0:W1:Y:S01]  /*3330*/  I2F.U32 R51, R58 ;  /* 0x0000003a00337306 */ /* 0x0000620000201000 */
[----:B------:R-:W-:Y:S01]  /*3340*/  FMUL.FTZ R43, R43, R49 ;  /* 0x000000312b2b7220 */ /* 0x000fe20000410000 */
[----:B------:R-:W-:Y:S01]  /*3350*/  SHF.R.U32.HI R56, RZ, 0x1c, R53 ;  /* 0x0000001cff387819 */ /* 0x000fe20000011635 */
[----:B------:R-:W-:Y:S02]  /*3360*/  IMAD.SHL.U32 R57, R53, 0x10, RZ ;  /* 0x0000001035397824 */ /* 0x000fe400078e00ff */
[----:B------:R-:W-:-:S03]  /*3370*/  FMUL.FTZ R43, R43, c[0x0][0x1e8] ;  /* 0x00007a002b2b7a20 */ /* 0x000fc60000410000 */
[----:B------:R-:W-:Y:S01]  /*3380*/  IADD3 R54, P5, R57, c[0x0][0x188], RZ ;  /* 0x0000620039367a10 */ /* 0x000fe20007fbe0ff */
[----:B0-----:R-:W-:-:S03]  /*3390*/  FADD.FTZ R58, RZ, R8 ;  /* 0x00000008ff3a7221 */ /* 0x001fc60000010000 */
[----:B------:R-:W-:Y:S01]  /*33a0*/  IADD3.X R55, R56, c[0x0][0x18c], RZ, P5, !PT ;  /* 0x0000630038377a10 */ /* 0x000fe20002ffe4ff */
[----:B------:R-:W-:Y:S02]  /*33b0*/  FADD.FTZ R59, R9, R58 ;  /* 0x0000003a093b7221 */ /* 0x000fe40000010000 */
[----:B-1----:R-:W-:Y:S01]  /*33c0*/  FFMA.FTZ R51, R51, R52, 1.1641532182693481445e-10 ;  /* 0x2f00000033337423 */ /* 0x002fe20000010034 */
[----:B------:R-:W-:Y:S02]  /*33d0*/  SEL R52, RZ, 0x1, P1 ;  /* 0x00000001ff347807 */ /* 0x000fe40000800000 */
[----:B------:R-:W-:Y:S02]  /*33e0*/  ISETP.NE.AND P1, PT, R0, RZ, PT ;  /* 0x000000ff0000720c */ /* 0x000fe40003f25270 */
[----:B------:R-:W-:Y:S02]  /*33f0*/  FSETP.GTU.FTZ.AND P4, PT, R51, c[0x0][0x1e4], PT ;  /* 0x0000790033007a0b */ /* 0x000fe40003f9c000 */
[----:B------:R-:W-:-:S02]  /*3400*/  SEL R51, RZ, 0x100, P2 ;  /* 0x00000100ff337807 */ /* 0x000fc40001000000 */
[----:B------:R-:W-:Y:S02]  /*3410*/  FSEL R50, R43, RZ, !P4 ;  /* 0x000000ff2b327208 */ /* 0x000fe40006000000 */
[----:B------:R-:W-:-:S03]  /*3420*/  SEL R49, RZ, 0x1000000, P4 ;  /* 0x01000000ff317807 */ /* 0x000fc60002000000 */
[----:B------:R-:W-:Y:S01]  /*3430*/  FMUL.FTZ R43, R19, R50 ;  /* 0x00000032132b7220 */ /* 0x000fe20000410000 */
[----:B------:R-:W-:-:S03]  /*3440*/  SEL R50, RZ, 0x10000, P3 ;  /* 0x00010000ff327807 */ /* 0x000fc60001800000 */
[----:B------:R-:W-:Y:S01]  /*3450*/  @P0 FADD.FTZ R43, R15, R43 ;  /* 0x0000002b0f2b0221 */ /* 0x000fe20000010000 */
[----:B------:R-:W-:Y:S02]  /*3460*/  IADD3 R49, R51, R49, R50 ;  /* 0x0000003133317210 */ /* 0x000fe40007ffe032 */
[----:B------:R-:W-:Y:S02]  /*3470*/  LEA R50, P0, R53, c[0x0][0x190], 0x2 ;  /* 0x0000640035327a11 */ /* 0x000fe400078010ff */
[----:B------:R-:W-:Y:S01]  /*3480*/  IADD3 R49, R49, R52, RZ ;  /* 0x0000003431317210 */ /* 0x000fe20007ffe0ff */
[----:B------:R0:W-:Y:S01]  /*3490*/  STG.E.128 [R54.64], R40 ;  /* 0x0000002836007986 */ /* 0x0001e2000c101d06 */
[----:B------:R-:W-:Y:S01]  /*34a0*/  LEA.HI.X R51, R53, c[0x0][0x194], RZ, 0x2, P0 ;  /* 0x0000650035337a11 */ /* 0x000fe200000f14ff */
[----:B------:R-:W-:-:S04]  /*34b0*/  FADD.FTZ R52, R10, R59 ;  /* 0x0000003b0a347221 */ /* 0x000fc80000010000 */
        /* <DEDUP_REMOVED lines=8> */
.L_x_8005:
        /* <DEDUP_REMOVED lines=36> */
.L_x_8006:
[----:B-1----:R-:W-:Y:S01]  /*3780*/  FADD.FTZ R52, R52, R49 ;  /* 0x0000003134347221 */ /* 0x002fe20000010000 */
[----:B------:R-:W-:Y:S01]  /*3790*/  ISETP.NE.AND P0, PT, RZ, UR8, PT ;  /* 0x00000008ff007c0c */ /* 0x000fe2000bf05270 */
[----:B0-----:R-:W-:Y:S02]  /*37a0*/  FMUL.FTZ R49, R53, R53 ;  /* 0x0000003535317220 */ /* 0x001fe40000410000 */
[----:B------:R-:W-:-:S03]  /*37b0*/  IMAD.MOV.U32 R51, RZ, RZ, c[0x0][0x1e0] ;  /* 0x00007800ff337624 */ /* 0x000fc600078e00ff */
[----:B------:R-:W-:Y:S01]  /*37c0*/  FSEL R50, R49, RZ, P0 ;  /* 0x000000ff31327208 */ /* 0x000fe20000000000 */
[----:B------:R-:W-:Y:S01]  /*37d0*/  FFMA.FTZ R49, R52, R51, c[0x0][0x228] ;  /* 0x00008a0034317623 */ /* 0x000fe20000010033 */
[----:B------:R-:W-:Y:S02]  /*37e0*/  FSEL R51, R53, RZ, !P0 ;  /* 0x000000ff35337208 */ /* 0x000fe40004000000 */
[----:B------:R-:W-:Y:S01]  /*37f0*/  MOV R52, 0x4 ;  /* 0x0000000400347802 */ /* 0x000fe20000000f00 */
[----:B------:R-:W-:Y:S01]  /*3800*/  FADD.FTZ R49, R49, R50 ;  /* 0x0000003231317221 */ /* 0x000fe20000010000 */
[----:B------:R-:W-:Y:S01]  /*3810*/  IADD3 R50, P0, R57, c[0x0][0x208], RZ ;  /* 0x0000820039327a10 */ /* 0x000fe20007f1e0ff */
[--C-:B------:R-:W-:Y:S02]  /*3820*/  FADD.FTZ R58, R9, -R51.reuse ;  /* 0x80000033093a7221 */ /* 0x100fe40000010000 */
[----:B------:R-:W-:Y:S02]  /*3830*/  FADD.FTZ R10, R10, -R51 ;  /* 0x800000330a0a7221 */ /* 0x000fe40000010000 */
[----:B------:R-:W0:Y:S01]  /*3840*/  MUFU.RSQ R49, R49 ;  /* 0x0000003100317308 */ /* 0x000e220000001400 */
[----:B------:R-:W-:-:S04]  /*3850*/  @!P1 IMAD.WIDE R54, R45, R52, c[0x0][0x1a0] ;  /* 0x000068002d369625 */ /* 0x000fc800078e0234 */
[--C-:B------:R-:W-:Y:S01]  /*3860*/  FADD.FTZ R8, R8, -R51.reuse ;  /* 0x8000003308087221 */ /* 0x100fe20000010000 */
[----:B------:R1:W-:Y:S01]  /*3870*/  @!P1 STG.E [R54.64], R53 ;  /* 0x0000003536009986 */ /* 0x0003e2000c101906 */
[--C-:B------:R-:W-:Y:S02]  /*3880*/  FADD.FTZ R9, R40, -R51.reuse ;  /* 0x8000003328097221 */ /* 0x100fe40000010000 */
[--C-:B------:R-:W-:Y:S02]  /*3890*/  FADD.FTZ R42, R42, -R51.reuse ;  /* 0x800000332a2a7221 */ /* 0x100fe40000010000 */
[--C-:B------:R-:W-:Y:S02]  /*38a0*/  FADD.FTZ R60, R11, -R51.reuse ;  /* 0x800000330b3c7221 */ /* 0x100fe40000010000 */
[--C-:B------:R-:W-:Y:S02]  /*38b0*/  FADD.FTZ R40, R41, -R51.reuse ;  /* 0x8000003329287221 */ /* 0x100fe40000010000 */
[----:B------:R-:W-:Y:S01]  /*38c0*/  FADD.FTZ R43, R43, -R51 ;  /* 0x800000332b2b7221 */ /* 0x000fe20000010000 */
[----:B------:R-:W-:Y:S01]  /*38d0*/  IADD3.X R51, R56, c[0x0][0x20c], RZ, P0, !PT ;  /* 0x0000830038337a10 */ /* 0x000fe200007fe4ff */
[----:B0-----:R-:W-:-:S02]  /*38e0*/  FMUL.FTZ R57, R49, R10 ;  /* 0x0000000a31397220 */ /* 0x001fc40000410000 */
[----:B------:R-:W-:Y:S02]  /*38f0*/  IMAD.MOV.U32 R11, RZ, RZ, 0x10 ;  /* 0x00000010ff0b7424 */ /* 0x000fe400078e00ff */
[C---:B------:R-:W-:Y:S02]  /*3900*/  FMUL.FTZ R41, R49.reuse, R8 ;  /* 0x0000000831297220 */ /* 0x040fe40000410000 */
[C---:B------:R-:W-:Y:S02]  /*3910*/  FMUL.FTZ R59, R49.reuse, R42 ;  /* 0x0000002a313b7220 */ /* 0x040fe40000410000 */
[C---:B------:R-:W-:Y:S02]  /*3920*/  FMUL.FTZ R58, R49.reuse, R58 ;  /* 0x0000003a313a7220 */ /* 0x040fe40000410000 */
[C---:B------:R-:W-:Y:S02]  /*3930*/  FMUL.FTZ R60, R49.reuse, R60 ;  /* 0x0000003c313c7220 */ /* 0x040fe40000410000 */
[----:B------:R-:W-:-:S02]  /*3940*/  FMUL.FTZ R40, R49, R40 ;  /* 0x0000002831287220 */ /* 0x000fc40000410000 */
[C---:B------:R-:W-:Y:S02]  /*3950*/  FMUL.FTZ R42, R49.reuse, R43 ;  /* 0x0000002b312a7220 */ /* 0x040fe40000410000 */
[----:B-1----:R-:W-:Y:S02]  /*3960*/  FMUL.FTZ R53, R49, R9 ;  /* 0x0000000931357220 */ /* 0x002fe40000410000 */
[----:B------:R-:W-:Y:S02]  /*3970*/  FFMA.FTZ R10, R30, R57, R38 ;  /* 0x000000391e0a7223 */ /* 0x000fe40000010026 */
[----:B------:R-:W-:-:S04]  /*3980*/  IMAD.WIDE.U32 R54, R48, R11, c[0x0][0x208] ;  /* 0x0000820030367625 */ /* 0x000fc800078e000b */
[----:B------:R-:W-:Y:S02]  /*3990*/  FFMA.FTZ R8, R28, R41, R36 ;  /* 0x000000291c087223 */ /* 0x000fe40000010024 */
[----:B------:R-:W-:-:S04]  /*39a0*/  @!P1 IMAD.WIDE R56, R45, R52, c[0x0][0x1a8] ;  /* 0x00006a002d389625 */ /* 0x000fc800078e0234 */
[----:B------:R-:W-:Y:S01]  /*39b0*/  FFMA.FTZ R11, R31, R60, R39 ;  /* 0x0000003c1f0b7223 */ /* 0x000fe20000010027 */
[----:B------:R0:W-:Y:S01]  /*39c0*/  @!P1 STG.E [R56.64], R49 ;  /* 0x0000003138009986 */ /* 0x0001e2000c101906 */
[----:B------:R-:W-:Y:S02]  /*39d0*/  FFMA.FTZ R9, R29, R58, R37 ;  /* 0x0000003a1d097223 */ /* 0x000fe40000010025 */
[----:B------:R-:W-:Y:S02]  /*39e0*/  FFMA.FTZ R43, R27, R42, R35 ;  /* 0x0000002a1b2b7223 */ /* 0x000fe40000010023 */
[----:B------:R-:W-:Y:S01]  /*39f0*/  FFMA.FTZ R41, R25, R40, R33 ;  /* 0x0000002819297223 */ /* 0x000fe20000010021 */
[----:B------:R0:W-:Y:S01]  /*3a00*/  STG.E.128 [R54.64], R8 ;  /* 0x0000000836007986 */ /* 0x0001e2000c101d06 */
[----:B------:R-:W-:Y:S02]  /*3a10*/  FFMA.FTZ R42, R26, R59, R34 ;  /* 0x0000003b1a2a7223 */ /* 0x000fe40000010022 */
[----:B------:R-:W-:-:S02]  /*3a20*/  FFMA.FTZ R40, R24, R53, R32 ;  /* 0x0000003518287223 */ /* 0x000fc40000010020 */
[----:B------:R-:W-:-:S03]  /*3a30*/  IMAD R45, R52, c[0x0][0x160], R45 ;  /* 0x00005800342d7a24 */ /* 0x000fc600078e022d */
[----:B------:R0:W-:Y:S02]  /*3a40*/  STG.E.128 [R50.64], R40 ;  /* 0x0000002832007986 */ /* 0x0001e4000c101d06 */
[----:B------:R-:W-:-:S13]  /*3a50*/  ISETP.GE.AND P0, PT, R45, c[0x0][0x164], PT ;  /* 0x000059002d007a0c */ /* 0x000fda0003f06270 */
[----:B0-----:R-:W-:Y:S01]  /*3a60*/  @P0 CALL.REL.NOINC `(.L_x_8003) ;  /* 0x0000001000000944 */ /* 0x001fe20003c00000 */
[----:B------:R-:W-:Y:S05]  /*3a70*/  BRA `(.L_x_8004) ;  /* 0xffffcd6000007947 */ /* 0x000fea000383ffff */
.L_x_8003:
[----:B------:R-:W-:Y:S05]  /*3a80*/  BSYNC B0 ;  /* 0x0000000000007941 */ /* 0x000fea0003800000 */
.L_x_7944:
[----:B------:R-:W-:Y:S05]  /*3a90*/  EXIT ;  /* 0x000000000000794d */ /* 0x000fea0003800000 */
.L_x_8001:
[----:B0-----:R-:W-:Y:S01]  /*3aa0*/  HFMA2.MMA R55, -RZ, RZ, 0, 1.847743988037109375e-06 ;  /* 0x0000001fff377435 */ /* 0x001fe200000001ff */
[----:B------:R-:W-:Y:S01]  /*3ab0*/  MOV R49, R53 ;  /* 0x0000003500317202 */ /* 0x000fe20000000f00 */
[----:B------:R-:W-:Y:S01]  /*3ac0*/  IMAD.MOV.U32 R54, RZ, RZ, 0x1 ;  /* 0x00000001ff367424 */ /* 0x000fe200078e00ff */
[----:B------:R-:W-:Y:S01]  /*3ad0*/  MOV R50, 0x3b00 ;  /* 0x00003b0000327802 */ /* 0x000fe20000000f00 */
[----:B------:R-:W-:Y:S02]  /*3ae0*/  IMAD.MOV.U32 R52, RZ, RZ, -0x1 ;  /* 0xffffffffff347424 */ /* 0x000fe400078e00ff */
[----:B------:R-:W-:Y:S05]  /*3af0*/  CALL.REL.NOINC `($__internal_157_$__cuda_sm70_shflsync_bfly_p) ;  /* 0x0000049000007944 */ /* 0x000fea0003c00000 */
[----:B01----:R-:W-:Y:S05]  /*3b00*/  BRA `(.L_x_8005) ;  /* 0xfffffa3000007947 */ /* 0x003fea000383ffff */
.L_x_8002:
[----:B------:R-:W-:Y:S01]  /*3b10*/  HFMA2.MMA R55, -RZ, RZ, 0, 1.847743988037109375e-06 ;  /* 0x0000001fff377435 */ /* 0x000fe200000001ff */
[----:B------:R-:W-:Y:S01]  /*3b20*/  MOV R49, R58 ;  /* 0x0000003a00317202 */ /* 0x000fe20000000f00 */
[----:B------:R-:W-:Y:S01]  /*3b30*/  IMAD.MOV.U32 R54, RZ, RZ, 0x2 ;  /* 0x00000002ff367424 */ /* 0x000fe200078e00ff */
[----:B------:R-:W-:Y:S01]  /*3b40*/  MOV R50, 0x3b70 ;  /* 0x00003b7000327802 */ /* 0x000fe20000000f00 */
[----:B------:R-:W-:Y:S02]  /*3b50*/  IMAD.MOV.U32 R52, RZ, RZ, -0x1 ;  /* 0xffffffffff347424 */ /* 0x000fe400078e00ff */
[----:B0-----:R-:W-:Y:S05]  /*3b60*/  CALL.REL.NOINC `($__internal_157_$__cuda_sm70_shflsync_bfly_p) ;  /* 0x0000042000007944 */ /* 0x001fea0003c00000 */
[----:B01----:R-:W-:Y:S01]  /*3b70*/  FADD.FTZ R49, R58, R52 ;  /* 0x000000343a317221 */ /* 0x003fe20000010000 */
[----:B------:R-:W-:Y:S01]  /*3b80*/  MOV R54, 0x4 ;  /* 0x0000000400367802 */ /* 0x000fe20000000f00 */
[----:B------:R-:W-:Y:S01]  /*3b90*/  IMAD.MOV.U32 R55, RZ, RZ, 0x1f ;  /* 0x0000001fff377424 */ /* 0x000fe200078e00ff */
[----:B------:R-:W-:-:S02]  /*3ba0*/  MOV R52, 0xffffffff ;  /* 0xffffffff00347802 */ /* 0x000fc40000000f00 */
[----:B------:R-:W-:Y:S02]  /*3bb0*/  MOV R50, 0x3bd0 ;  /* 0x00003bd000327802 */ /* 0x000fe40000000f00 */
[----:B------:R-:W-:Y:S05]  /*3bc0*/  CALL.REL.NOINC `($__internal_157_$__cuda_sm70_shflsync_bfly_p) ;  /* 0x000003c000007944 */ /* 0x000fea0003c00000 */
[----:B0-----:R-:W-:Y:S01]  /*3bd0*/  HFMA2.MMA R55, -RZ, RZ, 0, 1.847743988037109375e-06 ;  /* 0x0000001fff377435 */ /* 0x001fe200000001ff */
[----:B-1----:R-:W-:Y:S01]  /*3be0*/  FADD.FTZ R49, R49, R52 ;  /* 0x0000003431317221 */ /* 0x002fe20000010000 */
[----:B------:R-:W-:Y:S01]  /*3bf0*/  MOV R50, 0x3c30 ;  /* 0x00003c3000327802 */ /* 0x000fe20000000f00 */
[----:B------:R-:W-:Y:S02]  /*3c00*/  IMAD.MOV.U32 R54, RZ, RZ, 0x8 ;  /* 0x00000008ff367424 */ /* 0x000fe400078e00ff */
[----:B------:R-:W-:Y:S02]  /*3c10*/  IMAD.MOV.U32 R52, RZ, RZ, -0x1 ;  /* 0xffffffffff347424 */ /* 0x000fe400078e00ff */
[----:B------:R-:W-:Y:S05]  /*3c20*/  CALL.REL.NOINC `($__internal_157_$__cuda_sm70_shflsync_bfly_p) ;  /* 0x0000036000007944 */ /* 0x000fea0003c00000 */
[----:B01----:R-:W-:Y:S01]  /*3c30*/  FADD.FTZ R49, R49, R52 ;  /* 0x0000003431317221 */ /* 0x003fe20000010000 */
[----:B------:R-:W-:Y:S01]  /*3c40*/  MOV R54, 0x10 ;  /* 0x0000001000367802 */ /* 0x000fe20000000f00 */
[----:B------:R-:W-:Y:S01]  /*3c50*/  IMAD.MOV.U32 R55, RZ, RZ, 0x1f ;  /* 0x0000001fff377424 */ /* 0x000fe200078e00ff */
[----:B------:R-:W-:Y:S02]  /*3c60*/  MOV R52, 0xffffffff ;  /* 0xffffffff00347802 */ /* 0x000fe40000000f00 */
[----:B------:R-:W-:-:S02]  /*3c70*/  MOV R50, 0x3c90 ;  /* 0x00003c9000327802 */ /* 0x000fc40000000f00 */
[----:B------:R-:W-:Y:S05]  /*3c80*/  CALL.REL.NOINC `($__internal_157_$__cuda_sm70_shflsync_bfly_p) ;  /* 0x0000030000007944 */ /* 0x000fea0003c00000 */
        /* <DEDUP_REMOVED lines=22> */
[----:B------:R-:W-:Y:S05]  /*3df0*/  CALL.REL.NOINC `($__internal_157_$__cuda_sm70_shflsync_bfly_p) ;  /* 0x0000019000007944 */ /* 0x000fea0003c00000 */
        /* <DEDUP_REMOVED lines=18> */
[----:B0-----:R-:W-:Y:S01]  /*3f20*/  HFMA2.MMA R54, -RZ, RZ, 0, 9.5367431640625e-07 ;  /* 0x00000010ff367435 */ /* 0x001fe200000001ff */
[----:B-1----:R-:W-:Y:S01]  /*3f30*/  FADD.FTZ R49, R49, R52 ;  /* 0x0000003431317221 */ /* 0x002fe20000010000 */
[----:B------:R-:W-:Y:S01]  /*3f40*/  MOV R52, 0xffffffff ;  /* 0xffffffff00347802 */ /* 0x000fe20000000f00 */
[----:B------:R-:W-:Y:S01]  /*3f50*/  IMAD.MOV.U32 R55, RZ, RZ, 0x1f ;  /* 0x0000001fff377424 */ /* 0x000fe200078e00ff */
[----:B------:R-:W-:-:S02]  /*3f60*/  MOV R50, 0x3f80 ;  /* 0x00003f8000327802 */ /* 0x000fc40000000f00 */
[----:B------:R-:W-:Y:S05]  /*3f70*/  CALL.REL.NOINC `($__internal_157_$__cuda_sm70_shflsync_bfly_p) ;  /* 0x0000001000007944 */ /* 0x000fea0003c00000 */
[----:B01----:R-:W-:Y:S05]  /*3f80*/  BRA `(.L_x_8006) ;  /* 0xfffff7f000007947 */ /* 0x003fea000383ffff */
        .weak           $__internal_157_$__cuda_sm70_shflsync_bfly_p
        .type           $__internal_157_$__cuda_sm70_shflsync_bfly_p,@function
        .size           $__internal_157_$__cuda_sm70_shflsync_bfly_p,(.L_x_8345 - $__internal_157_$__cuda_sm70_shflsync_bfly_p)
$__internal_157_$__cuda_sm70_shflsync_bfly_p:
[----:B------:R-:W-:Y:S01]  /*3f90*/  HFMA2.MMA R51, -RZ, RZ, 0, 0 ;  /* 0x00000000ff337435 */ /* 0x000fe200000001ff */
[----:B------:R-:W-:Y:S04]  /*3fa0*/  WARPSYNC R52 ;  /* 0x0000003400007348 */ /* 0x000fe80003800000 */
[----:B------:R0:W1:Y:S01]  /*3fb0*/  SHFL.BFLY PT, R52, R49, R54, R55 ;  /* 0x0c00003631347389 */ /* 0x00006200000e0037 */
[----:B------:R-:W-:Y:S05]  /*3fc0*/  RET.REL.NODEC R50 `(_ZN10layer_norm13ln_fwd_kernelINS_13Kernel_traitsIfffffjLj256ELj1ELj4ELj1ELj16ENS_18Kernel_traits_baseILj256EfffffjLj128EEEEELb1ELb1ELb0ELb1EEEvNS_9FwdParamsE) ;  /* 0xffffc03032007950 */ /* 0x000fea0003c3ffff */
.L_x_8007:
        /* <DEDUP_REMOVED lines=11> */
.L_x_8345:


//--------------------- .text._ZN10layer_norm13ln_fwd_kernelINS_13Kernel_traitsIfffffjLj256ELj1ELj4ELj1ELj16ENS_18Kernel_traits_baseILj256EfffffjLj128EEEEELb1ELb1ELb1ELb0EEEvNS_9FwdParamsE --------------------------
	.section	.text._ZN10layer_norm13ln_fwd_kernelINS_13Kernel_traitsIfffffjLj256ELj1ELj4ELj1ELj16ENS_18Kernel_traits_baseILj256EfffffjLj128EEEEELb1ELb1ELb1ELb0EEEvNS_9FwdParamsE,"ax",@progbits
	.sectioninfo	@"SHI_REGISTERS=70"
	.align	128
        .global         _ZN10layer_norm13ln_fwd_kernelINS_13Kernel_traitsIfffffjLj256ELj1ELj4ELj1ELj16ENS_18Kernel_traits_baseILj256EfffffjLj128EEEEELb1ELb1ELb1ELb0EEEvNS_9FwdParamsE
        .type           _ZN10layer_norm13ln_fwd_kernelINS_13Kernel_traitsIfffffjLj256ELj1ELj4ELj1ELj16ENS_18Kernel_traits_baseILj256EfffffjLj128EEEEELb1ELb1ELb1ELb0EEEvNS_9FwdParamsE,@function
        .size           _ZN10layer_norm13ln_fwd_kernelINS_13Kernel_traitsIfffffjLj256ELj1ELj4ELj1ELj16ENS_18Kernel_traits_baseILj256EfffffjLj128EEEEELb1ELb1ELb1ELb0EEEvNS_9FwdParamsE,(.L_x_8346 - _ZN10layer_norm13ln_fwd_kernelINS_13Kernel_traitsIfffffjLj256ELj1ELj4ELj1ELj16ENS_18Kernel_traits_baseILj256EfffffjLj128EEEEELb1ELb1ELb1ELb0EEEvNS_9FwdParamsE)
        .other          _ZN10layer_norm13ln_fwd_kernelINS_13Kernel_traitsIfffffjLj256ELj1ELj4ELj1ELj16ENS_18Kernel_traits_baseILj256EfffffjLj128EEEEELb1ELb1ELb1ELb0EEEvNS_9FwdParamsE,@"STO_CUDA_ENTRY STV_DEFAULT"
_ZN10layer_norm13ln_fwd_kernelINS_13Kernel_traitsIfffffjLj256ELj1ELj4ELj1ELj16ENS_18Kernel_traits_baseILj256EfffffjLj128EEEEELb1ELb1ELb1ELb0EEEvNS_9FwdParamsE:
.text._ZN10layer_norm13ln_fwd_kernelINS_13Kernel_traitsIfffffjLj256ELj1ELj4ELj1ELj16ENS_18Kernel_traits_baseILj256EfffffjLj128EEEEELb1ELb1ELb1ELb0EEEvNS_9FwdParamsE:
        /* <DEDUP_REMOVED lines=38> */
[C---:B------:R-:W-:Y:S02]  /*0260*/  @P0 LEA.HI.X R5, R24.reuse, c[0x0][0x21c], RZ, 0x4, P6 ;  /* 0x0000870018050a11 */ /* 0x040fe400030f24ff */
[----:B------:R-:W-:-:S03]  /*0270*/  LEA R16, P6, R24, c[0x0][0x1c8], 0x4 ;  /* 0x0000720018107a11 */ /* 0x000fc600078c20ff */
[----:B------:R0:W5:Y:S01]  /*0280*/  @P0 LDG.E.128 R8, [R4.64] ;  /* 0x0000000604080981 */ /* 0x000162000c1e1d00 */
[----:B------:R-:W-:-:S06]  /*0290*/  LEA.HI.X R17, R24, c[0x0][0x1cc], RZ, 0x4, P6 ;  /* 0x0000730018117a11 */ /* 0x000fcc00030f24ff */
[----:B------:R-:W5:Y:S01]  /*02a0*/  LDG.E.128 R16, [R16.64] ;  /* 0x0000000610107981 */ /* 0x000f62000c1e1d00 */
[----:B------:R-:W-:-:S03]  /*02b0*/  LOP3.LUT R24, R24, 0x20, RZ, 0xfc, !PT ;  /* 0x0000002018187812 */ /* 0x000fc600078efcff */
.L_x_8009:
[----:B------:R-:W-:Y:S05]  /*02c0*/  BSYNC B0 ;  /* 0x0000000000007941 */ /* 0x000fea0003800000 */
.L_x_8008:
[----:B------:R-:W-:Y:S01]  /*02d0*/  BSSY B0, `(.L_x_8010) ;  /* 0x000000f000007945 */ /* 0x000fe20003800000 */
[----:B------:R-:W-:Y:S05]  /*02e0*/  @!P3 BRA `(.L_x_8011) ;  /* 0x000000d00000b947 */ /* 0x000fea0003800000 */
[----:B------:R-:W-:Y:S01]  /*02f0*/  ISETP.NE.U32.AND P0, PT, RZ, c[0x0][0x218], PT ;  /* 0x00008600ff007a0c */ /* 0x000fe20003f05070 */
[----:B------:R-:W-:Y:S01]  /*0300*/  HFMA2.MMA R25, -RZ, RZ, 0, 9.5367431640625e-07 ;  /* 0x00000010ff197435 */ /* 0x000fe200000001ff */
[----:B------:R-:W-:Y:S01]  /*0310*/  CS2R R22, SRZ ;  /* 0x0000000000167805 */ /* 0x000fe2000001ff00 */
[----:B------:R-:W-:Y:S01]  /*0320*/  CS2R R20, SRZ ;  /* 0x0000000000147805 */ /* 0x000fe2000001ff00 */
[----:B------:R-:W-:-:S13]  /*0330*/  ISETP.NE.AND.EX P0, PT, RZ, c[0x0][0x21c], PT, P0 ;  /* 0x00008700ff007a0c */ /* 0x000fda0003f05300 */
[----:B0-----:R-:W-:-:S04]  /*0340*/  @P0 LEA R4, P6, R24, c[0x0][0x218], 0x4 ;  /* 0x0000860018040a11 */ /* 0x001fc800078c20ff */
[C---:B------:R-:W-:Y:S02]  /*0350*/  @P0 LEA.HI.X R5, R24.reuse, c[0x0][0x21c], RZ, 0x4, P6 ;  /* 0x0000870018050a11 */ /* 0x040fe400030f24ff */
[----:B------:R-:W-:-:S03]  /*0360*/  LEA R28, P6, R24, c[0x0][0x1c8], 0x4 ;  /* 0x00007200181c7a11 */ /* 0x000fc600078c20ff */
[----:B------:R0:W5:Y:S01]  /*0370*/  @P0 LDG.E.128 R20, [R4.64] ;  /* 0x0000000604140981 */ /* 0x000162000c1e1d00 */
[C---:B------:R-:W-:Y:S01]  /*0380*/  LEA.HI.X R29, R24.reuse, c[0x0][0x1cc], RZ, 0x4, P6 ;  /* 0x00007300181d7a11 */ /* 0x040fe200030f24ff */
[----:B------:R-:W-:-:S05]  /*0390*/  IMAD.WIDE.U32 R24, R24, R25, c[0x0][0x1b0] ;  /* 0x00006c0018187625 */ /* 0x000fca00078e0019 */
[----:B------:R-:W5:Y:S04]  /*03a0*/  LDG.E.128 R28, [R28.64] ;  /* 0x000000061c1c7981 */ /* 0x000f68000c1e1d00 */
[----:B------:R-:W5:Y:S02]  /*03b0*/  LDG.E.128 R24, [R24.64] ;  /* 0x0000000618187981 */ /* 0x000f64000c1e1d00 */
.L_x_8011:
[----:B0-----:R-:W-:Y:S05]  /*03c0*/  BSYNC B0 ;  /* 0x0000000000007941 */ /* 0x001fea0003800000 */
.L_x_8010:
[----:B------:R-:W-:Y:S01]  /*03d0*/  @P1 IMAD.X R33, RZ, RZ, R3, P5 ;  /* 0x000000ffff211224 */ /* 0x000fe200028e0603 */
[----:B------:R-:W-:Y:S06]  /*03e0*/  @P4 EXIT ;  /* 0x000000000000494d */ /* 0x000fec0003800000 */
[--C-:B------:R-:W-:Y:S01]  /*03f0*/  SHF.R.U64 R3, R32, 0x2, R33.reuse ;  /* 0x0000000220037819 */ /* 0x100fe20000001221 */
[----:B------:R-:W-:Y:S01]  /*0400*/  IMAD.MOV.U32 R2, RZ, RZ, R6 ;  /* 0x000000ffff027224 */ /* 0x000fe200078e0006 */
[----:B------:R-:W-:Y:S01]  /*0410*/  SHF.R.U32.HI R4, RZ, 0x2, R33 ;  /* 0x00000002ff047819 */ /* 0x000fe20000011621 */
[----:B------:R-:W-:Y:S01]  /*0420*/  UIADD3 UR9, UR4, -0x61c88647, URZ ;  /* 0x9e3779b904097890 */ /* 0x000fe2000fffe03f */
[----:B------:R-:W-:Y:S01]  /*0430*/  BSSY B0, `(.L_x_8012) ;  /* 0x00003eb000007945 */ /* 0x000fe20003800000 */
[----:B------:R-:W-:Y:S01]  /*0440*/  IMAD.HI.U32 R6, R3, -0x2daee0ad, RZ ;  /* 0xd2511f5303067827 */ /* 0x000fe200078e00ff */
[----:B------:R-:W-:Y:S01]  /*0450*/  UIADD3 UR10, UR5, -0x4498517b, URZ ;  /* 0xbb67ae85050a7890 */ /* 0x000fe2000fffe03f */
[----:B------:R-:W-:Y:S01]  /*0460*/  MOV R54, RZ ;  /* 0x000000ff00367202 */ /* 0x000fe20000000f00 */
[----:B------:R-:W-:Y:S01]  /*0470*/  UIADD3 UR12, UR5, 0x76cf5d0a, URZ ;  /* 0x76cf5d0a050c7890 */ /* 0x000fe2000fffe03f */
[----:B------:R-:W-:Y:S01]  /*0480*/  IMAD.HI.U32 R5, R2, -0x326172a9, RZ ;  /* 0xcd9e8d5702057827 */ /* 0x000fe200078e00ff */
[----:B------:R-:W-:Y:S01]  /*0490*/  LOP3.LUT R6, R6, UR5, RZ, 0x3c, !PT ;  /* 0x0000000506067c12 */ /* 0x000fe2000f8e3cff */
[----:B------:R-:W-:-:S02]  /*04a0*/  UIADD3 UR11, UR4, 0x3c6ef372, URZ ;  /* 0x3c6ef372040b7890 */ /* 0x000fc4000fffe03f */
[----:B------:R-:W-:Y:S01]  /*04b0*/  IMAD R33, R2, -0x326172a9, RZ ;  /* 0xcd9e8d5702217824 */ /* 0x000fe200078e02ff */
[----:B------:R-:W-:Y:S01]  /*04c0*/  LOP3.LUT R5, R5, UR4, R4, 0x96, !PT ;  /* 0x0000000405057c12 */ /* 0x000fe2000f8e9604 */
[----:B------:R-:W-:Y:S01]  /*04d0*/  IMAD.HI.U32 R34, R6, -0x326172a9, RZ ;  /* 0xcd9e8d5706227827 */ /* 0x000fe200078e00ff */
[----:B------:R-:W-:Y:S02]  /*04e0*/  UIADD3 UR13, UR4, -0x255992d5, URZ ;  /* 0xdaa66d2b040d7890 */ /* 0x000fe4000fffe03f */
        /* <DEDUP_REMOVED lines=65> */
[----:B------:R-:W-:Y:S02]  /*0900*/  LOP3.LUT R5, R5, UR25, R34, 0x96, !PT ;  /* 0x0000001905057c12 */ /* 0x000fe4000f8e9622 */
.L_x_8098:
[----:B------:R-:W-:-:S04]  /*0910*/  IMAD.MOV.U32 R50, RZ, RZ, 0x4 ;  /* 0x00000004ff327424 */ /* 0x000fc800078e00ff */
[----:B------:R-:W-:-:S06]  /*0920*/  IMAD.WIDE R64, R7, R50, c[0x0][0x1d0] ;  /* 0x0000740007407625 */ /* 0x000fcc00078e0232 */
[----:B------:R-:W2:Y:S01]  /*0930*/  LDG.E R64, [R64.64] ;  /* 0x0000000640407981 */ /* 0x000ea2000c1e1900 */
[----:B------:R-:W-:-:S05]  /*0940*/  IMAD.WIDE R48, R7, R50, c[0x0][0x1d8] ;  /* 0x0000760007307625 */ /* 0x000fca00078e0232 */
[----:B-----5:R0:W5:Y:S01]  /*0950*/  LDG.E R51, [R48.64] ;  /* 0x0000000630337981 */ /* 0x020162000c1e1900 */
[----:B------:R-:W-:Y:S01]  /*0960*/  IMAD R61, R7, c[0x0][0x168], RZ ;  /* 0x00005a00073d7a24 */ /* 0x000fe200078e02ff */
[----:B------:R-:W-:Y:S02]  /*0970*/  BSSY B1, `(.L_x_8013) ;  /* 0x0000199000017945 */ /* 0x000fe40003800000 */
[----:B------:R-:W1:Y:S01]  /*0980*/  S2R R60, SR_TID.X ;  /* 0x00000000003c7919 */ /* 0x000e620000002100 */
[----:B--2---:R-:W-:-:S13]  /*0990*/  ISETP.GE.AND P4, PT, R64, 0x1, PT ;  /* 0x000000014000780c */ /* 0x004fda0003f86270 */
[----:B------:R-:W-:-:S05]  /*09a0*/  @P4 IADD3 R62, R64, -0x1, RZ ;  /* 0xffffffff403e4810 */ /* 0x000fca0007ffe0ff */
[----:B------:R-:W-:Y:S01]  /*09b0*/  @P4 IMAD R63, R62, c[0x0][0x168], RZ ;  /* 0x00005a003e3f4a24 */ /* 0x000fe200078e02ff */
[----:B------:R-:W-:-:S04]  /*09c0*/  SHF.R.S32.HI R62, RZ, 0x1f, R61 ;  /* 0x0000001fff3e7819 */ /* 0x000fc8000001143d */
[----:B------:R-:W-:Y:S02]  /*09d0*/  @P4 SHF.R.S32.HI R66, RZ, 0x1f, R63 ;  /* 0x0000001fff424819 */ /* 0x000fe4000001143f */
[----:B------:R-:W-:Y:S01]  /*09e0*/  LEA.HI R62, R62, R61, RZ, 0x2 ;  /* 0x0000003d3e3e7211 */ /* 0x000fe200078f10ff */
[----:B------:R-:W-:Y:S01]  /*09f0*/  IMAD.MOV.U32 R61, RZ, RZ, RZ ;  /* 0x000000ffff3d7224 */ /* 0x000fe200078e00ff */
[----:B------:R-:W-:Y:S02]  /*0a00*/  @P4 LEA.HI R66, R66, R63, RZ, 0x2 ;  /* 0x0000003f42424211 */ /* 0x000fe400078f10ff */
[----:B-1----:R-:W-:-:S04]  /*0a10*/  LOP3.LUT R63, R60, 0x1f, RZ, 0xc0, !PT ;  /* 0x0000001f3c3f7812 */ /* 0x002fc800078ec0ff */
[-C--:B------:R-:W-:Y:S02]  /*0a20*/  @P4 LEA.HI.SX32 R61, R66, R63.reuse, 0x1e ;  /* 0x0000003f423d4211 */ /* 0x080fe400078ff2ff */
[----:B------:R-:W-:Y:S02]  /*0a30*/  LEA.HI.SX32 R63, R62, R63, 0x1e ;  /* 0x0000003f3e3f7211 */ /* 0x000fe400078ff2ff */
[----:B------:R-:W-:Y:S01]  /*0a40*/  SHF.R.S32.HI R62, RZ, 0x1f, R7 ;  /* 0x0000001fff3e7819 */ /* 0x000fe20000011407 */
[----:B------:R-:W-:Y:S05]  /*0a50*/  @!P2 BRA `(.L_x_8014) ;  /* 0x000018a00000a947 */ /* 0x000fea0003800000 */
[----:B0-----:R-:W-:Y:S01]  /*0a60*/  ISETP.NE.U32.AND P0, PT, RZ, c[0x0][0x180], PT ;  /* 0x00006000ff007a0c */ /* 0x001fe20003f05070 */
        /* <DEDUP_REMOVED lines=26> */
.L_x_8018:
[----:B------:R-:W-:Y:S02]  /*0c10*/  MOV R65, R52 ;  /* 0x0000003400417202 */ /* 0x000fe40000000f00 */
.L_x_8019:
[----:B------:R-:W-:Y:S05]  /*0c20*/  BSYNC B3 ;  /* 0x0000000000037941 */ /* 0x000fea0003800000 */
.L_x_8017:
        /* <DEDUP_REMOVED lines=16> */
.L_x_8023:
[----:B------:R-:W-:Y:S05]  /*0d30*/  BSYNC B4 ;  /* 0x0000000000047941 */ /* 0x000fea0003800000 */
.L_x_8022:
        /* <DEDUP_REMOVED lines=43> */
.L_x_8021:
[----:B------:R-:W-:Y:S05]  /*0ff0*/  BSYNC B3 ;  /* 0x0000000000037941 */ /* 0x000fea0003800000 */
.L_x_8020:
        /* <DEDUP_REMOVED lines=10> */
.L_x_8016:
[----:B0-----:R-:W-:Y:S05]  /*10a0*/  BSYNC B2 ;  /* 0x0000000000027941 */ /* 0x001fea0003800000 */
.L_x_8015:
        /* <DEDUP_REMOVED lines=18> */
.L_x_8027:
[----:B------:R-:W-:Y:S02]  /*11d0*/  IMAD.MOV.U32 R65, RZ, RZ, R52 ;  /* 0x000000ffff417224 */ /* 0x000fe400078e0034 */
.L_x_8028:
[----:B------:R-:W-:Y:S05]  /*11e0*/  BSYNC B3 ;  /* 0x0000000000037941 */ /* 0x000fea0003800000 */
.L_x_8026:
        /* <DEDUP_REMOVED lines=16> */
.L_x_8032:
[----:B------:R-:W-:Y:S05]  /*12f0*/  BSYNC B4 ;  /* 0x0000000000047941 */ /* 0x000fea0003800000 */
.L_x_8031:
        /* <DEDUP_REMOVED lines=42> */
.L_x_8030:
[----:B------:R-:W-:Y:S05]  /*15a0*/  BSYNC B3 ;  /* 0x0000000000037941 */ /* 0x000fea0003800000 */
.L_x_8029:
        /* <DEDUP_REMOVED lines=10> */
.L_x_8025:
[----:B------:R-:W-:Y:S05]  /*1650*/  BSYNC B2 ;  /* 0x0000000000027941 */ /* 0x000fea0003800000 */
.L_x_8024:
        /* <DEDUP_REMOVED lines=18> */
.L_x_8036:
[----:B------:R-:W-:Y:S02]  /*1780*/  MOV R65, R52 ;  /* 0x0000003400417202 */ /* 0x000fe40000000f00 */
.L_x_8037:
[----:B------:R-:W-:Y:S05]  /*1790*/  BSYNC B3 ;  /* 0x0000000000037941 */ /* 0x000fea0003800000 */
.L_x_8035:
        /* <DEDUP_REMOVED lines=16> */
.L_x_8041:
[----:B------:R-:W-:Y:S05]  /*18a0*/  BSYNC B4 ;  /* 0x0000000000047941 */ /* 0x000fea0003800000 */
.L_x_8040:
        /* <DEDUP_REMOVED lines=42> */
[----:B------:R-:W-:Y:S02]  /*1b50*/  IMAD.MOV.U32 R48, RZ, RZ, RZ ;  /* 0x000000ffff307224 */ /* 0x000fe400078e00ff */
.L_x_8039:
[----:B------:R-:W-:Y:S05]  /*1b60*/  BSYNC B3 ;  /* 0x0000000000037941 */ /* 0x000fea0003800000 */
.L_x_8038:
        /* <DEDUP_REMOVED lines=10> */
.L_x_8034:
[----:B------:R-:W-:Y:S05]  /*1c10*/  BSYNC B2 ;  /* 0x0000000000027941 */ /* 0x000fea0003800000 */
.L_x_8033:
        /* <DEDUP_REMOVED lines=18> */
.L_x_8045:
[----:B------:R-:W-:Y:S02]  /*1d40*/  IMAD.MOV.U32 R65, RZ, RZ, R52 ;  /* 0x000000ffff417224 */ /* 0x000fe400078e0034 */
.L_x_8046:
[----:B------:R-:W-:Y:S05]  /*1d50*/  BSYNC B3 ;  /* 0x0000000000037941 */ /* 0x000fea0003800000 */
.L_x_8044:
        /* <DEDUP_REMOVED lines=16> */
.L_x_8050:
[----:B------:R-:W-:Y:S05]  /*1e60*/  BSYNC B4 ;  /* 0x0000000000047941 */ /* 0x000fea0003800000 */
.L_x_8049:
        /* <DEDUP_REMOVED lines=41> */
[----:B------:R-:W-:Y:S02]  /*2100*/  LOP3.LUT R5, R49, UR25, R66, 0x96, !PT ;  /* 0x0000001931057c12 */ /* 0x000fe4000f8e9642 */
[----:B------:R-:W-:Y:S02]  /*2110*/  MOV R56, R48 ;  /* 0x0000003000387202 */ /* 0x000fe40000000f00 */
.L_x_8048:
[----:B------:R-:W-:Y:S05]  /*2120*/  BSYNC B3 ;  /* 0x0000000000037941 */ /* 0x000fea0003800000 */
.L_x_8047:
        /* <DEDUP_REMOVED lines=10> */
.L_x_8043:
[----:B------:R-:W-:Y:S05]  /*21d0*/  BSYNC B2 ;  /* 0x0000000000027941 */ /* 0x000fea0003800000 */
.L_x_8042:
        /* <DEDUP_REMOVED lines=15> */
.L_x_8052:
[----:B------:R-:W-:Y:S05]  /*22d0*/  BSYNC B2 ;  /* 0x0000000000027941 */ /* 0x000fea0003800000 */
.L_x_8051:
[----:B------:R-:W-:Y:S02]  /*22e0*/  IADD3 R63, R63, 0x20, RZ ;  /* 0x000000203f3f7810 */ /* 0x000fe40007ffe0ff */
[----:B------:R-:W-:Y:S02]  /*22f0*/  IADD3 R61, R61, 0x20, RZ ;  /* 0x000000203d3d7810 */ /* 0x000fe40007ffe0ff */
.L_x_8014:
[----:B0-----:R-:W-:Y:S05]  /*2300*/  BSYNC B1 ;  /* 0x0000000000017941 */ /* 0x001fea0003800000 */
.L_x_8013:
[----:B------:R-:W-:Y:S01]  /*2310*/  BSSY B1, `(.L_x_8053) ;  /* 0x0000188000017945 */ /* 0x000fe20003800000 */
[----:B------:R-:W-:Y:S05]  /*2320*/  @!P3 BRA `(.L_x_8054) ;  /* 0x000018600000b947 */ /* 0x000fea0003800000 */
[----:B------:R-:W-:Y:S02]  /*2330*/  ISETP.NE.U32.AND P0, PT, RZ, c[0x0][0x180], PT ;  /* 0x00006000ff007a0c */ /* 0x000fe40003f05070 */
[----:B------:R-:W-:Y:S02]  /*2340*/  @P4 MOV R48, 0x10 ;  /* 0x0000001000304802 */ /* 0x000fe40000000f00 */
        /* <DEDUP_REMOVED lines=25> */
.L_x_8058:
[----:B------:R-:W-:Y:S02]  /*24e0*/  IMAD.MOV.U32 R64, RZ, RZ, R52 ;  /* 0x000000ffff407224 */ /* 0x000fe400078e0034 */
.L_x_8059:
[----:B------:R-:W-:Y:S05]  /*24f0*/  BSYNC B3 ;  /* 0x0000000000037941 */ /* 0x000fea0003800000 */
.L_x_8057:
        /* <DEDUP_REMOVED lines=16> */
.L_x_8063:
[----:B------:R-:W-:Y:S05]  /*2600*/  BSYNC B4 ;  /* 0x0000000000047941 */ /* 0x000fea0003800000 */
.L_x_8062:
        /* <DEDUP_REMOVED lines=43> */
.L_x_8061:
[----:B------:R-:W-:Y:S05]  /*28c0*/  BSYNC B3 ;  /* 0x0000000000037941 */ /* 0x000fea0003800000 */
.L_x_8060:
        /* <DEDUP_REMOVED lines=10> */
.L_x_8056:
[----:B0-----:R-:W-:Y:S05]  /*2970*/  BSYNC B2 ;  /* 0x0000000000027941 */ /* 0x001fea0003800000 */
.L_x_8055:
        /* <DEDUP_REMOVED lines=18> */
.L_x_8067:
[----:B------:R-:W-:Y:S02]  /*2aa0*/  IMAD.MOV.U32 R64, RZ, RZ, R52 ;  /* 0x000000ffff407224 */ /* 0x000fe400078e0034 */
.L_x_8068:
[----:B------:R-:W-:Y:S05]  /*2ab0*/  BSYNC B3 ;  /* 0x0000000000037941 */ /* 0x000fea0003800000 */
.L_x_8066:
        /* <DEDUP_REMOVED lines=16> */
.L_x_8072:
[----:B------:R-:W-:Y:S05]  /*2bc0*/  BSYNC B4 ;  /* 0x0000000000047941 */ /* 0x000fea0003800000 */
.L_x_8071:
        /* <DEDUP_REMOVED lines=42> */
.L_x_8070:
[----:B------:R-:W-:Y:S05]  /*2e70*/  BSYNC B3 ;  /* 0x0000000000037941 */ /* 0x000fea0003800000 */
.L_x_8069:
        /* <DEDUP_REMOVED lines=10> */
.L_x_8065:
[----:B------:R-:W-:Y:S05]  /*2f20*/  BSYNC B2 ;  /* 0x0000000000027941 */ /* 0x000fea0003800000 */
.L_x_8064:
        /* <DEDUP_REMOVED lines=18> */
.L_x_8076:
[----:B------:R-:W-:Y:S02]  /*3050*/  IMAD.MOV.U32 R66, RZ, RZ, R52 ;  /* 0x000000ffff427224 */ /* 0x000fe400078e0034 */
.L_x_8077:
[----:B------:R-:W-:Y:S05]  /*3060*/  BSYNC B3 ;  /* 0x0000000000037941 */ /* 0x000fea0003800000 */
.L_x_8075:
        /* <DEDUP_REMOVED lines=16> */
.L_x_8081:
[----:B------:R-:W-:Y:S05]  /*3170*/  BSYNC B4 ;  /* 0x0000000000047941 */ /* 0x000fea0003800000 */
.L_x_8080:
        /* <DEDUP_REMOVED lines=43> */
.L_x_8079:
[----:B------:R-:W-:Y:S05]  /*3430*/  BSYNC B3 ;  /* 0x0000000000037941 */ /* 0x000fea0003800000 */
.L_x_8078:
        /* <DEDUP_REMOVED lines=10> */
.L_x_8074:
[----:B------:R-:W-:Y:S05]  /*34e0*/  BSYNC B2 ;  /* 0x0000000000027941 */ /* 0x000fea0003800000 */
.L_x_8073:
        /* <DEDUP_REMOVED lines=18> */
.L_x_8085:
[----:B------:R-:W-:Y:S02]  /*3610*/  IMAD.MOV.U32 R66, RZ, RZ, R52 ;  /* 0x000000ffff427224 */ /* 0x000fe400078e0034 */
.L_x_8086:
[----:B------:R-:W-:Y:S05]  /*3620*/  BSYNC B3 ;  /* 0x0000000000037941 */ /* 0x000fea0003800000 */
.L_x_8084:
        /* <DEDUP_REMOVED lines=16> */
.L_x_8090:
[----:B------:R-:W-:Y:S05]  /*3730*/  BSYNC B4 ;  /* 0x0000000000047941 */ /* 0x000fea0003800000 */
.L_x_8089:
        /* <DEDUP_REMOVED lines=43> */
.L_x_8088:
[----:B------:R-:W-:Y:S05]  /*39f0*/  BSYNC B3 ;  /* 0x0000000000037941 */ /* 0x000fea0003800000 */
.L_x_8087:
        /* <DEDUP_REMOVED lines=10> */
.L_x_8083:
[----:B------:R-:W-:Y:S05]  /*3aa0*/  BSYNC B2 ;  /* 0x0000000000027941 */ /* 0x000fea0003800000 */
.L_x_8082:
[----:B------:R-:W-:-:S04]  /*3ab0*/  IMAD.MOV.U32 R48, RZ, RZ, 0x10 ;  /* 0x00000010ff307424 */ /* 0x000fc800078e00ff */
[----:B------:R-:W-:-:S05]  /*3ac0*/  IMAD.WIDE.U32 R48, R63, R48, c[0x0][0x188] ;  /* 0x000062003f307625 */ /* 0x000fca00078e0030 */
[----:B------:R0:W-:Y:S01]  /*3ad0*/  STG.E.128 [R48.64], R44 ;  /* 0x0000002c30007986 */ /* 0x0001e2000c101d06 */
[----:B------:R-:W-:Y:S05]  /*3ae0*/  @!P4 BRA `(.L_x_8054) ;  /* 0x000000a00000c947 */ /* 0x000fea0003800000 */
[----:B0-----:R-:W-:-:S04]  /*3af0*/  SHF.L.U32 R48, R58, 0x10, RZ ;  /* 0x000000103a307819 */ /* 0x001fc800000006ff */
        /* <DEDUP_REMOVED lines=9> */
.L_x_8054:
[----:B------:R-:W-:Y:S05]  /*3b90*/  BSYNC B1 ;  /* 0x0000000000017941 */ /* 0x000fea0003800000 */
.L_x_8053:
        /* <DEDUP_REMOVED lines=13> */
.L_x_8099:
        /* <DEDUP_REMOVED lines=37> */
.L_x_8100:
[----:B------:R-:W-:Y:S01]  /*3ec0*/  ULDC.U8 UR8, c[0x0][0x1f0] ;  /* 0x00007c0000087ab9 */ /* 0x000fe20000000000 */
[----:B------:R-:W-:Y:S01]  /*3ed0*/  FMUL.FTZ R49, R61, R61 ;  /* 0x0000003d3d317220 */ /* 0x000fe20000410000 */
[----:B------:R-:W-:Y:S01]  /*3ee0*/  ISETP.NE.AND P1, PT, RZ, UR8, PT ;  /* 0x00000008ff007c0c */ /* 0x000fe2000bf25270 */
[----:B-1----:R-:W-:Y:S01]  /*3ef0*/  FADD.FTZ R63, R63, R50 ;  /* 0x000000323f3f7221 */ /* 0x002fe20000010000 */
[----:B------:R-:W-:Y:S01]  /*3f00*/  @!P0 LEA R64, P4, R7, c[0x0][0x1a0], 0x2 ;  /* 0x0000680007408a11 */ /* 0x000fe200078810ff */
        /* <DEDUP_REMOVED lines=9> */
[----:B------:R-:W2:Y:S04]  /*3fa0*/  MUFU.RSQ R63, R63 ;  /* 0x0000003f003f7308 */ /* 0x000ea80000001400 */
[----:B--2---:R1:W-:Y:S01]  /*3fb0*/  @!P0 STG.E [R48.64], R63 ;  /* 0x0000003f30008986 */ /* 0x0043e2000c101906 */
        /* <DEDUP_REMOVED lines=12> */
[--C-:B0-----:R-:W-:Y:S02]  /*4080*/  FADD.FTZ R50, R41, -R62.reuse ;  /* 0x8000003e29327221 */ /* 0x101fe40000010000 */
[----:B------:R-:W-:Y:S02]  /*4090*/  FMUL.FTZ R49, R63, R48 ;  /* 0x000000303f317220 */ /* 0x000fe40000410000 */
[--C-:B------:R-:W-:Y:S02]  /*40a0*/  FADD.FTZ R48, R42, -R62.reuse ;  /* 0x8000003e2a307221 */ /* 0x100fe40000010000 */
[----:B------:R-:W-:Y:S02]  /*40b0*/  FADD.FTZ R60, R43, -R62 ;  /* 0x8000003e2b3c7221 */ /* 0x000fe40000010000 */
[----:B------:R-:W-:-:S02]  /*40c0*/  FMUL.FTZ R50, R63, R50 ;  /* 0x000000323f327220 */ /* 0x000fc40000410000 */
[C---:B------:R-:W-:Y:S02]  /*40d0*/  FMUL.FTZ R51, R63.reuse, R48 ;  /* 0x000000303f337220 */ /* 0x040fe40000410000 */
[----:B------:R-:W-:Y:S02]  /*40e0*/  FMUL.FTZ R60, R63, R60 ;  /* 0x0000003c3f3c7220 */ /* 0x000fe40000410000 */
[----:B------:R-:W-:Y:S02]  /*40f0*/  FFMA.FTZ R48, R12, R49, R8 ;  /* 0x000000310c307223 */ /* 0x000fe40000010008 */
[----:B------:R-:W-:Y:S02]  /*4100*/  IMAD.MOV.U32 R61, RZ, RZ, 0x10 ;  /* 0x00000010ff3d7424 */ /* 0x000fe400078e00ff */
[----:B------:R-:W-:Y:S02]  /*4110*/  FFMA.FTZ R49, R13, R50, R9 ;  /* 0x000000320d317223 */ /* 0x000fe40000010009 */
[----:B------:R-:W-:-:S02]  /*4120*/  FFMA.FTZ R50, R14, R51, R10 ;  /* 0x000000330e327223 */ /* 0x000fc4000001000a */
[----:B------:R-:W-:Y:S02]  /*4130*/  FFMA.FTZ R51, R15, R60, R11 ;  /* 0x0000003c0f337223 */ /* 0x000fe4000001000b */
[C---:B------:R-:W-:Y:S01]  /*4140*/  IMAD.WIDE.U32 R60, R64.reuse, R61, c[0x0][0x208] ;  /* 0x00008200403c7625 */ /* 0x040fe200078e003d */
[----:B------:R-:W-:-:S04]  /*4150*/  IADD3 R64, R64, 0x20, RZ ;  /* 0x0000002040407810 */ /* 0x000fc80007ffe0ff */
[----:B------:R0:W-:Y:S03]  /*4160*/  STG.E.128 [R60.64], R48 ;  /* 0x000000303c007986 */ /* 0x0001e6000c101d06 */
.L_x_8096:
[----:B------:R-:W-:Y:S05]  /*4170*/  BSYNC B2 ;  /* 0x0000000000027941 */ /* 0x000fea0003800000 */
.L_x_8095:
        /* <DEDUP_REMOVED lines=16> */
.L_x_8094:
[----:B-1----:R-:W-:Y:S05]  /*4280*/  BSYNC B1 ;  /* 0x0000000000017941 */ /* 0x002fea0003800000 */
.L_x_8093:
[----:B0-----:R-:W-:-:S04]  /*4290*/  IMAD.MOV.U32 R48, RZ, RZ, c[0x0][0x160] ;  /* 0x00005800ff307624 */ /* 0x001fc800078e00ff */
[----:B------:R-:W-:-:S05]  /*42a0*/  IMAD R7, R48, 0x4, R7 ;  /* 0x0000000430077824 */ /* 0x000fca00078e0207 */
[----:B------:R-:W-:-:S13]  /*42b0*/  ISETP.GE.AND P0, PT, R7, c[0x0][0x164], PT ;  /* 0x0000590007007a0c */ /* 0x000fda0003f06270 */
[----:B------:R-:W-:Y:S01]  /*42c0*/  @P0 CALL.REL.NOINC `(.L_x_8097) ;  /* 0x0000001000000944 */ /* 0x000fe20003c00000 */
[----:B------:R-:W-:Y:S05]  /*42d0*/  BRA `(.L_x_8098) ;  /* 0xffffc63000007947 */ /* 0x000fea000383ffff */
.L_x_8097:
[----:B------:R-:W-:Y:S05]  /*42e0*/  BSYNC B0 ;  /* 0x0000000000007941 */ /* 0x000fea0003800000 */
.L_x_8012:
[----:B------:R-:W-:Y:S05]  /*42f0*/  EXIT ;  /* 0x000000000000794d */ /* 0x000fea0003800000 */
.L_x_8091:
[----:B------:R-:W-:Y:S01]  /*4300*/  MOV R50, R61 ;  /* 0x0000003d00327202 */ /* 0x000fe20000000f00 */
[----:B------:R-:W-:Y:S01]  /*4310*/  IMAD.MOV.U32 R65, RZ, RZ, 0x1 ;  /* 0x00000001ff417424 */ /* 0x000fe200078e00ff */
[----:B------:R-:W-:Y:S01]  /*4320*/  MOV R63, 0xffffffff ;  /* 0xffffffff003f7802 */ /* 0x000fe20000000f00 */
[----:B------:R-:W-:Y:S01]  /*4330*/  IMAD.MOV.U32 R64, RZ, RZ, 0x1f ;  /* 0x0000001fff407424 */ /* 0x000fe200078e00ff */
[----:B------:R-:W-:Y:S02]  /*4340*/  MOV R48, 0x4360 ;  /* 0x0000436000307802 */ /* 0x000fe40000000f00 */
[----:B-----5:R-:W-:Y:S05]  /*4350*/  CALL.REL.NOINC `($__internal_158_$__cuda_sm70_shflsync_bfly_p) ;  /* 0x000004a000007944 */ /* 0x020fea0003c00000 */
[----:B01----:R-:W-:Y:S05]  /*4360*/  BRA `(.L_x_8099) ;  /* 0xfffff90000007947 */ /* 0x003fea000383ffff */
.L_x_8092:
[----:B------:R-:W-:Y:S01]  /*4370*/  HFMA2.MMA R64, -RZ, RZ, 0, 1.847743988037109375e-06 ;  /* 0x0000001fff407435 */ /* 0x000fe200000001ff */
[----:B------:R-:W-:Y:S01]  /*4380*/  IMAD.MOV.U32 R50, RZ, RZ, R66 ;  /* 0x000000ffff327224 */ /* 0x000fe200078e0042 */
[----:B------:R-:W-:Y:S01]  /*4390*/  MOV R48, 0x43d0 ;  /* 0x000043d000307802 */ /* 0x000fe20000000f00 */
[----:B------:R-:W-:Y:S02]  /*43a0*/  IMAD.MOV.U32 R65, RZ, RZ, 0x2 ;  /* 0x00000002ff417424 */ /* 0x000fe400078e00ff */
[----:B------:R-:W-:Y:S02]  /*43b0*/  IMAD.MOV.U32 R63, RZ, RZ, -0x1 ;  /* 0xffffffffff3f7424 */ /* 0x000fe400078e00ff */
[----:B0----5:R-:W-:Y:S05]  /*43c0*/  CALL.REL.NOINC `($__internal_158_$__cuda_sm70_shflsync_bfly_p) ;  /* 0x0000043000007944 */ /* 0x021fea0003c00000 */
[----:B01----:R-:W-:Y:S01]  /*43d0*/  FADD.FTZ R50, R66, R63 ;  /* 0x0000003f42327221 */ /* 0x003fe20000010000 */
[----:B------:R-:W-:Y:S01]  /*43e0*/  MOV R64, 0x1f ;  /* 0x0000001f00407802 */ /* 0x000fe20000000f00 */
[----:B------:R-:W-:Y:S01]  /*43f0*/  IMAD.MOV.U32 R65, RZ, RZ, 0x4 ;  /* 0x00000004ff417424 */ /* 0x000fe200078e00ff */
[----:B------:R-:W-:Y:S01]  /*4400*/  MOV R48, 0x4430 ;  /* 0x0000443000307802 */ /* 0x000fe20000000f00 */
[----:B------:R-:W-:-:S02]  /*4410*/  IMAD.MOV.U32 R63, RZ, RZ, -0x1 ;  /* 0xffffffffff3f7424 */ /* 0x000fc400078e00ff */
[----:B------:R-:W-:Y:S05]  /*4420*/  CALL.REL.NOINC `($__internal_158_$__cuda_sm70_shflsync_bfly_p) ;  /* 0x000003d000007944 */ /* 0x000fea0003c00000 */
[----:B0-----:R-:W-:Y:S01]  /*4430*/  HFMA2.MMA R64, -RZ, RZ, 0, 1.847743988037109375e-06 ;  /* 0x0000001fff407435 */ /* 0x001fe200000001ff */
[----:B-1----:R-:W-:Y:S01]  /*4440*/  FADD.FTZ R50, R50, R63 ;  /* 0x0000003f32327221 */ /* 0x002fe20000010000 */
[----:B------:R-:W-:Y:S01]  /*4450*/  MOV R48, 0x4490 ;  /* 0x0000449000307802 */ /* 0x000fe20000000f00 */
[----:B------:R-:W-:-:S02]  /*4460*/  IMAD.MOV.U32 R65, RZ, RZ, 0x8 ;  /* 0x00000008ff417424 */ /* 0x000fc400078e00ff */
[----:B------:R-:W-:Y:S02]  /*4470*/  IMAD.MOV.U32 R63, RZ, RZ, -0x1 ;  /* 0xffffffffff3f7424 */ /* 0x000fe400078e00ff */
[----:B------:R-:W-:Y:S05]  /*4480*/  CALL.REL.NOINC `($__internal_158_$__cuda_sm70_shflsync_bfly_p) ;  /* 0x0000037000007944 */ /* 0x000fea0003c00000 */
[----:B01----:R-:W-:Y:S01]  /*4490*/  FADD.FTZ R50, R50, R63 ;  /* 0x0000003f32327221 */ /* 0x003fe20000010000 */
[----:B------:R-:W-:Y:S01]  /*44a0*/  MOV R64, 0x1f ;  /* 0x0000001f00407802 */ /* 0x000fe20000000f00 */
[----:B------:R-:W-:Y:S01]  /*44b0*/  IMAD.MOV.U32 R65, RZ, RZ, 0x10 ;  /* 0x00000010ff417424 */ /* 0x000fe200078e00ff */
[----:B------:R-:W-:Y:S01]  /*44c0*/  MOV R48, 0x44f0 ;  /* 0x000044f000307802 */ /* 0x000fe20000000f00 */
[----:B------:R-:W-:Y:S02]  /*44d0*/  IMAD.MOV.U32 R63, RZ, RZ, -0x1 ;  /* 0xffffffffff3f7424 */ /* 0x000fe400078e00ff */
[----:B------:R-:W-:Y:S05]  /*44e0*/  CALL.REL.NOINC `($__internal_158_$__cuda_sm70_shflsync_bfly_p) ;  /* 0x0000031000007944 */ /* 0x000fea0003c00000 */
        /* <DEDUP_REMOVED lines=23> */
[----:B------:R-:W-:Y:S05]  /*4660*/  CALL.REL.NOINC `($__internal_158_$__cuda_sm70_shflsync_bfly_p) ;  /* 0x0000019000007944 */ /* 0x000fea0003c00000 */
[----:B01----:R-:W-:Y:S01]  /*4670*/  FADD.FTZ R50, R50, R63 ;  /* 0x0000003f32327221 */ /* 0x003fe20000010000 */
[----:B------:R-:W-:Y:S01]  /*4680*/  MOV R65, 0x2 ;  /* 0x0000000200417802 */ /* 0x000fe20000000f00 */
[----:B------:R-:W-:Y:S01]  /*4690*/  IMAD.MOV.U32 R64, RZ, RZ, 0x1f ;  /* 0x0000001fff407424 */ /* 0x000fe200078e00ff */
[----:B------:R-:W-:Y:S02]  /*46a0*/  MOV R63, 0xffffffff ;  /* 0xffffffff003f7802 */ /* 0x000fe40000000f00 */
[----:B------:R-:W-:Y:S02]  /*46b0*/  MOV R48, 0x46d0 ;  /* 0x000046d000307802 */ /* 0x000fe40000000f00 */
[----:B------:R-:W-:Y:S05]  /*46c0*/  CALL.REL.NOINC `($__internal_158_$__cuda_sm70_shflsync_bfly_p) ;  /* 0x0000013000007944 */ /* 0x000fea0003c00000 */
[----:B0-----:R-:W-:Y:S01]  /*46d0*/  HFMA2.MMA R64, -RZ, RZ, 0, 1.847743988037109375e-06 ;  /* 0x0000001fff407435 */ /* 0x001fe200000001ff */
[----:B-1----:R-:W-:Y:S01]  /*46e0*/  FADD.FTZ R50, R50, R63 ;  /* 0x0000003f32327221 */ /* 0x002fe20000010000 */
[----:B------:R-:W-:Y:S01]  /*46f0*/  MOV R48, 0x4730 ;  /* 0x0000473000307802 */ /* 0x000fe20000000f00 */
[----:B------:R-:W-:Y:S02]  /*4700*/  IMAD.MOV.U32 R65, RZ, RZ, 0x4 ;  /* 0x00000004ff417424 */ /* 0x000fe400078e00ff */
[----:B------:R-:W-:-:S02]  /*4710*/  IMAD.MOV.U32 R63, RZ, RZ, -0x1 ;  /* 0xffffffffff3f7424 */ /* 0x000fc400078e00ff */
[----:B------:R-:W-:Y:S05]  /*4720*/  CALL.REL.NOINC `($__internal_158_$__cuda_sm70_shflsync_bfly_p) ;  /* 0x000000d000007944 */ /* 0x000fea0003c00000 */
[----:B01----:R-:W-:Y:S01]  /*4730*/  FADD.FTZ R50, R50, R63 ;  /* 0x0000003f32327221 */ /* 0x003fe20000010000 */
[----:B------:R-:W-:Y:S01]  /*4740*/  MOV R65, 0x8 ;  /* 0x0000000800417802 */ /* 0x000fe20000000f00 */
[----:B------:R-:W-:Y:S01]  /*4750*/  IMAD.MOV.U32 R64, RZ, RZ, 0x1f ;  /* 0x0000001fff407424 */ /* 0x000fe200078e00ff */
[----:B------:R-:W-:-:S02]  /*4760*/  MOV R63, 0xffffffff ;  /* 0xffffffff003f7802 */ /* 0x000fc40000000f00 */
[----:B------:R-:W-:Y:S02]  /*4770*/  MOV R48, 0x4790 ;  /* 0x0000479000307802 */ /* 0x000fe40000000f00 */
[----:B------:R-:W-:Y:S05]  /*4780*/  CALL.REL.NOINC `($__internal_158_$__cuda_sm70_shflsync_bfly_p) ;  /* 0x0000007000007944 */ /* 0x000fea0003c00000 */
[----:B0-----:R-:W-:Y:S01]  /*4790*/  HFMA2.MMA R64, -RZ, RZ, 0, 1.847743988037109375e-06 ;  /* 0x0000001fff407435 */ /* 0x001fe200000001ff */
[----:B-1----:R-:W-:Y:S01]  /*47a0*/  FADD.FTZ R50, R50, R63 ;  /* 0x0000003f32327221 */ /* 0x002fe20000010000 */
[----:B------:R-:W-:Y:S01]  /*47b0*/  MOV R48, 0x47f0 ;  /* 0x000047f000307802 */ /* 0x000fe20000000f00 */
[----:B------:R-:W-:Y:S02]  /*47c0*/  IMAD.MOV.U32 R65, RZ, RZ, 0x10 ;  /* 0x00000010ff417424 */ /* 0x000fe400078e00ff */
[----:B------:R-:W-:Y:S02]  /*47d0*/  IMAD.MOV.U32 R63, RZ, RZ, -0x1 ;  /* 0xffffffffff3f7424 */ /* 0x000fe400078e00ff */
[----:B------:R-:W-:Y:S05]  /*47e0*/  CALL.REL.NOINC `($__internal_158_$__cuda_sm70_shflsync_bfly_p) ;  /* 0x0000001000007944 */ /* 0x000fea0003c00000 */
[----:B01----:R-:W-:Y:S05]  /*47f0*/  BRA `(.L_x_8100) ;  /* 0xfffff6c000007947 */ /* 0x003fea000383ffff */
        .weak           $__internal_158_$__cuda_sm70_shflsync_bfly_p
        .type           $__internal_158_$__cuda_sm70_shflsync_bfly_p,@function
        .size           $__internal_158_$__cuda_sm70_shflsync_bfly_p,(.L_x_8346 - $__internal_158_$__cuda_sm70_shflsync_bfly_p)
$__internal_158_$__cuda_sm70_shflsync_bfly_p:
[----:B------:R-:W-:Y:S01]  /*4800*/  MOV R49, 0x0 ;  /* 0x0000000000317802 */ /* 0x000fe20000000f00 */
[----:B------:R-:W-:Y:S04]  /*4810*/  WARPSYNC R63 ;  /* 0x0000003f00007348 */ /* 0x000fe80003800000 */
[----:B------:R0:W1:Y:S01]  /*4820*/  SHFL.BFLY PT, R63, R50, R65, R64 ;  /* 0x0c000041323f7389 */ /* 0x00006200000e0040 */
[----:B------:R-:W-:Y:S05]  /*4830*/  RET.REL.NODEC R48 `(_ZN10layer_norm13ln_fwd_kernelINS_13Kernel_traitsIfffffjLj256ELj1ELj4ELj1ELj16ENS_18Kernel_traits_baseILj256EfffffjLj128EEEEELb1ELb1ELb1ELb0EEEvNS_9FwdParamsE) ;  /* 0xffffb7c030007950 */ /* 0x000fea0003c3ffff */
.L_x_8101:
        /* <DEDUP_REMOVED lines=12> */
.L_x_8346:


//--------------------- .text._ZN10layer_norm13ln_fwd_kernelINS_13Kernel_traitsIfffffjLj256ELj1ELj4ELj1ELj16ENS_18Kernel_traits_baseILj256EfffffjLj128EEEEELb1ELb1ELb1ELb1EEEvNS_9FwdParamsE --------------------------
	.section	.text._ZN10layer_norm13ln_fwd_kernelINS_13Kernel_traitsIfffffjLj256ELj1ELj4ELj1ELj16ENS_18Kernel_traits_baseILj256EfffffjLj128EEEEELb1ELb1ELb1ELb1EEEvNS_9FwdParamsE,"ax",@progbits
	.sectioninfo	@"SHI_REGISTERS=70"
	.align	128
        .global         _ZN10layer_norm13ln_fwd_kernelINS_13Kernel_traitsIfffffjLj256ELj1ELj4ELj1ELj16ENS_18Kernel_traits_baseILj256EfffffjLj128EEEEELb1ELb1ELb1ELb1EEEvNS_9FwdParamsE
        .type           _ZN10layer_norm13ln_fwd_kernelINS_13Kernel_traitsIfffffjLj256ELj1ELj4ELj1ELj16ENS_18Kernel_traits_baseILj256EfffffjLj128EEEEELb1ELb1ELb1ELb1EEEvNS_9FwdParamsE,@function
        .size           _ZN10layer_norm13ln_fwd_kernelINS_13Kernel_traitsIfffffjLj256ELj1ELj4ELj1ELj16ENS_18Kernel_traits_baseILj256EfffffjLj128EEEEELb1ELb1ELb1ELb1EEEvNS_9FwdParamsE,(.L_x_8347 - _ZN10layer_norm13ln_fwd_kernelINS_13Kernel_traitsIfffffjLj256ELj1ELj4ELj1ELj16ENS_18Kernel_traits_baseILj256EfffffjLj128EEEEELb1ELb1ELb1ELb1EEEvNS_9FwdParamsE)
        .other          _ZN10layer_norm13ln_fwd_kernelINS_13Kernel_traitsIfffffjLj256ELj1ELj4ELj1ELj16ENS_18Kernel_traits_baseILj256EfffffjLj128EEEEELb1ELb1ELb1ELb1EEEvNS_9FwdParamsE,@"STO_CUDA_ENTRY STV_DEFAULT"
_ZN10layer_norm13ln_fwd_kernelINS_13Kernel_traitsIfffffjLj256ELj1ELj4ELj1ELj16ENS_18Kernel_traits_baseILj256EfffffjLj128EEEEELb1ELb1ELb1ELb1EEEvNS_9FwdParamsE:
.text._ZN10layer_norm13ln_fwd_kernelINS_13Kernel_traitsIfffffjLj256ELj1ELj4ELj1ELj16ENS_18Kernel_traits_baseILj256EfffffjLj128EEEEELb1ELb1ELb1ELb1EEEvNS_9FwdParamsE:
[----:B------:R-:W-:Y:S02]  /*0000*/  IMAD.MOV.U32 R1, RZ, RZ, c[0x0][0x28] ;  /* 0x00000a00ff017624 */ /* 0x000fe400078e00ff */
[----:B------:R-:W0:Y:S01]  /*0010*/  S2R R5, SR_TID.X ;  /* 0x0000000000057919 */ /* 0x000e220000002100 */
[----:B------:R-:W-:Y:S02]  /*0020*/  ULDC.U8 UR4, c[0x0][0x244] ;  /* 0x0000910000047ab9 */ /* 0x000fe40000000000 */
[----:B------:R-:W-:Y:S01]  /*0030*/  ISETP.NE.AND P1, PT, RZ, UR4, PT ;  /* 0x00000004ff007c0c */ /* 0x000fe2000bf25270 */
[----:B------:R-:W-:Y:S02]  /*0040*/  ULDC.64 UR4, c[0x0][0x230] ;  /* 0x00008c0000047ab9 */ /* 0x000fe40000000a00 */
[----:B------:R-:W-:Y:S01]  /*0050*/  IMAD.U32 R2, RZ, RZ, UR4 ;  /* 0x00000004ff027e24 */ /* 0x000fe2000f8e00ff */
[----:B------:R-:W-:Y:S01]  /*0060*/  MOV R3, UR5 ;  /* 0x0000000500037c02 */ /* 0x000fe20008000f00 */
[----:B------:R-:W-:Y:S01]  /*0070*/  ULDC.64 UR6, c[0x0][0x118] ;  /* 0x0000460000067ab9 */ /* 0x000fe20000000a00 */
[----:B------:R-:W-:-:S04]  /*0080*/  ISETP.NE.U32.AND P0, PT, RZ, c[0x0][0x218], PT ;  /* 0x00008600ff007a0c */ /* 0x000fc80003f05070 */
[----:B------:R-:W-:-:S03]  /*0090*/  ISETP.NE.AND.EX P0, PT, RZ, c[0x0][0x21c], PT, P0 ;  /* 0x00008700ff007a0c */ /* 0x000fc60003f05300 */
[----:B------:R-:W2:Y:S01]  /*00a0*/  @P1 LDG.E.64 R2, [R2.64] ;  /* 0x0000000602021981 */ /* 0x000ea2000c1e1b00 */
[----:B------:R-:W-:Y:S02]  /*00b0*/  IMAD.MOV.U32 R58, RZ, RZ, c[0x0][0x238] ;  /* 0x00008e00ff3a7624 */ /* 0x000fe400078e00ff */
[----:B------:R-:W-:Y:S01]  /*00c0*/  IMAD.MOV.U32 R59, RZ, RZ, c[0x0][0x23c] ;  /* 0x00008f00ff3b7624 */ /* 0x000fe200078e00ff */
[----:B0-----:R-:W-:Y:S01]  /*00d0*/  SHF.L.U32 R0, R5, 0x4, RZ ;  /* 0x0000000405007819 */ /* 0x001fe200000006ff */
[----:B------:R-:W-:Y:S01]  /*00e0*/  CS2R R8, SRZ ;  /* 0x0000000000087805 */ /* 0x000fe2000001ff00 */
[----:B------:R-:W-:Y:S01]  /*00f0*/  CS2R R10, SRZ ;  /* 0x00000000000a7805 */ /* 0x000fe2000001ff00 */
[----:B------:R-:W-:Y:S01]  /*0100*/  CS2R R12, SRZ ;  /* 0x00000000000c7805 */ /* 0x000fe2000001ff00 */
[----:B------:R-:W-:Y:S01]  /*0110*/  LOP3.LUT R0, R0, 0x1f0, RZ, 0xc0, !PT ;  /* 0x000001f000007812 */ /* 0x000fe200078ec0ff */
[----:B------:R-:W-:Y:S01]  /*0120*/  CS2R R14, SRZ ;  /* 0x00000000000e7805 */ /* 0x000fe2000001ff00 */
[----:B------:R0:W5:Y:S01]  /*0130*/  @P1 LDG.E.64 R6, [R58.64] ;  /* 0x000000063a061981 */ /* 0x000162000c1e1b00 */
[----:B------:R-:W-:-:S02]  /*0140*/  SHF.R.U32.HI R4, RZ, 0x5, R5 ;  /* 0x00000005ff047819 */ /* 0x000fc40000011605 */
[C---:B------:R-:W-:Y:S01]  /*0150*/  IADD3 R16, P4, R0.reuse, c[0x0][0x218], RZ ;  /* 0x0000860000107a10 */ /* 0x040fe20007f9e0ff */
[----:B------:R-:W1:Y:S01]  /*0160*/  S2R R36, SR_CTAID.X ;  /* 0x0000000000247919 */ /* 0x000e620000002500 */
[----:B------:R-:W-:-:S03]  /*0170*/  IADD3 R32, P3, R0, c[0x0][0x1b0], RZ ;  /* 0x00006c0000207a10 */ /* 0x000fc60007f7e0ff */
[----:B------:R-:W-:Y:S02]  /*0180*/  IMAD.X R17, RZ, RZ, c[0x0][0x21c], P4 ;  /* 0x00008700ff117624 */ /* 0x000fe400020e06ff */
[----:B------:R-:W-:-:S03]  /*0190*/  IMAD.X R33, RZ, RZ, c[0x0][0x1b4], P3 ;  /* 0x00006d00ff217624 */ /* 0x000fc600018e06ff */
[----:B------:R0:W5:Y:S04]  /*01a0*/  @P0 LDG.E.128 R8, [R16.64] ;  /* 0x0000000610080981 */ /* 0x000168000c1e1d00 */
[----:B------:R0:W5:Y:S01]  /*01b0*/  @P0 LDG.E.128 R12, [R16.64+0x200] ;  /* 0x00020006100c0981 */ /* 0x000162000c1e1d00 */
[----:B-1----:R-:W-:-:S05]  /*01c0*/  IMAD R4, R36, 0x4, R4 ;  /* 0x0000000424047824 */ /* 0x002fca00078e0204 */
[----:B------:R-:W-:Y:S01]  /*01d0*/  ISETP.GE.AND P4, PT, R4, c[0x0][0x164], PT ;  /* 0x0000590004007a0c */ /* 0x000fe20003f86270 */
[----:B--2---:R1:W2:Y:S02]  /*01e0*/  @P1 R2UR UR5, R3 ;  /* 0x00000000030513c2 */ /* 0x0042a400000e0000 */
[----:B-1----:R-:W-:-:S06]  /*01f0*/  LOP3.LUT R3, R5, 0x1f, RZ, 0xc0, !PT ;  /* 0x0000001f05037812 */ /* 0x002fcc00078ec0ff */
[----:B------:R0:W1:Y:S01]  /*0200*/  @P1 R2UR UR4, R2 ;  /* 0x00000000020413c2 */ /* 0x00006200000e0000 */
[----:B------:R-:W-:-:S04]  /*0210*/  LEA R34, P2, R3, c[0x0][0x1c8], 0x4 ;  /* 0x0000720003227a11 */ /* 0x000fc800078420ff */
[----:B------:R-:W-:Y:S01]  /*0220*/  IADD3.X R35, RZ, c[0x0][0x1cc], RZ, P2, !PT ;  /* 0x00007300ff237a10 */ /* 0x000fe200017fe4ff */
[----:B012---:R-:W-:Y:S08]  /*0230*/  @P4 EXIT ;  /* 0x000000000000494d */ /* 0x007ff00003800000 */
[----:B-----5:R-:W-:Y:S01]  /*0240*/  @P1 IADD3 R58, P0, R6, c[0x0][0x240], RZ ;  /* 0x00009000063a1a10 */ /* 0x020fe20007f1e0ff */
[----:B------:R0:W5:Y:S04]  /*0250*/  LDG.E.128 R16, [R32.64] ;  /* 0x0000000620107981 */ /* 0x000168000c1e1d00 */
[----:B------:R-:W-:Y:S01]  /*0260*/  @P1 IMAD.X R59, RZ, RZ, R7, P0 ;  /* 0x000000ffff3b1224 */ /* 0x000fe200000e0607 */
[----:B------:R0:W5:Y:S01]  /*0270*/  LDG.E.128 R20, [R32.64+0x200] ;  /* 0x0002000620147981 */ /* 0x000162000c1e1d00 */
[----:B------:R-:W-:-:S03]  /*0280*/  IMAD R5, R36, c[0x0][0x0], R5 ;  /* 0x0000000024057a24 */ /* 0x000fc600078e0205 */
[--C-:B------:R-:W-:Y:S01]  /*0290*/  SHF.R.U64 R6, R58, 0x2, R59.reuse ;  /* 0x000000023a067819 */ /* 0x100fe2000000123b */
[C---:B------:R-:W-:Y:S01]  /*02a0*/  IMAD.HI.U32 R0, R5.reuse, -0x326172a9, RZ ;  /* 0xcd9e8d5705007827 */ /* 0x040fe200078e00ff */
[----:B------:R-:W-:Y:S01]  /*02b0*/  SHF.R.U32.HI R7, RZ, 0x2, R59 ;  /* 0x00000002ff077819 */ /* 0x000fe2000001163b */
[----:B------:R1:W5:Y:S02]  /*02c0*/  LDG.E.128 R24, [R34.64] ;  /* 0x0000000622187981 */ /* 0x000364000c1e1d00 */
[----:B------:R-:W-:Y:S01]  /*02d0*/  IMAD.HI.U32 R2, R6, -0x2daee0ad, RZ ;  /* 0xd2511f5306027827 */ /* 0x000fe200078e00ff */
[----:B------:R-:W-:Y:S01]  /*02e0*/  LOP3.LUT R0, R0, UR4, R7, 0x96, !PT ;  /* 0x0000000400007c12 */ /* 0x000fe2000f8e9607 */
[----:B------:R1:W5:Y:S01]  /*02f0*/  LDG.E.128 R28, [R34.64+0x200] ;  /* 0x00020006221c7981 */ /* 0x000362000c1e1d00 */
[----:B------:R-:W-:Y:S01]  /*0300*/  UIADD3 UR11, UR4, -0x61c88647, URZ ;  /* 0x9e3779b9040b7890 */ /* 0x000fe2000fffe03f */
[----:B0-----:R-:W-:Y:S01]  /*0310*/  IMAD R32, R5, -0x326172a9, RZ ;  /* 0xcd9e8d5705207824 */ /* 0x001fe200078e02ff */
[----:B------:R-:W-:Y:S01]  /*0320*/  LOP3.LUT R2, R2, UR5, RZ, 0x3c, !PT ;  /* 0x0000000502027c12 */ /* 0x000fe2000f8e3cff */
[----:B------:R-:W-:Y:S01]  /*0330*/  UIADD3 UR12, UR5, -0x4498517b, URZ ;  /* 0xbb67ae85050c7890 */ /* 0x000fe2000fffe03f */
[----:B------:R-:W-:Y:S01]  /*0340*/  BSSY B0, `(.L_x_8102) ;  /* 0x00003db000007945 */ /* 0x000fe20003800000 */
[----:B------:R-:W-:Y:S01]  /*0350*/  UIADD3 UR13, UR4, 0x3c6ef372, URZ ;  /* 0x3c6ef372040d7890 */ /* 0x000fe2000fffe03f */
[----:B------:R-:W-:Y:S01]  /*0360*/  LOP3.LUT R58, R58, 0x3, RZ, 0xc0, !PT ;  /* 0x000000033a3a7812 */ /* 0x000fe200078ec0ff */
[----:B------:R-:W-:Y:S01]  /*0370*/  IMAD.HI.U32 R33, R2, -0x326172a9, RZ ;  /* 0xcd9e8d5702217827 */ /* 0x000fe200078e00ff */
[----:B------:R-:W-:-:S02]  /*0380*/  UIADD3 UR14, UR5, 0x76cf5d0a, URZ ;  /* 0x76cf5d0a050e7890 */ /* 0x000fc4000fffe03f */
[----:B------:R-:W-:Y:S01]  /*0390*/  UIADD3 UR15, UR4, -0x255992d5, URZ ;  /* 0xdaa66d2b040f7890 */ /* 0x000fe2000fffe03f */
[----:B-1----:R-:W-:Y:S01]  /*03a0*/  IMAD R34, R6, -0x2daee0ad, RZ ;  /* 0xd2511f5306227824 */ /* 0x002fe200078e02ff */
        /* <DEDUP_REMOVED lines=9> */
[----:B------:R-:W-:-:S02]  /*0440*/  UIADD3 UR19, UR4, 0x1715609d, URZ ;  /* 0x1715609d04137890 */ /* 0x000fc4000fffe03f */
[----:B------:R-:W-:Y:S01]  /*0450*/  UIADD3 UR20, UR5, -0x56f99767, URZ ;  /* 0xa906689905147890 */ /* 0x000fe2000fffe03f */
        /* <DEDUP_REMOVED lines=44> */
[----:B------:R-:W-:-:S04]  /*0720*/  IMAD.WIDE.U32 R32, R33, -0x2daee0ad, RZ ;  /* 0xd2511f5321207825 */ /* 0x000fc800078e00ff */
[----:B------:R-:W-:Y:S01]  /*0730*/  IMAD.HI.U32 R37, R35, -0x326172a9, RZ ;  /* 0xcd9e8d5723257827 */ /* 0x000fe200078e00ff */
[----:B------:R-:W-:-:S03]  /*0740*/  LOP3.LUT R34, R33, UR10, R39, 0x96, !PT ;  /* 0x0000000a21227c12 */ /* 0x000fc6000f8e9627 */
[----:B------:R-:W-:Y:S01]  /*0750*/  IMAD R39, R35, -0x326172a9, RZ ;  /* 0xcd9e8d5723277824 */ /* 0x000fe200078e02ff */
[----:B------:R-:W-:Y:S01]  /*0760*/  LOP3.LUT R37, R37, UR24, R0, 0x96, !PT ;  /* 0x0000001825257c12 */ /* 0x000fe2000f8e9600 */
[----:B------:R-:W-:-:S04]  /*0770*/  IMAD.WIDE.U32 R34, R34, -0x326172a9, RZ ;  /* 0xcd9e8d5722227825 */ /* 0x000fc800078e00ff */
[----:B------:R-:W-:Y:S01]  /*0780*/  IMAD.HI.U32 R33, R37, -0x2daee0ad, RZ ;  /* 0xd2511f5325217827 */ /* 0x000fe200078e00ff */
[----:B------:R-:W-:Y:S02]  /*0790*/  LOP3.LUT R48, R35, UR26, R39, 0x96, !PT ;  /* 0x0000001a23307c12 */ /* 0x000fe4000f8e9627 */
[----:B------:R-:W-:Y:S01]  /*07a0*/  MOV R2, R34 ;  /* 0x0000002200027202 */ /* 0x000fe20000000f00 */
[----:B------:R-:W-:Y:S01]  /*07b0*/  IMAD.MOV.U32 R49, RZ, RZ, RZ ;  /* 0x000000ffff317224 */ /* 0x000fe200078e00ff */
[----:B------:R-:W-:Y:S01]  /*07c0*/  LOP3.LUT R0, R33, UR25, R32, 0x96, !PT ;  /* 0x0000001921007c12 */ /* 0x000fe2000f8e9620 */
[----:B------:R-:W-:Y:S02]  /*07d0*/  IMAD R54, R37, -0x2daee0ad, RZ ;  /* 0xd2511f5325367824 */ /* 0x000fe400078e02ff */
.L_x_8184:
[----:B------:R-:W-:-:S04]  /*07e0*/  IMAD.MOV.U32 R61, RZ, RZ, 0x4 ;  /* 0x00000004ff3d7424 */ /* 0x000fc800078e00ff */
[----:B------:R-:W-:-:S06]  /*07f0*/  IMAD.WIDE R40, R4, R61, c[0x0][0x1d0] ;  /* 0x0000740004287625 */ /* 0x000fcc00078e023d */
        /* <DEDUP_REMOVED lines=8> */
[----:B------:R-:W-:-:S05]  /*0880*/  @P0 MOV R47, 0x10 ;  /* 0x00000010002f0802 */ /* 0x000fca0000000f00 */
[----:B------:R-:W-:-:S05]  /*0890*/  @P0 IMAD.WIDE.U32 R46, R64, R47, c[0x0][0x180] ;  /* 0x00006000402e0625 */ /* 0x000fca00078e002f */
[----:B------:R-:W3:Y:S01]  /*08a0*/  @P0 LDG.E.128 R32, [R46.64] ;  /* 0x000000062e200981 */ /* 0x000ee2000c1e1d00 */
[----:B--2---:R-:W-:-:S13]  /*08b0*/  ISETP.GE.AND P2, PT, R40, 0x1, PT ;  /* 0x000000012800780c */ /* 0x004fda0003f46270 */
[----:B------:R-:W-:-:S05]  /*08c0*/  @P2 IADD3 R44, R40, -0x1, RZ ;  /* 0xffffffff282c2810 */ /* 0x000fca0007ffe0ff */
[----:B------:R-:W-:-:S05]  /*08d0*/  @P2 IMAD R44, R44, c[0x0][0x168], RZ ;  /* 0x00005a002c2c2a24 */ /* 0x000fca00078e02ff */
[----:B------:R-:W-:-:S04]  /*08e0*/  @P2 SHF.R.S32.HI R43, RZ, 0x1f, R44 ;  /* 0x0000001fff2b2819 */ /* 0x000fc8000001142c */
[----:B------:R-:W-:Y:S01]  /*08f0*/  @P2 LEA.HI R44, R43, R44, RZ, 0x2 ;  /* 0x0000002c2b2c2211 */ /* 0x000fe200078f10ff */
[----:B------:R-:W-:-:S03]  /*0900*/  @P2 IMAD.MOV.U32 R43, RZ, RZ, 0x10 ;  /* 0x00000010ff2b2424 */ /* 0x000fc600078e00ff */
        /* <DEDUP_REMOVED lines=25> */
.L_x_8106:
[----:B------:R-:W-:Y:S02]  /*0aa0*/  IMAD.MOV.U32 R56, RZ, RZ, R2 ;  /* 0x000000ffff387224 */ /* 0x000fe400078e0002 */
.L_x_8107:
[----:B------:R-:W-:Y:S05]  /*0ab0*/  BSYNC B2 ;  /* 0x0000000000027941 */ /* 0x000fea0003800000 */
.L_x_8105:
        /* <DEDUP_REMOVED lines=16> */
.L_x_8111:
[----:B------:R-:W-:Y:S05]  /*0bc0*/  BSYNC B3 ;  /* 0x0000000000037941 */ /* 0x000fea0003800000 */
.L_x_8110:
        /* <DEDUP_REMOVED lines=43> */
[----:B------:R-:W-:Y:S02]  /*0e80*/  MOV R54, R40 ;  /* 0x0000002800367202 */ /* 0x000fe40000000f00 */
.L_x_8109:
[----:B------:R-:W-:Y:S05]  /*0e90*/  BSYNC B2 ;  /* 0x0000000000027941 */ /* 0x000fea0003800000 */
.L_x_8108:
        /* <DEDUP_REMOVED lines=10> */
.L_x_8104:
[----:B0-----:R-:W-:Y:S05]  /*0f40*/  BSYNC B1 ;  /* 0x0000000000017941 */ /* 0x001fea0003800000 */
.L_x_8103:
        /* <DEDUP_REMOVED lines=18> */
.L_x_8115:
[----:B------:R-:W-:Y:S02]  /*1070*/  IMAD.MOV.U32 R58, RZ, RZ, R2 ;  /* 0x000000ffff3a7224 */ /* 0x000fe400078e0002 */
.L_x_8116:
[----:B------:R-:W-:Y:S05]  /*1080*/  BSYNC B2 ;  /* 0x0000000000027941 */ /* 0x000fea0003800000 */
.L_x_8114:
        /* <DEDUP_REMOVED lines=16> */
.L_x_8120:
[----:B------:R-:W-:Y:S05]  /*1190*/  BSYNC B3 ;  /* 0x0000000000037941 */ /* 0x000fea0003800000 */
.L_x_8119:
        /* <DEDUP_REMOVED lines=44> */
.L_x_8118:
[----:B------:R-:W-:Y:S05]  /*1460*/  BSYNC B2 ;  /* 0x0000000000027941 */ /* 0x000fea0003800000 */
.L_x_8117:
        /* <DEDUP_REMOVED lines=10> */
.L_x_8113:
[----:B------:R-:W-:Y:S05]  /*1510*/  BSYNC B1 ;  /* 0x0000000000017941 */ /* 0x000fea0003800000 */
.L_x_8112:
        /* <DEDUP_REMOVED lines=18> */
.L_x_8124:
[----:B------:R-:W-:Y:S02]  /*1640*/  IMAD.MOV.U32 R58, RZ, RZ, R2 ;  /* 0x000000ffff3a7224 */ /* 0x000fe400078e0002 */
.L_x_8125:
[----:B------:R-:W-:Y:S05]  /*1650*/  BSYNC B2 ;  /* 0x0000000000027941 */ /* 0x000fea0003800000 */
.L_x_8123:
        /* <DEDUP_REMOVED lines=16> */
.L_x_8129:
[----:B------:R-:W-:Y:S05]  /*1760*/  BSYNC B3 ;  /* 0x0000000000037941 */ /* 0x000fea0003800000 */
.L_x_8128:
        /* <DEDUP_REMOVED lines=44> */
.L_x_8127:
[----:B------:R-:W-:Y:S05]  /*1a30*/  BSYNC B2 ;  /* 0x0000000000027941 */ /* 0x000fea0003800000 */
.L_x_8126:
        /* <DEDUP_REMOVED lines=10> */
.L_x_8122:
[----:B------:R-:W-:Y:S05]  /*1ae0*/  BSYNC B1 ;  /* 0x0000000000017941 */ /* 0x000fea0003800000 */
.L_x_8121:
        /* <DEDUP_REMOVED lines=18> */
.L_x_8133:
[----:B------:R-:W-:Y:S02]  /*1c10*/  IMAD.MOV.U32 R62, RZ, RZ, R2 ;  /* 0x000000ffff3e7224 */ /* 0x000fe400078e0002 */
.L_x_8134:
[----:B------:R-:W-:Y:S05]  /*1c20*/  BSYNC B2 ;  /* 0x0000000000027941 */ /* 0x000fea0003800000 */
.L_x_8132:
        /* <DEDUP_REMOVED lines=16> */
.L_x_8138:
[----:B------:R-:W-:Y:S05]  /*1d30*/  BSYNC B3 ;  /* 0x0000000000037941 */ /* 0x000fea0003800000 */
.L_x_8137:
        /* <DEDUP_REMOVED lines=44> */
.L_x_8136:
[----:B------:R-:W-:Y:S05]  /*2000*/  BSYNC B2 ;  /* 0x0000000000027941 */ /* 0x000fea0003800000 */
.L_x_8135:
        /* <DEDUP_REMOVED lines=10> */
.L_x_8131:
[----:B------:R-:W-:Y:S05]  /*20b0*/  BSYNC B1 ;  /* 0x0000000000017941 */ /* 0x000fea0003800000 */
.L_x_8130:
[----:B------:R-:W-:Y:S01]  /*20c0*/  HFMA2.MMA R63, -RZ, RZ, 0, 9.5367431640625e-07 ;  /* 0x00000010ff3f7435 */ /* 0x000fe200000001ff */
[----:B------:R-:W-:Y:S01]  /*20d0*/  BSSY B1, `(.L_x_8139) ;  /* 0x0000011000017945 */ /* 0x000fe20003800000 */
[----:B------:R-:W-:-:S08]  /*20e0*/  IADD3 R62, R66, 0x20, RZ ;  /* 0x00000020423e7810 */ /* 0x000fd00007ffe0ff */
[C---:B------:R-:W-:Y:S01]  /*20f0*/  IMAD.WIDE.U32 R44, R64.reuse, R63, c[0x0][0x188] ;  /* 0x00006200402c7625 */ /* 0x040fe200078e003f */
[----:B------:R-:W-:-:S04]  /*2100*/  IADD3 R64, R64, 0x20, RZ ;  /* 0x0000002040407810 */ /* 0x000fc80007ffe0ff */
[----:B------:R0:W-:Y:S01]  /*2110*/  STG.E.128 [R44.64], R40 ;  /* 0x000000282c007986 */ /* 0x0001e2000c101d06 */
[----:B------:R-:W-:Y:S01]  /*2120*/  @P0 IMAD.WIDE.U32 R46, R64, R63, c[0x0][0x180] ;  /* 0x00006000402e0625 */ /* 0x000fe200078e003f */
        /* <DEDUP_REMOVED lines=11> */
.L_x_8140:
[----:B------:R-:W-:Y:S05]  /*21e0*/  BSYNC B1 ;  /* 0x0000000000017941 */ /* 0x000fea0003800000 */
.L_x_8139:
[----:B0-----:R-:W-:Y:S01]  /*21f0*/  @P2 IMAD.WIDE.U32 R56, R62, R63, c[0x0][0x170] ;  /* 0x00005c003e382625 */ /* 0x001fe200078e003f */
[----:B------:R-:W2:Y:S04]  /*2200*/  @P0 LDG.E.128 R32, [R46.64] ;  /* 0x000000062e200981 */ /* 0x000ea8000c1e1d00 */
[----:B-----5:R0:W5:Y:S01]  /*2210*/  @P2 LDG.E.128 R36, [R56.64] ;  /* 0x0000000638242981 */ /* 0x020162000c1e1d00 */
[----:B------:R-:W-:Y:S01]  /*2220*/  @!P3 ISETP.NE.U32.AND P1, PT, RZ, c[0x0][0x180], PT ;  /* 0x00006000ff00ba0c */ /* 0x000fe20003f25070 */
[----:B------:R-:W-:Y:S01]  /*2230*/  BSSY B1, `(.L_x_8141) ;  /* 0x000005b000017945 */ /* 0x000fe20003800000 */
[----:B------:R-:W-:Y:S02]  /*2240*/  @!P3 IMAD.MOV.U32 R59, RZ, RZ, R58 ;  /* 0x000000ffff3bb224 */ /* 0x000fe400078e003a */
[----:B------:R-:W-:-:S04]  /*2250*/  @!P3 ISETP.NE.AND.EX P1, PT, RZ, c[0x0][0x184], PT, P1 ;  /* 0x00006100ff00ba0c */ /* 0x000fc80003f25310 */
        /* <DEDUP_REMOVED lines=14> */
.L_x_8144:
[----:B------:R-:W-:Y:S02]  /*2340*/  MOV R65, R2 ;  /* 0x0000000200417202 */ /* 0x000fe40000000f00 */
.L_x_8145:
[----:B------:R-:W-:Y:S05]  /*2350*/  BSYNC B2 ;  /* 0x0000000000027941 */ /* 0x000fea0003800000 */
.L_x_8143:
        /* <DEDUP_REMOVED lines=16> */
.L_x_8149:
[----:B------:R-:W-:Y:S05]  /*2460*/  BSYNC B3 ;  /* 0x0000000000037941 */ /* 0x000fea0003800000 */
.L_x_8148:
        /* <DEDUP_REMOVED lines=40> */
[----:B------:R-:W-:Y:S02]  /*26f0*/  LOP3.LUT R48, R57, UR26, R58, 0x96, !PT ;  /* 0x0000001a39307c12 */ /* 0x000fe4000f8e963a */
[----:B------:R-:W-:Y:S01]  /*2700*/  MOV R2, R56 ;  /* 0x0000003800027202 */ /* 0x000fe20000000f00 */
[----:B------:R-:W-:Y:S01]  /*2710*/  IMAD.MOV.U32 R54, RZ, RZ, R44 ;  /* 0x000000ffff367224 */ /* 0x000fe200078e002c */
[----:B------:R-:W-:Y:S02]  /*2720*/  LOP3.LUT R0, R45, UR25, R46, 0x96, !PT ;  /* 0x000000192d007c12 */ /* 0x000fe4000f8e962e */
.L_x_8147:
[----:B------:R-:W-:Y:S05]  /*2730*/  BSYNC B2 ;  /* 0x0000000000027941 */ /* 0x000fea0003800000 */
.L_x_8146:
[----:B------:R-:W0:Y:S01]  /*2740*/  I2F.U32 R44, R65 ;  /* 0x00000041002c7306 */ /* 0x000e220000201000 */
[----:B------:R-:W-:Y:S02]  /*2750*/  IMAD.MOV.U32 R45, RZ, RZ, 0x2f800000 ;  /* 0x2f800000ff2d7424 */ /* 0x000fe400078e00ff */
[----:B-----5:R-:W-:Y:S02]  /*2760*/  FMUL.FTZ R46, R36, c[0x0][0x1ec] ;  /* 0x00007b00242e7a20 */ /* 0x020fe40000410000 */
[----:B0-----:R-:W-:-:S02]  /*2770*/  FFMA.FTZ R44, R44, R45, 1.1641532182693481445e-10 ;  /* 0x2f0000002c2c7423 */ /* 0x001fc4000001002d */
[----:B------:R-:W-:-:S03]  /*2780*/  FMUL.FTZ R45, R46, c[0x0][0x1e8] ;  /* 0x00007a002e2d7a20 */ /* 0x000fc60000410000 */
[----:B------:R-:W-:-:S04]  /*2790*/  FSETP.GTU.FTZ.AND P1, PT, R44, c[0x0][0x1e4], PT ;  /* 0x000079002c007a0b */ /* 0x000fc80003f3c000 */
[----:B------:R-:W-:Y:S02]  /*27a0*/  FSEL R45, R45, RZ, !P1 ;  /* 0x000000ff2d2d7208 */ /* 0x000fe40004800000 */
[----:B------:R-:W-:-:S03]  /*27b0*/  SEL R50, RZ, 0x1, P1 ;  /* 0x00000001ff327807 */ /* 0x000fc60000800000 */
[----:B------:R-:W-:-:S04]  /*27c0*/  FMUL.FTZ R44, R28, R45 ;  /* 0x0000002d1c2c7220 */ /* 0x000fc80000410000 */
[----:B------:R-:W-:Y:S02]  /*27d0*/  @P0 FADD.FTZ R44, R32, R44 ;  /* 0x0000002c202c0221 */ /* 0x000fe40000010000 */
.L_x_8142:
[----:B0-----:R-:W-:Y:S05]  /*27e0*/  BSYNC B1 ;  /* 0x0000000000017941 */ /* 0x001fea0003800000 */
.L_x_8141:
        /* <DEDUP_REMOVED lines=18> */
.L_x_8153:
[----:B------:R-:W-:Y:S02]  /*2910*/  MOV R65, R2 ;  /* 0x0000000200417202 */ /* 0x000fe40000000f00 */
.L_x_8154:
[----:B------:R-:W-:Y:S05]  /*2920*/  BSYNC B2 ;  /* 0x0000000000027941 */ /* 0x000fea0003800000 */
.L_x_8152:
        /* <DEDUP_REMOVED lines=16> */
.L_x_8158:
[----:B------:R-:W-:Y:S05]  /*2a30*/  BSYNC B3 ;  /* 0x0000000000037941 */ /* 0x000fea0003800000 */
.L_x_8157:
        /* <DEDUP_REMOVED lines=44> */
.L_x_8156:
[----:B------:R-:W-:Y:S05]  /*2d00*/  BSYNC B2 ;  /* 0x0000000000027941 */ /* 0x000fea0003800000 */
.L_x_8155:
        /* <DEDUP_REMOVED lines=10> */
.L_x_8151:
[----:B------:R-:W-:Y:S05]  /*2db0*/  BSYNC B1 ;  /* 0x0000000000017941 */ /* 0x000fea0003800000 */
.L_x_8150:
        /* <DEDUP_REMOVED lines=18> */
.L_x_8162:
[----:B------:R-:W-:Y:S02]  /*2ee0*/  MOV R65, R2 ;  /* 0x0000000200417202 */ /* 0x000fe40000000f00 */
.L_x_8163:
[----:B------:R-:W-:Y:S05]  /*2ef0*/  BSYNC B2 ;  /* 0x0000000000027941 */ /* 0x000fea0003800000 */
.L_x_8161:
        /* <DEDUP_REMOVED lines=16> */
.L_x_8167:
[----:B------:R-:W-:Y:S05]  /*3000*/  BSYNC B3 ;  /* 0x0000000000037941 */ /* 0x000fea0003800000 */
.L_x_8166:
        /* <DEDUP_REMOVED lines=44> */
.L_x_8165:
[----:B------:R-:W-:Y:S05]  /*32d0*/  BSYNC B2 ;  /* 0x0000000000027941 */ /* 0x000fea0003800000 */
.L_x_8164:
        /* <DEDUP_REMOVED lines=10> */
.L_x_8160:
[----:B------:R-:W-:Y:S05]  /*3380*/  BSYNC B1 ;  /* 0x0000000000017941 */ /* 0x000fea0003800000 */
.L_x_8159:
        /* <DEDUP_REMOVED lines=18> */
.L_x_8171:
[----:B------:R-:W-:Y:S02]  /*34b0*/  MOV R65, R2 ;  /* 0x0000000200417202 */ /* 0x000fe40000000f00 */
.L_x_8172:
[----:B------:R-:W-:Y:S05]  /*34c0*/  BSYNC B2 ;  /* 0x0000000000027941 */ /* 0x000fea0003800000 */
.L_x_8170:
        /* <DEDUP_REMOVED lines=16> */
.L_x_8176:
[----:B------:R-:W-:Y:S05]  /*35d0*/  BSYNC B3 ;  /* 0x0000000000037941 */ /* 0x000fea0003800000 */
.L_x_8175:
        /* <DEDUP_REMOVED lines=41> */
[----:B------:R-:W-:Y:S01]  /*3870*/  IMAD.MOV.U32 R54, RZ, RZ, R56 ;  /* 0x000000ffff367224 */ /* 0x000fe200078e0038 */
[----:B------:R-:W-:Y:S01]  /*3880*/  LOP3.LUT R0, R57, UR25, R58, 0x96, !PT ;  /* 0x0000001939007c12 */ /* 0x000fe2000f8e963a */
[----:B------:R-:W-:-:S06]  /*3890*/  HFMA2.MMA R58, -RZ, RZ, 0, 0 ;  /* 0x00000000ff3a7435 */ /* 0x000fcc00000001ff */
.L_x_8174:
[----:B------:R-:W-:Y:S05]  /*38a0*/  BSYNC B2 ;  /* 0x0000000000027941 */ /* 0x000fea0003800000 */
.L_x_8173:
        /* <DEDUP_REMOVED lines=10> */
.L_x_8169:
[----:B------:R-:W-:Y:S05]  /*3950*/  BSYNC B1 ;  /* 0x0000000000017941 */ /* 0x000fea0003800000 */
.L_x_8168:
        /* <DEDUP_REMOVED lines=12> */
[----:B0-----:R-:W-:Y:S01]  /*3a20*/  SHF.L.U32 R56, R52, 0x10, RZ ;  /* 0x0000001034387819 */ /* 0x001fe200000006ff */
        /* <DEDUP_REMOVED lines=9> */
.L_x_8178:
[----:B0-----:R-:W-:Y:S05]  /*3ac0*/  BSYNC B1 ;  /* 0x0000000000017941 */ /* 0x001fea0003800000 */
.L_x_8177:
[----:B------:R-:W-:Y:S01]  /*3ad0*/  FADD.FTZ R64, R64, R47 ;  /* 0x0000002f40407221 */ /* 0x000fe20000010000 */
[----:B------:R-:W-:Y:S05]  /*3ae0*/  BRA.DIV ~URZ, `(.L_x_8179) ;  /* 0x000006227f007947 */ /* 0x000fea000b800000 */
[----:B------:R0:W1:Y:S02]  /*3af0*/  SHFL.BFLY PT, R61, R64, 0x1, 0x1f ;  /* 0x0c201f00403d7f89 */ /* 0x00006400000e0000 */
.L_x_8185:
        /* <DEDUP_REMOVED lines=36> */
.L_x_8186:
        /* <DEDUP_REMOVED lines=18> */
[----:B------:R-:W-:-:S03]  /*3e60*/  FSEL R59, R59, RZ, !P0 ;  /* 0x000000ff3b3b7208 */ /* 0x000fc60004000000 */
[----:B------:R-:W-:Y:S02]  /*3e70*/  IMAD R60, R60, c[0x0][0x168], RZ ;  /* 0x00005a003c3c7a24 */ /* 0x000fe400078e02ff */
[C---:B------:R-:W-:Y:S02]  /*3e80*/  FADD.FTZ R56, -R59.reuse, R41 ;  /* 0x000000293b387221 */ /* 0x040fe40000010100 */
[C---:B------:R-:W-:Y:S01]  /*3e90*/  FADD.FTZ R40, -R59.reuse, R40 ;  /* 0x000000283b287221 */ /* 0x040fe20000010100 */
[----:B------:R-:W-:Y:S01]  /*3ea0*/  SHF.R.S32.HI R41, RZ, 0x1f, R60 ;  /* 0x0000001fff297819 */ /* 0x000fe2000001143c */
[----:B------:R-:W-:Y:S02]  /*3eb0*/  FADD.FTZ R44, -R59, R44 ;  /* 0x0000002c3b2c7221 */ /* 0x000fe40000010100 */
[----:B------:R-:W-:Y:S01]  /*3ec0*/  FMUL.FTZ R56, R61, R56 ;  /* 0x000000383d387220 */ /* 0x000fe20000410000 */
[----:B------:R-:W-:Y:S01]  /*3ed0*/  LEA.HI R60, R41, R60, RZ, 0x2 ;  /* 0x0000003c293c7211 */ /* 0x000fe200078f10ff */
[----:B------:R-:W-:-:S02]  /*3ee0*/  FADD.FTZ R42, -R59, R42 ;  /* 0x0000002a3b2a7221 */ /* 0x000fc40000010100 */
[C---:B------:R-:W-:Y:S01]  /*3ef0*/  FADD.FTZ R62, -R59.reuse, R43 ;  /* 0x0000002b3b3e7221 */ /* 0x040fe20000010100 */
[----:B------:R-:W-:Y:S01]  /*3f00*/  LEA.HI.SX32 R60, R60, R3, 0x1e ;  /* 0x000000033c3c7211 */ /* 0x000fe200078ff2ff */
[C---:B------:R-:W-:Y:S02]  /*3f10*/  FADD.FTZ R64, -R59.reuse, R45 ;  /* 0x0000002d3b407221 */ /* 0x040fe40000010100 */
[C---:B------:R-:W-:Y:S02]  /*3f20*/  FADD.FTZ R46, -R59.reuse, R46 ;  /* 0x0000002e3b2e7221 */ /* 0x040fe40000010100 */
[----:B------:R-:W-:Y:S02]  /*3f30*/  FADD.FTZ R66, -R59, R47 ;  /* 0x0000002f3b427221 */ /* 0x000fe40000010100 */
[C---:B------:R-:W-:Y:S02]  /*3f40*/  FMUL.FTZ R45, R61.reuse, R40 ;  /* 0x000000283d2d7220 */ /* 0x040fe40000410000 */
[----:B------:R-:W-:-:S02]  /*3f50*/  FMUL.FTZ R55, R61, R44 ;  /* 0x0000002c3d377220 */ /* 0x000fc40000410000 */
[----:B------:R-:W-:Y:S01]  /*3f60*/  FFMA.FTZ R41, R17, R56, R9 ;  /* 0x0000003811297223 */ /* 0x000fe20000010009 */
[----:B------:R-:W-:Y:S01]  /*3f70*/  IADD3 R56, R60, 0x20, RZ ;  /* 0x000000203c387810 */ /* 0x000fe20007ffe0ff */
[C---:B------:R-:W-:Y:S02]  /*3f80*/  FMUL.FTZ R47, R61.reuse, R42 ;  /* 0x0000002a3d2f7220 */ /* 0x040fe40000410000 */
[C---:B------:R-:W-:Y:S02]  /*3f90*/  FMUL.FTZ R62, R61.reuse, R62 ;  /* 0x0000003e3d3e7220 */ /* 0x040fe40000410000 */
[C---:B------:R-:W-:Y:S02]  /*3fa0*/  FMUL.FTZ R44, R61.reuse, R64 ;  /* 0x000000403d2c7220 */ /* 0x040fe40000410000 */
[----:B------:R-:W-:Y:S02]  /*3fb0*/  FMUL.FTZ R57, R61, R46 ;  /* 0x0000002e3d397220 */ /* 0x000fe40000410000 */
[----:B------:R-:W-:-:S02]  /*3fc0*/  IMAD.MOV.U32 R59, RZ, RZ, 0x10 ;  /* 0x00000010ff3b7424 */ /* 0x000fc400078e00ff */
[----:B------:R-:W-:Y:S02]  /*3fd0*/  FMUL.FTZ R66, R61, R66 ;  /* 0x000000423d427220 */ /* 0x000fe40000410000 */
        /* <DEDUP_REMOVED lines=11> */
.L_x_8182:
[----:B0-----:R-:W-:Y:S05]  /*4090*/  BSYNC B1 ;  /* 0x0000000000017941 */ /* 0x001fea0003800000 */
.L_x_8181:
[----:B------:R-:W-:-:S05]  /*40a0*/  MOV R41, c[0x0][0x160] ;  /* 0x0000580000297a02 */ /* 0x000fca0000000f00 */
[----:B------:R-:W-:-:S05]  /*40b0*/  IMAD R4, R41, 0x4, R4 ;  /* 0x0000000429047824 */ /* 0x000fca00078e0204 */
[----:B------:R-:W-:-:S13]  /*40c0*/  ISETP.GE.AND P0, PT, R4, c[0x0][0x164], PT ;  /* 0x0000590004007a0c */ /* 0x000fda0003f06270 */
[----:B-----5:R-:W-:Y:S01]  /*40d0*/  @P0 CALL.REL.NOINC `(.L_x_8183) ;  /* 0x0000001000000944 */ /* 0x020fe20003c00000 */
[----:B------:R-:W-:Y:S05]  /*40e0*/  BRA `(.L_x_8184) ;  /* 0xffffc6f000007947 */ /* 0x000fea000383ffff */
.L_x_8183:
[----:B------:R-:W-:Y:S05]  /*40f0*/  BSYNC B0 ;  /* 0x0000000000007941 */ /* 0x000fea0003800000 */
.L_x_8102:
[----:B------:R-:W-:Y:S05]  /*4100*/  EXIT ;  /* 0x000000000000794d */ /* 0x000fea0003800000 */
.L_x_8179:
[----:B------:R-:W-:Y:S01]  /*4110*/  HFMA2.MMA R63, -RZ, RZ, 0, 5.9604644775390625e-08 ;  /* 0x00000001ff3f7435 */ /* 0x000fe200000001ff */
[----:B------:R-:W-:Y:S01]  /*4120*/  IMAD.MOV.U32 R62, RZ, RZ, 0x1f ;  /* 0x0000001fff3e7424 */ /* 0x000fe200078e00ff */
[----:B------:R-:W-:Y:S02]  /*4130*/  MOV R61, 0xffffffff ;  /* 0xffffffff003d7802 */ /* 0x000fe40000000f00 */
[----:B------:R-:W-:Y:S02]  /*4140*/  MOV R56, 0x4160 ;  /* 0x0000416000387802 */ /* 0x000fe40000000f00 */
[----:B-----5:R-:W-:Y:S05]  /*4150*/  CALL.REL.NOINC `($__internal_159_$__cuda_sm70_shflsync_bfly_p) ;  /* 0x0000048000007944 */ /* 0x020fea0003c00000 */
[----:B01----:R-:W-:Y:S05]  /*4160*/  BRA `(.L_x_8185) ;  /* 0xfffff99000007947 */ /* 0x003fea000383ffff */
.L_x_8180:
[----:B------:R-:W-:Y:S01]  /*4170*/  HFMA2.MMA R62, -RZ, RZ, 0, 1.847743988037109375e-06 ;  /* 0x0000001fff3e7435 */ /* 0x000fe200000001ff */
[----:B------:R-:W-:Y:S01]  /*4180*/  IMAD.MOV.U32 R63, RZ, RZ, 0x2 ;  /* 0x00000002ff3f7424 */ /* 0x000fe200078e00ff */
[----:B------:R-:W-:Y:S01]  /*4190*/  MOV R56, 0x41c0 ;  /* 0x000041c000387802 */ /* 0x000fe20000000f00 */
[----:B------:R-:W-:-:S03]  /*41a0*/  IMAD.MOV.U32 R61, RZ, RZ, -0x1 ;  /* 0xffffffffff3d7424 */ /* 0x000fc600078e00ff */
[----:B-----5:R-:W-:Y:S05]  /*41b0*/  CALL.REL.NOINC `($__internal_159_$__cuda_sm70_shflsync_bfly_p) ;  /* 0x0000042000007944 */ /* 0x020fea0003c00000 */
[----:B01----:R-:W-:Y:S01]  /*41c0*/  FADD.FTZ R64, R64, R61 ;  /* 0x0000003d40407221 */ /* 0x003fe20000010000 */
[----:B------:R-:W-:Y:S01]  /*41d0*/  MOV R63, 0x4 ;  /* 0x00000004003f7802 */ /* 0x000fe20000000f00 */
[----:B------:R-:W-:Y:S01]  /*41e0*/  IMAD.MOV.U32 R62, RZ, RZ, 0x1f ;  /* 0x0000001fff3e7424 */ /* 0x000fe200078e00ff */
[----:B------:R-:W-:-:S02]  /*41f0*/  MOV R61, 0xffffffff ;  /* 0xffffffff003d7802 */ /* 0x000fc40000000f00 */
[----:B------:R-:W-:Y:S02]  /*4200*/  MOV R56, 0x4220 ;  /* 0x0000422000387802 */ /* 0x000fe40000000f00 */
[----:B------:R-:W-:Y:S05]  /*4210*/  CALL.REL.NOINC `($__internal_159_$__cuda_sm70_shflsync_bfly_p) ;  /* 0x000003c000007944 */ /* 0x000fea0003c00000 */
[----:B0-----:R-:W-:Y:S01]  /*4220*/  HFMA2.MMA R62, -RZ, RZ, 0, 1.847743988037109375e-06 ;  /* 0x0000001fff3e7435 */ /* 0x001fe200000001ff */
[----:B-1----:R-:W-:Y:S01]  /*4230*/  FADD.FTZ R64, R64, R61 ;  /* 0x0000003d40407221 */ /* 0x002fe20000010000 */
[----:B------:R-:W-:Y:S01]  /*4240*/  MOV R56, 0x4280 ;  /* 0x0000428000387802 */ /* 0x000fe20000000f00 */
[----:B------:R-:W-:Y:S02]  /*4250*/  IMAD.MOV.U32 R63, RZ, RZ, 0x8 ;  /* 0x00000008ff3f7424 */ /* 0x000fe400078e00ff */
[----:B------:R-:W-:Y:S02]  /*4260*/  IMAD.MOV.U32 R61, RZ, RZ, -0x1 ;  /* 0xffffffffff3d7424 */ /* 0x000fe400078e00ff */
[----:B------:R-:W-:Y:S05]  /*4270*/  CALL.REL.NOINC `($__internal_159_$__cuda_sm70_shflsync_bfly_p) ;  /* 0x0000036000007944 */ /* 0x000fea0003c00000 */
[----:B01----:R-:W-:Y:S01]  /*4280*/  FADD.FTZ R64, R64, R61 ;  /* 0x0000003d40407221 */ /* 0x003fe20000010000 */
[----:B------:R-:W-:Y:S01]  /*4290*/  MOV R63, 0x10 ;  /* 0x00000010003f7802 */ /* 0x000fe20000000f00 */
[----:B------:R-:W-:Y:S01]  /*42a0*/  IMAD.MOV.U32 R62, RZ, RZ, 0x1f ;  /* 0x0000001fff3e7424 */ /* 0x000fe200078e00ff */
[----:B------:R-:W-:Y:S02]  /*42b0*/  MOV R61, 0xffffffff ;  /* 0xffffffff003d7802 */ /* 0x000fe40000000f00 */
[----:B------:R-:W-:-:S02]  /*42c0*/  MOV R56, 0x42e0 ;  /* 0x000042e000387802 */ /* 0x000fc40000000f00 */
[----:B------:R-:W-:Y:S05]  /*42d0*/  CALL.REL.NOINC `($__internal_159_$__cuda_sm70_shflsync_bfly_p) ;  /* 0x0000030000007944 */ /* 0x000fea0003c00000 */
        /* <DEDUP_REMOVED lines=22> */
[----:B------:R-:W-:Y:S05]  /*4440*/  CALL.REL.NOINC `($__internal_159_$__cuda_sm70_shflsync_bfly_p) ;  /* 0x0000019000007944 */ /* 0x000fea0003c00000 */
[----:B01----:R-:W-:Y:S01]  /*4450*/  FADD.FTZ R64, R64, R61 ;  /* 0x0000003d40407221 */ /* 0x003fe20000010000 */
[----:B------:R-:W-:Y:S01]  /*4460*/  MOV R63, 0x2 ;  /* 0x00000002003f7802 */ /* 0x000fe20000000f00 */
[----:B------:R-:W-:Y:S01]  /*4470*/  IMAD.MOV.U32 R62, RZ, RZ, 0x1f ;  /* 0x0000001fff3e7424 */ /* 0x000fe200078e00ff */
[----:B------:R-:W-:Y:S02]  /*4480*/  MOV R61, 0xffffffff ;  /* 0xffffffff003d7802 */ /* 0x000fe40000000f00 */
[----:B------:R-:W-:Y:S02]  /*4490*/  MOV R56, 0x44b0 ;  /* 0x000044b000387802 */ /* 0x000fe40000000f00 */
[----:B------:R-:W-:Y:S05]  /*44a0*/  CALL.REL.NOINC `($__internal_159_$__cuda_sm70_shflsync_bfly_p) ;  /* 0x0000013000007944 */ /* 0x000fea0003c00000 */
[----:B0-----:R-:W-:Y:S01]  /*44b0*/  HFMA2.MMA R62, -RZ, RZ, 0, 1.847743988037109375e-06 ;  /* 0x0000001fff3e7435 */ /* 0x001fe200000001ff */
[----:B-1----:R-:W-:Y:S01]  /*44c0*/  FADD.FTZ R64, R64, R61 ;  /* 0x0000003d40407221 */ /* 0x002fe20000010000 */
[----:B------:R-:W-:Y:S01]  /*44d0*/  MOV R56, 0x4510 ;  /* 0x0000451000387802 */ /* 0x000fe20000000f00 */
[----:B------:R-:W-:Y:S02]  /*44e0*/  IMAD.MOV.U32 R63, RZ, RZ, 0x4 ;  /* 0x00000004ff3f7424 */ /* 0x000fe400078e00ff */
[----:B------:R-:W-:-:S02]  /*44f0*/  IMAD.MOV.U32 R61, RZ, RZ, -0x1 ;  /* 0xffffffffff3d7424 */ /* 0x000fc400078e00ff */
[----:B------:R-:W-:Y:S05]  /*4500*/  CALL.REL.NOINC `($__internal_159_$__cuda_sm70_shflsync_bfly_p) ;  /* 0x000000d000007944 */ /* 0x000fea0003c00000 */
        /* <DEDUP_REMOVED lines=12> */
[----:B01----:R-:W-:Y:S05]  /*45d0*/  BRA `(.L_x_8186) ;  /* 0xfffff76000007947 */ /* 0x003fea000383ffff */
        .weak           $__internal_159_$__cuda_sm70_shflsync_bfly_p
        .type           $__internal_159_$__cuda_sm70_shflsync_bfly_p,@function
        .size           $__internal_159_$__cuda_sm70_shflsync_bfly_p,(.L_x_8347 - $__internal_159_$__cuda_sm70_shflsync_bfly_p)
$__internal_159_$__cuda_sm70_shflsync_bfly_p:
[----:B------:R-:W-:Y:S01]  /*45e0*/  MOV R57, 0x0 ;  /* 0x0000000000397802 */ /* 0x000fe20000000f00 */
[----:B------:R-:W-:Y:S04]  /*45f0*/  WARPSYNC R61 ;  /* 0x0000003d00007348 */ /* 0x000fe80003800000 */
[----:B------:R0:W1:Y:S01]  /*4600*/  SHFL.BFLY PT, R61, R64, R63, R62 ;  /* 0x0c00003f403d7389 */ /* 0x00006200000e003e */
[----:B------:R-:W-:Y:S05]  /*4610*/  RET.REL.NODEC R56 `(_ZN10layer_norm13ln_fwd_kernelINS_13Kernel_traitsIfffffjLj256ELj1ELj4ELj1ELj16ENS_18Kernel_traits_baseILj256EfffffjLj128EEEEELb1ELb1ELb1ELb1EEEvNS_9FwdParamsE) ;  /* 0xffffb9e038007950 */ /* 0x000fea0003c3ffff */
.L_x_8187:
        /* <DEDUP_REMOVED lines=14> */
.L_x_8347:


//--------------------- .nv.global.init           --------------------------
	.section	.nv.global.init,"aw",@progbits
	.align	4
.nv.global.init:
	.type		mrg32k3aM1SubSeq,@object
	.size		mrg32k3aM1SubSeq,(mrg32k3aM2SubSeq - mrg32k3aM1SubSeq)
mrg32k3aM1SubSeq:
        /*0000*/ 	.byte	0x0b, 0xcc, 0xee, 0x04, 0x73, 0x29, 0x8b, 0x6f, 0xf6, 0x53, 0x03, 0xf6, 0x23, 0xf6, 0xea, 0xda
        /* <DEDUP_REMOVED lines=125> */
	.type		mrg32k3aM2SubSeq,@object
	.size		mrg32k3aM2SubSeq,(mrg32k3aM1 - mrg32k3aM2SubSeq)
mrg32k3aM2SubSeq:
        /* <DEDUP_REMOVED lines=126> */
	.type		mrg32k3aM1,@object
	.size		mrg32k3aM1,(mrg32k3aM1Seq - mrg32k3aM1)
mrg32k3aM1:
        /* <DEDUP_REMOVED lines=144> */
	.type		mrg32k3aM1Seq,@object
	.size		mrg32k3aM1Seq,(mrg32k3aM2 - mrg32k3aM1Seq)
mrg32k3aM1Seq:
        /* <DEDUP_REMOVED lines=144> */
	.type		mrg32k3aM2,@object
	.size		mrg32k3aM2,(mrg32k3aM2Seq - mrg32k3aM2)
mrg32k3aM2:
        /* <DEDUP_REMOVED lines=144> */
	.type		mrg32k3aM2Seq,@object
	.size		mrg32k3aM2Seq,(precalc_xorwow_matrix - mrg32k3aM2Seq)
mrg32k3aM2Seq:
        /* <DEDUP_REMOVED lines=144> */
	.type		precalc_xorwow_matrix,@object
	.size		precalc_xorwow_matrix,(precalc_xorwow_offset_matrix - precalc_xorwow_matrix)
precalc_xorwow_matrix:
        /* <DEDUP_REMOVED lines=6400> */
	.type		precalc_xorwow_offset_matrix,@object
	.size		precalc_xorwow_offset_matrix,(.L_1 - precalc_xorwow_offset_matrix)
precalc_xorwow_offset_matrix:
        /* <DEDUP_REMOVED lines=6400> */
.L_1:
